	.target	sm_103a

	.elftype	@"ET_EXEC"


//--------------------- .note.nv.tkinfo           --------------------------
	.section	.note.nv.tkinfo,"",@"SHT_NOTE"
	.sectionflags	@"SHF_NOTE_NV_TKINFO"
	.tkinfo
        /*0018*/ 	.word	0x00000002
        /*0030*/ 	.string	""
        /*0030*/ 	.string	"ptxas"
        /*0030*/ 	.string	"Cuda compilation tools, release 13.0, V13.0.88"
        /*0030*/ 	.string	"Build cuda_13.0.r13.0/compiler.36424714_0"
        /*0030*/ 	.string	"-arch sm_103a -m 64 "



//--------------------- .note.nv.cuinfo           --------------------------
	.section	.note.nv.cuinfo,"",@"SHT_NOTE"
	.sectionflags	@"SHF_NOTE_NV_CUINFO"
        /*0018*/ 	.short	0x0002
        /*001a*/ 	.short	0x0067
        /*001c*/ 	.short	0x0082
	.zero		2


//--------------------- .nv.info                  --------------------------
	.section	.nv.info,"",@"SHT_CUDA_INFO"
	.align	4


	//----- nvinfo : EIATTR_REGCOUNT
	.align		4
        /*0000*/ 	.byte	0x04, 0x2f
        /*0002*/ 	.short	(.L_12 - .L_11)
	.align		4
.L_11:
        /*0004*/ 	.word	index@(_ZN5flash25flash_bwd_dot_do_o_kernelILb1E23Flash_bwd_kernel_traitsILi64ELi128ELi128ELi8ELi4ELi4ELi4ELb0ELb0EN7cutlass10bfloat16_tE19Flash_kernel_traitsILi64ELi128ELi128ELi8ES3_EEEEvNS_16Flash_bwd_paramsE)
        /*0008*/ 	.word	0x00000020


	//----- nvinfo : EIATTR_FRAME_SIZE
	.align		4
.L_12:
        /*000c*/ 	.byte	0x04, 0x11
        /*000e*/ 	.short	(.L_14 - .L_13)
	.align		4
.L_13:
        /*0010*/ 	.word	index@(_ZN5flash25flash_bwd_dot_do_o_kernelILb1E23Flash_bwd_kernel_traitsILi64ELi128ELi128ELi8ELi4ELi4ELi4ELb0ELb0EN7cutlass10bfloat16_tE19Flash_kernel_traitsILi64ELi128ELi128ELi8ES3_EEEEvNS_16Flash_bwd_paramsE)
        /*0014*/ 	.word	0x00000000


	//----- nvinfo : EIATTR_REGCOUNT
	.align		4
.L_14:
        /*0018*/ 	.byte	0x04, 0x2f
        /*001a*/ 	.short	(.L_16 - .L_15)
	.align		4
.L_15:
        /*001c*/ 	.word	index@(_ZN5flash25flash_bwd_dot_do_o_kernelILb0E23Flash_bwd_kernel_traitsILi64ELi128ELi128ELi8ELi4ELi4ELi4ELb0ELb0EN7cutlass10bfloat16_tE19Flash_kernel_traitsILi64ELi128ELi128ELi8ES3_EEEEvNS_16Flash_bwd_paramsE)
        /*0020*/ 	.word	0x00000020


	//----- nvinfo : EIATTR_FRAME_SIZE
	.align		4
.L_16:
        /*0024*/ 	.byte	0x04, 0x11
        /*0026*/ 	.short	(.L_18 - .L_17)
	.align		4
.L_17:
        /*0028*/ 	.word	index@(_ZN5flash25flash_bwd_dot_do_o_kernelILb0E23Flash_bwd_kernel_traitsILi64ELi128ELi128ELi8ELi4ELi4ELi4ELb0ELb0EN7cutlass10bfloat16_tE19Flash_kernel_traitsILi64ELi128ELi128ELi8ES3_EEEEvNS_16Flash_bwd_paramsE)
        /*002c*/ 	.word	0x00000000


	//----- nvinfo : EIATTR_REGCOUNT
	.align		4
.L_18:
        /*0030*/ 	.byte	0x04, 0x2f
        /*0032*/ 	.short	(.L_20 - .L_19)
	.align		4
.L_19:
        /*0034*/ 	.word	index@(_ZN5flash44flash_bwd_dq_dk_dv_loop_seqk_parallel_kernelI23Flash_bwd_kernel_traitsILi64ELi128ELi128ELi8ELi4ELi4ELi4ELb0ELb0EN7cutlass10bfloat16_tE19Flash_kernel_traitsILi64ELi128ELi128ELi8ES3_EELb0ELb0ELb1ELb1ELb0ELb0ELb1EEEvNS_16Flash_bwd_paramsE)
        /*0038*/ 	.word	0x000000ff


	//----- nvinfo : EIATTR_FRAME_SIZE
	.align		4
.L_20:
        /*003c*/ 	.byte	0x04, 0x11
        /*003e*/ 	.short	(.L_22 - .L_21)
	.align		4
.L_21:
        /*0040*/ 	.word	index@(_ZN5flash44flash_bwd_dq_dk_dv_loop_seqk_parallel_kernelI23Flash_bwd_kernel_traitsILi64ELi128ELi128ELi8ELi4ELi4ELi4ELb0ELb0EN7cutlass10bfloat16_tE19Flash_kernel_traitsILi64ELi128ELi128ELi8ES3_EELb0ELb0ELb1ELb1ELb0ELb0ELb1EEEvNS_16Flash_bwd_paramsE)
        /*0044*/ 	.word	0x000000f0


	//----- nvinfo : EIATTR_REGCOUNT
	.align		4
.L_22:
        /*0048*/ 	.byte	0x04, 0x2f
        /*004a*/ 	.short	(.L_24 - .L_23)
	.align		4
.L_23:
        /*004c*/ 	.word	index@(_ZN5flash44flash_bwd_dq_dk_dv_loop_seqk_parallel_kernelI23Flash_bwd_kernel_traitsILi64ELi128ELi128ELi8ELi4ELi4ELi4ELb0ELb0EN7cutlass10bfloat16_tE19Flash_kernel_traitsILi64ELi128ELi128ELi8ES3_EELb1ELb0ELb1ELb1ELb0ELb0ELb0EEEvNS_16Flash_bwd_paramsE)
        /*0050*/ 	.word	0x000000ff


	//----- nvinfo : EIATTR_FRAME_SIZE
	.align		4
.L_24:
        /*0054*/ 	.byte	0x04, 0x11
        /*0056*/ 	.short	(.L_26 - .L_25)
	.align		4
.L_25:
        /*0058*/ 	.word	index@(_ZN5flash44flash_bwd_dq_dk_dv_loop_seqk_parallel_kernelI23Flash_bwd_kernel_traitsILi64ELi128ELi128ELi8ELi4ELi4ELi4ELb0ELb0EN7cutlass10bfloat16_tE19Flash_kernel_traitsILi64ELi128ELi128ELi8ES3_EELb1ELb0ELb1ELb1ELb0ELb0ELb0EEEvNS_16Flash_bwd_paramsE)
        /*005c*/ 	.word	0x00000000


	//----- nvinfo : EIATTR_REGCOUNT
	.align		4
.L_26:
        /*0060*/ 	.byte	0x04, 0x2f
        /*0062*/ 	.short	(.L_28 - .L_27)
	.align		4
.L_27:
        /*0064*/ 	.word	index@(_ZN5flash44flash_bwd_dq_dk_dv_loop_seqk_parallel_kernelI23Flash_bwd_kernel_traitsILi64ELi128ELi128ELi8ELi4ELi4ELi4ELb0ELb0EN7cutlass10bfloat16_tE19Flash_kernel_traitsILi64ELi128ELi128ELi8ES3_EELb0ELb0ELb1ELb0ELb0ELb1ELb1EEEvNS_16Flash_bwd_paramsE)
        /*0068*/ 	.word	0x000000ff


	//----- nvinfo : EIATTR_FRAME_SIZE
	.align		4
.L_28:
        /*006c*/ 	.byte	0x04, 0x11
        /*006e*/ 	.short	(.L_30 - .L_29)
	.align		4
.L_29:
        /*0070*/ 	.word	index@(_ZN5flash44flash_bwd_dq_dk_dv_loop_seqk_parallel_kernelI23Flash_bwd_kernel_traitsILi64ELi128ELi128ELi8ELi4ELi4ELi4ELb0ELb0EN7cutlass10bfloat16_tE19Flash_kernel_traitsILi64ELi128ELi128ELi8ES3_EELb0ELb0ELb1ELb0ELb0ELb1ELb1EEEvNS_16Flash_bwd_paramsE)
        /*0074*/ 	.word	0x000000e8


	//----- nvinfo : EIATTR_REGCOUNT
	.align		4
.L_30:
        /*0078*/ 	.byte	0x04, 0x2f
        /*007a*/ 	.short	(.L_32 - .L_31)
	.align		4
.L_31:
        /*007c*/ 	.word	index@(_ZN5flash44flash_bwd_dq_dk_dv_loop_seqk_parallel_kernelI23Flash_bwd_kernel_traitsILi64ELi128ELi128ELi8ELi4ELi4ELi4ELb0ELb0EN7cutlass10bfloat16_tE19Flash_kernel_traitsILi64ELi128ELi128ELi8ES3_EELb1ELb0ELb1ELb0ELb0ELb1ELb0EEEvNS_16Flash_bwd_paramsE)
        /*0080*/ 	.word	0x000000ff


	//----- nvinfo : EIATTR_FRAME_SIZE
	.align		4
.L_32:
        /*0084*/ 	.byte	0x04, 0x11
        /*0086*/ 	.short	(.L_34 - .L_33)
	.align		4
.L_33:
        /*0088*/ 	.word	index@(_ZN5flash44flash_bwd_dq_dk_dv_loop_seqk_parallel_kernelI23Flash_bwd_kernel_traitsILi64ELi128ELi128ELi8ELi4ELi4ELi4ELb0ELb0EN7cutlass10bfloat16_tE19Flash_kernel_traitsILi64ELi128ELi128ELi8ES3_EELb1ELb0ELb1ELb0ELb0ELb1ELb0EEEvNS_16Flash_bwd_paramsE)
        /*008c*/ 	.word	0x00000010


	//----- nvinfo : EIATTR_REGCOUNT
	.align		4
.L_34:
        /*0090*/ 	.byte	0x04, 0x2f
        /*0092*/ 	.short	(.L_36 - .L_35)
	.align		4
.L_35:
        /*0094*/ 	.word	index@(_ZN5flash44flash_bwd_dq_dk_dv_loop_seqk_parallel_kernelI23Flash_bwd_kernel_traitsILi64ELi128ELi128ELi8ELi4ELi4ELi4ELb0ELb0EN7cutlass10bfloat16_tE19Flash_kernel_traitsILi64ELi128ELi128ELi8ES3_EELb0ELb0ELb0ELb1ELb0ELb0ELb1EEEvNS_16Flash_bwd_paramsE)
        /*0098*/ 	.word	0x000000ff


	//----- nvinfo : EIATTR_FRAME_SIZE
	.align		4
.L_36:
        /*009c*/ 	.byte	0x04, 0x11
        /*009e*/ 	.short	(.L_38 - .L_37)
	.align		4
.L_37:
        /*00a0*/ 	.word	index@(_ZN5flash44flash_bwd_dq_dk_dv_loop_seqk_parallel_kernelI23Flash_bwd_kernel_traitsILi64ELi128ELi128ELi8ELi4ELi4ELi4ELb0ELb0EN7cutlass10bfloat16_tE19Flash_kernel_traitsILi64ELi128ELi128ELi8ES3_EELb0ELb0ELb0ELb1ELb0ELb0ELb1EEEvNS_16Flash_bwd_paramsE)
        /*00a4*/ 	.word	0x000000f0


	//----- nvinfo : EIATTR_REGCOUNT
	.align		4
.L_38:
        /*00a8*/ 	.byte	0x04, 0x2f
        /*00aa*/ 	.short	(.L_40 - .L_39)
	.align		4
.L_39:
        /*00ac*/ 	.word	index@(_ZN5flash44flash_bwd_dq_dk_dv_loop_seqk_parallel_kernelI23Flash_bwd_kernel_traitsILi64ELi128ELi128ELi8ELi4ELi4ELi4ELb0ELb0EN7cutlass10bfloat16_tE19Flash_kernel_traitsILi64ELi128ELi128ELi8ES3_EELb1ELb0ELb0ELb1ELb0ELb0ELb0EEEvNS_16Flash_bwd_paramsE)
        /*00b0*/ 	.word	0x000000ff


	//----- nvinfo : EIATTR_FRAME_SIZE
	.align		4
.L_40:
        /*00b4*/ 	.byte	0x04, 0x11
        /*00b6*/ 	.short	(.L_42 - .L_41)
	.align		4
.L_41:
        /*00b8*/ 	.word	index@(_ZN5flash44flash_bwd_dq_dk_dv_loop_seqk_parallel_kernelI23Flash_bwd_kernel_traitsILi64ELi128ELi128ELi8ELi4ELi4ELi4ELb0ELb0EN7cutlass10bfloat16_tE19Flash_kernel_traitsILi64ELi128ELi128ELi8ES3_EELb1ELb0ELb0ELb1ELb0ELb0ELb0EEEvNS_16Flash_bwd_paramsE)
        /*00bc*/ 	.word	0x00000028


	//----- nvinfo : EIATTR_REGCOUNT
	.align		4
.L_42:
        /*00c0*/ 	.byte	0x04, 0x2f
        /*00c2*/ 	.short	(.L_44 - .L_43)
	.align		4
.L_43:
        /*00c4*/ 	.word	index@(_ZN5flash44flash_bwd_dq_dk_dv_loop_seqk_parallel_kernelI23Flash_bwd_kernel_traitsILi64ELi128ELi128ELi8ELi4ELi4ELi4ELb0ELb0EN7cutlass10bfloat16_tE19Flash_kernel_traitsILi64ELi128ELi128ELi8ES3_EELb0ELb0ELb0ELb0ELb1ELb1ELb1EEEvNS_16Flash_bwd_paramsE)
        /*00c8*/ 	.word	0x000000ff


	//----- nvinfo : EIATTR_FRAME_SIZE
	.align		4
.L_44:
        /*00cc*/ 	.byte	0x04, 0x11
        /*00ce*/ 	.short	(.L_46 - .L_45)
	.align		4
.L_45:
        /*00d0*/ 	.word	index@(_ZN5flash44flash_bwd_dq_dk_dv_loop_seqk_parallel_kernelI23Flash_bwd_kernel_traitsILi64ELi128ELi128ELi8ELi4ELi4ELi4ELb0ELb0EN7cutlass10bfloat16_tE19Flash_kernel_traitsILi64ELi128ELi128ELi8ES3_EELb0ELb0ELb0ELb0ELb1ELb1ELb1EEEvNS_16Flash_bwd_paramsE)
        /*00d4*/ 	.word	0x000000e0


	//----- nvinfo : EIATTR_REGCOUNT
	.align		4
.L_46:
        /*00d8*/ 	.byte	0x04, 0x2f
        /*00da*/ 	.short	(.L_48 - .L_47)
	.align		4
.L_47:
        /*00dc*/ 	.word	index@(_ZN5flash44flash_bwd_dq_dk_dv_loop_seqk_parallel_kernelI23Flash_bwd_kernel_traitsILi64ELi128ELi128ELi8ELi4ELi4ELi4ELb0ELb0EN7cutlass10bfloat16_tE19Flash_kernel_traitsILi64ELi128ELi128ELi8ES3_EELb1ELb0ELb0ELb0ELb1ELb1ELb0EEEvNS_16Flash_bwd_paramsE)
        /*00e0*/ 	.word	0x000000ff


	//----- nvinfo : EIATTR_FRAME_SIZE
	.align		4
.L_48:
        /*00e4*/ 	.byte	0x04, 0x11
        /*00e6*/ 	.short	(.L_50 - .L_49)
	.align		4
.L_49:
        /*00e8*/ 	.word	index@(_ZN5flash44flash_bwd_dq_dk_dv_loop_seqk_parallel_kernelI23Flash_bwd_kernel_traitsILi64ELi128ELi128ELi8ELi4ELi4ELi4ELb0ELb0EN7cutlass10bfloat16_tE19Flash_kernel_traitsILi64ELi128ELi128ELi8ES3_EELb1ELb0ELb0ELb0ELb1ELb1ELb0EEEvNS_16Flash_bwd_paramsE)
        /*00ec*/ 	.word	0x00000028


	//----- nvinfo : EIATTR_REGCOUNT
	.align		4
.L_50:
        /*00f0*/ 	.byte	0x04, 0x2f
        /*00f2*/ 	.short	(.L_52 - .L_51)
	.align		4
.L_51:
        /*00f4*/ 	.word	index@(_ZN5flash44flash_bwd_dq_dk_dv_loop_seqk_parallel_kernelI23Flash_bwd_kernel_traitsILi64ELi128ELi128ELi8ELi4ELi4ELi4ELb0ELb0EN7cutlass10bfloat16_tE19Flash_kernel_traitsILi64ELi128ELi128ELi8ES3_EELb0ELb0ELb1ELb0ELb0ELb0ELb1EEEvNS_16Flash_bwd_paramsE)
        /*00f8*/ 	.word	0x000000ff


	//----- nvinfo : EIATTR_FRAME_SIZE
	.align		4
.L_52:
        /*00fc*/ 	.byte	0x04, 0x11
        /*00fe*/ 	.short	(.L_54 - .L_53)
	.align		4
.L_53:
        /*0100*/ 	.word	index@(_ZN5flash44flash_bwd_dq_dk_dv_loop_seqk_parallel_kernelI23Flash_bwd_kernel_traitsILi64ELi128ELi128ELi8ELi4ELi4ELi4ELb0ELb0EN7cutlass10bfloat16_tE19Flash_kernel_traitsILi64ELi128ELi128ELi8ES3_EELb0ELb0ELb1ELb0ELb0ELb0ELb1EEEvNS_16Flash_bwd_paramsE)
        /*0104*/ 	.word	0x000000f0


	//----- nvinfo : EIATTR_REGCOUNT
	.align		4
.L_54:
        /*0108*/ 	.byte	0x04, 0x2f
        /*010a*/ 	.short	(.L_56 - .L_55)
	.align		4
.L_55:
        /*010c*/ 	.word	index@(_ZN5flash44flash_bwd_dq_dk_dv_loop_seqk_parallel_kernelI23Flash_bwd_kernel_traitsILi64ELi128ELi128ELi8ELi4ELi4ELi4ELb0ELb0EN7cutlass10bfloat16_tE19Flash_kernel_traitsILi64ELi128ELi128ELi8ES3_EELb1ELb0ELb1ELb0ELb0ELb0ELb0EEEvNS_16Flash_bwd_paramsE)
        /*0110*/ 	.word	0x000000ff


	//----- nvinfo : EIATTR_FRAME_SIZE
	.align		4
.L_56:
        /*0114*/ 	.byte	0x04, 0x11
        /*0116*/ 	.short	(.L_58 - .L_57)
	.align		4
.L_57:
        /*0118*/ 	.word	index@(_ZN5flash44flash_bwd_dq_dk_dv_loop_seqk_parallel_kernelI23Flash_bwd_kernel_traitsILi64ELi128ELi128ELi8ELi4ELi4ELi4ELb0ELb0EN7cutlass10bfloat16_tE19Flash_kernel_traitsILi64ELi128ELi128ELi8ES3_EELb1ELb0ELb1ELb0ELb0ELb0ELb0EEEvNS_16Flash_bwd_paramsE)
        /*011c*/ 	.word	0x00000010


	//----- nvinfo : EIATTR_REGCOUNT
	.align		4
.L_58:
        /*0120*/ 	.byte	0x04, 0x2f
        /*0122*/ 	.short	(.L_60 - .L_59)
	.align		4
.L_59:
        /*0124*/ 	.word	index@(_ZN5flash44flash_bwd_dq_dk_dv_loop_seqk_parallel_kernelI23Flash_bwd_kernel_traitsILi64ELi128ELi128ELi8ELi4ELi4ELi4ELb0ELb0EN7cutlass10bfloat16_tE19Flash_kernel_traitsILi64ELi128ELi128ELi8ES3_EELb0ELb0ELb0ELb0ELb0ELb0ELb1EEEvNS_16Flash_bwd_paramsE)
        /*0128*/ 	.word	0x000000ff


	//----- nvinfo : EIATTR_FRAME_SIZE
	.align		4
.L_60:
        /*012c*/ 	.byte	0x04, 0x11
        /*012e*/ 	.short	(.L_62 - .L_61)
	.align		4
.L_61:
        /*0130*/ 	.word	index@(_ZN5flash44flash_bwd_dq_dk_dv_loop_seqk_parallel_kernelI23Flash_bwd_kernel_traitsILi64ELi128ELi128ELi8ELi4ELi4ELi4ELb0ELb0EN7cutlass10bfloat16_tE19Flash_kernel_traitsILi64ELi128ELi128ELi8ES3_EELb0ELb0ELb0ELb0ELb0ELb0ELb1EEEvNS_16Flash_bwd_paramsE)
        /*0134*/ 	.word	0x000000f0


	//----- nvinfo : EIATTR_REGCOUNT
	.align		4
.L_62:
        /*0138*/ 	.byte	0x04, 0x2f
        /*013a*/ 	.short	(.L_64 - .L_63)
	.align		4
.L_63:
        /*013c*/ 	.word	index@(_ZN5flash44flash_bwd_dq_dk_dv_loop_seqk_parallel_kernelI23Flash_bwd_kernel_traitsILi64ELi128ELi128ELi8ELi4ELi4ELi4ELb0ELb0EN7cutlass10bfloat16_tE19Flash_kernel_traitsILi64ELi128ELi128ELi8ES3_EELb1ELb0ELb0ELb0ELb0ELb0ELb0EEEvNS_16Flash_bwd_paramsE)
        /*0140*/ 	.word	0x000000ff


	//----- nvinfo : EIATTR_FRAME_SIZE
	.align		4
.L_64:
        /*0144*/ 	.byte	0x04, 0x11
        /*0146*/ 	.short	(.L_66 - .L_65)
	.align		4
.L_65:
        /*0148*/ 	.word	index@(_ZN5flash44flash_bwd_dq_dk_dv_loop_seqk_parallel_kernelI23Flash_bwd_kernel_traitsILi64ELi128ELi128ELi8ELi4ELi4ELi4ELb0ELb0EN7cutlass10bfloat16_tE19Flash_kernel_traitsILi64ELi128ELi128ELi8ES3_EELb1ELb0ELb0ELb0ELb0ELb0ELb0EEEvNS_16Flash_bwd_paramsE)
        /*014c*/ 	.word	0x00000028


	//----- nvinfo : EIATTR_REGCOUNT
	.align		4
.L_66:
        /*0150*/ 	.byte	0x04, 0x2f
        /*0152*/ 	.short	(.L_68 - .L_67)
	.align		4
.L_67:
        /*0154*/ 	.word	index@(_ZN5flash44flash_bwd_dq_dk_dv_loop_seqk_parallel_kernelI23Flash_bwd_kernel_traitsILi64ELi128ELi128ELi8ELi4ELi4ELi4ELb0ELb0EN7cutlass10bfloat16_tE19Flash_kernel_traitsILi64ELi128ELi128ELi8ES3_EELb0ELb0ELb0ELb0ELb0ELb1ELb1EEEvNS_16Flash_bwd_paramsE)
        /*0158*/ 	.word	0x000000ff


	//----- nvinfo : EIATTR_FRAME_SIZE
	.align		4
.L_68:
        /*015c*/ 	.byte	0x04, 0x11
        /*015e*/ 	.short	(.L_70 - .L_69)
	.align		4
.L_69:
        /*0160*/ 	.word	index@(_ZN5flash44flash_bwd_dq_dk_dv_loop_seqk_parallel_kernelI23Flash_bwd_kernel_traitsILi64ELi128ELi128ELi8ELi4ELi4ELi4ELb0ELb0EN7cutlass10bfloat16_tE19Flash_kernel_traitsILi64ELi128ELi128ELi8ES3_EELb0ELb0ELb0ELb0ELb0ELb1ELb1EEEvNS_16Flash_bwd_paramsE)
        /*0164*/ 	.word	0x000000e8


	//----- nvinfo : EIATTR_REGCOUNT
	.align		4
.L_70:
        /*0168*/ 	.byte	0x04, 0x2f
        /*016a*/ 	.short	(.L_72 - .L_71)
	.align		4
.L_71:
        /*016c*/ 	.word	index@(_ZN5flash44flash_bwd_dq_dk_dv_loop_seqk_parallel_kernelI23Flash_bwd_kernel_traitsILi64ELi128ELi128ELi8ELi4ELi4ELi4ELb0ELb0EN7cutlass10bfloat16_tE19Flash_kernel_traitsILi64ELi128ELi128ELi8ES3_EELb1ELb0ELb0ELb0ELb0ELb1ELb0EEEvNS_16Flash_bwd_paramsE)
        /*0170*/ 	.word	0x000000ff


	//----- nvinfo : EIATTR_FRAME_SIZE
	.align		4
.L_72:
        /*0174*/ 	.byte	0x04, 0x11
        /*0176*/ 	.short	(.L_74 - .L_73)
	.align		4
.L_73:
        /*0178*/ 	.word	index@(_ZN5flash44flash_bwd_dq_dk_dv_loop_seqk_parallel_kernelI23Flash_bwd_kernel_traitsILi64ELi128ELi128ELi8ELi4ELi4ELi4ELb0ELb0EN7cutlass10bfloat16_tE19Flash_kernel_traitsILi64ELi128ELi128ELi8ES3_EELb1ELb0ELb0ELb0ELb0ELb1ELb0EEEvNS_16Flash_bwd_paramsE)
        /*017c*/ 	.word	0x00000018


	//----- nvinfo : EIATTR_REGCOUNT
	.align		4
.L_74:
        /*0180*/ 	.byte	0x04, 0x2f
        /*0182*/ 	.short	(.L_76 - .L_75)
	.align		4
.L_75:
        /*0184*/ 	.word	index@(_ZN5flash27flash_bwd_convert_dq_kernelI23Flash_bwd_kernel_traitsILi64ELi128ELi128ELi8ELi4ELi4ELi4ELb0ELb0EN7cutlass10bfloat16_tE19Flash_kernel_traitsILi64ELi128ELi128ELi8ES3_EEEEvNS_16Flash_bwd_paramsEi)
        /*0188*/ 	.word	0x00000030


	//----- nvinfo : EIATTR_FRAME_SIZE
	.align		4
.L_76:
        /*018c*/ 	.byte	0x04, 0x11
        /*018e*/ 	.short	(.L_78 - .L_77)
	.align		4
.L_77:
        /*0190*/ 	.word	index@(_ZN5flash27flash_bwd_convert_dq_kernelI23Flash_bwd_kernel_traitsILi64ELi128ELi128ELi8ELi4ELi4ELi4ELb0ELb0EN7cutlass10bfloat16_tE19Flash_kernel_traitsILi64ELi128ELi128ELi8ES3_EEEEvNS_16Flash_bwd_paramsEi)
        /*0194*/ 	.word	0x00000000


	//----- nvinfo : EIATTR_REGCOUNT
	.align		4
.L_78:
        /*0198*/ 	.byte	0x04, 0x2f
        /*019a*/ 	.short	(.L_80 - .L_79)
	.align		4
.L_79:
        /*019c*/ 	.word	index@(_ZN5flash25flash_bwd_dot_do_o_kernelILb1E23Flash_bwd_kernel_traitsILi64ELi64ELi128ELi8ELi2ELi4ELi4ELb1ELb0EN7cutlass10bfloat16_tE19Flash_kernel_traitsILi64ELi64ELi128ELi8ES3_EEEEvNS_16Flash_bwd_paramsE)
        /*01a0*/ 	.word	0x00000020


	//----- nvinfo : EIATTR_FRAME_SIZE
	.align		4
.L_80:
        /*01a4*/ 	.byte	0x04, 0x11
        /*01a6*/ 	.short	(.L_82 - .L_81)
	.align		4
.L_81:
        /*01a8*/ 	.word	index@(_ZN5flash25flash_bwd_dot_do_o_kernelILb1E23Flash_bwd_kernel_traitsILi64ELi64ELi128ELi8ELi2ELi4ELi4ELb1ELb0EN7cutlass10bfloat16_tE19Flash_kernel_traitsILi64ELi64ELi128ELi8ES3_EEEEvNS_16Flash_bwd_paramsE)
        /*01ac*/ 	.word	0x00000000


	//----- nvinfo : EIATTR_REGCOUNT
	.align		4
.L_82:
        /*01b0*/ 	.byte	0x04, 0x2f
        /*01b2*/ 	.short	(.L_84 - .L_83)
	.align		4
.L_83:
        /*01b4*/ 	.word	index@(_ZN5flash25flash_bwd_dot_do_o_kernelILb0E23Flash_bwd_kernel_traitsILi64ELi64ELi128ELi8ELi2ELi4ELi4ELb1ELb0EN7cutlass10bfloat16_tE19Flash_kernel_traitsILi64ELi64ELi128ELi8ES3_EEEEvNS_16Flash_bwd_paramsE)
        /*01b8*/ 	.word	0x00000020


	//----- nvinfo : EIATTR_FRAME_SIZE
	.align		4
.L_84:
        /*01bc*/ 	.byte	0x04, 0x11
        /*01be*/ 	.short	(.L_86 - .L_85)
	.align		4
.L_85:
        /*01c0*/ 	.word	index@(_ZN5flash25flash_bwd_dot_do_o_kernelILb0E23Flash_bwd_kernel_traitsILi64ELi64ELi128ELi8ELi2ELi4ELi4ELb1ELb0EN7cutlass10bfloat16_tE19Flash_kernel_traitsILi64ELi64ELi128ELi8ES3_EEEEvNS_16Flash_bwd_paramsE)
        /*01c4*/ 	.word	0x00000000


	//----- nvinfo : EIATTR_REGCOUNT
	.align		4
.L_86:
        /*01c8*/ 	.byte	0x04, 0x2f
        /*01ca*/ 	.short	(.L_88 - .L_87)
	.align		4
.L_87:
        /*01cc*/ 	.word	index@(_ZN5flash44flash_bwd_dq_dk_dv_loop_seqk_parallel_kernelI23Flash_bwd_kernel_traitsILi64ELi64ELi128ELi8ELi2ELi4ELi4ELb1ELb0EN7cutlass10bfloat16_tE19Flash_kernel_traitsILi64ELi64ELi128ELi8ES3_EELb0ELb0ELb1ELb1ELb0ELb0ELb1EEEvNS_16Flash_bwd_paramsE)
        /*01d0*/ 	.word	0x000000ff


	//----- nvinfo : EIATTR_FRAME_SIZE
	.align		4
.L_88:
        /*01d4*/ 	.byte	0x04, 0x11
        /*01d6*/ 	.short	(.L_90 - .L_89)
	.align		4
.L_89:
        /*01d8*/ 	.word	index@(_ZN5flash44flash_bwd_dq_dk_dv_loop_seqk_parallel_kernelI23Flash_bwd_kernel_traitsILi64ELi64ELi128ELi8ELi2ELi4ELi4ELb1ELb0EN7cutlass10bfloat16_tE19Flash_kernel_traitsILi64ELi64ELi128ELi8ES3_EELb0ELb0ELb1ELb1ELb0ELb0ELb1EEEvNS_16Flash_bwd_paramsE)
        /*01dc*/ 	.word	0x00000000


	//----- nvinfo : EIATTR_REGCOUNT
	.align		4
.L_90:
        /*01e0*/ 	.byte	0x04, 0x2f
        /*01e2*/ 	.short	(.L_92 - .L_91)
	.align		4
.L_91:
        /*01e4*/ 	.word	index@(_ZN5flash44flash_bwd_dq_dk_dv_loop_seqk_parallel_kernelI23Flash_bwd_kernel_traitsILi64ELi64ELi128ELi8ELi2ELi4ELi4ELb1ELb0EN7cutlass10bfloat16_tE19Flash_kernel_traitsILi64ELi64ELi128ELi8ES3_EELb1ELb0ELb1ELb1ELb0ELb0ELb0EEEvNS_16Flash_bwd_paramsE)
        /*01e8*/ 	.word	0x000000fc


	//----- nvinfo : EIATTR_FRAME_SIZE
	.align		4
.L_92:
        /*01ec*/ 	.byte	0x04, 0x11
        /*01ee*/ 	.short	(.L_94 - .L_93)
	.align		4
.L_93:
        /*01f0*/ 	.word	index@(_ZN5flash44flash_bwd_dq_dk_dv_loop_seqk_parallel_kernelI23Flash_bwd_kernel_traitsILi64ELi64ELi128ELi8ELi2ELi4ELi4ELb1ELb0EN7cutlass10bfloat16_tE19Flash_kernel_traitsILi64ELi64ELi128ELi8ES3_EELb1ELb0ELb1ELb1ELb0ELb0ELb0EEEvNS_16Flash_bwd_paramsE)
        /*01f4*/ 	.word	0x00000000


	//----- nvinfo : EIATTR_REGCOUNT
	.align		4
.L_94:
        /*01f8*/ 	.byte	0x04, 0x2f
        /*01fa*/ 	.short	(.L_96 - .L_95)
	.align		4
.L_95:
        /*01fc*/ 	.word	index@(_ZN5flash44flash_bwd_dq_dk_dv_loop_seqk_parallel_kernelI23Flash_bwd_kernel_traitsILi64ELi64ELi128ELi8ELi2ELi4ELi4ELb1ELb0EN7cutlass10bfloat16_tE19Flash_kernel_traitsILi64ELi64ELi128ELi8ES3_EELb0ELb0ELb1ELb0ELb0ELb1ELb1EEEvNS_16Flash_bwd_paramsE)
        /*0200*/ 	.word	0x000000fd


	//----- nvinfo : EIATTR_FRAME_SIZE
	.align		4
.L_96:
        /*0204*/ 	.byte	0x04, 0x11
        /*0206*/ 	.short	(.L_98 - .L_97)
	.align		4
.L_97:
        /*0208*/ 	.word	index@(_ZN5flash44flash_bwd_dq_dk_dv_loop_seqk_parallel_kernelI23Flash_bwd_kernel_traitsILi64ELi64ELi128ELi8ELi2ELi4ELi4ELb1ELb0EN7cutlass10bfloat16_tE19Flash_kernel_traitsILi64ELi64ELi128ELi8ES3_EELb0ELb0ELb1ELb0ELb0ELb1ELb1EEEvNS_16Flash_bwd_paramsE)
        /*020c*/ 	.word	0x00000000


	//----- nvinfo : EIATTR_REGCOUNT
	.align		4
.L_98:
        /*0210*/ 	.byte	0x04, 0x2f
        /*0212*/ 	.short	(.L_100 - .L_99)
	.align		4
.L_99:
        /*0214*/ 	.word	index@(_ZN5flash44flash_bwd_dq_dk_dv_loop_seqk_parallel_kernelI23Flash_bwd_kernel_traitsILi64ELi64ELi128ELi8ELi2ELi4ELi4ELb1ELb0EN7cutlass10bfloat16_tE19Flash_kernel_traitsILi64ELi64ELi128ELi8ES3_EELb1ELb0ELb1ELb0ELb0ELb1ELb0EEEvNS_16Flash_bwd_paramsE)
        /*0218*/ 	.word	0x000000ff


	//----- nvinfo : EIATTR_FRAME_SIZE
	.align		4
.L_100:
        /*021c*/ 	.byte	0x04, 0x11
        /*021e*/ 	.short	(.L_102 - .L_101)
	.align		4
.L_101:
        /*0220*/ 	.word	index@(_ZN5flash44flash_bwd_dq_dk_dv_loop_seqk_parallel_kernelI23Flash_bwd_kernel_traitsILi64ELi64ELi128ELi8ELi2ELi4ELi4ELb1ELb0EN7cutlass10bfloat16_tE19Flash_kernel_traitsILi64ELi64ELi128ELi8ES3_EELb1ELb0ELb1ELb0ELb0ELb1ELb0EEEvNS_16Flash_bwd_paramsE)
        /*0224*/ 	.word	0x00000000


	//----- nvinfo : EIATTR_REGCOUNT
	.align		4
.L_102:
        /*0228*/ 	.byte	0x04, 0x2f
        /*022a*/ 	.short	(.L_104 - .L_103)
	.align		4
.L_103:
        /*022c*/ 	.word	index@(_ZN5flash44flash_bwd_dq_dk_dv_loop_seqk_parallel_kernelI23Flash_bwd_kernel_traitsILi64ELi64ELi128ELi8ELi2ELi4ELi4ELb1ELb0EN7cutlass10bfloat16_tE19Flash_kernel_traitsILi64ELi64ELi128ELi8ES3_EELb0ELb0ELb0ELb1ELb0ELb0ELb1EEEvNS_16Flash_bwd_paramsE)
        /*0230*/ 	.word	0x000000ff


	//----- nvinfo : EIATTR_FRAME_SIZE
	.align		4
.L_104:
        /*0234*/ 	.byte	0x04, 0x11
        /*0236*/ 	.short	(.L_106 - .L_105)
	.align		4
.L_105:
        /*0238*/ 	.word	index@(_ZN5flash44flash_bwd_dq_dk_dv_loop_seqk_parallel_kernelI23Flash_bwd_kernel_traitsILi64ELi64ELi128ELi8ELi2ELi4ELi4ELb1ELb0EN7cutlass10bfloat16_tE19Flash_kernel_traitsILi64ELi64ELi128ELi8ES3_EELb0ELb0ELb0ELb1ELb0ELb0ELb1EEEvNS_16Flash_bwd_paramsE)
        /*023c*/ 	.word	0x00000008


	//----- nvinfo : EIATTR_REGCOUNT
	.align		4
.L_106:
        /*0240*/ 	.byte	0x04, 0x2f
        /*0242*/ 	.short	(.L_108 - .L_107)
	.align		4
.L_107:
        /*0244*/ 	.word	index@(_ZN5flash44flash_bwd_dq_dk_dv_loop_seqk_parallel_kernelI23Flash_bwd_kernel_traitsILi64ELi64ELi128ELi8ELi2ELi4ELi4ELb1ELb0EN7cutlass10bfloat16_tE19Flash_kernel_traitsILi64ELi64ELi128ELi8ES3_EELb1ELb0ELb0ELb1ELb0ELb0ELb0EEEvNS_16Flash_bwd_paramsE)
        /*0248*/ 	.word	0x000000fc


	//----- nvinfo : EIATTR_FRAME_SIZE
	.align		4
.L_108:
        /*024c*/ 	.byte	0x04, 0x11
        /*024e*/ 	.short	(.L_110 - .L_109)
	.align		4
.L_109:
        /*0250*/ 	.word	index@(_ZN5flash44flash_bwd_dq_dk_dv_loop_seqk_parallel_kernelI23Flash_bwd_kernel_traitsILi64ELi64ELi128ELi8ELi2ELi4ELi4ELb1ELb0EN7cutlass10bfloat16_tE19Flash_kernel_traitsILi64ELi64ELi128ELi8ES3_EELb1ELb0ELb0ELb1ELb0ELb0ELb0EEEvNS_16Flash_bwd_paramsE)
        /*0254*/ 	.word	0x00000000


	//----- nvinfo : EIATTR_REGCOUNT
	.align		4
.L_110:
        /*0258*/ 	.byte	0x04, 0x2f
        /*025a*/ 	.short	(.L_112 - .L_111)
	.align		4
.L_111:
        /*025c*/ 	.word	index@(_ZN5flash44flash_bwd_dq_dk_dv_loop_seqk_parallel_kernelI23Flash_bwd_kernel_traitsILi64ELi64ELi128ELi8ELi2ELi4ELi4ELb1ELb0EN7cutlass10bfloat16_tE19Flash_kernel_traitsILi64ELi64ELi128ELi8ES3_EELb0ELb0ELb0ELb0ELb1ELb1ELb1EEEvNS_16Flash_bwd_paramsE)
        /*0260*/ 	.word	0x000000f9


	//----- nvinfo : EIATTR_FRAME_SIZE
	.align		4
.L_112:
        /*0264*/ 	.byte	0x04, 0x11
        /*0266*/ 	.short	(.L_114 - .L_113)
	.align		4
.L_113:
        /*0268*/ 	.word	index@(_ZN5flash44flash_bwd_dq_dk_dv_loop_seqk_parallel_kernelI23Flash_bwd_kernel_traitsILi64ELi64ELi128ELi8ELi2ELi4ELi4ELb1ELb0EN7cutlass10bfloat16_tE19Flash_kernel_traitsILi64ELi64ELi128ELi8ES3_EELb0ELb0ELb0ELb0ELb1ELb1ELb1EEEvNS_16Flash_bwd_paramsE)
        /*026c*/ 	.word	0x00000000


	//----- nvinfo : EIATTR_REGCOUNT
	.align		4
.L_114:
        /*0270*/ 	.byte	0x04, 0x2f
        /*0272*/ 	.short	(.L_116 - .L_115)
	.align		4
.L_115:
        /*0274*/ 	.word	index@(_ZN5flash44flash_bwd_dq_dk_dv_loop_seqk_parallel_kernelI23Flash_bwd_kernel_traitsILi64ELi64ELi128ELi8ELi2ELi4ELi4ELb1ELb0EN7cutlass10bfloat16_tE19Flash_kernel_traitsILi64ELi64ELi128ELi8ES3_EELb1ELb0ELb0ELb0ELb1ELb1ELb0EEEvNS_16Flash_bwd_paramsE)
        /*0278*/ 	.word	0x000000fe


	//----- nvinfo : EIATTR_FRAME_SIZE
	.align		4
.L_116:
        /*027c*/ 	.byte	0x04, 0x11
        /*027e*/ 	.short	(.L_118 - .L_117)
	.align		4
.L_117:
        /*0280*/ 	.word	index@(_ZN5flash44flash_bwd_dq_dk_dv_loop_seqk_parallel_kernelI23Flash_bwd_kernel_traitsILi64ELi64ELi128ELi8ELi2ELi4ELi4ELb1ELb0EN7cutlass10bfloat16_tE19Flash_kernel_traitsILi64ELi64ELi128ELi8ES3_EELb1ELb0ELb0ELb0ELb1ELb1ELb0EEEvNS_16Flash_bwd_paramsE)
        /*0284*/ 	.word	0x00000000


	//----- nvinfo : EIATTR_REGCOUNT
	.align		4
.L_118:
        /*0288*/ 	.byte	0x04, 0x2f
        /*028a*/ 	.short	(.L_120 - .L_119)
	.align		4
.L_119:
        /*028c*/ 	.word	index@(_ZN5flash44flash_bwd_dq_dk_dv_loop_seqk_parallel_kernelI23Flash_bwd_kernel_traitsILi64ELi64ELi128ELi8ELi2ELi4ELi4ELb1ELb0EN7cutlass10bfloat16_tE19Flash_kernel_traitsILi64ELi64ELi128ELi8ES3_EELb0ELb0ELb1ELb0ELb0ELb0ELb1EEEvNS_16Flash_bwd_paramsE)
        /*0290*/ 	.word	0x000000fe


	//----- nvinfo : EIATTR_FRAME_SIZE
	.align		4
.L_120:
        /*0294*/ 	.byte	0x04, 0x11
        /*0296*/ 	.short	(.L_122 - .L_121)
	.align		4
.L_121:
        /*0298*/ 	.word	index@(_ZN5flash44flash_bwd_dq_dk_dv_loop_seqk_parallel_kernelI23Flash_bwd_kernel_traitsILi64ELi64ELi128ELi8ELi2ELi4ELi4ELb1ELb0EN7cutlass10bfloat16_tE19Flash_kernel_traitsILi64ELi64ELi128ELi8ES3_EELb0ELb0ELb1ELb0ELb0ELb0ELb1EEEvNS_16Flash_bwd_paramsE)
        /*029c*/ 	.word	0x00000000


	//----- nvinfo : EIATTR_REGCOUNT
	.align		4
.L_122:
        /*02a0*/ 	.byte	0x04, 0x2f
        /*02a2*/ 	.short	(.L_124 - .L_123)
	.align		4
.L_123:
        /*02a4*/ 	.word	index@(_ZN5flash44flash_bwd_dq_dk_dv_loop_seqk_parallel_kernelI23Flash_bwd_kernel_traitsILi64ELi64ELi128ELi8ELi2ELi4ELi4ELb1ELb0EN7cutlass10bfloat16_tE19Flash_kernel_traitsILi64ELi64ELi128ELi8ES3_EELb1ELb0ELb1ELb0ELb0ELb0ELb0EEEvNS_16Flash_bwd_paramsE)
        /*02a8*/ 	.word	0x000000ff


	//----- nvinfo : EIATTR_FRAME_SIZE
	.align		4
.L_124:
        /*02ac*/ 	.byte	0x04, 0x11
        /*02ae*/ 	.short	(.L_126 - .L_125)
	.align		4
.L_125:
        /*02b0*/ 	.word	index@(_ZN5flash44flash_bwd_dq_dk_dv_loop_seqk_parallel_kernelI23Flash_bwd_kernel_traitsILi64ELi64ELi128ELi8ELi2ELi4ELi4ELb1ELb0EN7cutlass10bfloat16_tE19Flash_kernel_traitsILi64ELi64ELi128ELi8ES3_EELb1ELb0ELb1ELb0ELb0ELb0ELb0EEEvNS_16Flash_bwd_paramsE)
        /*02b4*/ 	.word	0x00000000


	//----- nvinfo : EIATTR_REGCOUNT
	.align		4
.L_126:
        /*02b8*/ 	.byte	0x04, 0x2f
        /*02ba*/ 	.short	(.L_128 - .L_127)
	.align		4
.L_127:
        /*02bc*/ 	.word	index@(_ZN5flash44flash_bwd_dq_dk_dv_loop_seqk_parallel_kernelI23Flash_bwd_kernel_traitsILi64ELi64ELi128ELi8ELi2ELi4ELi4ELb1ELb0EN7cutlass10bfloat16_tE19Flash_kernel_traitsILi64ELi64ELi128ELi8ES3_EELb0ELb0ELb0ELb0ELb0ELb0ELb1EEEvNS_16Flash_bwd_paramsE)
        /*02c0*/ 	.word	0x000000ff


	//----- nvinfo : EIATTR_FRAME_SIZE
	.align		4
.L_128:
        /*02c4*/ 	.byte	0x04, 0x11
        /*02c6*/ 	.short	(.L_130 - .L_129)
	.align		4
.L_129:
        /*02c8*/ 	.word	index@(_ZN5flash44flash_bwd_dq_dk_dv_loop_seqk_parallel_kernelI23Flash_bwd_kernel_traitsILi64ELi64ELi128ELi8ELi2ELi4ELi4ELb1ELb0EN7cutlass10bfloat16_tE19Flash_kernel_traitsILi64ELi64ELi128ELi8ES3_EELb0ELb0ELb0ELb0ELb0ELb0ELb1EEEvNS_16Flash_bwd_paramsE)
        /*02cc*/ 	.word	0x00000000


	//----- nvinfo : EIATTR_REGCOUNT
	.align		4
.L_130:
        /*02d0*/ 	.byte	0x04, 0x2f
        /*02d2*/ 	.short	(.L_132 - .L_131)
	.align		4
.L_131:
        /*02d4*/ 	.word	index@(_ZN5flash44flash_bwd_dq_dk_dv_loop_seqk_parallel_kernelI23Flash_bwd_kernel_traitsILi64ELi64ELi128ELi8ELi2ELi4ELi4ELb1ELb0EN7cutlass10bfloat16_tE19Flash_kernel_traitsILi64ELi64ELi128ELi8ES3_EELb1ELb0ELb0ELb0ELb0ELb0ELb0EEEvNS_16Flash_bwd_paramsE)
        /*02d8*/ 	.word	0x000000f9


	//----- nvinfo : EIATTR_FRAME_SIZE
	.align		4
.L_132:
        /*02dc*/ 	.byte	0x04, 0x11
        /*02de*/ 	.short	(.L_134 - .L_133)
	.align		4
.L_133:
        /*02e0*/ 	.word	index@(_ZN5flash44flash_bwd_dq_dk_dv_loop_seqk_parallel_kernelI23Flash_bwd_kernel_traitsILi64ELi64ELi128ELi8ELi2ELi4ELi4ELb1ELb0EN7cutlass10bfloat16_tE19Flash_kernel_traitsILi64ELi64ELi128ELi8ES3_EELb1ELb0ELb0ELb0ELb0ELb0ELb0EEEvNS_16Flash_bwd_paramsE)
        /*02e4*/ 	.word	0x00000000


	//----- nvinfo : EIATTR_REGCOUNT
	.align		4
.L_134:
        /*02e8*/ 	.byte	0x04, 0x2f
        /*02ea*/ 	.short	(.L_136 - .L_135)
	.align		4
.L_135:
        /*02ec*/ 	.word	index@(_ZN5flash44flash_bwd_dq_dk_dv_loop_seqk_parallel_kernelI23Flash_bwd_kernel_traitsILi64ELi64ELi128ELi8ELi2ELi4ELi4ELb1ELb0EN7cutlass10bfloat16_tE19Flash_kernel_traitsILi64ELi64ELi128ELi8ES3_EELb0ELb0ELb0ELb0ELb0ELb1ELb1EEEvNS_16Flash_bwd_paramsE)
        /*02f0*/ 	.word	0x000000ff


	//----- nvinfo : EIATTR_FRAME_SIZE
	.align		4
.L_136:
        /*02f4*/ 	.byte	0x04, 0x11
        /*02f6*/ 	.short	(.L_138 - .L_137)
	.align		4
.L_137:
        /*02f8*/ 	.word	index@(_ZN5flash44flash_bwd_dq_dk_dv_loop_seqk_parallel_kernelI23Flash_bwd_kernel_traitsILi64ELi64ELi128ELi8ELi2ELi4ELi4ELb1ELb0EN7cutlass10bfloat16_tE19Flash_kernel_traitsILi64ELi64ELi128ELi8ES3_EELb0ELb0ELb0ELb0ELb0ELb1ELb1EEEvNS_16Flash_bwd_paramsE)
        /*02fc*/ 	.word	0x00000000


	//----- nvinfo : EIATTR_REGCOUNT
	.align		4
.L_138:
        /*0300*/ 	.byte	0x04, 0x2f
        /*0302*/ 	.short	(.L_140 - .L_139)
	.align		4
.L_139:
        /*0304*/ 	.word	index@(_ZN5flash44flash_bwd_dq_dk_dv_loop_seqk_parallel_kernelI23Flash_bwd_kernel_traitsILi64ELi64ELi128ELi8ELi2ELi4ELi4ELb1ELb0EN7cutlass10bfloat16_tE19Flash_kernel_traitsILi64ELi64ELi128ELi8ES3_EELb1ELb0ELb0ELb0ELb0ELb1ELb0EEEvNS_16Flash_bwd_paramsE)
        /*0308*/ 	.word	0x000000fa


	//----- nvinfo : EIATTR_FRAME_SIZE
	.align		4
.L_140:
        /*030c*/ 	.byte	0x04, 0x11
        /*030e*/ 	.short	(.L_142 - .L_141)
	.align		4
.L_141:
        /*0310*/ 	.word	index@(_ZN5flash44flash_bwd_dq_dk_dv_loop_seqk_parallel_kernelI23Flash_bwd_kernel_traitsILi64ELi64ELi128ELi8ELi2ELi4ELi4ELb1ELb0EN7cutlass10bfloat16_tE19Flash_kernel_traitsILi64ELi64ELi128ELi8ES3_EELb1ELb0ELb0ELb0ELb0ELb1ELb0EEEvNS_16Flash_bwd_paramsE)
        /*0314*/ 	.word	0x00000000


	//----- nvinfo : EIATTR_REGCOUNT
	.align		4
.L_142:
        /*0318*/ 	.byte	0x04, 0x2f
        /*031a*/ 	.short	(.L_144 - .L_143)
	.align		4
.L_143:
        /*031c*/ 	.word	index@(_ZN5flash27flash_bwd_convert_dq_kernelI23Flash_bwd_kernel_traitsILi64ELi64ELi128ELi8ELi2ELi4ELi4ELb1ELb0EN7cutlass10bfloat16_tE19Flash_kernel_traitsILi64ELi64ELi128ELi8ES3_EEEEvNS_16Flash_bwd_paramsEi)
        /*0320*/ 	.word	0x00000020


	//----- nvinfo : EIATTR_FRAME_SIZE
	.align		4
.L_144:
        /*0324*/ 	.byte	0x04, 0x11
        /*0326*/ 	.short	(.L_146 - .L_145)
	.align		4
.L_145:
        /*0328*/ 	.word	index@(_ZN5flash27flash_bwd_convert_dq_kernelI23Flash_bwd_kernel_traitsILi64ELi64ELi128ELi8ELi2ELi4ELi4ELb1ELb0EN7cutlass10bfloat16_tE19Flash_kernel_traitsILi64ELi64ELi128ELi8ES3_EEEEvNS_16Flash_bwd_paramsEi)
        /*032c*/ 	.word	0x00000000


	//----- nvinfo : EIATTR_REGCOUNT
	.align		4
.L_146:
        /*0330*/ 	.byte	0x04, 0x2f
        /*0332*/ 	.short	(.L_148 - .L_147)
	.align		4
.L_147:
        /*0334*/ 	.word	index@(_ZN5flash44flash_bwd_dq_dk_dv_loop_seqk_parallel_kernelI23Flash_bwd_kernel_traitsILi64ELi128ELi128ELi8ELi4ELi4ELi4ELb0ELb0EN7cutlass10bfloat16_tE19Flash_kernel_traitsILi64ELi128ELi128ELi8ES3_EELb0ELb0ELb1ELb1ELb0ELb0ELb0EEEvNS_16Flash_bwd_paramsE)
        /*0338*/ 	.word	0x000000ff


	//----- nvinfo : EIATTR_FRAME_SIZE
	.align		4
.L_148:
        /*033c*/ 	.byte	0x04, 0x11
        /*033e*/ 	.short	(.L_150 - .L_149)
	.align		4
.L_149:
        /*0340*/ 	.word	index@(_ZN5flash44flash_bwd_dq_dk_dv_loop_seqk_parallel_kernelI23Flash_bwd_kernel_traitsILi64ELi128ELi128ELi8ELi4ELi4ELi4ELb0ELb0EN7cutlass10bfloat16_tE19Flash_kernel_traitsILi64ELi128ELi128ELi8ES3_EELb0ELb0ELb1ELb1ELb0ELb0ELb0EEEvNS_16Flash_bwd_paramsE)
        /*0344*/ 	.word	0x00000000


	//----- nvinfo : EIATTR_REGCOUNT
	.align		4
.L_150:
        /*0348*/ 	.byte	0x04, 0x2f
        /*034a*/ 	.short	(.L_152 - .L_151)
	.align		4
.L_151:
        /*034c*/ 	.word	index@(_ZN5flash44flash_bwd_dq_dk_dv_loop_seqk_parallel_kernelI23Flash_bwd_kernel_traitsILi64ELi128ELi128ELi8ELi4ELi4ELi4ELb0ELb0EN7cutlass10bfloat16_tE19Flash_kernel_traitsILi64ELi128ELi128ELi8ES3_EELb0ELb0ELb1ELb0ELb0ELb1ELb0EEEvNS_16Flash_bwd_paramsE)
        /*0350*/ 	.word	0x000000ff


	//----- nvinfo : EIATTR_FRAME_SIZE
	.align		4
.L_152:
        /*0354*/ 	.byte	0x04, 0x11
        /*0356*/ 	.short	(.L_154 - .L_153)
	.align		4
.L_153:
        /*0358*/ 	.word	index@(_ZN5flash44flash_bwd_dq_dk_dv_loop_seqk_parallel_kernelI23Flash_bwd_kernel_traitsILi64ELi128ELi128ELi8ELi4ELi4ELi4ELb0ELb0EN7cutlass10bfloat16_tE19Flash_kernel_traitsILi64ELi128ELi128ELi8ES3_EELb0ELb0ELb1ELb0ELb0ELb1ELb0EEEvNS_16Flash_bwd_paramsE)
        /*035c*/ 	.word	0x00000000


	//----- nvinfo : EIATTR_REGCOUNT
	.align		4
.L_154:
        /*0360*/ 	.byte	0x04, 0x2f
        /*0362*/ 	.short	(.L_156 - .L_155)
	.align		4
.L_155:
        /*0364*/ 	.word	index@(_ZN5flash44flash_bwd_dq_dk_dv_loop_seqk_parallel_kernelI23Flash_bwd_kernel_traitsILi64ELi128ELi128ELi8ELi4ELi4ELi4ELb0ELb0EN7cutlass10bfloat16_tE19Flash_kernel_traitsILi64ELi128ELi128ELi8ES3_EELb0ELb0ELb0ELb1ELb0ELb0ELb0EEEvNS_16Flash_bwd_paramsE)
        /*0368*/ 	.word	0x000000ff


	//----- nvinfo : EIATTR_FRAME_SIZE
	.align		4
.L_156:
        /*036c*/ 	.byte	0x04, 0x11
        /*036e*/ 	.short	(.L_158 - .L_157)
	.align		4
.L_157:
        /*0370*/ 	.word	index@(_ZN5flash44flash_bwd_dq_dk_dv_loop_seqk_parallel_kernelI23Flash_bwd_kernel_traitsILi64ELi128ELi128ELi8ELi4ELi4ELi4ELb0ELb0EN7cutlass10bfloat16_tE19Flash_kernel_traitsILi64ELi128ELi128ELi8ES3_EELb0ELb0ELb0ELb1ELb0ELb0ELb0EEEvNS_16Flash_bwd_paramsE)
        /*0374*/ 	.word	0x00000010


	//----- nvinfo : EIATTR_REGCOUNT
	.align		4
.L_158:
        /*0378*/ 	.byte	0x04, 0x2f
        /*037a*/ 	.short	(.L_160 - .L_159)
	.align		4
.L_159:
        /*037c*/ 	.word	index@(_ZN5flash44flash_bwd_dq_dk_dv_loop_seqk_parallel_kernelI23Flash_bwd_kernel_traitsILi64ELi128ELi128ELi8ELi4ELi4ELi4ELb0ELb0EN7cutlass10bfloat16_tE19Flash_kernel_traitsILi64ELi128ELi128ELi8ES3_EELb0ELb0ELb0ELb0ELb1ELb1ELb0EEEvNS_16Flash_bwd_paramsE)
        /*0380*/ 	.word	0x000000ff


	//----- nvinfo : EIATTR_FRAME_SIZE
	.align		4
.L_160:
        /*0384*/ 	.byte	0x04, 0x11
        /*0386*/ 	.short	(.L_162 - .L_161)
	.align		4
.L_161:
        /*0388*/ 	.word	index@(_ZN5flash44flash_bwd_dq_dk_dv_loop_seqk_parallel_kernelI23Flash_bwd_kernel_traitsILi64ELi128ELi128ELi8ELi4ELi4ELi4ELb0ELb0EN7cutlass10bfloat16_tE19Flash_kernel_traitsILi64ELi128ELi128ELi8ES3_EELb0ELb0ELb0ELb0ELb1ELb1ELb0EEEvNS_16Flash_bwd_paramsE)
        /*038c*/ 	.word	0x00000008


	//----- nvinfo : EIATTR_REGCOUNT
	.align		4
.L_162:
        /*0390*/ 	.byte	0x04, 0x2f
        /*0392*/ 	.short	(.L_164 - .L_163)
	.align		4
.L_163:
        /*0394*/ 	.word	index@(_ZN5flash44flash_bwd_dq_dk_dv_loop_seqk_parallel_kernelI23Flash_bwd_kernel_traitsILi64ELi128ELi128ELi8ELi4ELi4ELi4ELb0ELb0EN7cutlass10bfloat16_tE19Flash_kernel_traitsILi64ELi128ELi128ELi8ES3_EELb0ELb0ELb1ELb0ELb0ELb0ELb0EEEvNS_16Flash_bwd_paramsE)
        /*0398*/ 	.word	0x000000ff


	//----- nvinfo : EIATTR_FRAME_SIZE
	.align		4
.L_164:
        /*039c*/ 	.byte	0x04, 0x11
        /*039e*/ 	.short	(.L_166 - .L_165)
	.align		4
.L_165:
        /*03a0*/ 	.word	index@(_ZN5flash44flash_bwd_dq_dk_dv_loop_seqk_parallel_kernelI23Flash_bwd_kernel_traitsILi64ELi128ELi128ELi8ELi4ELi4ELi4ELb0ELb0EN7cutlass10bfloat16_tE19Flash_kernel_traitsILi64ELi128ELi128ELi8ES3_EELb0ELb0ELb1ELb0ELb0ELb0ELb0EEEvNS_16Flash_bwd_paramsE)
        /*03a4*/ 	.word	0x00000000


	//----- nvinfo : EIATTR_REGCOUNT
	.align		4
.L_166:
        /*03a8*/ 	.byte	0x04, 0x2f
        /*03aa*/ 	.short	(.L_168 - .L_167)
	.align		4
.L_167:
        /*03ac*/ 	.word	index@(_ZN5flash44flash_bwd_dq_dk_dv_loop_seqk_parallel_kernelI23Flash_bwd_kernel_traitsILi64ELi128ELi128ELi8ELi4ELi4ELi4ELb0ELb0EN7cutlass10bfloat16_tE19Flash_kernel_traitsILi64ELi128ELi128ELi8ES3_EELb0ELb0ELb0ELb0ELb0ELb0ELb0EEEvNS_16Flash_bwd_paramsE)
        /*03b0*/ 	.word	0x000000ff


	//----- nvinfo : EIATTR_FRAME_SIZE
	.align		4
.L_168:
        /*03b4*/ 	.byte	0x04, 0x11
        /*03b6*/ 	.short	(.L_170 - .L_169)
	.align		4
.L_169:
        /*03b8*/ 	.word	index@(_ZN5flash44flash_bwd_dq_dk_dv_loop_seqk_parallel_kernelI23Flash_bwd_kernel_traitsILi64ELi128ELi128ELi8ELi4ELi4ELi4ELb0ELb0EN7cutlass10bfloat16_tE19Flash_kernel_traitsILi64ELi128ELi128ELi8ES3_EELb0ELb0ELb0ELb0ELb0ELb0ELb0EEEvNS_16Flash_bwd_paramsE)
        /*03bc*/ 	.word	0x00000008


	//----- nvinfo : EIATTR_REGCOUNT
	.align		4
.L_170:
        /*03c0*/ 	.byte	0x04, 0x2f
        /*03c2*/ 	.short	(.L_172 - .L_171)
	.align		4
.L_171:
        /*03c4*/ 	.word	index@(_ZN5flash44flash_bwd_dq_dk_dv_loop_seqk_parallel_kernelI23Flash_bwd_kernel_traitsILi64ELi128ELi128ELi8ELi4ELi4ELi4ELb0ELb0EN7cutlass10bfloat16_tE19Flash_kernel_traitsILi64ELi128ELi128ELi8ES3_EELb0ELb0ELb0ELb0ELb0ELb1ELb0EEEvNS_16Flash_bwd_paramsE)
        /*03c8*/ 	.word	0x000000ff


	//----- nvinfo : EIATTR_FRAME_SIZE
	.align		4
.L_172:
        /*03cc*/ 	.byte	0x04, 0x11
        /*03ce*/ 	.short	(.L_174 - .L_173)
	.align		4
.L_173:
        /*03d0*/ 	.word	index@(_ZN5flash44flash_bwd_dq_dk_dv_loop_seqk_parallel_kernelI23Flash_bwd_kernel_traitsILi64ELi128ELi128ELi8ELi4ELi4ELi4ELb0ELb0EN7cutlass10bfloat16_tE19Flash_kernel_traitsILi64ELi128ELi128ELi8ES3_EELb0ELb0ELb0ELb0ELb0ELb1ELb0EEEvNS_16Flash_bwd_paramsE)
        /*03d4*/ 	.word	0x00000000


	//----- nvinfo : EIATTR_REGCOUNT
	.align		4
.L_174:
        /*03d8*/ 	.byte	0x04, 0x2f
        /*03da*/ 	.short	(.L_176 - .L_175)
	.align		4
.L_175:
        /*03dc*/ 	.word	index@(_ZN5flash44flash_bwd_dq_dk_dv_loop_seqk_parallel_kernelI23Flash_bwd_kernel_traitsILi64ELi64ELi128ELi8ELi2ELi4ELi4ELb1ELb0EN7cutlass10bfloat16_tE19Flash_kernel_traitsILi64ELi64ELi128ELi8ES3_EELb0ELb0ELb1ELb1ELb0ELb0ELb0EEEvNS_16Flash_bwd_paramsE)
        /*03e0*/ 	.word	0x000000fa


	//----- nvinfo : EIATTR_FRAME_SIZE
	.align		4
.L_176:
        /*03e4*/ 	.byte	0x04, 0x11
        /*03e6*/ 	.short	(.L_178 - .L_177)
	.align		4
.L_177:
        /*03e8*/ 	.word	index@(_ZN5flash44flash_bwd_dq_dk_dv_loop_seqk_parallel_kernelI23Flash_bwd_kernel_traitsILi64ELi64ELi128ELi8ELi2ELi4ELi4ELb1ELb0EN7cutlass10bfloat16_tE19Flash_kernel_traitsILi64ELi64ELi128ELi8ES3_EELb0ELb0ELb1ELb1ELb0ELb0ELb0EEEvNS_16Flash_bwd_paramsE)
        /*03ec*/ 	.word	0x00000000


	//----- nvinfo : EIATTR_REGCOUNT
	.align		4
.L_178:
        /*03f0*/ 	.byte	0x04, 0x2f
        /*03f2*/ 	.short	(.L_180 - .L_179)
	.align		4
.L_179:
        /*03f4*/ 	.word	index@(_ZN5flash44flash_bwd_dq_dk_dv_loop_seqk_parallel_kernelI23Flash_bwd_kernel_traitsILi64ELi64ELi128ELi8ELi2ELi4ELi4ELb1ELb0EN7cutlass10bfloat16_tE19Flash_kernel_traitsILi64ELi64ELi128ELi8ES3_EELb0ELb0ELb1ELb0ELb0ELb1ELb0EEEvNS_16Flash_bwd_paramsE)
        /*03f8*/ 	.word	0x000000fc


	//----- nvinfo : EIATTR_FRAME_SIZE
	.align		4
.L_180:
        /*03fc*/ 	.byte	0x04, 0x11
        /*03fe*/ 	.short	(.L_182 - .L_181)
	.align		4
.L_181:
        /*0400*/ 	.word	index@(_ZN5flash44flash_bwd_dq_dk_dv_loop_seqk_parallel_kernelI23Flash_bwd_kernel_traitsILi64ELi64ELi128ELi8ELi2ELi4ELi4ELb1ELb0EN7cutlass10bfloat16_tE19Flash_kernel_traitsILi64ELi64ELi128ELi8ES3_EELb0ELb0ELb1ELb0ELb0ELb1ELb0EEEvNS_16Flash_bwd_paramsE)
        /*0404*/ 	.word	0x00000000


	//----- nvinfo : EIATTR_REGCOUNT
	.align		4
.L_182:
        /*0408*/ 	.byte	0x04, 0x2f
        /*040a*/ 	.short	(.L_184 - .L_183)
	.align		4
.L_183:
        /*040c*/ 	.word	index@(_ZN5flash44flash_bwd_dq_dk_dv_loop_seqk_parallel_kernelI23Flash_bwd_kernel_traitsILi64ELi64ELi128ELi8ELi2ELi4ELi4ELb1ELb0EN7cutlass10bfloat16_tE19Flash_kernel_traitsILi64ELi64ELi128ELi8ES3_EELb0ELb0ELb0ELb1ELb0ELb0ELb0EEEvNS_16Flash_bwd_paramsE)
        /*0410*/ 	.word	0x000000f9


	//----- nvinfo : EIATTR_FRAME_SIZE
	.align		4
.L_184:
        /*0414*/ 	.byte	0x04, 0x11
        /*0416*/ 	.short	(.L_186 - .L_185)
	.align		4
.L_185:
        /*0418*/ 	.word	index@(_ZN5flash44flash_bwd_dq_dk_dv_loop_seqk_parallel_kernelI23Flash_bwd_kernel_traitsILi64ELi64ELi128ELi8ELi2ELi4ELi4ELb1ELb0EN7cutlass10bfloat16_tE19Flash_kernel_traitsILi64ELi64ELi128ELi8ES3_EELb0ELb0ELb0ELb1ELb0ELb0ELb0EEEvNS_16Flash_bwd_paramsE)
        /*041c*/ 	.word	0x00000000


	//----- nvinfo : EIATTR_REGCOUNT
	.align		4
.L_186:
        /*0420*/ 	.byte	0x04, 0x2f
        /*0422*/ 	.short	(.L_188 - .L_187)
	.align		4
.L_187:
        /*0424*/ 	.word	index@(_ZN5flash44flash_bwd_dq_dk_dv_loop_seqk_parallel_kernelI23Flash_bwd_kernel_traitsILi64ELi64ELi128ELi8ELi2ELi4ELi4ELb1ELb0EN7cutlass10bfloat16_tE19Flash_kernel_traitsILi64ELi64ELi128ELi8ES3_EELb0ELb0ELb0ELb0ELb1ELb1ELb0EEEvNS_16Flash_bwd_paramsE)
        /*0428*/ 	.word	0x000000ff


	//----- nvinfo : EIATTR_FRAME_SIZE
	.align		4
.L_188:
        /*042c*/ 	.byte	0x04, 0x11
        /*042e*/ 	.short	(.L_190 - .L_189)
	.align		4
.L_189:
        /*0430*/ 	.word	index@(_ZN5flash44flash_bwd_dq_dk_dv_loop_seqk_parallel_kernelI23Flash_bwd_kernel_traitsILi64ELi64ELi128ELi8ELi2ELi4ELi4ELb1ELb0EN7cutlass10bfloat16_tE19Flash_kernel_traitsILi64ELi64ELi128ELi8ES3_EELb0ELb0ELb0ELb0ELb1ELb1ELb0EEEvNS_16Flash_bwd_paramsE)
        /*0434*/ 	.word	0x00000000


	//----- nvinfo : EIATTR_REGCOUNT
	.align		4
.L_190:
        /*0438*/ 	.byte	0x04, 0x2f
        /*043a*/ 	.short	(.L_192 - .L_191)
	.align		4
.L_191:
        /*043c*/ 	.word	index@(_ZN5flash44flash_bwd_dq_dk_dv_loop_seqk_parallel_kernelI23Flash_bwd_kernel_traitsILi64ELi64ELi128ELi8ELi2ELi4ELi4ELb1ELb0EN7cutlass10bfloat16_tE19Flash_kernel_traitsILi64ELi64ELi128ELi8ES3_EELb0ELb0ELb1ELb0ELb0ELb0ELb0EEEvNS_16Flash_bwd_paramsE)
        /*0440*/ 	.word	0x000000f9


	//----- nvinfo : EIATTR_FRAME_SIZE
	.align		4
.L_192:
        /*0444*/ 	.byte	0x04, 0x11
        /*0446*/ 	.short	(.L_194 - .L_193)
	.align		4
.L_193:
        /*0448*/ 	.word	index@(_ZN5flash44flash_bwd_dq_dk_dv_loop_seqk_parallel_kernelI23Flash_bwd_kernel_traitsILi64ELi64ELi128ELi8ELi2ELi4ELi4ELb1ELb0EN7cutlass10bfloat16_tE19Flash_kernel_traitsILi64ELi64ELi128ELi8ES3_EELb0ELb0ELb1ELb0ELb0ELb0ELb0EEEvNS_16Flash_bwd_paramsE)
        /*044c*/ 	.word	0x00000000


	//----- nvinfo : EIATTR_REGCOUNT
	.align		4
.L_194:
        /*0450*/ 	.byte	0x04, 0x2f
        /*0452*/ 	.short	(.L_196 - .L_195)
	.align		4
.L_195:
        /*0454*/ 	.word	index@(_ZN5flash44flash_bwd_dq_dk_dv_loop_seqk_parallel_kernelI23Flash_bwd_kernel_traitsILi64ELi64ELi128ELi8ELi2ELi4ELi4ELb1ELb0EN7cutlass10bfloat16_tE19Flash_kernel_traitsILi64ELi64ELi128ELi8ES3_EELb0ELb0ELb0ELb0ELb0ELb0ELb0EEEvNS_16Flash_bwd_paramsE)
        /*0458*/ 	.word	0x000000ff


	//----- nvinfo : EIATTR_FRAME_SIZE
	.align		4
.L_196:
        /*045c*/ 	.byte	0x04, 0x11
        /*045e*/ 	.short	(.L_198 - .L_197)
	.align		4
.L_197:
        /*0460*/ 	.word	index@(_ZN5flash44flash_bwd_dq_dk_dv_loop_seqk_parallel_kernelI23Flash_bwd_kernel_traitsILi64ELi64ELi128ELi8ELi2ELi4ELi4ELb1ELb0EN7cutlass10bfloat16_tE19Flash_kernel_traitsILi64ELi64ELi128ELi8ES3_EELb0ELb0ELb0ELb0ELb0ELb0ELb0EEEvNS_16Flash_bwd_paramsE)
        /*0464*/ 	.word	0x00000000


	//----- nvinfo : EIATTR_REGCOUNT
	.align		4
.L_198:
        /*0468*/ 	.byte	0x04, 0x2f
        /*046a*/ 	.short	(.L_200 - .L_199)
	.align		4
.L_199:
        /*046c*/ 	.word	index@(_ZN5flash44flash_bwd_dq_dk_dv_loop_seqk_parallel_kernelI23Flash_bwd_kernel_traitsILi64ELi64ELi128ELi8ELi2ELi4ELi4ELb1ELb0EN7cutlass10bfloat16_tE19Flash_kernel_traitsILi64ELi64ELi128ELi8ES3_EELb0ELb0ELb0ELb0ELb0ELb1ELb0EEEvNS_16Flash_bwd_paramsE)
        /*0470*/ 	.word	0x000000ff


	//----- nvinfo : EIATTR_FRAME_SIZE
	.align		4
.L_200:
        /*0474*/ 	.byte	0x04, 0x11
        /*0476*/ 	.short	(.L_202 - .L_201)
	.align		4
.L_201:
        /*0478*/ 	.word	index@(_ZN5flash44flash_bwd_dq_dk_dv_loop_seqk_parallel_kernelI23Flash_bwd_kernel_traitsILi64ELi64ELi128ELi8ELi2ELi4ELi4ELb1ELb0EN7cutlass10bfloat16_tE19Flash_kernel_traitsILi64ELi64ELi128ELi8ES3_EELb0ELb0ELb0ELb0ELb0ELb1ELb0EEEvNS_16Flash_bwd_paramsE)
        /*047c*/ 	.word	0x00000000


	//----- nvinfo : EIATTR_MIN_STACK_SIZE
	.align		4
.L_202:
        /*0480*/ 	.byte	0x04, 0x12
        /*0482*/ 	.short	(.L_204 - .L_203)
	.align		4
.L_203:
        /*0484*/ 	.word	index@(_ZN5flash44flash_bwd_dq_dk_dv_loop_seqk_parallel_kernelI23Flash_bwd_kernel_traitsILi64ELi64ELi128ELi8ELi2ELi4ELi4ELb1ELb0EN7cutlass10bfloat16_tE19Flash_kernel_traitsILi64ELi64ELi128ELi8ES3_EELb0ELb0ELb0ELb0ELb0ELb1ELb0EEEvNS_16Flash_bwd_paramsE)
        /*0488*/ 	.word	0x00000000


	//----- nvinfo : EIATTR_MIN_STACK_SIZE
	.align		4
.L_204:
        /*048c*/ 	.byte	0x04, 0x12
        /*048e*/ 	.short	(.L_206 - .L_205)
	.align		4
.L_205:
        /*0490*/ 	.word	index@(_ZN5flash44flash_bwd_dq_dk_dv_loop_seqk_parallel_kernelI23Flash_bwd_kernel_traitsILi64ELi64ELi128ELi8ELi2ELi4ELi4ELb1ELb0EN7cutlass10bfloat16_tE19Flash_kernel_traitsILi64ELi64ELi128ELi8ES3_EELb0ELb0ELb0ELb0ELb0ELb0ELb0EEEvNS_16Flash_bwd_paramsE)
        /*0494*/ 	.word	0x00000000


	//----- nvinfo : EIATTR_MIN_STACK_SIZE
	.align		4
.L_206:
        /*0498*/ 	.byte	0x04, 0x12
        /*049a*/ 	.short	(.L_208 - .L_207)
	.align		4
.L_207:
        /*049c*/ 	.word	index@(_ZN5flash44flash_bwd_dq_dk_dv_loop_seqk_parallel_kernelI23Flash_bwd_kernel_traitsILi64ELi64ELi128ELi8ELi2ELi4ELi4ELb1ELb0EN7cutlass10bfloat16_tE19Flash_kernel_traitsILi64ELi64ELi128ELi8ES3_EELb0ELb0ELb1ELb0ELb0ELb0ELb0EEEvNS_16Flash_bwd_paramsE)
        /*04a0*/ 	.word	0x00000000


	//----- nvinfo : EIATTR_MIN_STACK_SIZE
	.align		4
.L_208:
        /*04a4*/ 	.byte	0x04, 0x12
        /*04a6*/ 	.short	(.L_210 - .L_209)
	.align		4
.L_209:
        /*04a8*/ 	.word	index@(_ZN5flash44flash_bwd_dq_dk_dv_loop_seqk_parallel_kernelI23Flash_bwd_kernel_traitsILi64ELi64ELi128ELi8ELi2ELi4ELi4ELb1ELb0EN7cutlass10bfloat16_tE19Flash_kernel_traitsILi64ELi64ELi128ELi8ES3_EELb0ELb0ELb0ELb0ELb1ELb1ELb0EEEvNS_16Flash_bwd_paramsE)
        /*04ac*/ 	.word	0x00000000


	//----- nvinfo : EIATTR_MIN_STACK_SIZE
	.align		4
.L_210:
        /*04b0*/ 	.byte	0x04, 0x12
        /*04b2*/ 	.short	(.L_212 - .L_211)
	.align		4
.L_211:
        /*04b4*/ 	.word	index@(_ZN5flash44flash_bwd_dq_dk_dv_loop_seqk_parallel_kernelI23Flash_bwd_kernel_traitsILi64ELi64ELi128ELi8ELi2ELi4ELi4ELb1ELb0EN7cutlass10bfloat16_tE19Flash_kernel_traitsILi64ELi64ELi128ELi8ES3_EELb0ELb0ELb0ELb1ELb0ELb0ELb0EEEvNS_16Flash_bwd_paramsE)
        /*04b8*/ 	.word	0x00000000


	//----- nvinfo : EIATTR_MIN_STACK_SIZE
	.align		4
.L_212:
        /*04bc*/ 	.byte	0x04, 0x12
        /*04be*/ 	.short	(.L_214 - .L_213)
	.align		4
.L_213:
        /*04c0*/ 	.word	index@(_ZN5flash44flash_bwd_dq_dk_dv_loop_seqk_parallel_kernelI23Flash_bwd_kernel_traitsILi64ELi64ELi128ELi8ELi2ELi4ELi4ELb1ELb0EN7cutlass10bfloat16_tE19Flash_kernel_traitsILi64ELi64ELi128ELi8ES3_EELb0ELb0ELb1ELb0ELb0ELb1ELb0EEEvNS_16Flash_bwd_paramsE)
        /*04c4*/ 	.word	0x00000000


	//----- nvinfo : EIATTR_MIN_STACK_SIZE
	.align		4
.L_214:
        /*04c8*/ 	.byte	0x04, 0x12
        /*04ca*/ 	.short	(.L_216 - .L_215)
	.align		4
.L_215:
        /*04cc*/ 	.word	index@(_ZN5flash44flash_bwd_dq_dk_dv_loop_seqk_parallel_kernelI23Flash_bwd_kernel_traitsILi64ELi64ELi128ELi8ELi2ELi4ELi4ELb1ELb0EN7cutlass10bfloat16_tE19Flash_kernel_traitsILi64ELi64ELi128ELi8ES3_EELb0ELb0ELb1ELb1ELb0ELb0ELb0EEEvNS_16Flash_bwd_paramsE)
        /*04d0*/ 	.word	0x00000000


	//----- nvinfo : EIATTR_MIN_STACK_SIZE
	.align		4
.L_216:
        /*04d4*/ 	.byte	0x04, 0x12
        /*04d6*/ 	.short	(.L_218 - .L_217)
	.align		4
.L_217:
        /*04d8*/ 	.word	index@(_ZN5flash44flash_bwd_dq_dk_dv_loop_seqk_parallel_kernelI23Flash_bwd_kernel_traitsILi64ELi128ELi128ELi8ELi4ELi4ELi4ELb0ELb0EN7cutlass10bfloat16_tE19Flash_kernel_traitsILi64ELi128ELi128ELi8ES3_EELb0ELb0ELb0ELb0ELb0ELb1ELb0EEEvNS_16Flash_bwd_paramsE)
        /*04dc*/ 	.word	0x00000000


	//----- nvinfo : EIATTR_MIN_STACK_SIZE
	.align		4
.L_218:
        /*04e0*/ 	.byte	0x04, 0x12
        /*04e2*/ 	.short	(.L_220 - .L_219)
	.align		4
.L_219:
        /*04e4*/ 	.word	index@(_ZN5flash44flash_bwd_dq_dk_dv_loop_seqk_parallel_kernelI23Flash_bwd_kernel_traitsILi64ELi128ELi128ELi8ELi4ELi4ELi4ELb0ELb0EN7cutlass10bfloat16_tE19Flash_kernel_traitsILi64ELi128ELi128ELi8ES3_EELb0ELb0ELb0ELb0ELb0ELb0ELb0EEEvNS_16Flash_bwd_paramsE)
        /*04e8*/ 	.word	0x00000008


	//----- nvinfo : EIATTR_MIN_STACK_SIZE
	.align		4
.L_220:
        /*04ec*/ 	.byte	0x04, 0x12
        /*04ee*/ 	.short	(.L_222 - .L_221)
	.align		4
.L_221:
        /*04f0*/ 	.word	index@(_ZN5flash44flash_bwd_dq_dk_dv_loop_seqk_parallel_kernelI23Flash_bwd_kernel_traitsILi64ELi128ELi128ELi8ELi4ELi4ELi4ELb0ELb0EN7cutlass10bfloat16_tE19Flash_kernel_traitsILi64ELi128ELi128ELi8ES3_EELb0ELb0ELb1ELb0ELb0ELb0ELb0EEEvNS_16Flash_bwd_paramsE)
        /*04f4*/ 	.word	0x00000000


	//----- nvinfo : EIATTR_MIN_STACK_SIZE
	.align		4
.L_222:
        /*04f8*/ 	.byte	0x04, 0x12
        /*04fa*/ 	.short	(.L_224 - .L_223)
	.align		4
.L_223:
        /*04fc*/ 	.word	index@(_ZN5flash44flash_bwd_dq_dk_dv_loop_seqk_parallel_kernelI23Flash_bwd_kernel_traitsILi64ELi128ELi128ELi8ELi4ELi4ELi4ELb0ELb0EN7cutlass10bfloat16_tE19Flash_kernel_traitsILi64ELi128ELi128ELi8ES3_EELb0ELb0ELb0ELb0ELb1ELb1ELb0EEEvNS_16Flash_bwd_paramsE)
        /*0500*/ 	.word	0x00000008


	//----- nvinfo : EIATTR_MIN_STACK_SIZE
	.align		4
.L_224:
        /*0504*/ 	.byte	0x04, 0x12
        /*0506*/ 	.short	(.L_226 - .L_225)
	.align		4
.L_225:
        /*0508*/ 	.word	index@(_ZN5flash44flash_bwd_dq_dk_dv_loop_seqk_parallel_kernelI23Flash_bwd_kernel_traitsILi64ELi128ELi128ELi8ELi4ELi4ELi4ELb0ELb0EN7cutlass10bfloat16_tE19Flash_kernel_traitsILi64ELi128ELi128ELi8ES3_EELb0ELb0ELb0ELb1ELb0ELb0ELb0EEEvNS_16Flash_bwd_paramsE)
        /*050c*/ 	.word	0x00000010


	//----- nvinfo : EIATTR_MIN_STACK_SIZE
	.align		4
.L_226:
        /*0510*/ 	.byte	0x04, 0x12
        /*0512*/ 	.short	(.L_228 - .L_227)
	.align		4
.L_227:
        /*0514*/ 	.word	index@(_ZN5flash44flash_bwd_dq_dk_dv_loop_seqk_parallel_kernelI23Flash_bwd_kernel_traitsILi64ELi128ELi128ELi8ELi4ELi4ELi4ELb0ELb0EN7cutlass10bfloat16_tE19Flash_kernel_traitsILi64ELi128ELi128ELi8ES3_EELb0ELb0ELb1ELb0ELb0ELb1ELb0EEEvNS_16Flash_bwd_paramsE)
        /*0518*/ 	.word	0x00000000


	//----- nvinfo : EIATTR_MIN_STACK_SIZE
	.align		4
.L_228:
        /*051c*/ 	.byte	0x04, 0x12
        /*051e*/ 	.short	(.L_230 - .L_229)
	.align		4
.L_229:
        /*0520*/ 	.word	index@(_ZN5flash44flash_bwd_dq_dk_dv_loop_seqk_parallel_kernelI23Flash_bwd_kernel_traitsILi64ELi128ELi128ELi8ELi4ELi4ELi4ELb0ELb0EN7cutlass10bfloat16_tE19Flash_kernel_traitsILi64ELi128ELi128ELi8ES3_EELb0ELb0ELb1ELb1ELb0ELb0ELb0EEEvNS_16Flash_bwd_paramsE)
        /*0524*/ 	.word	0x00000000


	//----- nvinfo : EIATTR_MIN_STACK_SIZE
	.align		4
.L_230:
        /*0528*/ 	.byte	0x04, 0x12
        /*052a*/ 	.short	(.L_232 - .L_231)
	.align		4
.L_231:
        /*052c*/ 	.word	index@(_ZN5flash27flash_bwd_convert_dq_kernelI23Flash_bwd_kernel_traitsILi64ELi64ELi128ELi8ELi2ELi4ELi4ELb1ELb0EN7cutlass10bfloat16_tE19Flash_kernel_traitsILi64ELi64ELi128ELi8ES3_EEEEvNS_16Flash_bwd_paramsEi)
        /*0530*/ 	.word	0x00000000


	//----- nvinfo : EIATTR_MIN_STACK_SIZE
	.align		4
.L_232:
        /*0534*/ 	.byte	0x04, 0x12
        /*0536*/ 	.short	(.L_234 - .L_233)
	.align		4
.L_233:
        /*0538*/ 	.word	index@(_ZN5flash44flash_bwd_dq_dk_dv_loop_seqk_parallel_kernelI23Flash_bwd_kernel_traitsILi64ELi64ELi128ELi8ELi2ELi4ELi4ELb1ELb0EN7cutlass10bfloat16_tE19Flash_kernel_traitsILi64ELi64ELi128ELi8ES3_EELb1ELb0ELb0ELb0ELb0ELb1ELb0EEEvNS_16Flash_bwd_paramsE)
        /*053c*/ 	.word	0x00000000


	//----- nvinfo : EIATTR_MIN_STACK_SIZE
	.align		4
.L_234:
        /*0540*/ 	.byte	0x04, 0x12
        /*0542*/ 	.short	(.L_236 - .L_235)
	.align		4
.L_235:
        /*0544*/ 	.word	index@(_ZN5flash44flash_bwd_dq_dk_dv_loop_seqk_parallel_kernelI23Flash_bwd_kernel_traitsILi64ELi64ELi128ELi8ELi2ELi4ELi4ELb1ELb0EN7cutlass10bfloat16_tE19Flash_kernel_traitsILi64ELi64ELi128ELi8ES3_EELb0ELb0ELb0ELb0ELb0ELb1ELb1EEEvNS_16Flash_bwd_paramsE)
        /*0548*/ 	.word	0x00000000


	//----- nvinfo : EIATTR_MIN_STACK_SIZE
	.align		4
.L_236:
        /*054c*/ 	.byte	0x04, 0x12
        /*054e*/ 	.short	(.L_238 - .L_237)
	.align		4
.L_237:
        /*0550*/ 	.word	index@(_ZN5flash44flash_bwd_dq_dk_dv_loop_seqk_parallel_kernelI23Flash_bwd_kernel_traitsILi64ELi64ELi128ELi8ELi2ELi4ELi4ELb1ELb0EN7cutlass10bfloat16_tE19Flash_kernel_traitsILi64ELi64ELi128ELi8ES3_EELb1ELb0ELb0ELb0ELb0ELb0ELb0EEEvNS_16Flash_bwd_paramsE)
        /*0554*/ 	.word	0x00000000


	//----- nvinfo : EIATTR_MIN_STACK_SIZE
	.align		4
.L_238:
        /*0558*/ 	.byte	0x04, 0x12
        /*055a*/ 	.short	(.L_240 - .L_239)
	.align		4
.L_239:
        /*055c*/ 	.word	index@(_ZN5flash44flash_bwd_dq_dk_dv_loop_seqk_parallel_kernelI23Flash_bwd_kernel_traitsILi64ELi64ELi128ELi8ELi2ELi4ELi4ELb1ELb0EN7cutlass10bfloat16_tE19Flash_kernel_traitsILi64ELi64ELi128ELi8ES3_EELb0ELb0ELb0ELb0ELb0ELb0ELb1EEEvNS_16Flash_bwd_paramsE)
        /*0560*/ 	.word	0x00000000


	//----- nvinfo : EIATTR_MIN_STACK_SIZE
	.align		4
.L_240:
        /*0564*/ 	.byte	0x04, 0x12
        /*0566*/ 	.short	(.L_242 - .L_241)
	.align		4
.L_241:
        /*0568*/ 	.word	index@(_ZN5flash44flash_bwd_dq_dk_dv_loop_seqk_parallel_kernelI23Flash_bwd_kernel_traitsILi64ELi64ELi128ELi8ELi2ELi4ELi4ELb1ELb0EN7cutlass10bfloat16_tE19Flash_kernel_traitsILi64ELi64ELi128ELi8ES3_EELb1ELb0ELb1ELb0ELb0ELb0ELb0EEEvNS_16Flash_bwd_paramsE)
        /*056c*/ 	.word	0x00000000


	//----- nvinfo : EIATTR_MIN_STACK_SIZE
	.align		4
.L_242:
        /*0570*/ 	.byte	0x04, 0x12
        /*0572*/ 	.short	(.L_244 - .L_243)
	.align		4
.L_243:
        /*0574*/ 	.word	index@(_ZN5flash44flash_bwd_dq_dk_dv_loop_seqk_parallel_kernelI23Flash_bwd_kernel_traitsILi64ELi64ELi128ELi8ELi2ELi4ELi4ELb1ELb0EN7cutlass10bfloat16_tE19Flash_kernel_traitsILi64ELi64ELi128ELi8ES3_EELb0ELb0ELb1ELb0ELb0ELb0ELb1EEEvNS_16Flash_bwd_paramsE)
        /*0578*/ 	.word	0x00000000


	//----- nvinfo : EIATTR_MIN_STACK_SIZE
	.align		4
.L_244:
        /*057c*/ 	.byte	0x04, 0x12
        /*057e*/ 	.short	(.L_246 - .L_245)
	.align		4
.L_245:
        /*0580*/ 	.word	index@(_ZN5flash44flash_bwd_dq_dk_dv_loop_seqk_parallel_kernelI23Flash_bwd_kernel_traitsILi64ELi64ELi128ELi8ELi2ELi4ELi4ELb1ELb0EN7cutlass10bfloat16_tE19Flash_kernel_traitsILi64ELi64ELi128ELi8ES3_EELb1ELb0ELb0ELb0ELb1ELb1ELb0EEEvNS_16Flash_bwd_paramsE)
        /*0584*/ 	.word	0x00000000


	//----- nvinfo : EIATTR_MIN_STACK_SIZE
	.align		4
.L_246:
        /*0588*/ 	.byte	0x04, 0x12
        /*058a*/ 	.short	(.L_248 - .L_247)
	.align		4
.L_247:
        /*058c*/ 	.word	index@(_ZN5flash44flash_bwd_dq_dk_dv_loop_seqk_parallel_kernelI23Flash_bwd_kernel_traitsILi64ELi64ELi128ELi8ELi2ELi4ELi4ELb1ELb0EN7cutlass10bfloat16_tE19Flash_kernel_traitsILi64ELi64ELi128ELi8ES3_EELb0ELb0ELb0ELb0ELb1ELb1ELb1EEEvNS_16Flash_bwd_paramsE)
        /*0590*/ 	.word	0x00000000


	//----- nvinfo : EIATTR_MIN_STACK_SIZE
	.align		4
.L_248:
        /*0594*/ 	.byte	0x04, 0x12
        /*0596*/ 	.short	(.L_250 - .L_249)
	.align		4
.L_249:
        /*0598*/ 	.word	index@(_ZN5flash44flash_bwd_dq_dk_dv_loop_seqk_parallel_kernelI23Flash_bwd_kernel_traitsILi64ELi64ELi128ELi8ELi2ELi4ELi4ELb1ELb0EN7cutlass10bfloat16_tE19Flash_kernel_traitsILi64ELi64ELi128ELi8ES3_EELb1ELb0ELb0ELb1ELb0ELb0ELb0EEEvNS_16Flash_bwd_paramsE)
        /*059c*/ 	.word	0x00000000


	//----- nvinfo : EIATTR_MIN_STACK_SIZE
	.align		4
.L_250:
        /*05a0*/ 	.byte	0x04, 0x12
        /*05a2*/ 	.short	(.L_252 - .L_251)
	.align		4
.L_251:
        /*05a4*/ 	.word	index@(_ZN5flash44flash_bwd_dq_dk_dv_loop_seqk_parallel_kernelI23Flash_bwd_kernel_traitsILi64ELi64ELi128ELi8ELi2ELi4ELi4ELb1ELb0EN7cutlass10bfloat16_tE19Flash_kernel_traitsILi64ELi64ELi128ELi8ES3_EELb0ELb0ELb0ELb1ELb0ELb0ELb1EEEvNS_16Flash_bwd_paramsE)
        /*05a8*/ 	.word	0x00000008


	//----- nvinfo : EIATTR_MIN_STACK_SIZE
	.align		4
.L_252:
        /*05ac*/ 	.byte	0x04, 0x12
        /*05ae*/ 	.short	(.L_254 - .L_253)
	.align		4
.L_253:
        /*05b0*/ 	.word	index@(_ZN5flash44flash_bwd_dq_dk_dv_loop_seqk_parallel_kernelI23Flash_bwd_kernel_traitsILi64ELi64ELi128ELi8ELi2ELi4ELi4ELb1ELb0EN7cutlass10bfloat16_tE19Flash_kernel_traitsILi64ELi64ELi128ELi8ES3_EELb1ELb0ELb1ELb0ELb0ELb1ELb0EEEvNS_16Flash_bwd_paramsE)
        /*05b4*/ 	.word	0x00000000


	//----- nvinfo : EIATTR_MIN_STACK_SIZE
	.align		4
.L_254:
        /*05b8*/ 	.byte	0x04, 0x12
        /*05ba*/ 	.short	(.L_256 - .L_255)
	.align		4
.L_255:
        /*05bc*/ 	.word	index@(_ZN5flash44flash_bwd_dq_dk_dv_loop_seqk_parallel_kernelI23Flash_bwd_kernel_traitsILi64ELi64ELi128ELi8ELi2ELi4ELi4ELb1ELb0EN7cutlass10bfloat16_tE19Flash_kernel_traitsILi64ELi64ELi128ELi8ES3_EELb0ELb0ELb1ELb0ELb0ELb1ELb1EEEvNS_16Flash_bwd_paramsE)
        /*05c0*/ 	.word	0x00000000


	//----- nvinfo : EIATTR_MIN_STACK_SIZE
	.align		4
.L_256:
        /*05c4*/ 	.byte	0x04, 0x12
        /*05c6*/ 	.short	(.L_258 - .L_257)
	.align		4
.L_257:
        /*05c8*/ 	.word	index@(_ZN5flash44flash_bwd_dq_dk_dv_loop_seqk_parallel_kernelI23Flash_bwd_kernel_traitsILi64ELi64ELi128ELi8ELi2ELi4ELi4ELb1ELb0EN7cutlass10bfloat16_tE19Flash_kernel_traitsILi64ELi64ELi128ELi8ES3_EELb1ELb0ELb1ELb1ELb0ELb0ELb0EEEvNS_16Flash_bwd_paramsE)
        /*05cc*/ 	.word	0x00000000


	//----- nvinfo : EIATTR_MIN_STACK_SIZE
	.align		4
.L_258:
        /*05d0*/ 	.byte	0x04, 0x12
        /*05d2*/ 	.short	(.L_260 - .L_259)
	.align		4
.L_259:
        /*05d4*/ 	.word	index@(_ZN5flash44flash_bwd_dq_dk_dv_loop_seqk_parallel_kernelI23Flash_bwd_kernel_traitsILi64ELi64ELi128ELi8ELi2ELi4ELi4ELb1ELb0EN7cutlass10bfloat16_tE19Flash_kernel_traitsILi64ELi64ELi128ELi8ES3_EELb0ELb0ELb1ELb1ELb0ELb0ELb1EEEvNS_16Flash_bwd_paramsE)
        /*05d8*/ 	.word	0x00000000


	//----- nvinfo : EIATTR_MIN_STACK_SIZE
	.align		4
.L_260:
        /*05dc*/ 	.byte	0x04, 0x12
        /*05de*/ 	.short	(.L_262 - .L_261)
	.align		4
.L_261:
        /*05e0*/ 	.word	index@(_ZN5flash25flash_bwd_dot_do_o_kernelILb0E23Flash_bwd_kernel_traitsILi64ELi64ELi128ELi8ELi2ELi4ELi4ELb1ELb0EN7cutlass10bfloat16_tE19Flash_kernel_traitsILi64ELi64ELi128ELi8ES3_EEEEvNS_16Flash_bwd_paramsE)
        /*05e4*/ 	.word	0x00000000


	//----- nvinfo : EIATTR_MIN_STACK_SIZE
	.align		4
.L_262:
        /*05e8*/ 	.byte	0x04, 0x12
        /*05ea*/ 	.short	(.L_264 - .L_263)
	.align		4
.L_263:
        /*05ec*/ 	.word	index@(_ZN5flash25flash_bwd_dot_do_o_kernelILb1E23Flash_bwd_kernel_traitsILi64ELi64ELi128ELi8ELi2ELi4ELi4ELb1ELb0EN7cutlass10bfloat16_tE19Flash_kernel_traitsILi64ELi64ELi128ELi8ES3_EEEEvNS_16Flash_bwd_paramsE)
        /*05f0*/ 	.word	0x00000000


	//----- nvinfo : EIATTR_MIN_STACK_SIZE
	.align		4
.L_264:
        /*05f4*/ 	.byte	0x04, 0x12
        /*05f6*/ 	.short	(.L_266 - .L_265)
	.align		4
.L_265:
        /*05f8*/ 	.word	index@(_ZN5flash27flash_bwd_convert_dq_kernelI23Flash_bwd_kernel_traitsILi64ELi128ELi128ELi8ELi4ELi4ELi4ELb0ELb0EN7cutlass10bfloat16_tE19Flash_kernel_traitsILi64ELi128ELi128ELi8ES3_EEEEvNS_16Flash_bwd_paramsEi)
        /*05fc*/ 	.word	0x00000000


	//----- nvinfo : EIATTR_MIN_STACK_SIZE
	.align		4
.L_266:
        /*0600*/ 	.byte	0x04, 0x12
        /*0602*/ 	.short	(.L_268 - .L_267)
	.align		4
.L_267:
        /*0604*/ 	.word	index@(_ZN5flash44flash_bwd_dq_dk_dv_loop_seqk_parallel_kernelI23Flash_bwd_kernel_traitsILi64ELi128ELi128ELi8ELi4ELi4ELi4ELb0ELb0EN7cutlass10bfloat16_tE19Flash_kernel_traitsILi64ELi128ELi128ELi8ES3_EELb1ELb0ELb0ELb0ELb0ELb1ELb0EEEvNS_16Flash_bwd_paramsE)
        /*0608*/ 	.word	0x00000018


	//----- nvinfo : EIATTR_MIN_STACK_SIZE
	.align		4
.L_268:
        /*060c*/ 	.byte	0x04, 0x12
        /*060e*/ 	.short	(.L_270 - .L_269)
	.align		4
.L_269:
        /*0610*/ 	.word	index@(_ZN5flash44flash_bwd_dq_dk_dv_loop_seqk_parallel_kernelI23Flash_bwd_kernel_traitsILi64ELi128ELi128ELi8ELi4ELi4ELi4ELb0ELb0EN7cutlass10bfloat16_tE19Flash_kernel_traitsILi64ELi128ELi128ELi8ES3_EELb0ELb0ELb0ELb0ELb0ELb1ELb1EEEvNS_16Flash_bwd_paramsE)
        /*0614*/ 	.word	0x000000e8


	//----- nvinfo : EIATTR_MIN_STACK_SIZE
	.align		4
.L_270:
        /*0618*/ 	.byte	0x04, 0x12
        /*061a*/ 	.short	(.L_272 - .L_271)
	.align		4
.L_271:
        /*061c*/ 	.word	index@(_ZN5flash44flash_bwd_dq_dk_dv_loop_seqk_parallel_kernelI23Flash_bwd_kernel_traitsILi64ELi128ELi128ELi8ELi4ELi4ELi4ELb0ELb0EN7cutlass10bfloat16_tE19Flash_kernel_traitsILi64ELi128ELi128ELi8ES3_EELb1ELb0ELb0ELb0ELb0ELb0ELb0EEEvNS_16Flash_bwd_paramsE)
        /*0620*/ 	.word	0x00000028


	//----- nvinfo : EIATTR_MIN_STACK_SIZE
	.align		4
.L_272:
        /*0624*/ 	.byte	0x04, 0x12
        /*0626*/ 	.short	(.L_274 - .L_273)
	.align		4
.L_273:
        /*0628*/ 	.word	index@(_ZN5flash44flash_bwd_dq_dk_dv_loop_seqk_parallel_kernelI23Flash_bwd_kernel_traitsILi64ELi128ELi128ELi8ELi4ELi4ELi4ELb0ELb0EN7cutlass10bfloat16_tE19Flash_kernel_traitsILi64ELi128ELi128ELi8ES3_EELb0ELb0ELb0ELb0ELb0ELb0ELb1EEEvNS_16Flash_bwd_paramsE)
        /*062c*/ 	.word	0x000000f0


	//----- nvinfo : EIATTR_MIN_STACK_SIZE
	.align		4
.L_274:
        /*0630*/ 	.byte	0x04, 0x12
        /*0632*/ 	.short	(.L_276 - .L_275)
	.align		4
.L_275:
        /*0634*/ 	.word	index@(_ZN5flash44flash_bwd_dq_dk_dv_loop_seqk_parallel_kernelI23Flash_bwd_kernel_traitsILi64ELi128ELi128ELi8ELi4ELi4ELi4ELb0ELb0EN7cutlass10bfloat16_tE19Flash_kernel_traitsILi64ELi128ELi128ELi8ES3_EELb1ELb0ELb1ELb0ELb0ELb0ELb0EEEvNS_16Flash_bwd_paramsE)
        /*0638*/ 	.word	0x00000010


	//----- nvinfo : EIATTR_MIN_STACK_SIZE
	.align		4
.L_276:
        /*063c*/ 	.byte	0x04, 0x12
        /*063e*/ 	.short	(.L_278 - .L_277)
	.align		4
.L_277:
        /*0640*/ 	.word	index@(_ZN5flash44flash_bwd_dq_dk_dv_loop_seqk_parallel_kernelI23Flash_bwd_kernel_traitsILi64ELi128ELi128ELi8ELi4ELi4ELi4ELb0ELb0EN7cutlass10bfloat16_tE19Flash_kernel_traitsILi64ELi128ELi128ELi8ES3_EELb0ELb0ELb1ELb0ELb0ELb0ELb1EEEvNS_16Flash_bwd_paramsE)
        /*0644*/ 	.word	0x000000f0


	//----- nvinfo : EIATTR_MIN_STACK_SIZE
	.align		4
.L_278:
        /*0648*/ 	.byte	0x04, 0x12
        /*064a*/ 	.short	(.L_280 - .L_279)
	.align		4
.L_279:
        /*064c*/ 	.word	index@(_ZN5flash44flash_bwd_dq_dk_dv_loop_seqk_parallel_kernelI23Flash_bwd_kernel_traitsILi64ELi128ELi128ELi8ELi4ELi4ELi4ELb0ELb0EN7cutlass10bfloat16_tE19Flash_kernel_traitsILi64ELi128ELi128ELi8ES3_EELb1ELb0ELb0ELb0ELb1ELb1ELb0EEEvNS_16Flash_bwd_paramsE)
        /*0650*/ 	.word	0x00000028


	//----- nvinfo : EIATTR_MIN_STACK_SIZE
	.align		4
.L_280:
        /*0654*/ 	.byte	0x04, 0x12
        /*0656*/ 	.short	(.L_282 - .L_281)
	.align		4
.L_281:
        /*0658*/ 	.word	index@(_ZN5flash44flash_bwd_dq_dk_dv_loop_seqk_parallel_kernelI23Flash_bwd_kernel_traitsILi64ELi128ELi128ELi8ELi4ELi4ELi4ELb0ELb0EN7cutlass10bfloat16_tE19Flash_kernel_traitsILi64ELi128ELi128ELi8ES3_EELb0ELb0ELb0ELb0ELb1ELb1ELb1EEEvNS_16Flash_bwd_paramsE)
        /*065c*/ 	.word	0x000000e0


	//----- nvinfo : EIATTR_MIN_STACK_SIZE
	.align		4
.L_282:
        /*0660*/ 	.byte	0x04, 0x12
        /*0662*/ 	.short	(.L_284 - .L_283)
	.align		4
.L_283:
        /*0664*/ 	.word	index@(_ZN5flash44flash_bwd_dq_dk_dv_loop_seqk_parallel_kernelI23Flash_bwd_kernel_traitsILi64ELi128ELi128ELi8ELi4ELi4ELi4ELb0ELb0EN7cutlass10bfloat16_tE19Flash_kernel_traitsILi64ELi128ELi128ELi8ES3_EELb1ELb0ELb0ELb1ELb0ELb0ELb0EEEvNS_16Flash_bwd_paramsE)
        /*0668*/ 	.word	0x00000028


	//----- nvinfo : EIATTR_MIN_STACK_SIZE
	.align		4
.L_284:
        /*066c*/ 	.byte	0x04, 0x12
        /*066e*/ 	.short	(.L_286 - .L_285)
	.align		4
.L_285:
        /*0670*/ 	.word	index@(_ZN5flash44flash_bwd_dq_dk_dv_loop_seqk_parallel_kernelI23Flash_bwd_kernel_traitsILi64ELi128ELi128ELi8ELi4ELi4ELi4ELb0ELb0EN7cutlass10bfloat16_tE19Flash_kernel_traitsILi64ELi128ELi128ELi8ES3_EELb0ELb0ELb0ELb1ELb0ELb0ELb1EEEvNS_16Flash_bwd_paramsE)
        /*0674*/ 	.word	0x000000f0


	//----- nvinfo : EIATTR_MIN_STACK_SIZE
	.align		4
.L_286:
        /*0678*/ 	.byte	0x04, 0x12
        /*067a*/ 	.short	(.L_288 - .L_287)
	.align		4
.L_287:
        /*067c*/ 	.word	index@(_ZN5flash44flash_bwd_dq_dk_dv_loop_seqk_parallel_kernelI23Flash_bwd_kernel_traitsILi64ELi128ELi128ELi8ELi4ELi4ELi4ELb0ELb0EN7cutlass10bfloat16_tE19Flash_kernel_traitsILi64ELi128ELi128ELi8ES3_EELb1ELb0ELb1ELb0ELb0ELb1ELb0EEEvNS_16Flash_bwd_paramsE)
        /*0680*/ 	.word	0x00000010


	//----- nvinfo : EIATTR_MIN_STACK_SIZE
	.align		4
.L_288:
        /*0684*/ 	.byte	0x04, 0x12
        /*0686*/ 	.short	(.L_290 - .L_289)
	.align		4
.L_289:
        /*0688*/ 	.word	index@(_ZN5flash44flash_bwd_dq_dk_dv_loop_seqk_parallel_kernelI23Flash_bwd_kernel_traitsILi64ELi128ELi128ELi8ELi4ELi4ELi4ELb0ELb0EN7cutlass10bfloat16_tE19Flash_kernel_traitsILi64ELi128ELi128ELi8ES3_EELb0ELb0ELb1ELb0ELb0ELb1ELb1EEEvNS_16Flash_bwd_paramsE)
        /*068c*/ 	.word	0x000000e8


	//----- nvinfo : EIATTR_MIN_STACK_SIZE
	.align		4
.L_290:
        /*0690*/ 	.byte	0x04, 0x12
        /*0692*/ 	.short	(.L_292 - .L_291)
	.align		4
.L_291:
        /*0694*/ 	.word	index@(_ZN5flash44flash_bwd_dq_dk_dv_loop_seqk_parallel_kernelI23Flash_bwd_kernel_traitsILi64ELi128ELi128ELi8ELi4ELi4ELi4ELb0ELb0EN7cutlass10bfloat16_tE19Flash_kernel_traitsILi64ELi128ELi128ELi8ES3_EELb1ELb0ELb1ELb1ELb0ELb0ELb0EEEvNS_16Flash_bwd_paramsE)
        /*0698*/ 	.word	0x00000000


	//----- nvinfo : EIATTR_MIN_STACK_SIZE
	.align		4
.L_292:
        /*069c*/ 	.byte	0x04, 0x12
        /*069e*/ 	.short	(.L_294 - .L_293)
	.align		4
.L_293:
        /*06a0*/ 	.word	index@(_ZN5flash44flash_bwd_dq_dk_dv_loop_seqk_parallel_kernelI23Flash_bwd_kernel_traitsILi64ELi128ELi128ELi8ELi4ELi4ELi4ELb0ELb0EN7cutlass10bfloat16_tE19Flash_kernel_traitsILi64ELi128ELi128ELi8ES3_EELb0ELb0ELb1ELb1ELb0ELb0ELb1EEEvNS_16Flash_bwd_paramsE)
        /*06a4*/ 	.word	0x000000f0


	//----- nvinfo : EIATTR_MIN_STACK_SIZE
	.align		4
.L_294:
        /*06a8*/ 	.byte	0x04, 0x12
        /*06aa*/ 	.short	(.L_296 - .L_295)
	.align		4
.L_295:
        /*06ac*/ 	.word	index@(_ZN5flash25flash_bwd_dot_do_o_kernelILb0E23Flash_bwd_kernel_traitsILi64ELi128ELi128ELi8ELi4ELi4ELi4ELb0ELb0EN7cutlass10bfloat16_tE19Flash_kernel_traitsILi64ELi128ELi128ELi8ES3_EEEEvNS_16Flash_bwd_paramsE)
        /*06b0*/ 	.word	0x00000000


	//----- nvinfo : EIATTR_MIN_STACK_SIZE
	.align		4
.L_296:
        /*06b4*/ 	.byte	0x04, 0x12
        /*06b6*/ 	.short	(.L_298 - .L_297)
	.align		4
.L_297:
        /*06b8*/ 	.word	index@(_ZN5flash25flash_bwd_dot_do_o_kernelILb1E23Flash_bwd_kernel_traitsILi64ELi128ELi128ELi8ELi4ELi4ELi4ELb0ELb0EN7cutlass10bfloat16_tE19Flash_kernel_traitsILi64ELi128ELi128ELi8ES3_EEEEvNS_16Flash_bwd_paramsE)
        /*06bc*/ 	.word	0x00000000
.L_298:


//--------------------- .nv.compat                --------------------------
	.section	.nv.compat,"",@"SHT_CUDA_COMPAT_INFO"
	.align	4
        /*0000*/ 	.byte	0x02, 0x09, 0x01, 0x00, 0x02, 0x02, 0x01, 0x00, 0x02, 0x05, 0x05, 0x00, 0x03, 0x07, 0x01, 0x01
        /*0010*/ 	.byte	0x02, 0x03, 0x00, 0x00, 0x02, 0x06, 0x01, 0x00, 0x04, 0x0b, 0x08, 0x00, 0x00, 0x00, 0x00, 0x00
        /*0020*/ 	.byte	0x00, 0x00, 0x00, 0x00


//--------------------- .nv.info._ZN5flash44flash_bwd_dq_dk_dv_loop_seqk_parallel_kernelI23Flash_bwd_kernel_traitsILi64ELi64ELi128ELi8ELi2ELi4ELi4ELb1ELb0EN7cutlass10bfloat16_tE19Flash_kernel_traitsILi64ELi64ELi128ELi8ES3_EELb0ELb0ELb0ELb0ELb0ELb1ELb0EEEvNS_16Flash_bwd_paramsE --------------------------
	.section	.nv.info._ZN5flash44flash_bwd_dq_dk_dv_loop_seqk_parallel_kernelI23Flash_bwd_kernel_traitsILi64ELi64ELi128ELi8ELi2ELi4ELi4ELb1ELb0EN7cutlass10bfloat16_tE19Flash_kernel_traitsILi64ELi64ELi128ELi8ES3_EELb0ELb0ELb0ELb0ELb0ELb1ELb0EEEvNS_16Flash_bwd_paramsE,"",@"SHT_CUDA_INFO"
	.sectionflags	@""
	.align	4


	//----- nvinfo : EIATTR_CUDA_API_VERSION
	.align		4
        /*0000*/ 	.byte	0x04, 0x37
        /*0002*/ 	.short	(.L_300 - .L_299)
.L_299:
        /*0004*/ 	.word	0x00000082


	//----- nvinfo : EIATTR_KPARAM_INFO
	.align		4
.L_300:
        /*0008*/ 	.byte	0x04, 0x17
        /*000a*/ 	.short	(.L_302 - .L_301)
.L_301:
        /*000c*/ 	.word	0x00000000
        /*0010*/ 	.short	0x0000
        /*0012*/ 	.short	0x0000
        /*0014*/ 	.byte	0x00, 0xf0, 0x01, 0x0a


	//----- nvinfo : EIATTR_SPARSE_MMA_MASK
	.align		4
.L_302:
        /*0018*/ 	.byte	0x03, 0x50
        /*001a*/ 	.short	0x0000


	//----- nvinfo : EIATTR_MAXREG_COUNT
	.align		4
        /*001c*/ 	.byte	0x03, 0x1b
        /*001e*/ 	.short	0x00ff


	//----- nvinfo : EIATTR_NUM_BARRIERS
	.align		4
        /*0020*/ 	.byte	0x02, 0x4c
        /*0022*/ 	.byte	0x01
	.zero		1


	//----- nvinfo : EIATTR_MERCURY_ISA_VERSION
	.align		4
        /*0024*/ 	.byte	0x03, 0x5f
        /*0026*/ 	.short	0x0101


	//----- nvinfo : EIATTR_VRC_CTA_INIT_COUNT
	.align		4
        /*0028*/ 	.byte	0x02, 0x4a
	.zero		1
	.zero		1


	//----- nvinfo : EIATTR_EXIT_INSTR_OFFSETS
	.align		4
        /*002c*/ 	.byte	0x04, 0x1c
        /*002e*/ 	.short	(.L_304 - .L_303)


	//   ....[0]....
.L_303:
        /*0030*/ 	.word	0x00000080


	//   ....[1]....
        /*0034*/ 	.word	0x00006660


	//----- nvinfo : EIATTR_CRS_STACK_SIZE
	.align		4
.L_304:
        /*0038*/ 	.byte	0x04, 0x1e
        /*003a*/ 	.short	(.L_306 - .L_305)
.L_305:
        /*003c*/ 	.word	0x00000000


	//----- nvinfo : EIATTR_CBANK_PARAM_SIZE
	.align		4
.L_306:
        /*0040*/ 	.byte	0x03, 0x19
        /*0042*/ 	.short	0x0280


	//----- nvinfo : EIATTR_PARAM_CBANK
	.align		4
        /*0044*/ 	.byte	0x04, 0x0a
        /*0046*/ 	.short	(.L_308 - .L_307)
	.align		4
.L_307:
        /*0048*/ 	.word	index@(.nv.constant0._ZN5flash44flash_bwd_dq_dk_dv_loop_seqk_parallel_kernelI23Flash_bwd_kernel_traitsILi64ELi64ELi128ELi8ELi2ELi4ELi4ELb1ELb0EN7cutlass10bfloat16_tE19Flash_kernel_traitsILi64ELi64ELi128ELi8ES3_EELb0ELb0ELb0ELb0ELb0ELb1ELb0EEEvNS_16Flash_bwd_paramsE)
        /*004c*/ 	.short	0x0380
        /*004e*/ 	.short	0x0280


	//----- nvinfo : EIATTR_SW_WAR
	.align		4
.L_308:
        /*0050*/ 	.byte	0x04, 0x36
        /*0052*/ 	.short	(.L_310 - .L_309)
.L_309:
        /*0054*/ 	.word	0x00000008
.L_310:


//--------------------- .nv.info._ZN5flash44flash_bwd_dq_dk_dv_loop_seqk_parallel_kernelI23Flash_bwd_kernel_traitsILi64ELi64ELi128ELi8ELi2ELi4ELi4ELb1ELb0EN7cutlass10bfloat16_tE19Flash_kernel_traitsILi64ELi64ELi128ELi8ES3_EELb0ELb0ELb0ELb0ELb0ELb0ELb0EEEvNS_16Flash_bwd_paramsE --------------------------
	.section	.nv.info._ZN5flash44flash_bwd_dq_dk_dv_loop_seqk_parallel_kernelI23Flash_bwd_kernel_traitsILi64ELi64ELi128ELi8ELi2ELi4ELi4ELb1ELb0EN7cutlass10bfloat16_tE19Flash_kernel_traitsILi64ELi64ELi128ELi8ES3_EELb0ELb0ELb0ELb0ELb0ELb0ELb0EEEvNS_16Flash_bwd_paramsE,"",@"SHT_CUDA_INFO"
	.sectionflags	@""
	.align	4


	//----- nvinfo : EIATTR_CUDA_API_VERSION
	.align		4
        /*0000*/ 	.byte	0x04, 0x37
        /*0002*/ 	.short	(.L_312 - .L_311)
.L_311:
        /*0004*/ 	.word	0x00000082


	//----- nvinfo : EIATTR_KPARAM_INFO
	.align		4
.L_312:
        /*0008*/ 	.byte	0x04, 0x17
        /*000a*/ 	.short	(.L_314 - .L_313)
.L_313:
        /*000c*/ 	.word	0x00000000
        /*0010*/ 	.short	0x0000
        /*0012*/ 	.short	0x0000
        /*0014*/ 	.byte	0x00, 0xf0, 0x01, 0x0a


	//----- nvinfo : EIATTR_SPARSE_MMA_MASK
	.align		4
.L_314:
        /*0018*/ 	.byte	0x03, 0x50
        /*001a*/ 	.short	0x0000


	//----- nvinfo : EIATTR_MAXREG_COUNT
	.align		4
        /*001c*/ 	.byte	0x03, 0x1b
        /*001e*/ 	.short	0x00ff


	//----- nvinfo : EIATTR_NUM_BARRIERS
	.align		4
        /*0020*/ 	.byte	0x02, 0x4c
        /*0022*/ 	.byte	0x01
	.zero		1


	//----- nvinfo : EIATTR_MERCURY_ISA_VERSION
	.align		4
        /*0024*/ 	.byte	0x03, 0x5f
        /*0026*/ 	.short	0x0101


	//----- nvinfo : EIATTR_VRC_CTA_INIT_COUNT
	.align		4
        /*0028*/ 	.byte	0x02, 0x4a
	.zero		1
	.zero		1


	//----- nvinfo : EIATTR_EXIT_INSTR_OFFSETS
	.align		4
        /*002c*/ 	.byte	0x04, 0x1c
        /*002e*/ 	.short	(.L_316 - .L_315)


	//   ....[0]....
.L_315:
        /*0030*/ 	.word	0x00000080


	//   ....[1]....
        /*0034*/ 	.word	0x00006e50


	//----- nvinfo : EIATTR_CRS_STACK_SIZE
	.align		4
.L_316:
        /*0038*/ 	.byte	0x04, 0x1e
        /*003a*/ 	.short	(.L_318 - .L_317)
.L_317:
        /*003c*/ 	.word	0x00000000


	//----- nvinfo : EIATTR_CBANK_PARAM_SIZE
	.align		4
.L_318:
        /*0040*/ 	.byte	0x03, 0x19
        /*0042*/ 	.short	0x0280


	//----- nvinfo : EIATTR_PARAM_CBANK
	.align		4
        /*0044*/ 	.byte	0x04, 0x0a
        /*0046*/ 	.short	(.L_320 - .L_319)
	.align		4
.L_319:
        /*0048*/ 	.word	index@(.nv.constant0._ZN5flash44flash_bwd_dq_dk_dv_loop_seqk_parallel_kernelI23Flash_bwd_kernel_traitsILi64ELi64ELi128ELi8ELi2ELi4ELi4ELb1ELb0EN7cutlass10bfloat16_tE19Flash_kernel_traitsILi64ELi64ELi128ELi8ES3_EELb0ELb0ELb0ELb0ELb0ELb0ELb0EEEvNS_16Flash_bwd_paramsE)
        /*004c*/ 	.short	0x0380
        /*004e*/ 	.short	0x0280


	//----- nvinfo : EIATTR_SW_WAR
	.align		4
.L_320:
        /*0050*/ 	.byte	0x04, 0x36
        /*0052*/ 	.short	(.L_322 - .L_321)
.L_321:
        /*0054*/ 	.word	0x00000008
.L_322:


//--------------------- .nv.info._ZN5flash44flash_bwd_dq_dk_dv_loop_seqk_parallel_kernelI23Flash_bwd_kernel_traitsILi64ELi64ELi128ELi8ELi2ELi4ELi4ELb1ELb0EN7cutlass10bfloat16_tE19Flash_kernel_traitsILi64ELi64ELi128ELi8ES3_EELb0ELb0ELb1ELb0ELb0ELb0ELb0EEEvNS_16Flash_bwd_paramsE --------------------------
	.section	.nv.info._ZN5flash44flash_bwd_dq_dk_dv_loop_seqk_parallel_kernelI23Flash_bwd_kernel_traitsILi64ELi64ELi128ELi8ELi2ELi4ELi4ELb1ELb0EN7cutlass10bfloat16_tE19Flash_kernel_traitsILi64ELi64ELi128ELi8ES3_EELb0ELb0ELb1ELb0ELb0ELb0ELb0EEEvNS_16Flash_bwd_paramsE,"",@"SHT_CUDA_INFO"
	.sectionflags	@""
	.align	4


	//----- nvinfo : EIATTR_CUDA_API_VERSION
	.align		4
        /*0000*/ 	.byte	0x04, 0x37
        /*0002*/ 	.short	(.L_324 - .L_323)
.L_323:
        /*0004*/ 	.word	0x00000082


	//----- nvinfo : EIATTR_KPARAM_INFO
	.align		4
.L_324:
        /*0008*/ 	.byte	0x04, 0x17
        /*000a*/ 	.short	(.L_326 - .L_325)
.L_325:
        /*000c*/ 	.word	0x00000000
        /*0010*/ 	.short	0x0000
        /*0012*/ 	.short	0x0000
        /*0014*/ 	.byte	0x00, 0xf0, 0x01, 0x0a


	//----- nvinfo : EIATTR_SPARSE_MMA_MASK
	.align		4
.L_326:
        /*0018*/ 	.byte	0x03, 0x50
        /*001a*/ 	.short	0x0000


	//----- nvinfo : EIATTR_MAXREG_COUNT
	.align		4
        /*001c*/ 	.byte	0x03, 0x1b
        /*001e*/ 	.short	0x00ff


	//----- nvinfo : EIATTR_NUM_BARRIERS
	.align		4
        /*0020*/ 	.byte	0x02, 0x4c
        /*0022*/ 	.byte	0x01
	.zero		1


	//----- nvinfo : EIATTR_MERCURY_ISA_VERSION
	.align		4
        /*0024*/ 	.byte	0x03, 0x5f
        /*0026*/ 	.short	0x0101


	//----- nvinfo : EIATTR_VRC_CTA_INIT_COUNT
	.align		4
        /*0028*/ 	.byte	0x02, 0x4a
	.zero		1
	.zero		1


	//----- nvinfo : EIATTR_EXIT_INSTR_OFFSETS
	.align		4
        /*002c*/ 	.byte	0x04, 0x1c
        /*002e*/ 	.short	(.L_328 - .L_327)


	//   ....[0]....
.L_327:
        /*0030*/ 	.word	0x00000080


	//   ....[1]....
        /*0034*/ 	.word	0x000077c0


	//----- nvinfo : EIATTR_CRS_STACK_SIZE
	.align		4
.L_328:
        /*0038*/ 	.byte	0x04, 0x1e
        /*003a*/ 	.short	(.L_330 - .L_329)
.L_329:
        /*003c*/ 	.word	0x00000000


	//----- nvinfo : EIATTR_CBANK_PARAM_SIZE
	.align		4
.L_330:
        /*0040*/ 	.byte	0x03, 0x19
        /*0042*/ 	.short	0x0280


	//----- nvinfo : EIATTR_PARAM_CBANK
	.align		4
        /*0044*/ 	.byte	0x04, 0x0a
        /*0046*/ 	.short	(.L_332 - .L_331)
	.align		4
.L_331:
        /*0048*/ 	.word	index@(.nv.constant0._ZN5flash44flash_bwd_dq_dk_dv_loop_seqk_parallel_kernelI23Flash_bwd_kernel_traitsILi64ELi64ELi128ELi8ELi2ELi4ELi4ELb1ELb0EN7cutlass10bfloat16_tE19Flash_kernel_traitsILi64ELi64ELi128ELi8ES3_EELb0ELb0ELb1ELb0ELb0ELb0ELb0EEEvNS_16Flash_bwd_paramsE)
        /*004c*/ 	.short	0x0380
        /*004e*/ 	.short	0x0280


	//----- nvinfo : EIATTR_SW_WAR
	.align		4
.L_332:
        /*0050*/ 	.byte	0x04, 0x36
        /*0052*/ 	.short	(.L_334 - .L_333)
.L_333:
        /*0054*/ 	.word	0x00000008
.L_334:


//--------------------- .nv.info._ZN5flash44flash_bwd_dq_dk_dv_loop_seqk_parallel_kernelI23Flash_bwd_kernel_traitsILi64ELi64ELi128ELi8ELi2ELi4ELi4ELb1ELb0EN7cutlass10bfloat16_tE19Flash_kernel_traitsILi64ELi64ELi128ELi8ES3_EELb0ELb0ELb0ELb0ELb1ELb1ELb0EEEvNS_16Flash_bwd_paramsE --------------------------
	.section	.nv.info._ZN5flash44flash_bwd_dq_dk_dv_loop_seqk_parallel_kernelI23Flash_bwd_kernel_traitsILi64ELi64ELi128ELi8ELi2ELi4ELi4ELb1ELb0EN7cutlass10bfloat16_tE19Flash_kernel_traitsILi64ELi64ELi128ELi8ES3_EELb0ELb0ELb0ELb0ELb1ELb1ELb0EEEvNS_16Flash_bwd_paramsE,"",@"SHT_CUDA_INFO"
	.sectionflags	@""
	.align	4


	//----- nvinfo : EIATTR_CUDA_API_VERSION
	.align		4
        /*0000*/ 	.byte	0x04, 0x37
        /*0002*/ 	.short	(.L_336 - .L_335)
.L_335:
        /*0004*/ 	.word	0x00000082


	//----- nvinfo : EIATTR_KPARAM_INFO
	.align		4
.L_336:
        /*0008*/ 	.byte	0x04, 0x17
        /*000a*/ 	.short	(.L_338 - .L_337)
.L_337:
        /*000c*/ 	.word	0x00000000
        /*0010*/ 	.short	0x0000
        /*0012*/ 	.short	0x0000
        /*0014*/ 	.byte	0x00, 0xf0, 0x01, 0x0a


	//----- nvinfo : EIATTR_SPARSE_MMA_MASK
	.align		4
.L_338:
        /*0018*/ 	.byte	0x03, 0x50
        /*001a*/ 	.short	0x0000


	//----- nvinfo : EIATTR_MAXREG_COUNT
	.align		4
        /*001c*/ 	.byte	0x03, 0x1b
        /*001e*/ 	.short	0x00ff


	//----- nvinfo : EIATTR_NUM_BARRIERS
	.align		4
        /*0020*/ 	.byte	0x02, 0x4c
        /*0022*/ 	.byte	0x01
	.zero		1


	//----- nvinfo : EIATTR_MERCURY_ISA_VERSION
	.align		4
        /*0024*/ 	.byte	0x03, 0x5f
        /*0026*/ 	.short	0x0101


	//----- nvinfo : EIATTR_VRC_CTA_INIT_COUNT
	.align		4
        /*0028*/ 	.byte	0x02, 0x4a
	.zero		1
	.zero		1


	//----- nvinfo : EIATTR_EXIT_INSTR_OFFSETS
	.align		4
        /*002c*/ 	.byte	0x04, 0x1c
        /*002e*/ 	.short	(.L_340 - .L_339)


	//   ....[0]....
.L_339:
        /*0030*/ 	.word	0x00000080


	//   ....[1]....
        /*0034*/ 	.word	0x00004980


	//----- nvinfo : EIATTR_CBANK_PARAM_SIZE
	.align		4
.L_340:
        /*0038*/ 	.byte	0x03, 0x19
        /*003a*/ 	.short	0x0280


	//----- nvinfo : EIATTR_PARAM_CBANK
	.align		4
        /*003c*/ 	.byte	0x04, 0x0a
        /*003e*/ 	.short	(.L_342 - .L_341)
	.align		4
.L_341:
        /*0040*/ 	.word	index@(.nv.constant0._ZN5flash44flash_bwd_dq_dk_dv_loop_seqk_parallel_kernelI23Flash_bwd_kernel_traitsILi64ELi64ELi128ELi8ELi2ELi4ELi4ELb1ELb0EN7cutlass10bfloat16_tE19Flash_kernel_traitsILi64ELi64ELi128ELi8ES3_EELb0ELb0ELb0ELb0ELb1ELb1ELb0EEEvNS_16Flash_bwd_paramsE)
        /*0044*/ 	.short	0x0380
        /*0046*/ 	.short	0x0280


	//----- nvinfo : EIATTR_SW_WAR
	.align		4
.L_342:
        /*0048*/ 	.byte	0x04, 0x36
        /*004a*/ 	.short	(.L_344 - .L_343)
.L_343:
        /*004c*/ 	.word	0x00000008
.L_344:


//--------------------- .nv.info._ZN5flash44flash_bwd_dq_dk_dv_loop_seqk_parallel_kernelI23Flash_bwd_kernel_traitsILi64ELi64ELi128ELi8ELi2ELi4ELi4ELb1ELb0EN7cutlass10bfloat16_tE19Flash_kernel_traitsILi64ELi64ELi128ELi8ES3_EELb0ELb0ELb0ELb1ELb0ELb0ELb0EEEvNS_16Flash_bwd_paramsE --------------------------
	.section	.nv.info._ZN5flash44flash_bwd_dq_dk_dv_loop_seqk_parallel_kernelI23Flash_bwd_kernel_traitsILi64ELi64ELi128ELi8ELi2ELi4ELi4ELb1ELb0EN7cutlass10bfloat16_tE19Flash_kernel_traitsILi64ELi64ELi128ELi8ES3_EELb0ELb0ELb0ELb1ELb0ELb0ELb0EEEvNS_16Flash_bwd_paramsE,"",@"SHT_CUDA_INFO"
	.sectionflags	@""
	.align	4


	//----- nvinfo : EIATTR_CUDA_API_VERSION
	.align		4
        /*0000*/ 	.byte	0x04, 0x37
        /*0002*/ 	.short	(.L_346 - .L_345)
.L_345:
        /*0004*/ 	.word	0x00000082


	//----- nvinfo : EIATTR_KPARAM_INFO
	.align		4
.L_346:
        /*0008*/ 	.byte	0x04, 0x17
        /*000a*/ 	.short	(.L_348 - .L_347)
.L_347:
        /*000c*/ 	.word	0x00000000
        /*0010*/ 	.short	0x0000
        /*0012*/ 	.short	0x0000
        /*0014*/ 	.byte	0x00, 0xf0, 0x01, 0x0a


	//----- nvinfo : EIATTR_SPARSE_MMA_MASK
	.align		4
.L_348:
        /*0018*/ 	.byte	0x03, 0x50
        /*001a*/ 	.short	0x0000


	//----- nvinfo : EIATTR_MAXREG_COUNT
	.align		4
        /*001c*/ 	.byte	0x03, 0x1b
        /*001e*/ 	.short	0x00ff


	//----- nvinfo : EIATTR_NUM_BARRIERS
	.align		4
        /*0020*/ 	.byte	0x02, 0x4c
        /*0022*/ 	.byte	0x01
	.zero		1


	//----- nvinfo : EIATTR_MERCURY_ISA_VERSION
	.align		4
        /*0024*/ 	.byte	0x03, 0x5f
        /*0026*/ 	.short	0x0101


	//----- nvinfo : EIATTR_VRC_CTA_INIT_COUNT
	.align		4
        /*0028*/ 	.byte	0x02, 0x4a
	.zero		1
	.zero		1


	//----- nvinfo : EIATTR_EXIT_INSTR_OFFSETS
	.align		4
        /*002c*/ 	.byte	0x04, 0x1c
        /*002e*/ 	.short	(.L_350 - .L_349)


	//   ....[0]....
.L_349:
        /*0030*/ 	.word	0x00000080


	//   ....[1]....
        /*0034*/ 	.word	0x000076e0


	//----- nvinfo : EIATTR_CRS_STACK_SIZE
	.align		4
.L_350:
        /*0038*/ 	.byte	0x04, 0x1e
        /*003a*/ 	.short	(.L_352 - .L_351)
.L_351:
        /*003c*/ 	.word	0x00000000


	//----- nvinfo : EIATTR_CBANK_PARAM_SIZE
	.align		4
.L_352:
        /*0040*/ 	.byte	0x03, 0x19
        /*0042*/ 	.short	0x0280


	//----- nvinfo : EIATTR_PARAM_CBANK
	.align		4
        /*0044*/ 	.byte	0x04, 0x0a
        /*0046*/ 	.short	(.L_354 - .L_353)
	.align		4
.L_353:
        /*0048*/ 	.word	index@(.nv.constant0._ZN5flash44flash_bwd_dq_dk_dv_loop_seqk_parallel_kernelI23Flash_bwd_kernel_traitsILi64ELi64ELi128ELi8ELi2ELi4ELi4ELb1ELb0EN7cutlass10bfloat16_tE19Flash_kernel_traitsILi64ELi64ELi128ELi8ES3_EELb0ELb0ELb0ELb1ELb0ELb0ELb0EEEvNS_16Flash_bwd_paramsE)
        /*004c*/ 	.short	0x0380
        /*004e*/ 	.short	0x0280


	//----- nvinfo : EIATTR_SW_WAR
	.align		4
.L_354:
        /*0050*/ 	.byte	0x04, 0x36
        /*0052*/ 	.short	(.L_356 - .L_355)
.L_355:
        /*0054*/ 	.word	0x00000008
.L_356:


//--------------------- .nv.info._ZN5flash44flash_bwd_dq_dk_dv_loop_seqk_parallel_kernelI23Flash_bwd_kernel_traitsILi64ELi64ELi128ELi8ELi2ELi4ELi4ELb1ELb0EN7cutlass10bfloat16_tE19Flash_kernel_traitsILi64ELi64ELi128ELi8ES3_EELb0ELb0ELb1ELb0ELb0ELb1ELb0EEEvNS_16Flash_bwd_paramsE --------------------------
	.section	.nv.info._ZN5flash44flash_bwd_dq_dk_dv_loop_seqk_parallel_kernelI23Flash_bwd_kernel_traitsILi64ELi64ELi128ELi8ELi2ELi4ELi4ELb1ELb0EN7cutlass10bfloat16_tE19Flash_kernel_traitsILi64ELi64ELi128ELi8ES3_EELb0ELb0ELb1ELb0ELb0ELb1ELb0EEEvNS_16Flash_bwd_paramsE,"",@"SHT_CUDA_INFO"
	.sectionflags	@""
	.align	4


	//----- nvinfo : EIATTR_CUDA_API_VERSION
	.align		4
        /*0000*/ 	.byte	0x04, 0x37
        /*0002*/ 	.short	(.L_358 - .L_357)
.L_357:
        /*0004*/ 	.word	0x00000082


	//----- nvinfo : EIATTR_KPARAM_INFO
	.align		4
.L_358:
        /*0008*/ 	.byte	0x04, 0x17
        /*000a*/ 	.short	(.L_360 - .L_359)
.L_359:
        /*000c*/ 	.word	0x00000000
        /*0010*/ 	.short	0x0000
        /*0012*/ 	.short	0x0000
        /*0014*/ 	.byte	0x00, 0xf0, 0x01, 0x0a


	//----- nvinfo : EIATTR_SPARSE_MMA_MASK
	.align		4
.L_360:
        /*0018*/ 	.byte	0x03, 0x50
        /*001a*/ 	.short	0x0000


	//----- nvinfo : EIATTR_MAXREG_COUNT
	.align		4
        /*001c*/ 	.byte	0x03, 0x1b
        /*001e*/ 	.short	0x00ff


	//----- nvinfo : EIATTR_NUM_BARRIERS
	.align		4
        /*0020*/ 	.byte	0x02, 0x4c
        /*0022*/ 	.byte	0x01
	.zero		1


	//----- nvinfo : EIATTR_MERCURY_ISA_VERSION
	.align		4
        /*0024*/ 	.byte	0x03, 0x5f
        /*0026*/ 	.short	0x0101


	//----- nvinfo : EIATTR_VRC_CTA_INIT_COUNT
	.align		4
        /*0028*/ 	.byte	0x02, 0x4a
	.zero		1
	.zero		1


	//----- nvinfo : EIATTR_EXIT_INSTR_OFFSETS
	.align		4
        /*002c*/ 	.byte	0x04, 0x1c
        /*002e*/ 	.short	(.L_362 - .L_361)


	//   ....[0]....
.L_361:
        /*0030*/ 	.word	0x00000080


	//   ....[1]....
        /*0034*/ 	.word	0x00006fc0


	//----- nvinfo : EIATTR_CRS_STACK_SIZE
	.align		4
.L_362:
        /*0038*/ 	.byte	0x04, 0x1e
        /*003a*/ 	.short	(.L_364 - .L_363)
.L_363:
        /*003c*/ 	.word	0x00000000


	//----- nvinfo : EIATTR_CBANK_PARAM_SIZE
	.align		4
.L_364:
        /*0040*/ 	.byte	0x03, 0x19
        /*0042*/ 	.short	0x0280


	//----- nvinfo : EIATTR_PARAM_CBANK
	.align		4
        /*0044*/ 	.byte	0x04, 0x0a
        /*0046*/ 	.short	(.L_366 - .L_365)
	.align		4
.L_365:
        /*0048*/ 	.word	index@(.nv.constant0._ZN5flash44flash_bwd_dq_dk_dv_loop_seqk_parallel_kernelI23Flash_bwd_kernel_traitsILi64ELi64ELi128ELi8ELi2ELi4ELi4ELb1ELb0EN7cutlass10bfloat16_tE19Flash_kernel_traitsILi64ELi64ELi128ELi8ES3_EELb0ELb0ELb1ELb0ELb0ELb1ELb0EEEvNS_16Flash_bwd_paramsE)
        /*004c*/ 	.short	0x0380
        /*004e*/ 	.short	0x0280


	//----- nvinfo : EIATTR_SW_WAR
	.align		4
.L_366:
        /*0050*/ 	.byte	0x04, 0x36
        /*0052*/ 	.short	(.L_368 - .L_367)
.L_367:
        /*0054*/ 	.word	0x00000008
.L_368:


//--------------------- .nv.info._ZN5flash44flash_bwd_dq_dk_dv_loop_seqk_parallel_kernelI23Flash_bwd_kernel_traitsILi64ELi64ELi128ELi8ELi2ELi4ELi4ELb1ELb0EN7cutlass10bfloat16_tE19Flash_kernel_traitsILi64ELi64ELi128ELi8ES3_EELb0ELb0ELb1ELb1ELb0ELb0ELb0EEEvNS_16Flash_bwd_paramsE --------------------------
	.section	.nv.info._ZN5flash44flash_bwd_dq_dk_dv_loop_seqk_parallel_kernelI23Flash_bwd_kernel_traitsILi64ELi64ELi128ELi8ELi2ELi4ELi4ELb1ELb0EN7cutlass10bfloat16_tE19Flash_kernel_traitsILi64ELi64ELi128ELi8ES3_EELb0ELb0ELb1ELb1ELb0ELb0ELb0EEEvNS_16Flash_bwd_paramsE,"",@"SHT_CUDA_INFO"
	.sectionflags	@""
	.align	4


	//----- nvinfo : EIATTR_CUDA_API_VERSION
	.align		4
        /*0000*/ 	.byte	0x04, 0x37
        /*0002*/ 	.short	(.L_370 - .L_369)
.L_369:
        /*0004*/ 	.word	0x00000082


	//----- nvinfo : EIATTR_KPARAM_INFO
	.align		4
.L_370:
        /*0008*/ 	.byte	0x04, 0x17
        /*000a*/ 	.short	(.L_372 - .L_371)
.L_371:
        /*000c*/ 	.word	0x00000000
        /*0010*/ 	.short	0x0000
        /*0012*/ 	.short	0x0000
        /*0014*/ 	.byte	0x00, 0xf0, 0x01, 0x0a


	//----- nvinfo : EIATTR_SPARSE_MMA_MASK
	.align		4
.L_372:
        /*0018*/ 	.byte	0x03, 0x50
        /*001a*/ 	.short	0x0000


	//----- nvinfo : EIATTR_MAXREG_COUNT
	.align		4
        /*001c*/ 	.byte	0x03, 0x1b
        /*001e*/ 	.short	0x00ff


	//----- nvinfo : EIATTR_NUM_BARRIERS
	.align		4
        /*0020*/ 	.byte	0x02, 0x4c
        /*0022*/ 	.byte	0x01
	.zero		1


	//----- nvinfo : EIATTR_MERCURY_ISA_VERSION
	.align		4
        /*0024*/ 	.byte	0x03, 0x5f
        /*0026*/ 	.short	0x0101


	//----- nvinfo : EIATTR_VRC_CTA_INIT_COUNT
	.align		4
        /*0028*/ 	.byte	0x02, 0x4a
	.zero		1
	.zero		1


	//----- nvinfo : EIATTR_EXIT_INSTR_OFFSETS
	.align		4
        /*002c*/ 	.byte	0x04, 0x1c
        /*002e*/ 	.short	(.L_374 - .L_373)


	//   ....[0]....
.L_373:
        /*0030*/ 	.word	0x00000080


	//   ....[1]....
        /*0034*/ 	.word	0x00007e40


	//----- nvinfo : EIATTR_CRS_STACK_SIZE
	.align		4
.L_374:
        /*0038*/ 	.byte	0x04, 0x1e
        /*003a*/ 	.short	(.L_376 - .L_375)
.L_375:
        /*003c*/ 	.word	0x00000000


	//----- nvinfo : EIATTR_CBANK_PARAM_SIZE
	.align		4
.L_376:
        /*0040*/ 	.byte	0x03, 0x19
        /*0042*/ 	.short	0x0280


	//----- nvinfo : EIATTR_PARAM_CBANK
	.align		4
        /*0044*/ 	.byte	0x04, 0x0a
        /*0046*/ 	.short	(.L_378 - .L_377)
	.align		4
.L_377:
        /*0048*/ 	.word	index@(.nv.constant0._ZN5flash44flash_bwd_dq_dk_dv_loop_seqk_parallel_kernelI23Flash_bwd_kernel_traitsILi64ELi64ELi128ELi8ELi2ELi4ELi4ELb1ELb0EN7cutlass10bfloat16_tE19Flash_kernel_traitsILi64ELi64ELi128ELi8ES3_EELb0ELb0ELb1ELb1ELb0ELb0ELb0EEEvNS_16Flash_bwd_paramsE)
        /*004c*/ 	.short	0x0380
        /*004e*/ 	.short	0x0280


	//----- nvinfo : EIATTR_SW_WAR
	.align		4
.L_378:
        /*0050*/ 	.byte	0x04, 0x36
        /*0052*/ 	.short	(.L_380 - .L_379)
.L_379:
        /*0054*/ 	.word	0x00000008
.L_380:


//--------------------- .nv.info._ZN5flash44flash_bwd_dq_dk_dv_loop_seqk_parallel_kernelI23Flash_bwd_kernel_traitsILi64ELi128ELi128ELi8ELi4ELi4ELi4ELb0ELb0EN7cutlass10bfloat16_tE19Flash_kernel_traitsILi64ELi128ELi128ELi8ES3_EELb0ELb0ELb0ELb0ELb0ELb1ELb0EEEvNS_16Flash_bwd_paramsE --------------------------
	.section	.nv.info._ZN5flash44flash_bwd_dq_dk_dv_loop_seqk_parallel_kernelI23Flash_bwd_kernel_traitsILi64ELi128ELi128ELi8ELi4ELi4ELi4ELb0ELb0EN7cutlass10bfloat16_tE19Flash_kernel_traitsILi64ELi128ELi128ELi8ES3_EELb0ELb0ELb0ELb0ELb0ELb1ELb0EEEvNS_16Flash_bwd_paramsE,"",@"SHT_CUDA_INFO"
	.sectionflags	@""
	.align	4


	//----- nvinfo : EIATTR_CUDA_API_VERSION
	.align		4
        /*0000*/ 	.byte	0x04, 0x37
        /*0002*/ 	.short	(.L_382 - .L_381)
.L_381:
        /*0004*/ 	.word	0x00000082


	//----- nvinfo : EIATTR_KPARAM_INFO
	.align		4
.L_382:
        /*0008*/ 	.byte	0x04, 0x17
        /*000a*/ 	.short	(.L_384 - .L_383)
.L_383:
        /*000c*/ 	.word	0x00000000
        /*0010*/ 	.short	0x0000
        /*0012*/ 	.short	0x0000
        /*0014*/ 	.byte	0x00, 0xf0, 0x01, 0x0a


	//----- nvinfo : EIATTR_SPARSE_MMA_MASK
	.align		4
.L_384:
        /*0018*/ 	.byte	0x03, 0x50
        /*001a*/ 	.short	0x0000


	//----- nvinfo : EIATTR_MAXREG_COUNT
	.align		4
        /*001c*/ 	.byte	0x03, 0x1b
        /*001e*/ 	.short	0x00ff


	//----- nvinfo : EIATTR_NUM_BARRIERS
	.align		4
        /*0020*/ 	.byte	0x02, 0x4c
        /*0022*/ 	.byte	0x01
	.zero		1


	//----- nvinfo : EIATTR_MERCURY_ISA_VERSION
	.align		4
        /*0024*/ 	.byte	0x03, 0x5f
        /*0026*/ 	.short	0x0101


	//----- nvinfo : EIATTR_VRC_CTA_INIT_COUNT
	.align		4
        /*0028*/ 	.byte	0x02, 0x4a
	.zero		1
	.zero		1


	//----- nvinfo : EIATTR_EXIT_INSTR_OFFSETS
	.align		4
        /*002c*/ 	.byte	0x04, 0x1c
        /*002e*/ 	.short	(.L_386 - .L_385)


	//   ....[0]....
.L_385:
        /*0030*/ 	.word	0x00000080


	//   ....[1]....
        /*0034*/ 	.word	0x000098f0


	//----- nvinfo : EIATTR_CRS_STACK_SIZE
	.align		4
.L_386:
        /*0038*/ 	.byte	0x04, 0x1e
        /*003a*/ 	.short	(.L_388 - .L_387)
.L_387:
        /*003c*/ 	.word	0x00000000


	//----- nvinfo : EIATTR_CBANK_PARAM_SIZE
	.align		4
.L_388:
        /*0040*/ 	.byte	0x03, 0x19
        /*0042*/ 	.short	0x0280


	//----- nvinfo : EIATTR_PARAM_CBANK
	.align		4
        /*0044*/ 	.byte	0x04, 0x0a
        /*0046*/ 	.short	(.L_390 - .L_389)
	.align		4
.L_389:
        /*0048*/ 	.word	index@(.nv.constant0._ZN5flash44flash_bwd_dq_dk_dv_loop_seqk_parallel_kernelI23Flash_bwd_kernel_traitsILi64ELi128ELi128ELi8ELi4ELi4ELi4ELb0ELb0EN7cutlass10bfloat16_tE19Flash_kernel_traitsILi64ELi128ELi128ELi8ES3_EELb0ELb0ELb0ELb0ELb0ELb1ELb0EEEvNS_16Flash_bwd_paramsE)
        /*004c*/ 	.short	0x0380
        /*004e*/ 	.short	0x0280


	//----- nvinfo : EIATTR_SW_WAR
	.align		4
.L_390:
        /*0050*/ 	.byte	0x04, 0x36
        /*0052*/ 	.short	(.L_392 - .L_391)
.L_391:
        /*0054*/ 	.word	0x00000008
.L_392:


//--------------------- .nv.info._ZN5flash44flash_bwd_dq_dk_dv_loop_seqk_parallel_kernelI23Flash_bwd_kernel_traitsILi64ELi128ELi128ELi8ELi4ELi4ELi4ELb0ELb0EN7cutlass10bfloat16_tE19Flash_kernel_traitsILi64ELi128ELi128ELi8ES3_EELb0ELb0ELb0ELb0ELb0ELb0ELb0EEEvNS_16Flash_bwd_paramsE --------------------------
	.section	.nv.info._ZN5flash44flash_bwd_dq_dk_dv_loop_seqk_parallel_kernelI23Flash_bwd_kernel_traitsILi64ELi128ELi128ELi8ELi4ELi4ELi4ELb0ELb0EN7cutlass10bfloat16_tE19Flash_kernel_traitsILi64ELi128ELi128ELi8ES3_EELb0ELb0ELb0ELb0ELb0ELb0ELb0EEEvNS_16Flash_bwd_paramsE,"",@"SHT_CUDA_INFO"
	.sectionflags	@""
	.align	4


	//----- nvinfo : EIATTR_CUDA_API_VERSION
	.align		4
        /*0000*/ 	.byte	0x04, 0x37
        /*0002*/ 	.short	(.L_394 - .L_393)
.L_393:
        /*0004*/ 	.word	0x00000082


	//----- nvinfo : EIATTR_KPARAM_INFO
	.align		4
.L_394:
        /*0008*/ 	.byte	0x04, 0x17
        /*000a*/ 	.short	(.L_396 - .L_395)
.L_395:
        /*000c*/ 	.word	0x00000000
        /*0010*/ 	.short	0x0000
        /*0012*/ 	.short	0x0000
        /*0014*/ 	.byte	0x00, 0xf0, 0x01, 0x0a


	//----- nvinfo : EIATTR_SPARSE_MMA_MASK
	.align		4
.L_396:
        /*0018*/ 	.byte	0x03, 0x50
        /*001a*/ 	.short	0x0000


	//----- nvinfo : EIATTR_MAXREG_COUNT
	.align		4
        /*001c*/ 	.byte	0x03, 0x1b
        /*001e*/ 	.short	0x00ff


	//----- nvinfo : EIATTR_NUM_BARRIERS
	.align		4
        /*0020*/ 	.byte	0x02, 0x4c
        /*0022*/ 	.byte	0x01
	.zero		1


	//----- nvinfo : EIATTR_ANNOTATIONS
	.align		4
        /*0024*/ 	.byte	0x04, 0x55
        /*0026*/ 	.short	(.L_398 - .L_397)


	//   ....[0]....
.L_397:
        /*0028*/ 	.word	0x00000001
        /*002c*/ 	.byte	0x70, 0x38, 0x00, 0x00, 0x01, 0x00, 0x00, 0x00, 0x20, 0x41, 0x00, 0x00


	//----- nvinfo : EIATTR_MERCURY_ISA_VERSION
	.align		4
.L_398:
        /*0038*/ 	.byte	0x03, 0x5f
        /*003a*/ 	.short	0x0101


	//----- nvinfo : EIATTR_VRC_CTA_INIT_COUNT
	.align		4
        /*003c*/ 	.byte	0x02, 0x4a
	.zero		1
	.zero		1


	//----- nvinfo : EIATTR_EXIT_INSTR_OFFSETS
	.align		4
        /*0040*/ 	.byte	0x04, 0x1c
        /*0042*/ 	.short	(.L_400 - .L_399)


	//   ....[0]....
.L_399:
        /*0044*/ 	.word	0x00000090


	//   ....[1]....
        /*0048*/ 	.word	0x0000a390


	//----- nvinfo : EIATTR_CRS_STACK_SIZE
	.align		4
.L_400:
        /*004c*/ 	.byte	0x04, 0x1e
        /*004e*/ 	.short	(.L_402 - .L_401)
.L_401:
        /*0050*/ 	.word	0x00000000


	//----- nvinfo : EIATTR_CBANK_PARAM_SIZE
	.align		4
.L_402:
        /*0054*/ 	.byte	0x03, 0x19
        /*0056*/ 	.short	0x0280


	//----- nvinfo : EIATTR_PARAM_CBANK
	.align		4
        /*0058*/ 	.byte	0x04, 0x0a
        /*005a*/ 	.short	(.L_404 - .L_403)
	.align		4
.L_403:
        /*005c*/ 	.word	index@(.nv.constant0._ZN5flash44flash_bwd_dq_dk_dv_loop_seqk_parallel_kernelI23Flash_bwd_kernel_traitsILi64ELi128ELi128ELi8ELi4ELi4ELi4ELb0ELb0EN7cutlass10bfloat16_tE19Flash_kernel_traitsILi64ELi128ELi128ELi8ES3_EELb0ELb0ELb0ELb0ELb0ELb0ELb0EEEvNS_16Flash_bwd_paramsE)
        /*0060*/ 	.short	0x0380
        /*0062*/ 	.short	0x0280


	//----- nvinfo : EIATTR_SW_WAR
	.align		4
.L_404:
        /*0064*/ 	.byte	0x04, 0x36
        /*0066*/ 	.short	(.L_406 - .L_405)
.L_405:
        /*0068*/ 	.word	0x00000008
.L_406:


//--------------------- .nv.info._ZN5flash44flash_bwd_dq_dk_dv_loop_seqk_parallel_kernelI23Flash_bwd_kernel_traitsILi64ELi128ELi128ELi8ELi4ELi4ELi4ELb0ELb0EN7cutlass10bfloat16_tE19Flash_kernel_traitsILi64ELi128ELi128ELi8ES3_EELb0ELb0ELb1ELb0ELb0ELb0ELb0EEEvNS_16Flash_bwd_paramsE --------------------------
	.section	.nv.info._ZN5flash44flash_bwd_dq_dk_dv_loop_seqk_parallel_kernelI23Flash_bwd_kernel_traitsILi64ELi128ELi128ELi8ELi4ELi4ELi4ELb0ELb0EN7cutlass10bfloat16_tE19Flash_kernel_traitsILi64ELi128ELi128ELi8ES3_EELb0ELb0ELb1ELb0ELb0ELb0ELb0EEEvNS_16Flash_bwd_paramsE,"",@"SHT_CUDA_INFO"
	.sectionflags	@""
	.align	4


	//----- nvinfo : EIATTR_CUDA_API_VERSION
	.align		4
        /*0000*/ 	.byte	0x04, 0x37
        /*0002*/ 	.short	(.L_408 - .L_407)
.L_407:
        /*0004*/ 	.word	0x00000082


	//----- nvinfo : EIATTR_KPARAM_INFO
	.align		4
.L_408:
        /*0008*/ 	.byte	0x04, 0x17
        /*000a*/ 	.short	(.L_410 - .L_409)
.L_409:
        /*000c*/ 	.word	0x00000000
        /*0010*/ 	.short	0x0000
        /*0012*/ 	.short	0x0000
        /*0014*/ 	.byte	0x00, 0xf0, 0x01, 0x0a


	//----- nvinfo : EIATTR_SPARSE_MMA_MASK
	.align		4
.L_410:
        /*0018*/ 	.byte	0x03, 0x50
        /*001a*/ 	.short	0x0000


	//----- nvinfo : EIATTR_MAXREG_COUNT
	.align		4
        /*001c*/ 	.byte	0x03, 0x1b
        /*001e*/ 	.short	0x00ff


	//----- nvinfo : EIATTR_NUM_BARRIERS
	.align		4
        /*0020*/ 	.byte	0x02, 0x4c
        /*0022*/ 	.byte	0x01
	.zero		1


	//----- nvinfo : EIATTR_MERCURY_ISA_VERSION
	.align		4
        /*0024*/ 	.byte	0x03, 0x5f
        /*0026*/ 	.short	0x0101


	//----- nvinfo : EIATTR_VRC_CTA_INIT_COUNT
	.align		4
        /*0028*/ 	.byte	0x02, 0x4a
	.zero		1
	.zero		1


	//----- nvinfo : EIATTR_EXIT_INSTR_OFFSETS
	.align		4
        /*002c*/ 	.byte	0x04, 0x1c
        /*002e*/ 	.short	(.L_412 - .L_411)


	//   ....[0]....
.L_411:
        /*0030*/ 	.word	0x00000080


	//   ....[1]....
        /*0034*/ 	.word	0x0000a9a0


	//----- nvinfo : EIATTR_CRS_STACK_SIZE
	.align		4
.L_412:
        /*0038*/ 	.byte	0x04, 0x1e
        /*003a*/ 	.short	(.L_414 - .L_413)
.L_413:
        /*003c*/ 	.word	0x00000000


	//----- nvinfo : EIATTR_CBANK_PARAM_SIZE
	.align		4
.L_414:
        /*0040*/ 	.byte	0x03, 0x19
        /*0042*/ 	.short	0x0280


	//----- nvinfo : EIATTR_PARAM_CBANK
	.align		4
        /*0044*/ 	.byte	0x04, 0x0a
        /*0046*/ 	.short	(.L_416 - .L_415)
	.align		4
.L_415:
        /*0048*/ 	.word	index@(.nv.constant0._ZN5flash44flash_bwd_dq_dk_dv_loop_seqk_parallel_kernelI23Flash_bwd_kernel_traitsILi64ELi128ELi128ELi8ELi4ELi4ELi4ELb0ELb0EN7cutlass10bfloat16_tE19Flash_kernel_traitsILi64ELi128ELi128ELi8ES3_EELb0ELb0ELb1ELb0ELb0ELb0ELb0EEEvNS_16Flash_bwd_paramsE)
        /*004c*/ 	.short	0x0380
        /*004e*/ 	.short	0x0280


	//----- nvinfo : EIATTR_SW_WAR
	.align		4
.L_416:
        /*0050*/ 	.byte	0x04, 0x36
        /*0052*/ 	.short	(.L_418 - .L_417)
.L_417:
        /*0054*/ 	.word	0x00000008
.L_418:


//--------------------- .nv.info._ZN5flash44flash_bwd_dq_dk_dv_loop_seqk_parallel_kernelI23Flash_bwd_kernel_traitsILi64ELi128ELi128ELi8ELi4ELi4ELi4ELb0ELb0EN7cutlass10bfloat16_tE19Flash_kernel_traitsILi64ELi128ELi128ELi8ES3_EELb0ELb0ELb0ELb0ELb1ELb1ELb0EEEvNS_16Flash_bwd_paramsE --------------------------
	.section	.nv.info._ZN5flash44flash_bwd_dq_dk_dv_loop_seqk_parallel_kernelI23Flash_bwd_kernel_traitsILi64ELi128ELi128ELi8ELi4ELi4ELi4ELb0ELb0EN7cutlass10bfloat16_tE19Flash_kernel_traitsILi64ELi128ELi128ELi8ES3_EELb0ELb0ELb0ELb0ELb1ELb1ELb0EEEvNS_16Flash_bwd_paramsE,"",@"SHT_CUDA_INFO"
	.sectionflags	@""
	.align	4


	//----- nvinfo : EIATTR_CUDA_API_VERSION
	.align		4
        /*0000*/ 	.byte	0x04, 0x37
        /*0002*/ 	.short	(.L_420 - .L_419)
.L_419:
        /*0004*/ 	.word	0x00000082


	//----- nvinfo : EIATTR_KPARAM_INFO
	.align		4
.L_420:
        /*0008*/ 	.byte	0x04, 0x17
        /*000a*/ 	.short	(.L_422 - .L_421)
.L_421:
        /*000c*/ 	.word	0x00000000
        /*0010*/ 	.short	0x0000
        /*0012*/ 	.short	0x0000
        /*0014*/ 	.byte	0x00, 0xf0, 0x01, 0x0a


	//----- nvinfo : EIATTR_SPARSE_MMA_MASK
	.align		4
.L_422:
        /*0018*/ 	.byte	0x03, 0x50
        /*001a*/ 	.short	0x0000


	//----- nvinfo : EIATTR_MAXREG_COUNT
	.align		4
        /*001c*/ 	.byte	0x03, 0x1b
        /*001e*/ 	.short	0x00ff


	//----- nvinfo : EIATTR_NUM_BARRIERS
	.align		4
        /*0020*/ 	.byte	0x02, 0x4c
        /*0022*/ 	.byte	0x01
	.zero		1


	//----- nvinfo : EIATTR_ANNOTATIONS
	.align		4
        /*0024*/ 	.byte	0x04, 0x55
        /*0026*/ 	.short	(.L_424 - .L_423)


	//   ....[0]....
.L_423:
        /*0028*/ 	.word	0x00000001
        /*002c*/ 	.byte	0xf0, 0x1a, 0x00, 0x00, 0x01, 0x00, 0x00, 0x00, 0x10, 0x1b, 0x00, 0x00, 0x01, 0x00, 0x00, 0x00
        /*003c*/ 	.byte	0x50, 0x1c, 0x00, 0x00, 0x01, 0x00, 0x00, 0x00, 0xd0, 0x32, 0x00, 0x00


	//----- nvinfo : EIATTR_MERCURY_ISA_VERSION
	.align		4
.L_424:
        /*0048*/ 	.byte	0x03, 0x5f
        /*004a*/ 	.short	0x0101


	//----- nvinfo : EIATTR_VRC_CTA_INIT_COUNT
	.align		4
        /*004c*/ 	.byte	0x02, 0x4a
	.zero		1
	.zero		1


	//----- nvinfo : EIATTR_EXIT_INSTR_OFFSETS
	.align		4
        /*0050*/ 	.byte	0x04, 0x1c
        /*0052*/ 	.short	(.L_426 - .L_425)


	//   ....[0]....
.L_425:
        /*0054*/ 	.word	0x00000090


	//   ....[1]....
        /*0058*/ 	.word	0x00006dc0


	//----- nvinfo : EIATTR_CBANK_PARAM_SIZE
	.align		4
.L_426:
        /*005c*/ 	.byte	0x03, 0x19
        /*005e*/ 	.short	0x0280


	//----- nvinfo : EIATTR_PARAM_CBANK
	.align		4
        /*0060*/ 	.byte	0x04, 0x0a
        /*0062*/ 	.short	(.L_428 - .L_427)
	.align		4
.L_427:
        /*0064*/ 	.word	index@(.nv.constant0._ZN5flash44flash_bwd_dq_dk_dv_loop_seqk_parallel_kernelI23Flash_bwd_kernel_traitsILi64ELi128ELi128ELi8ELi4ELi4ELi4ELb0ELb0EN7cutlass10bfloat16_tE19Flash_kernel_traitsILi64ELi128ELi128ELi8ES3_EELb0ELb0ELb0ELb0ELb1ELb1ELb0EEEvNS_16Flash_bwd_paramsE)
        /*0068*/ 	.short	0x0380
        /*006a*/ 	.short	0x0280


	//----- nvinfo : EIATTR_SW_WAR
	.align		4
.L_428:
        /*006c*/ 	.byte	0x04, 0x36
        /*006e*/ 	.short	(.L_430 - .L_429)
.L_429:
        /*0070*/ 	.word	0x00000008
.L_430:


//--------------------- .nv.info._ZN5flash44flash_bwd_dq_dk_dv_loop_seqk_parallel_kernelI23Flash_bwd_kernel_traitsILi64ELi128ELi128ELi8ELi4ELi4ELi4ELb0ELb0EN7cutlass10bfloat16_tE19Flash_kernel_traitsILi64ELi128ELi128ELi8ES3_EELb0ELb0ELb0ELb1ELb0ELb0ELb0EEEvNS_16Flash_bwd_paramsE --------------------------
	.section	.nv.info._ZN5flash44flash_bwd_dq_dk_dv_loop_seqk_parallel_kernelI23Flash_bwd_kernel_traitsILi64ELi128ELi128ELi8ELi4ELi4ELi4ELb0ELb0EN7cutlass10bfloat16_tE19Flash_kernel_traitsILi64ELi128ELi128ELi8ES3_EELb0ELb0ELb0ELb1ELb0ELb0ELb0EEEvNS_16Flash_bwd_paramsE,"",@"SHT_CUDA_INFO"
	.sectionflags	@""
	.align	4


	//----- nvinfo : EIATTR_CUDA_API_VERSION
	.align		4
        /*0000*/ 	.byte	0x04, 0x37
        /*0002*/ 	.short	(.L_432 - .L_431)
.L_431:
        /*0004*/ 	.word	0x00000082


	//----- nvinfo : EIATTR_KPARAM_INFO
	.align		4
.L_432:
        /*0008*/ 	.byte	0x04, 0x17
        /*000a*/ 	.short	(.L_434 - .L_433)
.L_433:
        /*000c*/ 	.word	0x00000000
        /*0010*/ 	.short	0x0000
        /*0012*/ 	.short	0x0000
        /*0014*/ 	.byte	0x00, 0xf0, 0x01, 0x0a


	//----- nvinfo : EIATTR_SPARSE_MMA_MASK
	.align		4
.L_434:
        /*0018*/ 	.byte	0x03, 0x50
        /*001a*/ 	.short	0x0000


	//----- nvinfo : EIATTR_MAXREG_COUNT
	.align		4
        /*001c*/ 	.byte	0x03, 0x1b
        /*001e*/ 	.short	0x00ff


	//----- nvinfo : EIATTR_NUM_BARRIERS
	.align		4
        /*0020*/ 	.byte	0x02, 0x4c
        /*0022*/ 	.byte	0x01
	.zero		1


	//----- nvinfo : EIATTR_ANNOTATIONS
	.align		4
        /*0024*/ 	.byte	0x04, 0x55
        /*0026*/ 	.short	(.L_436 - .L_435)


	//   ....[0]....
.L_435:
        /*0028*/ 	.word	0x00000001
        /*002c*/ 	.byte	0x60, 0x05, 0x00, 0x00, 0x01, 0x00, 0x00, 0x00, 0x60, 0x3b, 0x00, 0x00, 0x01, 0x00, 0x00, 0x00
        /*003c*/ 	.byte	0x30, 0x3c, 0x00, 0x00, 0x01, 0x00, 0x00, 0x00, 0x90, 0x3d, 0x00, 0x00, 0x01, 0x00, 0x00, 0x00
        /*004c*/ 	.byte	0x40, 0x44, 0x00, 0x00, 0x01, 0x00, 0x00, 0x00, 0x10, 0x59, 0x00, 0x00, 0x01, 0x00, 0x00, 0x00
        /*005c*/ 	.byte	0x10, 0x5c, 0x00, 0x00, 0x01, 0x00, 0x00, 0x00, 0x90, 0x9c, 0x00, 0x00


	//----- nvinfo : EIATTR_MERCURY_ISA_VERSION
	.align		4
.L_436:
        /*0068*/ 	.byte	0x03, 0x5f
        /*006a*/ 	.short	0x0101


	//----- nvinfo : EIATTR_VRC_CTA_INIT_COUNT
	.align		4
        /*006c*/ 	.byte	0x02, 0x4a
	.zero		1
	.zero		1


	//----- nvinfo : EIATTR_EXIT_INSTR_OFFSETS
	.align		4
        /*0070*/ 	.byte	0x04, 0x1c
        /*0072*/ 	.short	(.L_438 - .L_437)


	//   ....[0]....
.L_437:
        /*0074*/ 	.word	0x00000090


	//   ....[1]....
        /*0078*/ 	.word	0x0000b0c0


	//----- nvinfo : EIATTR_CRS_STACK_SIZE
	.align		4
.L_438:
        /*007c*/ 	.byte	0x04, 0x1e
        /*007e*/ 	.short	(.L_440 - .L_439)
.L_439:
        /*0080*/ 	.word	0x00000000


	//----- nvinfo : EIATTR_CBANK_PARAM_SIZE
	.align		4
.L_440:
        /*0084*/ 	.byte	0x03, 0x19
        /*0086*/ 	.short	0x0280


	//----- nvinfo : EIATTR_PARAM_CBANK
	.align		4
        /*0088*/ 	.byte	0x04, 0x0a
        /*008a*/ 	.short	(.L_442 - .L_441)
	.align		4
.L_441:
        /*008c*/ 	.word	index@(.nv.constant0._ZN5flash44flash_bwd_dq_dk_dv_loop_seqk_parallel_kernelI23Flash_bwd_kernel_traitsILi64ELi128ELi128ELi8ELi4ELi4ELi4ELb0ELb0EN7cutlass10bfloat16_tE19Flash_kernel_traitsILi64ELi128ELi128ELi8ES3_EELb0ELb0ELb0ELb1ELb0ELb0ELb0EEEvNS_16Flash_bwd_paramsE)
        /*0090*/ 	.short	0x0380
        /*0092*/ 	.short	0x0280


	//----- nvinfo : EIATTR_SW_WAR
	.align		4
.L_442:
        /*0094*/ 	.byte	0x04, 0x36
        /*0096*/ 	.short	(.L_444 - .L_443)
.L_443:
        /*0098*/ 	.word	0x00000008
.L_444:


//--------------------- .nv.info._ZN5flash44flash_bwd_dq_dk_dv_loop_seqk_parallel_kernelI23Flash_bwd_kernel_traitsILi64ELi128ELi128ELi8ELi4ELi4ELi4ELb0ELb0EN7cutlass10bfloat16_tE19Flash_kernel_traitsILi64ELi128ELi128ELi8ES3_EELb0ELb0ELb1ELb0ELb0ELb1ELb0EEEvNS_16Flash_bwd_paramsE --------------------------
	.section	.nv.info._ZN5flash44flash_bwd_dq_dk_dv_loop_seqk_parallel_kernelI23Flash_bwd_kernel_traitsILi64ELi128ELi128ELi8ELi4ELi4ELi4ELb0ELb0EN7cutlass10bfloat16_tE19Flash_kernel_traitsILi64ELi128ELi128ELi8ES3_EELb0ELb0ELb1ELb0ELb0ELb1ELb0EEEvNS_16Flash_bwd_paramsE,"",@"SHT_CUDA_INFO"
	.sectionflags	@""
	.align	4


	//----- nvinfo : EIATTR_CUDA_API_VERSION
	.align		4
        /*0000*/ 	.byte	0x04, 0x37
        /*0002*/ 	.short	(.L_446 - .L_445)
.L_445:
        /*0004*/ 	.word	0x00000082


	//----- nvinfo : EIATTR_KPARAM_INFO
	.align		4
.L_446:
        /*0008*/ 	.byte	0x04, 0x17
        /*000a*/ 	.short	(.L_448 - .L_447)
.L_447:
        /*000c*/ 	.word	0x00000000
        /*0010*/ 	.short	0x0000
        /*0012*/ 	.short	0x0000
        /*0014*/ 	.byte	0x00, 0xf0, 0x01, 0x0a


	//----- nvinfo : EIATTR_SPARSE_MMA_MASK
	.align		4
.L_448:
        /*0018*/ 	.byte	0x03, 0x50
        /*001a*/ 	.short	0x0000


	//----- nvinfo : EIATTR_MAXREG_COUNT
	.align		4
        /*001c*/ 	.byte	0x03, 0x1b
        /*001e*/ 	.short	0x00ff


	//----- nvinfo : EIATTR_NUM_BARRIERS
	.align		4
        /*0020*/ 	.byte	0x02, 0x4c
        /*0022*/ 	.byte	0x01
	.zero		1


	//----- nvinfo : EIATTR_MERCURY_ISA_VERSION
	.align		4
        /*0024*/ 	.byte	0x03, 0x5f
        /*0026*/ 	.short	0x0101


	//----- nvinfo : EIATTR_VRC_CTA_INIT_COUNT
	.align		4
        /*0028*/ 	.byte	0x02, 0x4a
	.zero		1
	.zero		1


	//----- nvinfo : EIATTR_EXIT_INSTR_OFFSETS
	.align		4
        /*002c*/ 	.byte	0x04, 0x1c
        /*002e*/ 	.short	(.L_450 - .L_449)


	//   ....[0]....
.L_449:
        /*0030*/ 	.word	0x00000080


	//   ....[1]....
        /*0034*/ 	.word	0x00009f70


	//----- nvinfo : EIATTR_CRS_STACK_SIZE
	.align		4
.L_450:
        /*0038*/ 	.byte	0x04, 0x1e
        /*003a*/ 	.short	(.L_452 - .L_451)
.L_451:
        /*003c*/ 	.word	0x00000000


	//----- nvinfo : EIATTR_CBANK_PARAM_SIZE
	.align		4
.L_452:
        /*0040*/ 	.byte	0x03, 0x19
        /*0042*/ 	.short	0x0280


	//----- nvinfo : EIATTR_PARAM_CBANK
	.align		4
        /*0044*/ 	.byte	0x04, 0x0a
        /*0046*/ 	.short	(.L_454 - .L_453)
	.align		4
.L_453:
        /*0048*/ 	.word	index@(.nv.constant0._ZN5flash44flash_bwd_dq_dk_dv_loop_seqk_parallel_kernelI23Flash_bwd_kernel_traitsILi64ELi128ELi128ELi8ELi4ELi4ELi4ELb0ELb0EN7cutlass10bfloat16_tE19Flash_kernel_traitsILi64ELi128ELi128ELi8ES3_EELb0ELb0ELb1ELb0ELb0ELb1ELb0EEEvNS_16Flash_bwd_paramsE)
        /*004c*/ 	.short	0x0380
        /*004e*/ 	.short	0x0280


	//----- nvinfo : EIATTR_SW_WAR
	.align		4
.L_454:
        /*0050*/ 	.byte	0x04, 0x36
        /*0052*/ 	.short	(.L_456 - .L_455)
.L_455:
        /*0054*/ 	.word	0x00000008
.L_456:


//--------------------- .nv.info._ZN5flash44flash_bwd_dq_dk_dv_loop_seqk_parallel_kernelI23Flash_bwd_kernel_traitsILi64ELi128ELi128ELi8ELi4ELi4ELi4ELb0ELb0EN7cutlass10bfloat16_tE19Flash_kernel_traitsILi64ELi128ELi128ELi8ES3_EELb0ELb0ELb1ELb1ELb0ELb0ELb0EEEvNS_16Flash_bwd_paramsE --------------------------
	.section	.nv.info._ZN5flash44flash_bwd_dq_dk_dv_loop_seqk_parallel_kernelI23Flash_bwd_kernel_traitsILi64ELi128ELi128ELi8ELi4ELi4ELi4ELb0ELb0EN7cutlass10bfloat16_tE19Flash_kernel_traitsILi64ELi128ELi128ELi8ES3_EELb0ELb0ELb1ELb1ELb0ELb0ELb0EEEvNS_16Flash_bwd_paramsE,"",@"SHT_CUDA_INFO"
	.sectionflags	@""
	.align	4


	//----- nvinfo : EIATTR_CUDA_API_VERSION
	.align		4
        /*0000*/ 	.byte	0x04, 0x37
        /*0002*/ 	.short	(.L_458 - .L_457)
.L_457:
        /*0004*/ 	.word	0x00000082


	//----- nvinfo : EIATTR_KPARAM_INFO
	.align		4
.L_458:
        /*0008*/ 	.byte	0x04, 0x17
        /*000a*/ 	.short	(.L_460 - .L_459)
.L_459:
        /*000c*/ 	.word	0x00000000
        /*0010*/ 	.short	0x0000
        /*0012*/ 	.short	0x0000
        /*0014*/ 	.byte	0x00, 0xf0, 0x01, 0x0a


	//----- nvinfo : EIATTR_SPARSE_MMA_MASK
	.align		4
.L_460:
        /*0018*/ 	.byte	0x03, 0x50
        /*001a*/ 	.short	0x0000


	//----- nvinfo : EIATTR_MAXREG_COUNT
	.align		4
        /*001c*/ 	.byte	0x03, 0x1b
        /*001e*/ 	.short	0x00ff


	//----- nvinfo : EIATTR_NUM_BARRIERS
	.align		4
        /*0020*/ 	.byte	0x02, 0x4c
        /*0022*/ 	.byte	0x01
	.zero		1


	//----- nvinfo : EIATTR_MERCURY_ISA_VERSION
	.align		4
        /*0024*/ 	.byte	0x03, 0x5f
        /*0026*/ 	.short	0x0101


	//----- nvinfo : EIATTR_VRC_CTA_INIT_COUNT
	.align		4
        /*0028*/ 	.byte	0x02, 0x4a
	.zero		1
	.zero		1


	//----- nvinfo : EIATTR_EXIT_INSTR_OFFSETS
	.align		4
        /*002c*/ 	.byte	0x04, 0x1c
        /*002e*/ 	.short	(.L_462 - .L_461)


	//   ....[0]....
.L_461:
        /*0030*/ 	.word	0x00000080


	//   ....[1]....
        /*0034*/ 	.word	0x0000b600


	//----- nvinfo : EIATTR_CRS_STACK_SIZE
	.align		4
.L_462:
        /*0038*/ 	.byte	0x04, 0x1e
        /*003a*/ 	.short	(.L_464 - .L_463)
.L_463:
        /*003c*/ 	.word	0x00000000


	//----- nvinfo : EIATTR_CBANK_PARAM_SIZE
	.align		4
.L_464:
        /*0040*/ 	.byte	0x03, 0x19
        /*0042*/ 	.short	0x0280


	//----- nvinfo : EIATTR_PARAM_CBANK
	.align		4
        /*0044*/ 	.byte	0x04, 0x0a
        /*0046*/ 	.short	(.L_466 - .L_465)
	.align		4
.L_465:
        /*0048*/ 	.word	index@(.nv.constant0._ZN5flash44flash_bwd_dq_dk_dv_loop_seqk_parallel_kernelI23Flash_bwd_kernel_traitsILi64ELi128ELi128ELi8ELi4ELi4ELi4ELb0ELb0EN7cutlass10bfloat16_tE19Flash_kernel_traitsILi64ELi128ELi128ELi8ES3_EELb0ELb0ELb1ELb1ELb0ELb0ELb0EEEvNS_16Flash_bwd_paramsE)
        /*004c*/ 	.short	0x0380
        /*004e*/ 	.short	0x0280


	//----- nvinfo : EIATTR_SW_WAR
	.align		4
.L_466:
        /*0050*/ 	.byte	0x04, 0x36
        /*0052*/ 	.short	(.L_468 - .L_467)
.L_467:
        /*0054*/ 	.word	0x00000008
.L_468:


//--------------------- .nv.info._ZN5flash27flash_bwd_convert_dq_kernelI23Flash_bwd_kernel_traitsILi64ELi64ELi128ELi8ELi2ELi4ELi4ELb1ELb0EN7cutlass10bfloat16_tE19Flash_kernel_traitsILi64ELi64ELi128ELi8ES3_EEEEvNS_16Flash_bwd_paramsEi --------------------------
	.section	.nv.info._ZN5flash27flash_bwd_convert_dq_kernelI23Flash_bwd_kernel_traitsILi64ELi64ELi128ELi8ELi2ELi4ELi4ELb1ELb0EN7cutlass10bfloat16_tE19Flash_kernel_traitsILi64ELi64ELi128ELi8ES3_EEEEvNS_16Flash_bwd_paramsEi,"",@"SHT_CUDA_INFO"
	.sectionflags	@""
	.align	4


	//----- nvinfo : EIATTR_CUDA_API_VERSION
	.align		4
        /*0000*/ 	.byte	0x04, 0x37
        /*0002*/ 	.short	(.L_470 - .L_469)
.L_469:
        /*0004*/ 	.word	0x00000082


	//----- nvinfo : EIATTR_KPARAM_INFO
	.align		4
.L_470:
        /*0008*/ 	.byte	0x04, 0x17
        /*000a*/ 	.short	(.L_472 - .L_471)
.L_471:
        /*000c*/ 	.word	0x00000000
        /*0010*/ 	.short	0x0001
        /*0012*/ 	.short	0x0280
        /*0014*/ 	.byte	0x00, 0xf0, 0x11, 0x00


	//----- nvinfo : EIATTR_KPARAM_INFO
	.align		4
.L_472:
        /*0018*/ 	.byte	0x04, 0x17
        /*001a*/ 	.short	(.L_474 - .L_473)
.L_473:
        /*001c*/ 	.word	0x00000000
        /*0020*/ 	.short	0x0000
        /*0022*/ 	.short	0x0000
        /*0024*/ 	.byte	0x00, 0xf0, 0x01, 0x0a


	//----- nvinfo : EIATTR_SPARSE_MMA_MASK
	.align		4
.L_474:
        /*0028*/ 	.byte	0x03, 0x50
        /*002a*/ 	.short	0x0000


	//----- nvinfo : EIATTR_MAXREG_COUNT
	.align		4
        /*002c*/ 	.byte	0x03, 0x1b
        /*002e*/ 	.short	0x00ff


	//----- nvinfo : EIATTR_NUM_BARRIERS
	.align		4
        /*0030*/ 	.byte	0x02, 0x4c
        /*0032*/ 	.byte	0x01
	.zero		1


	//----- nvinfo : EIATTR_MERCURY_ISA_VERSION
	.align		4
        /*0034*/ 	.byte	0x03, 0x5f
        /*0036*/ 	.short	0x0101


	//----- nvinfo : EIATTR_VRC_CTA_INIT_COUNT
	.align		4
        /*0038*/ 	.byte	0x02, 0x4a
	.zero		1
	.zero		1


	//----- nvinfo : EIATTR_EXIT_INSTR_OFFSETS
	.align		4
        /*003c*/ 	.byte	0x04, 0x1c
        /*003e*/ 	.short	(.L_476 - .L_475)


	//   ....[0]....
.L_475:
        /*0040*/ 	.word	0x00000190


	//   ....[1]....
        /*0044*/ 	.word	0x00001670


	//   ....[2]....
        /*0048*/ 	.word	0x00001740


	//----- nvinfo : EIATTR_CRS_STACK_SIZE
	.align		4
.L_476:
        /*004c*/ 	.byte	0x04, 0x1e
        /*004e*/ 	.short	(.L_478 - .L_477)
.L_477:
        /*0050*/ 	.word	0x00000000


	//----- nvinfo : EIATTR_CBANK_PARAM_SIZE
	.align		4
.L_478:
        /*0054*/ 	.byte	0x03, 0x19
        /*0056*/ 	.short	0x0284


	//----- nvinfo : EIATTR_PARAM_CBANK
	.align		4
        /*0058*/ 	.byte	0x04, 0x0a
        /*005a*/ 	.short	(.L_480 - .L_479)
	.align		4
.L_479:
        /*005c*/ 	.word	index@(.nv.constant0._ZN5flash27flash_bwd_convert_dq_kernelI23Flash_bwd_kernel_traitsILi64ELi64ELi128ELi8ELi2ELi4ELi4ELb1ELb0EN7cutlass10bfloat16_tE19Flash_kernel_traitsILi64ELi64ELi128ELi8ES3_EEEEvNS_16Flash_bwd_paramsEi)
        /*0060*/ 	.short	0x0380
        /*0062*/ 	.short	0x0284


	//----- nvinfo : EIATTR_SW_WAR
	.align		4
.L_480:
        /*0064*/ 	.byte	0x04, 0x36
        /*0066*/ 	.short	(.L_482 - .L_481)
.L_481:
        /*0068*/ 	.word	0x00000008
.L_482:


//--------------------- .nv.info._ZN5flash44flash_bwd_dq_dk_dv_loop_seqk_parallel_kernelI23Flash_bwd_kernel_traitsILi64ELi64ELi128ELi8ELi2ELi4ELi4ELb1ELb0EN7cutlass10bfloat16_tE19Flash_kernel_traitsILi64ELi64ELi128ELi8ES3_EELb1ELb0ELb0ELb0ELb0ELb1ELb0EEEvNS_16Flash_bwd_paramsE --------------------------
	.section	.nv.info._ZN5flash44flash_bwd_dq_dk_dv_loop_seqk_parallel_kernelI23Flash_bwd_kernel_traitsILi64ELi64ELi128ELi8ELi2ELi4ELi4ELb1ELb0EN7cutlass10bfloat16_tE19Flash_kernel_traitsILi64ELi64ELi128ELi8ES3_EELb1ELb0ELb0ELb0ELb0ELb1ELb0EEEvNS_16Flash_bwd_paramsE,"",@"SHT_CUDA_INFO"
	.sectionflags	@""
	.align	4


	//----- nvinfo : EIATTR_CUDA_API_VERSION
	.align		4
        /*0000*/ 	.byte	0x04, 0x37
        /*0002*/ 	.short	(.L_484 - .L_483)
.L_483:
        /*0004*/ 	.word	0x00000082


	//----- nvinfo : EIATTR_KPARAM_INFO
	.align		4
.L_484:
        /*0008*/ 	.byte	0x04, 0x17
        /*000a*/ 	.short	(.L_486 - .L_485)
.L_485:
        /*000c*/ 	.word	0x00000000
        /*0010*/ 	.short	0x0000
        /*0012*/ 	.short	0x0000
        /*0014*/ 	.byte	0x00, 0xf0, 0x01, 0x0a


	//----- nvinfo : EIATTR_SPARSE_MMA_MASK
	.align		4
.L_486:
        /*0018*/ 	.byte	0x03, 0x50
        /*001a*/ 	.short	0x0000


	//----- nvinfo : EIATTR_MAXREG_COUNT
	.align		4
        /*001c*/ 	.byte	0x03, 0x1b
        /*001e*/ 	.short	0x00ff


	//----- nvinfo : EIATTR_NUM_BARRIERS
	.align		4
        /*0020*/ 	.byte	0x02, 0x4c
        /*0022*/ 	.byte	0x01
	.zero		1


	//----- nvinfo : EIATTR_MERCURY_ISA_VERSION
	.align		4
        /*0024*/ 	.byte	0x03, 0x5f
        /*0026*/ 	.short	0x0101


	//----- nvinfo : EIATTR_VRC_CTA_INIT_COUNT
	.align		4
        /*0028*/ 	.byte	0x02, 0x4a
	.zero		1
	.zero		1


	//----- nvinfo : EIATTR_EXIT_INSTR_OFFSETS
	.align		4
        /*002c*/ 	.byte	0x04, 0x1c
        /*002e*/ 	.short	(.L_488 - .L_487)


	//   ....[0]....
.L_487:
        /*0030*/ 	.word	0x00000080


	//   ....[1]....
        /*0034*/ 	.word	0x00007a90


	//----- nvinfo : EIATTR_CRS_STACK_SIZE
	.align		4
.L_488:
        /*0038*/ 	.byte	0x04, 0x1e
        /*003a*/ 	.short	(.L_490 - .L_489)
.L_489:
        /*003c*/ 	.word	0x00000000


	//----- nvinfo : EIATTR_CBANK_PARAM_SIZE
	.align		4
.L_490:
        /*0040*/ 	.byte	0x03, 0x19
        /*0042*/ 	.short	0x0280


	//----- nvinfo : EIATTR_PARAM_CBANK
	.align		4
        /*0044*/ 	.byte	0x04, 0x0a
        /*0046*/ 	.short	(.L_492 - .L_491)
	.align		4
.L_491:
        /*0048*/ 	.word	index@(.nv.constant0._ZN5flash44flash_bwd_dq_dk_dv_loop_seqk_parallel_kernelI23Flash_bwd_kernel_traitsILi64ELi64ELi128ELi8ELi2ELi4ELi4ELb1ELb0EN7cutlass10bfloat16_tE19Flash_kernel_traitsILi64ELi64ELi128ELi8ES3_EELb1ELb0ELb0ELb0ELb0ELb1ELb0EEEvNS_16Flash_bwd_paramsE)
        /*004c*/ 	.short	0x0380
        /*004e*/ 	.short	0x0280


	//----- nvinfo : EIATTR_SW_WAR
	.align		4
.L_492:
        /*0050*/ 	.byte	0x04, 0x36
        /*0052*/ 	.short	(.L_494 - .L_493)
.L_493:
        /*0054*/ 	.word	0x00000008
.L_494:


//--------------------- .nv.info._ZN5flash44flash_bwd_dq_dk_dv_loop_seqk_parallel_kernelI23Flash_bwd_kernel_traitsILi64ELi64ELi128ELi8ELi2ELi4ELi4ELb1ELb0EN7cutlass10bfloat16_tE19Flash_kernel_traitsILi64ELi64ELi128ELi8ES3_EELb0ELb0ELb0ELb0ELb0ELb1ELb1EEEvNS_16Flash_bwd_paramsE --------------------------
	.section	.nv.info._ZN5flash44flash_bwd_dq_dk_dv_loop_seqk_parallel_kernelI23Flash_bwd_kernel_traitsILi64ELi64ELi128ELi8ELi2ELi4ELi4ELb1ELb0EN7cutlass10bfloat16_tE19Flash_kernel_traitsILi64ELi64ELi128ELi8ES3_EELb0ELb0ELb0ELb0ELb0ELb1ELb1EEEvNS_16Flash_bwd_paramsE,"",@"SHT_CUDA_INFO"
	.sectionflags	@""
	.align	4


	//----- nvinfo : EIATTR_CUDA_API_VERSION
	.align		4
        /*0000*/ 	.byte	0x04, 0x37
        /*0002*/ 	.short	(.L_496 - .L_495)
.L_495:
        /*0004*/ 	.word	0x00000082


	//----- nvinfo : EIATTR_KPARAM_INFO
	.align		4
.L_496:
        /*0008*/ 	.byte	0x04, 0x17
        /*000a*/ 	.short	(.L_498 - .L_497)
.L_497:
        /*000c*/ 	.word	0x00000000
        /*0010*/ 	.short	0x0000
        /*0012*/ 	.short	0x0000
        /*0014*/ 	.byte	0x00, 0xf0, 0x01, 0x0a


	//----- nvinfo : EIATTR_SPARSE_MMA_MASK
	.align		4
.L_498:
        /*0018*/ 	.byte	0x03, 0x50
        /*001a*/ 	.short	0x0000


	//----- nvinfo : EIATTR_MAXREG_COUNT
	.align		4
        /*001c*/ 	.byte	0x03, 0x1b
        /*001e*/ 	.short	0x00ff


	//----- nvinfo : EIATTR_NUM_BARRIERS
	.align		4
        /*0020*/ 	.byte	0x02, 0x4c
        /*0022*/ 	.byte	0x01
	.zero		1


	//----- nvinfo : EIATTR_MERCURY_ISA_VERSION
	.align		4
        /*0024*/ 	.byte	0x03, 0x5f
        /*0026*/ 	.short	0x0101


	//----- nvinfo : EIATTR_VRC_CTA_INIT_COUNT
	.align		4
        /*0028*/ 	.byte	0x02, 0x4a
	.zero		1
	.zero		1


	//----- nvinfo : EIATTR_EXIT_INSTR_OFFSETS
	.align		4
        /*002c*/ 	.byte	0x04, 0x1c
        /*002e*/ 	.short	(.L_500 - .L_499)


	//   ....[0]....
.L_499:
        /*0030*/ 	.word	0x00000080


	//   ....[1]....
        /*0034*/ 	.word	0x00007540


	//----- nvinfo : EIATTR_CRS_STACK_SIZE
	.align		4
.L_500:
        /*0038*/ 	.byte	0x04, 0x1e
        /*003a*/ 	.short	(.L_502 - .L_501)
.L_501:
        /*003c*/ 	.word	0x00000000


	//----- nvinfo : EIATTR_CBANK_PARAM_SIZE
	.align		4
.L_502:
        /*0040*/ 	.byte	0x03, 0x19
        /*0042*/ 	.short	0x0280


	//----- nvinfo : EIATTR_PARAM_CBANK
	.align		4
        /*0044*/ 	.byte	0x04, 0x0a
        /*0046*/ 	.short	(.L_504 - .L_503)
	.align		4
.L_503:
        /*0048*/ 	.word	index@(.nv.constant0._ZN5flash44flash_bwd_dq_dk_dv_loop_seqk_parallel_kernelI23Flash_bwd_kernel_traitsILi64ELi64ELi128ELi8ELi2ELi4ELi4ELb1ELb0EN7cutlass10bfloat16_tE19Flash_kernel_traitsILi64ELi64ELi128ELi8ES3_EELb0ELb0ELb0ELb0ELb0ELb1ELb1EEEvNS_16Flash_bwd_paramsE)
        /*004c*/ 	.short	0x0380
        /*004e*/ 	.short	0x0280


	//----- nvinfo : EIATTR_SW_WAR
	.align		4
.L_504:
        /*0050*/ 	.byte	0x04, 0x36
        /*0052*/ 	.short	(.L_506 - .L_505)
.L_505:
        /*0054*/ 	.word	0x00000008
.L_506:


//--------------------- .nv.info._ZN5flash44flash_bwd_dq_dk_dv_loop_seqk_parallel_kernelI23Flash_bwd_kernel_traitsILi64ELi64ELi128ELi8ELi2ELi4ELi4ELb1ELb0EN7cutlass10bfloat16_tE19Flash_kernel_traitsILi64ELi64ELi128ELi8ES3_EELb1ELb0ELb0ELb0ELb0ELb0ELb0EEEvNS_16Flash_bwd_paramsE --------------------------
	.section	.nv.info._ZN5flash44flash_bwd_dq_dk_dv_loop_seqk_parallel_kernelI23Flash_bwd_kernel_traitsILi64ELi64ELi128ELi8ELi2ELi4ELi4ELb1ELb0EN7cutlass10bfloat16_tE19Flash_kernel_traitsILi64ELi64ELi128ELi8ES3_EELb1ELb0ELb0ELb0ELb0ELb0ELb0EEEvNS_16Flash_bwd_paramsE,"",@"SHT_CUDA_INFO"
	.sectionflags	@""
	.align	4


	//----- nvinfo : EIATTR_CUDA_API_VERSION
	.align		4
        /*0000*/ 	.byte	0x04, 0x37
        /*0002*/ 	.short	(.L_508 - .L_507)
.L_507:
        /*0004*/ 	.word	0x00000082


	//----- nvinfo : EIATTR_KPARAM_INFO
	.align		4
.L_508:
        /*0008*/ 	.byte	0x04, 0x17
        /*000a*/ 	.short	(.L_510 - .L_509)
.L_509:
        /*000c*/ 	.word	0x00000000
        /*0010*/ 	.short	0x0000
        /*0012*/ 	.short	0x0000
        /*0014*/ 	.byte	0x00, 0xf0, 0x01, 0x0a


	//----- nvinfo : EIATTR_SPARSE_MMA_MASK
	.align		4
.L_510:
        /*0018*/ 	.byte	0x03, 0x50
        /*001a*/ 	.short	0x0000


	//----- nvinfo : EIATTR_MAXREG_COUNT
	.align		4
        /*001c*/ 	.byte	0x03, 0x1b
        /*001e*/ 	.short	0x00ff


	//----- nvinfo : EIATTR_NUM_BARRIERS
	.align		4
        /*0020*/ 	.byte	0x02, 0x4c
        /*0022*/ 	.byte	0x01
	.zero		1


	//----- nvinfo : EIATTR_MERCURY_ISA_VERSION
	.align		4
        /*0024*/ 	.byte	0x03, 0x5f
        /*0026*/ 	.short	0x0101


	//----- nvinfo : EIATTR_VRC_CTA_INIT_COUNT
	.align		4
        /*0028*/ 	.byte	0x02, 0x4a
	.zero		1
	.zero		1


	//----- nvinfo : EIATTR_EXIT_INSTR_OFFSETS
	.align		4
        /*002c*/ 	.byte	0x04, 0x1c
        /*002e*/ 	.short	(.L_512 - .L_511)


	//   ....[0]....
.L_511:
        /*0030*/ 	.word	0x00000080


	//   ....[1]....
        /*0034*/ 	.word	0x00008280


	//----- nvinfo : EIATTR_CRS_STACK_SIZE
	.align		4
.L_512:
        /*0038*/ 	.byte	0x04, 0x1e
        /*003a*/ 	.short	(.L_514 - .L_513)
.L_513:
        /*003c*/ 	.word	0x00000000


	//----- nvinfo : EIATTR_CBANK_PARAM_SIZE
	.align		4
.L_514:
        /*0040*/ 	.byte	0x03, 0x19
        /*0042*/ 	.short	0x0280


	//----- nvinfo : EIATTR_PARAM_CBANK
	.align		4
        /*0044*/ 	.byte	0x04, 0x0a
        /*0046*/ 	.short	(.L_516 - .L_515)
	.align		4
.L_515:
        /*0048*/ 	.word	index@(.nv.constant0._ZN5flash44flash_bwd_dq_dk_dv_loop_seqk_parallel_kernelI23Flash_bwd_kernel_traitsILi64ELi64ELi128ELi8ELi2ELi4ELi4ELb1ELb0EN7cutlass10bfloat16_tE19Flash_kernel_traitsILi64ELi64ELi128ELi8ES3_EELb1ELb0ELb0ELb0ELb0ELb0ELb0EEEvNS_16Flash_bwd_paramsE)
        /*004c*/ 	.short	0x0380
        /*004e*/ 	.short	0x0280


	//----- nvinfo : EIATTR_SW_WAR
	.align		4
.L_516:
        /*0050*/ 	.byte	0x04, 0x36
        /*0052*/ 	.short	(.L_518 - .L_517)
.L_517:
        /*0054*/ 	.word	0x00000008
.L_518:


//--------------------- .nv.info._ZN5flash44flash_bwd_dq_dk_dv_loop_seqk_parallel_kernelI23Flash_bwd_kernel_traitsILi64ELi64ELi128ELi8ELi2ELi4ELi4ELb1ELb0EN7cutlass10bfloat16_tE19Flash_kernel_traitsILi64ELi64ELi128ELi8ES3_EELb0ELb0ELb0ELb0ELb0ELb0ELb1EEEvNS_16Flash_bwd_paramsE --------------------------
	.section	.nv.info._ZN5flash44flash_bwd_dq_dk_dv_loop_seqk_parallel_kernelI23Flash_bwd_kernel_traitsILi64ELi64ELi128ELi8ELi2ELi4ELi4ELb1ELb0EN7cutlass10bfloat16_tE19Flash_kernel_traitsILi64ELi64ELi128ELi8ES3_EELb0ELb0ELb0ELb0ELb0ELb0ELb1EEEvNS_16Flash_bwd_paramsE,"",@"SHT_CUDA_INFO"
	.sectionflags	@""
	.align	4


	//----- nvinfo : EIATTR_CUDA_API_VERSION
	.align		4
        /*0000*/ 	.byte	0x04, 0x37
        /*0002*/ 	.short	(.L_520 - .L_519)
.L_519:
        /*0004*/ 	.word	0x00000082


	//----- nvinfo : EIATTR_KPARAM_INFO
	.align		4
.L_520:
        /*0008*/ 	.byte	0x04, 0x17
        /*000a*/ 	.short	(.L_522 - .L_521)
.L_521:
        /*000c*/ 	.word	0x00000000
        /*0010*/ 	.short	0x0000
        /*0012*/ 	.short	0x0000
        /*0014*/ 	.byte	0x00, 0xf0, 0x01, 0x0a


	//----- nvinfo : EIATTR_SPARSE_MMA_MASK
	.align		4
.L_522:
        /*0018*/ 	.byte	0x03, 0x50
        /*001a*/ 	.short	0x0000


	//----- nvinfo : EIATTR_MAXREG_COUNT
	.align		4
        /*001c*/ 	.byte	0x03, 0x1b
        /*001e*/ 	.short	0x00ff


	//----- nvinfo : EIATTR_NUM_BARRIERS
	.align		4
        /*0020*/ 	.byte	0x02, 0x4c
        /*0022*/ 	.byte	0x01
	.zero		1


	//----- nvinfo : EIATTR_MERCURY_ISA_VERSION
	.align		4
        /*0024*/ 	.byte	0x03, 0x5f
        /*0026*/ 	.short	0x0101


	//----- nvinfo : EIATTR_VRC_CTA_INIT_COUNT
	.align		4
        /*0028*/ 	.byte	0x02, 0x4a
	.zero		1
	.zero		1


	//----- nvinfo : EIATTR_EXIT_INSTR_OFFSETS
	.align		4
        /*002c*/ 	.byte	0x04, 0x1c
        /*002e*/ 	.short	(.L_524 - .L_523)


	//   ....[0]....
.L_523:
        /*0030*/ 	.word	0x00000080


	//   ....[1]....
        /*0034*/ 	.word	0x00007ee0


	//----- nvinfo : EIATTR_CRS_STACK_SIZE
	.align		4
.L_524:
        /*0038*/ 	.byte	0x04, 0x1e
        /*003a*/ 	.short	(.L_526 - .L_525)
.L_525:
        /*003c*/ 	.word	0x00000000


	//----- nvinfo : EIATTR_CBANK_PARAM_SIZE
	.align		4
.L_526:
        /*0040*/ 	.byte	0x03, 0x19
        /*0042*/ 	.short	0x0280


	//----- nvinfo : EIATTR_PARAM_CBANK
	.align		4
        /*0044*/ 	.byte	0x04, 0x0a
        /*0046*/ 	.short	(.L_528 - .L_527)
	.align		4
.L_527:
        /*0048*/ 	.word	index@(.nv.constant0._ZN5flash44flash_bwd_dq_dk_dv_loop_seqk_parallel_kernelI23Flash_bwd_kernel_traitsILi64ELi64ELi128ELi8ELi2ELi4ELi4ELb1ELb0EN7cutlass10bfloat16_tE19Flash_kernel_traitsILi64ELi64ELi128ELi8ES3_EELb0ELb0ELb0ELb0ELb0ELb0ELb1EEEvNS_16Flash_bwd_paramsE)
        /*004c*/ 	.short	0x0380
        /*004e*/ 	.short	0x0280


	//----- nvinfo : EIATTR_SW_WAR
	.align		4
.L_528:
        /*0050*/ 	.byte	0x04, 0x36
        /*0052*/ 	.short	(.L_530 - .L_529)
.L_529:
        /*0054*/ 	.word	0x00000008
.L_530:


//--------------------- .nv.info._ZN5flash44flash_bwd_dq_dk_dv_loop_seqk_parallel_kernelI23Flash_bwd_kernel_traitsILi64ELi64ELi128ELi8ELi2ELi4ELi4ELb1ELb0EN7cutlass10bfloat16_tE19Flash_kernel_traitsILi64ELi64ELi128ELi8ES3_EELb1ELb0ELb1ELb0ELb0ELb0ELb0EEEvNS_16Flash_bwd_paramsE --------------------------
	.section	.nv.info._ZN5flash44flash_bwd_dq_dk_dv_loop_seqk_parallel_kernelI23Flash_bwd_kernel_traitsILi64ELi64ELi128ELi8ELi2ELi4ELi4ELb1ELb0EN7cutlass10bfloat16_tE19Flash_kernel_traitsILi64ELi64ELi128ELi8ES3_EELb1ELb0ELb1ELb0ELb0ELb0ELb0EEEvNS_16Flash_bwd_paramsE,"",@"SHT_CUDA_INFO"
	.sectionflags	@""
	.align	4


	//----- nvinfo : EIATTR_CUDA_API_VERSION
	.align		4
        /*0000*/ 	.byte	0x04, 0x37
        /*0002*/ 	.short	(.L_532 - .L_531)
.L_531:
        /*0004*/ 	.word	0x00000082


	//----- nvinfo : EIATTR_KPARAM_INFO
	.align		4
.L_532:
        /*0008*/ 	.byte	0x04, 0x17
        /*000a*/ 	.short	(.L_534 - .L_533)
.L_533:
        /*000c*/ 	.word	0x00000000
        /*0010*/ 	.short	0x0000
        /*0012*/ 	.short	0x0000
        /*0014*/ 	.byte	0x00, 0xf0, 0x01, 0x0a


	//----- nvinfo : EIATTR_SPARSE_MMA_MASK
	.align		4
.L_534:
        /*0018*/ 	.byte	0x03, 0x50
        /*001a*/ 	.short	0x0000


	//----- nvinfo : EIATTR_MAXREG_COUNT
	.align		4
        /*001c*/ 	.byte	0x03, 0x1b
        /*001e*/ 	.short	0x00ff


	//----- nvinfo : EIATTR_NUM_BARRIERS
	.align		4
        /*0020*/ 	.byte	0x02, 0x4c
        /*0022*/ 	.byte	0x01
	.zero		1


	//----- nvinfo : EIATTR_MERCURY_ISA_VERSION
	.align		4
        /*0024*/ 	.byte	0x03, 0x5f
        /*0026*/ 	.short	0x0101


	//----- nvinfo : EIATTR_VRC_CTA_INIT_COUNT
	.align		4
        /*0028*/ 	.byte	0x02, 0x4a
	.zero		1
	.zero		1


	//----- nvinfo : EIATTR_EXIT_INSTR_OFFSETS
	.align		4
        /*002c*/ 	.byte	0x04, 0x1c
        /*002e*/ 	.short	(.L_536 - .L_535)


	//   ....[0]....
.L_535:
        /*0030*/ 	.word	0x00000080


	//   ....[1]....
        /*0034*/ 	.word	0x00008860


	//----- nvinfo : EIATTR_CRS_STACK_SIZE
	.align		4
.L_536:
        /*0038*/ 	.byte	0x04, 0x1e
        /*003a*/ 	.short	(.L_538 - .L_537)
.L_537:
        /*003c*/ 	.word	0x00000000


	//----- nvinfo : EIATTR_CBANK_PARAM_SIZE
	.align		4
.L_538:
        /*0040*/ 	.byte	0x03, 0x19
        /*0042*/ 	.short	0x0280


	//----- nvinfo : EIATTR_PARAM_CBANK
	.align		4
        /*0044*/ 	.byte	0x04, 0x0a
        /*0046*/ 	.short	(.L_540 - .L_539)
	.align		4
.L_539:
        /*0048*/ 	.word	index@(.nv.constant0._ZN5flash44flash_bwd_dq_dk_dv_loop_seqk_parallel_kernelI23Flash_bwd_kernel_traitsILi64ELi64ELi128ELi8ELi2ELi4ELi4ELb1ELb0EN7cutlass10bfloat16_tE19Flash_kernel_traitsILi64ELi64ELi128ELi8ES3_EELb1ELb0ELb1ELb0ELb0ELb0ELb0EEEvNS_16Flash_bwd_paramsE)
        /*004c*/ 	.short	0x0380
        /*004e*/ 	.short	0x0280


	//----- nvinfo : EIATTR_SW_WAR
	.align		4
.L_540:
        /*0050*/ 	.byte	0x04, 0x36
        /*0052*/ 	.short	(.L_542 - .L_541)
.L_541:
        /*0054*/ 	.word	0x00000008
.L_542:


//--------------------- .nv.info._ZN5flash44flash_bwd_dq_dk_dv_loop_seqk_parallel_kernelI23Flash_bwd_kernel_traitsILi64ELi64ELi128ELi8ELi2ELi4ELi4ELb1ELb0EN7cutlass10bfloat16_tE19Flash_kernel_traitsILi64ELi64ELi128ELi8ES3_EELb0ELb0ELb1ELb0ELb0ELb0ELb1EEEvNS_16Flash_bwd_paramsE --------------------------
	.section	.nv.info._ZN5flash44flash_bwd_dq_dk_dv_loop_seqk_parallel_kernelI23Flash_bwd_kernel_traitsILi64ELi64ELi128ELi8ELi2ELi4ELi4ELb1ELb0EN7cutlass10bfloat16_tE19Flash_kernel_traitsILi64ELi64ELi128ELi8ES3_EELb0ELb0ELb1ELb0ELb0ELb0ELb1EEEvNS_16Flash_bwd_paramsE,"",@"SHT_CUDA_INFO"
	.sectionflags	@""
	.align	4


	//----- nvinfo : EIATTR_CUDA_API_VERSION
	.align		4
        /*0000*/ 	.byte	0x04, 0x37
        /*0002*/ 	.short	(.L_544 - .L_543)
.L_543:
        /*0004*/ 	.word	0x00000082


	//----- nvinfo : EIATTR_KPARAM_INFO
	.align		4
.L_544:
        /*0008*/ 	.byte	0x04, 0x17
        /*000a*/ 	.short	(.L_546 - .L_545)
.L_545:
        /*000c*/ 	.word	0x00000000
        /*0010*/ 	.short	0x0000
        /*0012*/ 	.short	0x0000
        /*0014*/ 	.byte	0x00, 0xf0, 0x01, 0x0a


	//----- nvinfo : EIATTR_SPARSE_MMA_MASK
	.align		4
.L_546:
        /*0018*/ 	.byte	0x03, 0x50
        /*001a*/ 	.short	0x0000


	//----- nvinfo : EIATTR_MAXREG_COUNT
	.align		4
        /*001c*/ 	.byte	0x03, 0x1b
        /*001e*/ 	.short	0x00ff


	//----- nvinfo : EIATTR_NUM_BARRIERS
	.align		4
        /*0020*/ 	.byte	0x02, 0x4c
        /*0022*/ 	.byte	0x01
	.zero		1


	//----- nvinfo : EIATTR_MERCURY_ISA_VERSION
	.align		4
        /*0024*/ 	.byte	0x03, 0x5f
        /*0026*/ 	.short	0x0101


	//----- nvinfo : EIATTR_VRC_CTA_INIT_COUNT
	.align		4
        /*0028*/ 	.byte	0x02, 0x4a
	.zero		1
	.zero		1


	//----- nvinfo : EIATTR_EXIT_INSTR_OFFSETS
	.align		4
        /*002c*/ 	.byte	0x04, 0x1c
        /*002e*/ 	.short	(.L_548 - .L_547)


	//   ....[0]....
.L_547:
        /*0030*/ 	.word	0x00000080


	//   ....[1]....
        /*0034*/ 	.word	0x000087f0


	//----- nvinfo : EIATTR_CRS_STACK_SIZE
	.align		4
.L_548:
        /*0038*/ 	.byte	0x04, 0x1e
        /*003a*/ 	.short	(.L_550 - .L_549)
.L_549:
        /*003c*/ 	.word	0x00000000


	//----- nvinfo : EIATTR_CBANK_PARAM_SIZE
	.align		4
.L_550:
        /*0040*/ 	.byte	0x03, 0x19
        /*0042*/ 	.short	0x0280


	//----- nvinfo : EIATTR_PARAM_CBANK
	.align		4
        /*0044*/ 	.byte	0x04, 0x0a
        /*0046*/ 	.short	(.L_552 - .L_551)
	.align		4
.L_551:
        /*0048*/ 	.word	index@(.nv.constant0._ZN5flash44flash_bwd_dq_dk_dv_loop_seqk_parallel_kernelI23Flash_bwd_kernel_traitsILi64ELi64ELi128ELi8ELi2ELi4ELi4ELb1ELb0EN7cutlass10bfloat16_tE19Flash_kernel_traitsILi64ELi64ELi128ELi8ES3_EELb0ELb0ELb1ELb0ELb0ELb0ELb1EEEvNS_16Flash_bwd_paramsE)
        /*004c*/ 	.short	0x0380
        /*004e*/ 	.short	0x0280


	//----- nvinfo : EIATTR_SW_WAR
	.align		4
.L_552:
        /*0050*/ 	.byte	0x04, 0x36
        /*0052*/ 	.short	(.L_554 - .L_553)
.L_553:
        /*0054*/ 	.word	0x00000008
.L_554:


//--------------------- .nv.info._ZN5flash44flash_bwd_dq_dk_dv_loop_seqk_parallel_kernelI23Flash_bwd_kernel_traitsILi64ELi64ELi128ELi8ELi2ELi4ELi4ELb1ELb0EN7cutlass10bfloat16_tE19Flash_kernel_traitsILi64ELi64ELi128ELi8ES3_EELb1ELb0ELb0ELb0ELb1ELb1ELb0EEEvNS_16Flash_bwd_paramsE --------------------------
	.section	.nv.info._ZN5flash44flash_bwd_dq_dk_dv_loop_seqk_parallel_kernelI23Flash_bwd_kernel_traitsILi64ELi64ELi128ELi8ELi2ELi4ELi4ELb1ELb0EN7cutlass10bfloat16_tE19Flash_kernel_traitsILi64ELi64ELi128ELi8ES3_EELb1ELb0ELb0ELb0ELb1ELb1ELb0EEEvNS_16Flash_bwd_paramsE,"",@"SHT_CUDA_INFO"
	.sectionflags	@""
	.align	4


	//----- nvinfo : EIATTR_CUDA_API_VERSION
	.align		4
        /*0000*/ 	.byte	0x04, 0x37
        /*0002*/ 	.short	(.L_556 - .L_555)
.L_555:
        /*0004*/ 	.word	0x00000082


	//----- nvinfo : EIATTR_KPARAM_INFO
	.align		4
.L_556:
        /*0008*/ 	.byte	0x04, 0x17
        /*000a*/ 	.short	(.L_558 - .L_557)
.L_557:
        /*000c*/ 	.word	0x00000000
        /*0010*/ 	.short	0x0000
        /*0012*/ 	.short	0x0000
        /*0014*/ 	.byte	0x00, 0xf0, 0x01, 0x0a


	//----- nvinfo : EIATTR_SPARSE_MMA_MASK
	.align		4
.L_558:
        /*0018*/ 	.byte	0x03, 0x50
        /*001a*/ 	.short	0x0000


	//----- nvinfo : EIATTR_MAXREG_COUNT
	.align		4
        /*001c*/ 	.byte	0x03, 0x1b
        /*001e*/ 	.short	0x00ff


	//----- nvinfo : EIATTR_NUM_BARRIERS
	.align		4
        /*0020*/ 	.byte	0x02, 0x4c
        /*0022*/ 	.byte	0x01
	.zero		1


	//----- nvinfo : EIATTR_MERCURY_ISA_VERSION
	.align		4
        /*0024*/ 	.byte	0x03, 0x5f
        /*0026*/ 	.short	0x0101


	//----- nvinfo : EIATTR_VRC_CTA_INIT_COUNT
	.align		4
        /*0028*/ 	.byte	0x02, 0x4a
	.zero		1
	.zero		1


	//----- nvinfo : EIATTR_EXIT_INSTR_OFFSETS
	.align		4
        /*002c*/ 	.byte	0x04, 0x1c
        /*002e*/ 	.short	(.L_560 - .L_559)


	//   ....[0]....
.L_559:
        /*0030*/ 	.word	0x00000080


	//   ....[1]....
        /*0034*/ 	.word	0x00005b80


	//----- nvinfo : EIATTR_CBANK_PARAM_SIZE
	.align		4
.L_560:
        /*0038*/ 	.byte	0x03, 0x19
        /*003a*/ 	.short	0x0280


	//----- nvinfo : EIATTR_PARAM_CBANK
	.align		4
        /*003c*/ 	.byte	0x04, 0x0a
        /*003e*/ 	.short	(.L_562 - .L_561)
	.align		4
.L_561:
        /*0040*/ 	.word	index@(.nv.constant0._ZN5flash44flash_bwd_dq_dk_dv_loop_seqk_parallel_kernelI23Flash_bwd_kernel_traitsILi64ELi64ELi128ELi8ELi2ELi4ELi4ELb1ELb0EN7cutlass10bfloat16_tE19Flash_kernel_traitsILi64ELi64ELi128ELi8ES3_EELb1ELb0ELb0ELb0ELb1ELb1ELb0EEEvNS_16Flash_bwd_paramsE)
        /*0044*/ 	.short	0x0380
        /*0046*/ 	.short	0x0280


	//----- nvinfo : EIATTR_SW_WAR
	.align		4
.L_562:
        /*0048*/ 	.byte	0x04, 0x36
        /*004a*/ 	.short	(.L_564 - .L_563)
.L_563:
        /*004c*/ 	.word	0x00000008
.L_564:


//--------------------- .nv.info._ZN5flash44flash_bwd_dq_dk_dv_loop_seqk_parallel_kernelI23Flash_bwd_kernel_traitsILi64ELi64ELi128ELi8ELi2ELi4ELi4ELb1ELb0EN7cutlass10bfloat16_tE19Flash_kernel_traitsILi64ELi64ELi128ELi8ES3_EELb0ELb0ELb0ELb0ELb1ELb1ELb1EEEvNS_16Flash_bwd_paramsE --------------------------
	.section	.nv.info._ZN5flash44flash_bwd_dq_dk_dv_loop_seqk_parallel_kernelI23Flash_bwd_kernel_traitsILi64ELi64ELi128ELi8ELi2ELi4ELi4ELb1ELb0EN7cutlass10bfloat16_tE19Flash_kernel_traitsILi64ELi64ELi128ELi8ES3_EELb0ELb0ELb0ELb0ELb1ELb1ELb1EEEvNS_16Flash_bwd_paramsE,"",@"SHT_CUDA_INFO"
	.sectionflags	@""
	.align	4


	//----- nvinfo : EIATTR_CUDA_API_VERSION
	.align		4
        /*0000*/ 	.byte	0x04, 0x37
        /*0002*/ 	.short	(.L_566 - .L_565)
.L_565:
        /*0004*/ 	.word	0x00000082


	//----- nvinfo : EIATTR_KPARAM_INFO
	.align		4
.L_566:
        /*0008*/ 	.byte	0x04, 0x17
        /*000a*/ 	.short	(.L_568 - .L_567)
.L_567:
        /*000c*/ 	.word	0x00000000
        /*0010*/ 	.short	0x0000
        /*0012*/ 	.short	0x0000
        /*0014*/ 	.byte	0x00, 0xf0, 0x01, 0x0a


	//----- nvinfo : EIATTR_SPARSE_MMA_MASK
	.align		4
.L_568:
        /*0018*/ 	.byte	0x03, 0x50
        /*001a*/ 	.short	0x0000


	//----- nvinfo : EIATTR_MAXREG_COUNT
	.align		4
        /*001c*/ 	.byte	0x03, 0x1b
        /*001e*/ 	.short	0x00ff


	//----- nvinfo : EIATTR_NUM_BARRIERS
	.align		4
        /*0020*/ 	.byte	0x02, 0x4c
        /*0022*/ 	.byte	0x01
	.zero		1


	//----- nvinfo : EIATTR_MERCURY_ISA_VERSION
	.align		4
        /*0024*/ 	.byte	0x03, 0x5f
        /*0026*/ 	.short	0x0101


	//----- nvinfo : EIATTR_VRC_CTA_INIT_COUNT
	.align		4
        /*0028*/ 	.byte	0x02, 0x4a
	.zero		1
	.zero		1


	//----- nvinfo : EIATTR_EXIT_INSTR_OFFSETS
	.align		4
        /*002c*/ 	.byte	0x04, 0x1c
        /*002e*/ 	.short	(.L_570 - .L_569)


	//   ....[0]....
.L_569:
        /*0030*/ 	.word	0x00000080


	//   ....[1]....
        /*0034*/ 	.word	0x000058c0


	//----- nvinfo : EIATTR_CBANK_PARAM_SIZE
	.align		4
.L_570:
        /*0038*/ 	.byte	0x03, 0x19
        /*003a*/ 	.short	0x0280


	//----- nvinfo : EIATTR_PARAM_CBANK
	.align		4
        /*003c*/ 	.byte	0x04, 0x0a
        /*003e*/ 	.short	(.L_572 - .L_571)
	.align		4
.L_571:
        /*0040*/ 	.word	index@(.nv.constant0._ZN5flash44flash_bwd_dq_dk_dv_loop_seqk_parallel_kernelI23Flash_bwd_kernel_traitsILi64ELi64ELi128ELi8ELi2ELi4ELi4ELb1ELb0EN7cutlass10bfloat16_tE19Flash_kernel_traitsILi64ELi64ELi128ELi8ES3_EELb0ELb0ELb0ELb0ELb1ELb1ELb1EEEvNS_16Flash_bwd_paramsE)
        /*0044*/ 	.short	0x0380
        /*0046*/ 	.short	0x0280


	//----- nvinfo : EIATTR_SW_WAR
	.align		4
.L_572:
        /*0048*/ 	.byte	0x04, 0x36
        /*004a*/ 	.short	(.L_574 - .L_573)
.L_573:
        /*004c*/ 	.word	0x00000008
.L_574:


//--------------------- .nv.info._ZN5flash44flash_bwd_dq_dk_dv_loop_seqk_parallel_kernelI23Flash_bwd_kernel_traitsILi64ELi64ELi128ELi8ELi2ELi4ELi4ELb1ELb0EN7cutlass10bfloat16_tE19Flash_kernel_traitsILi64ELi64ELi128ELi8ES3_EELb1ELb0ELb0ELb1ELb0ELb0ELb0EEEvNS_16Flash_bwd_paramsE --------------------------
	.section	.nv.info._ZN5flash44flash_bwd_dq_dk_dv_loop_seqk_parallel_kernelI23Flash_bwd_kernel_traitsILi64ELi64ELi128ELi8ELi2ELi4ELi4ELb1ELb0EN7cutlass10bfloat16_tE19Flash_kernel_traitsILi64ELi64ELi128ELi8ES3_EELb1ELb0ELb0ELb1ELb0ELb0ELb0EEEvNS_16Flash_bwd_paramsE,"",@"SHT_CUDA_INFO"
	.sectionflags	@""
	.align	4


	//----- nvinfo : EIATTR_CUDA_API_VERSION
	.align		4
        /*0000*/ 	.byte	0x04, 0x37
        /*0002*/ 	.short	(.L_576 - .L_575)
.L_575:
        /*0004*/ 	.word	0x00000082


	//----- nvinfo : EIATTR_KPARAM_INFO
	.align		4
.L_576:
        /*0008*/ 	.byte	0x04, 0x17
        /*000a*/ 	.short	(.L_578 - .L_577)
.L_577:
        /*000c*/ 	.word	0x00000000
        /*0010*/ 	.short	0x0000
        /*0012*/ 	.short	0x0000
        /*0014*/ 	.byte	0x00, 0xf0, 0x01, 0x0a


	//----- nvinfo : EIATTR_SPARSE_MMA_MASK
	.align		4
.L_578:
        /*0018*/ 	.byte	0x03, 0x50
        /*001a*/ 	.short	0x0000


	//----- nvinfo : EIATTR_MAXREG_COUNT
	.align		4
        /*001c*/ 	.byte	0x03, 0x1b
        /*001e*/ 	.short	0x00ff


	//----- nvinfo : EIATTR_NUM_BARRIERS
	.align		4
        /*0020*/ 	.byte	0x02, 0x4c
        /*0022*/ 	.byte	0x01
	.zero		1


	//----- nvinfo : EIATTR_MERCURY_ISA_VERSION
	.align		4
        /*0024*/ 	.byte	0x03, 0x5f
        /*0026*/ 	.short	0x0101


	//----- nvinfo : EIATTR_VRC_CTA_INIT_COUNT
	.align		4
        /*0028*/ 	.byte	0x02, 0x4a
	.zero		1
	.zero		1


	//----- nvinfo : EIATTR_EXIT_INSTR_OFFSETS
	.align		4
        /*002c*/ 	.byte	0x04, 0x1c
        /*002e*/ 	.short	(.L_580 - .L_579)


	//   ....[0]....
.L_579:
        /*0030*/ 	.word	0x00000080


	//   ....[1]....
        /*0034*/ 	.word	0x00008960


	//----- nvinfo : EIATTR_CRS_STACK_SIZE
	.align		4
.L_580:
        /*0038*/ 	.byte	0x04, 0x1e
        /*003a*/ 	.short	(.L_582 - .L_581)
.L_581:
        /*003c*/ 	.word	0x00000000


	//----- nvinfo : EIATTR_CBANK_PARAM_SIZE
	.align		4
.L_582:
        /*0040*/ 	.byte	0x03, 0x19
        /*0042*/ 	.short	0x0280


	//----- nvinfo : EIATTR_PARAM_CBANK
	.align		4
        /*0044*/ 	.byte	0x04, 0x0a
        /*0046*/ 	.short	(.L_584 - .L_583)
	.align		4
.L_583:
        /*0048*/ 	.word	index@(.nv.constant0._ZN5flash44flash_bwd_dq_dk_dv_loop_seqk_parallel_kernelI23Flash_bwd_kernel_traitsILi64ELi64ELi128ELi8ELi2ELi4ELi4ELb1ELb0EN7cutlass10bfloat16_tE19Flash_kernel_traitsILi64ELi64ELi128ELi8ES3_EELb1ELb0ELb0ELb1ELb0ELb0ELb0EEEvNS_16Flash_bwd_paramsE)
        /*004c*/ 	.short	0x0380
        /*004e*/ 	.short	0x0280


	//----- nvinfo : EIATTR_SW_WAR
	.align		4
.L_584:
        /*0050*/ 	.byte	0x04, 0x36
        /*0052*/ 	.short	(.L_586 - .L_585)
.L_585:
        /*0054*/ 	.word	0x00000008
.L_586:


//--------------------- .nv.info._ZN5flash44flash_bwd_dq_dk_dv_loop_seqk_parallel_kernelI23Flash_bwd_kernel_traitsILi64ELi64ELi128ELi8ELi2ELi4ELi4ELb1ELb0EN7cutlass10bfloat16_tE19Flash_kernel_traitsILi64ELi64ELi128ELi8ES3_EELb0ELb0ELb0ELb1ELb0ELb0ELb1EEEvNS_16Flash_bwd_paramsE --------------------------
	.section	.nv.info._ZN5flash44flash_bwd_dq_dk_dv_loop_seqk_parallel_kernelI23Flash_bwd_kernel_traitsILi64ELi64ELi128ELi8ELi2ELi4ELi4ELb1ELb0EN7cutlass10bfloat16_tE19Flash_kernel_traitsILi64ELi64ELi128ELi8ES3_EELb0ELb0ELb0ELb1ELb0ELb0ELb1EEEvNS_16Flash_bwd_paramsE,"",@"SHT_CUDA_INFO"
	.sectionflags	@""
	.align	4


	//----- nvinfo : EIATTR_CUDA_API_VERSION
	.align		4
        /*0000*/ 	.byte	0x04, 0x37
        /*0002*/ 	.short	(.L_588 - .L_587)
.L_587:
        /*0004*/ 	.word	0x00000082


	//----- nvinfo : EIATTR_KPARAM_INFO
	.align		4
.L_588:
        /*0008*/ 	.byte	0x04, 0x17
        /*000a*/ 	.short	(.L_590 - .L_589)
.L_589:
        /*000c*/ 	.word	0x00000000
        /*0010*/ 	.short	0x0000
        /*0012*/ 	.short	0x0000
        /*0014*/ 	.byte	0x00, 0xf0, 0x01, 0x0a


	//----- nvinfo : EIATTR_SPARSE_MMA_MASK
	.align		4
.L_590:
        /*0018*/ 	.byte	0x03, 0x50
        /*001a*/ 	.short	0x0000


	//----- nvinfo : EIATTR_MAXREG_COUNT
	.align		4
        /*001c*/ 	.byte	0x03, 0x1b
        /*001e*/ 	.short	0x00ff


	//----- nvinfo : EIATTR_NUM_BARRIERS
	.align		4
        /*0020*/ 	.byte	0x02, 0x4c
        /*0022*/ 	.byte	0x01
	.zero		1


	//----- nvinfo : EIATTR_ANNOTATIONS
	.align		4
        /*0024*/ 	.byte	0x04, 0x55
        /*0026*/ 	.short	(.L_592 - .L_591)


	//   ....[0]....
.L_591:
        /*0028*/ 	.word	0x00000001
        /*002c*/ 	.byte	0x10, 0x07, 0x00, 0x00, 0x01, 0x00, 0x00, 0x00, 0x70, 0x13, 0x00, 0x00, 0x01, 0x00, 0x00, 0x00
        /*003c*/ 	.byte	0x70, 0x65, 0x00, 0x00, 0x01, 0x00, 0x00, 0x00, 0x90, 0x71, 0x00, 0x00


	//----- nvinfo : EIATTR_MERCURY_ISA_VERSION
	.align		4
.L_592:
        /*0048*/ 	.byte	0x03, 0x5f
        /*004a*/ 	.short	0x0101


	//----- nvinfo : EIATTR_VRC_CTA_INIT_COUNT
	.align		4
        /*004c*/ 	.byte	0x02, 0x4a
	.zero		1
	.zero		1


	//----- nvinfo : EIATTR_EXIT_INSTR_OFFSETS
	.align		4
        /*0050*/ 	.byte	0x04, 0x1c
        /*0052*/ 	.short	(.L_594 - .L_593)


	//   ....[0]....
.L_593:
        /*0054*/ 	.word	0x00000090


	//   ....[1]....
        /*0058*/ 	.word	0x000084b0


	//----- nvinfo : EIATTR_CRS_STACK_SIZE
	.align		4
.L_594:
        /*005c*/ 	.byte	0x04, 0x1e
        /*005e*/ 	.short	(.L_596 - .L_595)
.L_595:
        /*0060*/ 	.word	0x00000000


	//----- nvinfo : EIATTR_CBANK_PARAM_SIZE
	.align		4
.L_596:
        /*0064*/ 	.byte	0x03, 0x19
        /*0066*/ 	.short	0x0280


	//----- nvinfo : EIATTR_PARAM_CBANK
	.align		4
        /*0068*/ 	.byte	0x04, 0x0a
        /*006a*/ 	.short	(.L_598 - .L_597)
	.align		4
.L_597:
        /*006c*/ 	.word	index@(.nv.constant0._ZN5flash44flash_bwd_dq_dk_dv_loop_seqk_parallel_kernelI23Flash_bwd_kernel_traitsILi64ELi64ELi128ELi8ELi2ELi4ELi4ELb1ELb0EN7cutlass10bfloat16_tE19Flash_kernel_traitsILi64ELi64ELi128ELi8ES3_EELb0ELb0ELb0ELb1ELb0ELb0ELb1EEEvNS_16Flash_bwd_paramsE)
        /*0070*/ 	.short	0x0380
        /*0072*/ 	.short	0x0280


	//----- nvinfo : EIATTR_SW_WAR
	.align		4
.L_598:
        /*0074*/ 	.byte	0x04, 0x36
        /*0076*/ 	.short	(.L_600 - .L_599)
.L_599:
        /*0078*/ 	.word	0x00000008
.L_600:


//--------------------- .nv.info._ZN5flash44flash_bwd_dq_dk_dv_loop_seqk_parallel_kernelI23Flash_bwd_kernel_traitsILi64ELi64ELi128ELi8ELi2ELi4ELi4ELb1ELb0EN7cutlass10bfloat16_tE19Flash_kernel_traitsILi64ELi64ELi128ELi8ES3_EELb1ELb0ELb1ELb0ELb0ELb1ELb0EEEvNS_16Flash_bwd_paramsE --------------------------
	.section	.nv.info._ZN5flash44flash_bwd_dq_dk_dv_loop_seqk_parallel_kernelI23Flash_bwd_kernel_traitsILi64ELi64ELi128ELi8ELi2ELi4ELi4ELb1ELb0EN7cutlass10bfloat16_tE19Flash_kernel_traitsILi64ELi64ELi128ELi8ES3_EELb1ELb0ELb1ELb0ELb0ELb1ELb0EEEvNS_16Flash_bwd_paramsE,"",@"SHT_CUDA_INFO"
	.sectionflags	@""
	.align	4


	//----- nvinfo : EIATTR_CUDA_API_VERSION
	.align		4
        /*0000*/ 	.byte	0x04, 0x37
        /*0002*/ 	.short	(.L_602 - .L_601)
.L_601:
        /*0004*/ 	.word	0x00000082


	//----- nvinfo : EIATTR_KPARAM_INFO
	.align		4
.L_602:
        /*0008*/ 	.byte	0x04, 0x17
        /*000a*/ 	.short	(.L_604 - .L_603)
.L_603:
        /*000c*/ 	.word	0x00000000
        /*0010*/ 	.short	0x0000
        /*0012*/ 	.short	0x0000
        /*0014*/ 	.byte	0x00, 0xf0, 0x01, 0x0a


	//----- nvinfo : EIATTR_SPARSE_MMA_MASK
	.align		4
.L_604:
        /*0018*/ 	.byte	0x03, 0x50
        /*001a*/ 	.short	0x0000


	//----- nvinfo : EIATTR_MAXREG_COUNT
	.align		4
        /*001c*/ 	.byte	0x03, 0x1b
        /*001e*/ 	.short	0x00ff


	//----- nvinfo : EIATTR_NUM_BARRIERS
	.align		4
        /*0020*/ 	.byte	0x02, 0x4c
        /*0022*/ 	.byte	0x01
	.zero		1


	//----- nvinfo : EIATTR_MERCURY_ISA_VERSION
	.align		4
        /*0024*/ 	.byte	0x03, 0x5f
        /*0026*/ 	.short	0x0101


	//----- nvinfo : EIATTR_VRC_CTA_INIT_COUNT
	.align		4
        /*0028*/ 	.byte	0x02, 0x4a
	.zero		1
	.zero		1


	//----- nvinfo : EIATTR_EXIT_INSTR_OFFSETS
	.align		4
        /*002c*/ 	.byte	0x04, 0x1c
        /*002e*/ 	.short	(.L_606 - .L_605)


	//   ....[0]....
.L_605:
        /*0030*/ 	.word	0x00000080


	//   ....[1]....
        /*0034*/ 	.word	0x000080b0


	//----- nvinfo : EIATTR_CRS_STACK_SIZE
	.align		4
.L_606:
        /*0038*/ 	.byte	0x04, 0x1e
        /*003a*/ 	.short	(.L_608 - .L_607)
.L_607:
        /*003c*/ 	.word	0x00000000


	//----- nvinfo : EIATTR_CBANK_PARAM_SIZE
	.align		4
.L_608:
        /*0040*/ 	.byte	0x03, 0x19
        /*0042*/ 	.short	0x0280


	//----- nvinfo : EIATTR_PARAM_CBANK
	.align		4
        /*0044*/ 	.byte	0x04, 0x0a
        /*0046*/ 	.short	(.L_610 - .L_609)
	.align		4
.L_609:
        /*0048*/ 	.word	index@(.nv.constant0._ZN5flash44flash_bwd_dq_dk_dv_loop_seqk_parallel_kernelI23Flash_bwd_kernel_traitsILi64ELi64ELi128ELi8ELi2ELi4ELi4ELb1ELb0EN7cutlass10bfloat16_tE19Flash_kernel_traitsILi64ELi64ELi128ELi8ES3_EELb1ELb0ELb1ELb0ELb0ELb1ELb0EEEvNS_16Flash_bwd_paramsE)
        /*004c*/ 	.short	0x0380
        /*004e*/ 	.short	0x0280


	//----- nvinfo : EIATTR_SW_WAR
	.align		4
.L_610:
        /*0050*/ 	.byte	0x04, 0x36
        /*0052*/ 	.short	(.L_612 - .L_611)
.L_611:
        /*0054*/ 	.word	0x00000008
.L_612:


//--------------------- .nv.info._ZN5flash44flash_bwd_dq_dk_dv_loop_seqk_parallel_kernelI23Flash_bwd_kernel_traitsILi64ELi64ELi128ELi8ELi2ELi4ELi4ELb1ELb0EN7cutlass10bfloat16_tE19Flash_kernel_traitsILi64ELi64ELi128ELi8ES3_EELb0ELb0ELb1ELb0ELb0ELb1ELb1EEEvNS_16Flash_bwd_paramsE --------------------------
	.section	.nv.info._ZN5flash44flash_bwd_dq_dk_dv_loop_seqk_parallel_kernelI23Flash_bwd_kernel_traitsILi64ELi64ELi128ELi8ELi2ELi4ELi4ELb1ELb0EN7cutlass10bfloat16_tE19Flash_kernel_traitsILi64ELi64ELi128ELi8ES3_EELb0ELb0ELb1ELb0ELb0ELb1ELb1EEEvNS_16Flash_bwd_paramsE,"",@"SHT_CUDA_INFO"
	.sectionflags	@""
	.align	4


	//----- nvinfo : EIATTR_CUDA_API_VERSION
	.align		4
        /*0000*/ 	.byte	0x04, 0x37
        /*0002*/ 	.short	(.L_614 - .L_613)
.L_613:
        /*0004*/ 	.word	0x00000082


	//----- nvinfo : EIATTR_KPARAM_INFO
	.align		4
.L_614:
        /*0008*/ 	.byte	0x04, 0x17
        /*000a*/ 	.short	(.L_616 - .L_615)
.L_615:
        /*000c*/ 	.word	0x00000000
        /*0010*/ 	.short	0x0000
        /*0012*/ 	.short	0x0000
        /*0014*/ 	.byte	0x00, 0xf0, 0x01, 0x0a


	//----- nvinfo : EIATTR_SPARSE_MMA_MASK
	.align		4
.L_616:
        /*0018*/ 	.byte	0x03, 0x50
        /*001a*/ 	.short	0x0000


	//----- nvinfo : EIATTR_MAXREG_COUNT
	.align		4
        /*001c*/ 	.byte	0x03, 0x1b
        /*001e*/ 	.short	0x00ff


	//----- nvinfo : EIATTR_NUM_BARRIERS
	.align		4
        /*0020*/ 	.byte	0x02, 0x4c
        /*0022*/ 	.byte	0x01
	.zero		1


	//----- nvinfo : EIATTR_MERCURY_ISA_VERSION
	.align		4
        /*0024*/ 	.byte	0x03, 0x5f
        /*0026*/ 	.short	0x0101


	//----- nvinfo : EIATTR_VRC_CTA_INIT_COUNT
	.align		4
        /*0028*/ 	.byte	0x02, 0x4a
	.zero		1
	.zero		1


	//----- nvinfo : EIATTR_EXIT_INSTR_OFFSETS
	.align		4
        /*002c*/ 	.byte	0x04, 0x1c
        /*002e*/ 	.short	(.L_618 - .L_617)


	//   ....[0]....
.L_617:
        /*0030*/ 	.word	0x00000080


	//   ....[1]....
        /*0034*/ 	.word	0x00007e80


	//----- nvinfo : EIATTR_CRS_STACK_SIZE
	.align		4
.L_618:
        /*0038*/ 	.byte	0x04, 0x1e
        /*003a*/ 	.short	(.L_620 - .L_619)
.L_619:
        /*003c*/ 	.word	0x00000000


	//----- nvinfo : EIATTR_CBANK_PARAM_SIZE
	.align		4
.L_620:
        /*0040*/ 	.byte	0x03, 0x19
        /*0042*/ 	.short	0x0280


	//----- nvinfo : EIATTR_PARAM_CBANK
	.align		4
        /*0044*/ 	.byte	0x04, 0x0a
        /*0046*/ 	.short	(.L_622 - .L_621)
	.align		4
.L_621:
        /*0048*/ 	.word	index@(.nv.constant0._ZN5flash44flash_bwd_dq_dk_dv_loop_seqk_parallel_kernelI23Flash_bwd_kernel_traitsILi64ELi64ELi128ELi8ELi2ELi4ELi4ELb1ELb0EN7cutlass10bfloat16_tE19Flash_kernel_traitsILi64ELi64ELi128ELi8ES3_EELb0ELb0ELb1ELb0ELb0ELb1ELb1EEEvNS_16Flash_bwd_paramsE)
        /*004c*/ 	.short	0x0380
        /*004e*/ 	.short	0x0280


	//----- nvinfo : EIATTR_SW_WAR
	.align		4
.L_622:
        /*0050*/ 	.byte	0x04, 0x36
        /*0052*/ 	.short	(.L_624 - .L_623)
.L_623:
        /*0054*/ 	.word	0x00000008
.L_624:


//--------------------- .nv.info._ZN5flash44flash_bwd_dq_dk_dv_loop_seqk_parallel_kernelI23Flash_bwd_kernel_traitsILi64ELi64ELi128ELi8ELi2ELi4ELi4ELb1ELb0EN7cutlass10bfloat16_tE19Flash_kernel_traitsILi64ELi64ELi128ELi8ES3_EELb1ELb0ELb1ELb1ELb0ELb0ELb0EEEvNS_16Flash_bwd_paramsE --------------------------
	.section	.nv.info._ZN5flash44flash_bwd_dq_dk_dv_loop_seqk_parallel_kernelI23Flash_bwd_kernel_traitsILi64ELi64ELi128ELi8ELi2ELi4ELi4ELb1ELb0EN7cutlass10bfloat16_tE19Flash_kernel_traitsILi64ELi64ELi128ELi8ES3_EELb1ELb0ELb1ELb1ELb0ELb0ELb0EEEvNS_16Flash_bwd_paramsE,"",@"SHT_CUDA_INFO"
	.sectionflags	@""
	.align	4


	//----- nvinfo : EIATTR_CUDA_API_VERSION
	.align		4
        /*0000*/ 	.byte	0x04, 0x37
        /*0002*/ 	.short	(.L_626 - .L_625)
.L_625:
        /*0004*/ 	.word	0x00000082


	//----- nvinfo : EIATTR_KPARAM_INFO
	.align		4
.L_626:
        /*0008*/ 	.byte	0x04, 0x17
        /*000a*/ 	.short	(.L_628 - .L_627)
.L_627:
        /*000c*/ 	.word	0x00000000
        /*0010*/ 	.short	0x0000
        /*0012*/ 	.short	0x0000
        /*0014*/ 	.byte	0x00, 0xf0, 0x01, 0x0a


	//----- nvinfo : EIATTR_SPARSE_MMA_MASK
	.align		4
.L_628:
        /*0018*/ 	.byte	0x03, 0x50
        /*001a*/ 	.short	0x0000


	//----- nvinfo : EIATTR_MAXREG_COUNT
	.align		4
        /*001c*/ 	.byte	0x03, 0x1b
        /*001e*/ 	.short	0x00ff


	//----- nvinfo : EIATTR_NUM_BARRIERS
	.align		4
        /*0020*/ 	.byte	0x02, 0x4c
        /*0022*/ 	.byte	0x01
	.zero		1


	//----- nvinfo : EIATTR_MERCURY_ISA_VERSION
	.align		4
        /*0024*/ 	.byte	0x03, 0x5f
        /*0026*/ 	.short	0x0101


	//----- nvinfo : EIATTR_VRC_CTA_INIT_COUNT
	.align		4
        /*0028*/ 	.byte	0x02, 0x4a
	.zero		1
	.zero		1


	//----- nvinfo : EIATTR_EXIT_INSTR_OFFSETS
	.align		4
        /*002c*/ 	.byte	0x04, 0x1c
        /*002e*/ 	.short	(.L_630 - .L_629)


	//   ....[0]....
.L_629:
        /*0030*/ 	.word	0x00000080


	//   ....[1]....
        /*0034*/ 	.word	0x00009150


	//----- nvinfo : EIATTR_CRS_STACK_SIZE
	.align		4
.L_630:
        /*0038*/ 	.byte	0x04, 0x1e
        /*003a*/ 	.short	(.L_632 - .L_631)
.L_631:
        /*003c*/ 	.word	0x00000000


	//----- nvinfo : EIATTR_CBANK_PARAM_SIZE
	.align		4
.L_632:
        /*0040*/ 	.byte	0x03, 0x19
        /*0042*/ 	.short	0x0280


	//----- nvinfo : EIATTR_PARAM_CBANK
	.align		4
        /*0044*/ 	.byte	0x04, 0x0a
        /*0046*/ 	.short	(.L_634 - .L_633)
	.align		4
.L_633:
        /*0048*/ 	.word	index@(.nv.constant0._ZN5flash44flash_bwd_dq_dk_dv_loop_seqk_parallel_kernelI23Flash_bwd_kernel_traitsILi64ELi64ELi128ELi8ELi2ELi4ELi4ELb1ELb0EN7cutlass10bfloat16_tE19Flash_kernel_traitsILi64ELi64ELi128ELi8ES3_EELb1ELb0ELb1ELb1ELb0ELb0ELb0EEEvNS_16Flash_bwd_paramsE)
        /*004c*/ 	.short	0x0380
        /*004e*/ 	.short	0x0280


	//----- nvinfo : EIATTR_SW_WAR
	.align		4
.L_634:
        /*0050*/ 	.byte	0x04, 0x36
        /*0052*/ 	.short	(.L_636 - .L_635)
.L_635:
        /*0054*/ 	.word	0x00000008
.L_636:


//--------------------- .nv.info._ZN5flash44flash_bwd_dq_dk_dv_loop_seqk_parallel_kernelI23Flash_bwd_kernel_traitsILi64ELi64ELi128ELi8ELi2ELi4ELi4ELb1ELb0EN7cutlass10bfloat16_tE19Flash_kernel_traitsILi64ELi64ELi128ELi8ES3_EELb0ELb0ELb1ELb1ELb0ELb0ELb1EEEvNS_16Flash_bwd_paramsE --------------------------
	.section	.nv.info._ZN5flash44flash_bwd_dq_dk_dv_loop_seqk_parallel_kernelI23Flash_bwd_kernel_traitsILi64ELi64ELi128ELi8ELi2ELi4ELi4ELb1ELb0EN7cutlass10bfloat16_tE19Flash_kernel_traitsILi64ELi64ELi128ELi8ES3_EELb0ELb0ELb1ELb1ELb0ELb0ELb1EEEvNS_16Flash_bwd_paramsE,"",@"SHT_CUDA_INFO"
	.sectionflags	@""
	.align	4


	//----- nvinfo : EIATTR_CUDA_API_VERSION
	.align		4
        /*0000*/ 	.byte	0x04, 0x37
        /*0002*/ 	.short	(.L_638 - .L_637)
.L_637:
        /*0004*/ 	.word	0x00000082


	//----- nvinfo : EIATTR_KPARAM_INFO
	.align		4
.L_638:
        /*0008*/ 	.byte	0x04, 0x17
        /*000a*/ 	.short	(.L_640 - .L_639)
.L_639:
        /*000c*/ 	.word	0x00000000
        /*0010*/ 	.short	0x0000
        /*0012*/ 	.short	0x0000
        /*0014*/ 	.byte	0x00, 0xf0, 0x01, 0x0a


	//----- nvinfo : EIATTR_SPARSE_MMA_MASK
	.align		4
.L_640:
        /*0018*/ 	.byte	0x03, 0x50
        /*001a*/ 	.short	0x0000


	//----- nvinfo : EIATTR_MAXREG_COUNT
	.align		4
        /*001c*/ 	.byte	0x03, 0x1b
        /*001e*/ 	.short	0x00ff


	//----- nvinfo : EIATTR_NUM_BARRIERS
	.align		4
        /*0020*/ 	.byte	0x02, 0x4c
        /*0022*/ 	.byte	0x01
	.zero		1


	//----- nvinfo : EIATTR_MERCURY_ISA_VERSION
	.align		4
        /*0024*/ 	.byte	0x03, 0x5f
        /*0026*/ 	.short	0x0101


	//----- nvinfo : EIATTR_VRC_CTA_INIT_COUNT
	.align		4
        /*0028*/ 	.byte	0x02, 0x4a
	.zero		1
	.zero		1


	//----- nvinfo : EIATTR_EXIT_INSTR_OFFSETS
	.align		4
        /*002c*/ 	.byte	0x04, 0x1c
        /*002e*/ 	.short	(.L_642 - .L_641)


	//   ....[0]....
.L_641:
        /*0030*/ 	.word	0x00000080


	//   ....[1]....
        /*0034*/ 	.word	0x00008ee0


	//----- nvinfo : EIATTR_CRS_STACK_SIZE
	.align		4
.L_642:
        /*0038*/ 	.byte	0x04, 0x1e
        /*003a*/ 	.short	(.L_644 - .L_643)
.L_643:
        /*003c*/ 	.word	0x00000000


	//----- nvinfo : EIATTR_CBANK_PARAM_SIZE
	.align		4
.L_644:
        /*0040*/ 	.byte	0x03, 0x19
        /*0042*/ 	.short	0x0280


	//----- nvinfo : EIATTR_PARAM_CBANK
	.align		4
        /*0044*/ 	.byte	0x04, 0x0a
        /*0046*/ 	.short	(.L_646 - .L_645)
	.align		4
.L_645:
        /*0048*/ 	.word	index@(.nv.constant0._ZN5flash44flash_bwd_dq_dk_dv_loop_seqk_parallel_kernelI23Flash_bwd_kernel_traitsILi64ELi64ELi128ELi8ELi2ELi4ELi4ELb1ELb0EN7cutlass10bfloat16_tE19Flash_kernel_traitsILi64ELi64ELi128ELi8ES3_EELb0ELb0ELb1ELb1ELb0ELb0ELb1EEEvNS_16Flash_bwd_paramsE)
        /*004c*/ 	.short	0x0380
        /*004e*/ 	.short	0x0280


	//----- nvinfo : EIATTR_SW_WAR
	.align		4
.L_646:
        /*0050*/ 	.byte	0x04, 0x36
        /*0052*/ 	.short	(.L_648 - .L_647)
.L_647:
        /*0054*/ 	.word	0x00000008
.L_648:


//--------------------- .nv.info._ZN5flash25flash_bwd_dot_do_o_kernelILb0E23Flash_bwd_kernel_traitsILi64ELi64ELi128ELi8ELi2ELi4ELi4ELb1ELb0EN7cutlass10bfloat16_tE19Flash_kernel_traitsILi64ELi64ELi128ELi8ES3_EEEEvNS_16Flash_bwd_paramsE --------------------------
	.section	.nv.info._ZN5flash25flash_bwd_dot_do_o_kernelILb0E23Flash_bwd_kernel_traitsILi64ELi64ELi128ELi8ELi2ELi4ELi4ELb1ELb0EN7cutlass10bfloat16_tE19Flash_kernel_traitsILi64ELi64ELi128ELi8ES3_EEEEvNS_16Flash_bwd_paramsE,"",@"SHT_CUDA_INFO"
	.sectionflags	@""
	.align	4


	//----- nvinfo : EIATTR_CUDA_API_VERSION
	.align		4
        /*0000*/ 	.byte	0x04, 0x37
        /*0002*/ 	.short	(.L_650 - .L_649)
.L_649:
        /*0004*/ 	.word	0x00000082


	//----- nvinfo : EIATTR_KPARAM_INFO
	.align		4
.L_650:
        /*0008*/ 	.byte	0x04, 0x17
        /*000a*/ 	.short	(.L_652 - .L_651)
.L_651:
        /*000c*/ 	.word	0x00000000
        /*0010*/ 	.short	0x0000
        /*0012*/ 	.short	0x0000
        /*0014*/ 	.byte	0x00, 0xf0, 0x01, 0x0a


	//----- nvinfo : EIATTR_SPARSE_MMA_MASK
	.align		4
.L_652:
        /*0018*/ 	.byte	0x03, 0x50
        /*001a*/ 	.short	0x0000


	//----- nvinfo : EIATTR_MAXREG_COUNT
	.align		4
        /*001c*/ 	.byte	0x03, 0x1b
        /*001e*/ 	.short	0x00ff


	//----- nvinfo : EIATTR_MERCURY_ISA_VERSION
	.align		4
        /*0020*/ 	.byte	0x03, 0x5f
        /*0022*/ 	.short	0x0101


	//----- nvinfo : EIATTR_COOP_GROUP_MASK_REGIDS
	.align		4
        /*0024*/ 	.byte	0x04, 0x29
        /*0026*/ 	.short	(.L_654 - .L_653)


	//   ....[0]....
.L_653:
        /*0028*/ 	.word	0xffffffff


	//   ....[1]....
        /*002c*/ 	.word	0xffffffff


	//   ....[2]....
        /*0030*/ 	.word	0xffffffff


	//   ....[3]....
        /*0034*/ 	.word	0xffffffff


	//   ....[4]....
        /*0038*/ 	.word	0xffffffff


	//   ....[5]....
        /*003c*/ 	.word	0xffffffff


	//----- nvinfo : EIATTR_COOP_GROUP_INSTR_OFFSETS
	.align		4
.L_654:
        /*0040*/ 	.byte	0x04, 0x28
        /*0042*/ 	.short	(.L_656 - .L_655)


	//   ....[0]....
.L_655:
        /*0044*/ 	.word	0x00000b20


	//   ....[1]....
        /*0048*/ 	.word	0x00000b40


	//   ....[2]....
        /*004c*/ 	.word	0x00000b70


	//   ....[3]....
        /*0050*/ 	.word	0x00000b80


	//   ....[4]....
        /*0054*/ 	.word	0x00000bb0


	//   ....[5]....
        /*0058*/ 	.word	0x00000bc0


	//----- nvinfo : EIATTR_VRC_CTA_INIT_COUNT
	.align		4
.L_656:
        /*005c*/ 	.byte	0x02, 0x4a
	.zero		1
	.zero		1


	//----- nvinfo : EIATTR_EXIT_INSTR_OFFSETS
	.align		4
        /*0060*/ 	.byte	0x04, 0x1c
        /*0062*/ 	.short	(.L_658 - .L_657)


	//   ....[0]....
.L_657:
        /*0064*/ 	.word	0x00000140


	//   ....[1]....
        /*0068*/ 	.word	0x00000c60


	//   ....[2]....
        /*006c*/ 	.word	0x00000c80


	//----- nvinfo : EIATTR_CBANK_PARAM_SIZE
	.align		4
.L_658:
        /*0070*/ 	.byte	0x03, 0x19
        /*0072*/ 	.short	0x0280


	//----- nvinfo : EIATTR_PARAM_CBANK
	.align		4
        /*0074*/ 	.byte	0x04, 0x0a
        /*0076*/ 	.short	(.L_660 - .L_659)
	.align		4
.L_659:
        /*0078*/ 	.word	index@(.nv.constant0._ZN5flash25flash_bwd_dot_do_o_kernelILb0E23Flash_bwd_kernel_traitsILi64ELi64ELi128ELi8ELi2ELi4ELi4ELb1ELb0EN7cutlass10bfloat16_tE19Flash_kernel_traitsILi64ELi64ELi128ELi8ES3_EEEEvNS_16Flash_bwd_paramsE)
        /*007c*/ 	.short	0x0380
        /*007e*/ 	.short	0x0280


	//----- nvinfo : EIATTR_SW_WAR
	.align		4
.L_660:
        /*0080*/ 	.byte	0x04, 0x36
        /*0082*/ 	.short	(.L_662 - .L_661)
.L_661:
        /*0084*/ 	.word	0x00000008
.L_662:


//--------------------- .nv.info._ZN5flash25flash_bwd_dot_do_o_kernelILb1E23Flash_bwd_kernel_traitsILi64ELi64ELi128ELi8ELi2ELi4ELi4ELb1ELb0EN7cutlass10bfloat16_tE19Flash_kernel_traitsILi64ELi64ELi128ELi8ES3_EEEEvNS_16Flash_bwd_paramsE --------------------------
	.section	.nv.info._ZN5flash25flash_bwd_dot_do_o_kernelILb1E23Flash_bwd_kernel_traitsILi64ELi64ELi128ELi8ELi2ELi4ELi4ELb1ELb0EN7cutlass10bfloat16_tE19Flash_kernel_traitsILi64ELi64ELi128ELi8ES3_EEEEvNS_16Flash_bwd_paramsE,"",@"SHT_CUDA_INFO"
	.sectionflags	@""
	.align	4


	//----- nvinfo : EIATTR_CUDA_API_VERSION
	.align		4
        /*0000*/ 	.byte	0x04, 0x37
        /*0002*/ 	.short	(.L_664 - .L_663)
.L_663:
        /*0004*/ 	.word	0x00000082


	//----- nvinfo : EIATTR_KPARAM_INFO
	.align		4
.L_664:
        /*0008*/ 	.byte	0x04, 0x17
        /*000a*/ 	.short	(.L_666 - .L_665)
.L_665:
        /*000c*/ 	.word	0x00000000
        /*0010*/ 	.short	0x0000
        /*0012*/ 	.short	0x0000
        /*0014*/ 	.byte	0x00, 0xf0, 0x01, 0x0a


	//----- nvinfo : EIATTR_SPARSE_MMA_MASK
	.align		4
.L_666:
        /*0018*/ 	.byte	0x03, 0x50
        /*001a*/ 	.short	0x0000


	//----- nvinfo : EIATTR_MAXREG_COUNT
	.align		4
        /*001c*/ 	.byte	0x03, 0x1b
        /*001e*/ 	.short	0x00ff


	//----- nvinfo : EIATTR_MERCURY_ISA_VERSION
	.align		4
        /*0020*/ 	.byte	0x03, 0x5f
        /*0022*/ 	.short	0x0101


	//----- nvinfo : EIATTR_COOP_GROUP_MASK_REGIDS
	.align		4
        /*0024*/ 	.byte	0x04, 0x29
        /*0026*/ 	.short	(.L_668 - .L_667)


	//   ....[0]....
.L_667:
        /*0028*/ 	.word	0xffffffff


	//   ....[1]....
        /*002c*/ 	.word	0xffffffff


	//   ....[2]....
        /*0030*/ 	.word	0xffffffff


	//   ....[3]....
        /*0034*/ 	.word	0xffffffff


	//   ....[4]....
        /*0038*/ 	.word	0xffffffff


	//   ....[5]....
        /*003c*/ 	.word	0xffffffff


	//----- nvinfo : EIATTR_COOP_GROUP_INSTR_OFFSETS
	.align		4
.L_668:
        /*0040*/ 	.byte	0x04, 0x28
        /*0042*/ 	.short	(.L_670 - .L_669)


	//   ....[0]....
.L_669:
        /*0044*/ 	.word	0x00000cf0


	//   ....[1]....
        /*0048*/ 	.word	0x00000d00


	//   ....[2]....
        /*004c*/ 	.word	0x00000d40


	//   ....[3]....
        /*0050*/ 	.word	0x00000d70


	//   ....[4]....
        /*0054*/ 	.word	0x00000e80


	//   ....[5]....
        /*0058*/ 	.word	0x00000ea0


	//----- nvinfo : EIATTR_VRC_CTA_INIT_COUNT
	.align		4
.L_670:
        /*005c*/ 	.byte	0x02, 0x4a
	.zero		1
	.zero		1


	//----- nvinfo : EIATTR_EXIT_INSTR_OFFSETS
	.align		4
        /*0060*/ 	.byte	0x04, 0x1c
        /*0062*/ 	.short	(.L_672 - .L_671)


	//   ....[0]....
.L_671:
        /*0064*/ 	.word	0x00000140


	//   ....[1]....
        /*0068*/ 	.word	0x00000fb0


	//----- nvinfo : EIATTR_CBANK_PARAM_SIZE
	.align		4
.L_672:
        /*006c*/ 	.byte	0x03, 0x19
        /*006e*/ 	.short	0x0280


	//----- nvinfo : EIATTR_PARAM_CBANK
	.align		4
        /*0070*/ 	.byte	0x04, 0x0a
        /*0072*/ 	.short	(.L_674 - .L_673)
	.align		4
.L_673:
        /*0074*/ 	.word	index@(.nv.constant0._ZN5flash25flash_bwd_dot_do_o_kernelILb1E23Flash_bwd_kernel_traitsILi64ELi64ELi128ELi8ELi2ELi4ELi4ELb1ELb0EN7cutlass10bfloat16_tE19Flash_kernel_traitsILi64ELi64ELi128ELi8ES3_EEEEvNS_16Flash_bwd_paramsE)
        /*0078*/ 	.short	0x0380
        /*007a*/ 	.short	0x0280


	//----- nvinfo : EIATTR_SW_WAR
	.align		4
.L_674:
        /*007c*/ 	.byte	0x04, 0x36
        /*007e*/ 	.short	(.L_676 - .L_675)
.L_675:
        /*0080*/ 	.word	0x00000008
.L_676:


//--------------------- .nv.info._ZN5flash27flash_bwd_convert_dq_kernelI23Flash_bwd_kernel_traitsILi64ELi128ELi128ELi8ELi4ELi4ELi4ELb0ELb0EN7cutlass10bfloat16_tE19Flash_kernel_traitsILi64ELi128ELi128ELi8ES3_EEEEvNS_16Flash_bwd_paramsEi --------------------------
	.section	.nv.info._ZN5flash27flash_bwd_convert_dq_kernelI23Flash_bwd_kernel_traitsILi64ELi128ELi128ELi8ELi4ELi4ELi4ELb0ELb0EN7cutlass10bfloat16_tE19Flash_kernel_traitsILi64ELi128ELi128ELi8ES3_EEEEvNS_16Flash_bwd_paramsEi,"",@"SHT_CUDA_INFO"
	.sectionflags	@""
	.align	4


	//----- nvinfo : EIATTR_CUDA_API_VERSION
	.align		4
        /*0000*/ 	.byte	0x04, 0x37
        /*0002*/ 	.short	(.L_678 - .L_677)
.L_677:
        /*0004*/ 	.word	0x00000082


	//----- nvinfo : EIATTR_KPARAM_INFO
	.align		4
.L_678:
        /*0008*/ 	.byte	0x04, 0x17
        /*000a*/ 	.short	(.L_680 - .L_679)
.L_679:
        /*000c*/ 	.word	0x00000000
        /*0010*/ 	.short	0x0001
        /*0012*/ 	.short	0x0280
        /*0014*/ 	.byte	0x00, 0xf0, 0x11, 0x00


	//----- nvinfo : EIATTR_KPARAM_INFO
	.align		4
.L_680:
        /*0018*/ 	.byte	0x04, 0x17
        /*001a*/ 	.short	(.L_682 - .L_681)
.L_681:
        /*001c*/ 	.word	0x00000000
        /*0020*/ 	.short	0x0000
        /*0022*/ 	.short	0x0000
        /*0024*/ 	.byte	0x00, 0xf0, 0x01, 0x0a


	//----- nvinfo : EIATTR_SPARSE_MMA_MASK
	.align		4
.L_682:
        /*0028*/ 	.byte	0x03, 0x50
        /*002a*/ 	.short	0x0000


	//----- nvinfo : EIATTR_MAXREG_COUNT
	.align		4
        /*002c*/ 	.byte	0x03, 0x1b
        /*002e*/ 	.short	0x00ff


	//----- nvinfo : EIATTR_NUM_BARRIERS
	.align		4
        /*0030*/ 	.byte	0x02, 0x4c
        /*0032*/ 	.byte	0x01
	.zero		1


	//----- nvinfo : EIATTR_MERCURY_ISA_VERSION
	.align		4
        /*0034*/ 	.byte	0x03, 0x5f
        /*0036*/ 	.short	0x0101


	//----- nvinfo : EIATTR_VRC_CTA_INIT_COUNT
	.align		4
        /*0038*/ 	.byte	0x02, 0x4a
	.zero		1
	.zero		1


	//----- nvinfo : EIATTR_EXIT_INSTR_OFFSETS
	.align		4
        /*003c*/ 	.byte	0x04, 0x1c
        /*003e*/ 	.short	(.L_684 - .L_683)


	//   ....[0]....
.L_683:
        /*0040*/ 	.word	0x00000120


	//   ....[1]....
        /*0044*/ 	.word	0x00001580


	//   ....[2]....
        /*0048*/ 	.word	0x00001640


	//----- nvinfo : EIATTR_CRS_STACK_SIZE
	.align		4
.L_684:
        /*004c*/ 	.byte	0x04, 0x1e
        /*004e*/ 	.short	(.L_686 - .L_685)
.L_685:
        /*0050*/ 	.word	0x00000000


	//----- nvinfo : EIATTR_CBANK_PARAM_SIZE
	.align		4
.L_686:
        /*0054*/ 	.byte	0x03, 0x19
        /*0056*/ 	.short	0x0284


	//----- nvinfo : EIATTR_PARAM_CBANK
	.align		4
        /*0058*/ 	.byte	0x04, 0x0a
        /*005a*/ 	.short	(.L_688 - .L_687)
	.align		4
.L_687:
        /*005c*/ 	.word	index@(.nv.constant0._ZN5flash27flash_bwd_convert_dq_kernelI23Flash_bwd_kernel_traitsILi64ELi128ELi128ELi8ELi4ELi4ELi4ELb0ELb0EN7cutlass10bfloat16_tE19Flash_kernel_traitsILi64ELi128ELi128ELi8ES3_EEEEvNS_16Flash_bwd_paramsEi)
        /*0060*/ 	.short	0x0380
        /*0062*/ 	.short	0x0284


	//----- nvinfo : EIATTR_SW_WAR
	.align		4
.L_688:
        /*0064*/ 	.byte	0x04, 0x36
        /*0066*/ 	.short	(.L_690 - .L_689)
.L_689:
        /*0068*/ 	.word	0x00000008
.L_690:


//--------------------- .nv.info._ZN5flash44flash_bwd_dq_dk_dv_loop_seqk_parallel_kernelI23Flash_bwd_kernel_traitsILi64ELi128ELi128ELi8ELi4ELi4ELi4ELb0ELb0EN7cutlass10bfloat16_tE19Flash_kernel_traitsILi64ELi128ELi128ELi8ES3_EELb1ELb0ELb0ELb0ELb0ELb1ELb0EEEvNS_16Flash_bwd_paramsE --------------------------
	.section	.nv.info._ZN5flash44flash_bwd_dq_dk_dv_loop_seqk_parallel_kernelI23Flash_bwd_kernel_traitsILi64ELi128ELi128ELi8ELi4ELi4ELi4ELb0ELb0EN7cutlass10bfloat16_tE19Flash_kernel_traitsILi64ELi128ELi128ELi8ES3_EELb1ELb0ELb0ELb0ELb0ELb1ELb0EEEvNS_16Flash_bwd_paramsE,"",@"SHT_CUDA_INFO"
	.sectionflags	@""
	.align	4


	//----- nvinfo : EIATTR_CUDA_API_VERSION
	.align		4
        /*0000*/ 	.byte	0x04, 0x37
        /*0002*/ 	.short	(.L_692 - .L_691)
.L_691:
        /*0004*/ 	.word	0x00000082


	//----- nvinfo : EIATTR_KPARAM_INFO
	.align		4
.L_692:
        /*0008*/ 	.byte	0x04, 0x17
        /*000a*/ 	.short	(.L_694 - .L_693)
.L_693:
        /*000c*/ 	.word	0x00000000
        /*0010*/ 	.short	0x0000
        /*0012*/ 	.short	0x0000
        /*0014*/ 	.byte	0x00, 0xf0, 0x01, 0x0a


	//----- nvinfo : EIATTR_SPARSE_MMA_MASK
	.align		4
.L_694:
        /*0018*/ 	.byte	0x03, 0x50
        /*001a*/ 	.short	0x0000


	//----- nvinfo : EIATTR_MAXREG_COUNT
	.align		4
        /*001c*/ 	.byte	0x03, 0x1b
        /*001e*/ 	.short	0x00ff


	//----- nvinfo : EIATTR_NUM_BARRIERS
	.align		4
        /*0020*/ 	.byte	0x02, 0x4c
        /*0022*/ 	.byte	0x01
	.zero		1


	//----- nvinfo : EIATTR_ANNOTATIONS
	.align		4
        /*0024*/ 	.byte	0x04, 0x55
        /*0026*/ 	.short	(.L_696 - .L_695)


	//   ....[0]....
.L_695:
        /*0028*/ 	.word	0x00000001
        /*002c*/ 	.byte	0x10, 0x05, 0x00, 0x00, 0x01, 0x00, 0x00, 0x00, 0x50, 0x32, 0x00, 0x00, 0x01, 0x00, 0x00, 0x00
        /*003c*/ 	.byte	0xa0, 0x34, 0x00, 0x00, 0x01, 0x00, 0x00, 0x00, 0xb0, 0x34, 0x00, 0x00, 0x01, 0x00, 0x00, 0x00
        /*004c*/ 	.byte	0x90, 0x3a, 0x00, 0x00, 0x01, 0x00, 0x00, 0x00, 0xd0, 0x3b, 0x00, 0x00, 0x01, 0x00, 0x00, 0x00
        /*005c*/ 	.byte	0x30, 0x40, 0x00, 0x00, 0x01, 0x00, 0x00, 0x00, 0x00, 0xa3, 0x00, 0x00


	//----- nvinfo : EIATTR_MERCURY_ISA_VERSION
	.align		4
.L_696:
        /*0068*/ 	.byte	0x03, 0x5f
        /*006a*/ 	.short	0x0101


	//----- nvinfo : EIATTR_VRC_CTA_INIT_COUNT
	.align		4
        /*006c*/ 	.byte	0x02, 0x4a
	.zero		1
	.zero		1


	//----- nvinfo : EIATTR_EXIT_INSTR_OFFSETS
	.align		4
        /*0070*/ 	.byte	0x04, 0x1c
        /*0072*/ 	.short	(.L_698 - .L_697)


	//   ....[0]....
.L_697:
        /*0074*/ 	.word	0x00000090


	//   ....[1]....
        /*0078*/ 	.word	0x0000b950


	//----- nvinfo : EIATTR_CRS_STACK_SIZE
	.align		4
.L_698:
        /*007c*/ 	.byte	0x04, 0x1e
        /*007e*/ 	.short	(.L_700 - .L_699)
.L_699:
        /*0080*/ 	.word	0x00000000


	//----- nvinfo : EIATTR_CBANK_PARAM_SIZE
	.align		4
.L_700:
        /*0084*/ 	.byte	0x03, 0x19
        /*0086*/ 	.short	0x0280


	//----- nvinfo : EIATTR_PARAM_CBANK
	.align		4
        /*0088*/ 	.byte	0x04, 0x0a
        /*008a*/ 	.short	(.L_702 - .L_701)
	.align		4
.L_701:
        /*008c*/ 	.word	index@(.nv.constant0._ZN5flash44flash_bwd_dq_dk_dv_loop_seqk_parallel_kernelI23Flash_bwd_kernel_traitsILi64ELi128ELi128ELi8ELi4ELi4ELi4ELb0ELb0EN7cutlass10bfloat16_tE19Flash_kernel_traitsILi64ELi128ELi128ELi8ES3_EELb1ELb0ELb0ELb0ELb0ELb1ELb0EEEvNS_16Flash_bwd_paramsE)
        /*0090*/ 	.short	0x0380
        /*0092*/ 	.short	0x0280


	//----- nvinfo : EIATTR_SW_WAR
	.align		4
.L_702:
        /*0094*/ 	.byte	0x04, 0x36
        /*0096*/ 	.short	(.L_704 - .L_703)
.L_703:
        /*0098*/ 	.word	0x00000008
.L_704:


//--------------------- .nv.info._ZN5flash44flash_bwd_dq_dk_dv_loop_seqk_parallel_kernelI23Flash_bwd_kernel_traitsILi64ELi128ELi128ELi8ELi4ELi4ELi4ELb0ELb0EN7cutlass10bfloat16_tE19Flash_kernel_traitsILi64ELi128ELi128ELi8ES3_EELb0ELb0ELb0ELb0ELb0ELb1ELb1EEEvNS_16Flash_bwd_paramsE --------------------------
	.section	.nv.info._ZN5flash44flash_bwd_dq_dk_dv_loop_seqk_parallel_kernelI23Flash_bwd_kernel_traitsILi64ELi128ELi128ELi8ELi4ELi4ELi4ELb0ELb0EN7cutlass10bfloat16_tE19Flash_kernel_traitsILi64ELi128ELi128ELi8ES3_EELb0ELb0ELb0ELb0ELb0ELb1ELb1EEEvNS_16Flash_bwd_paramsE,"",@"SHT_CUDA_INFO"
	.sectionflags	@""
	.align	4


	//----- nvinfo : EIATTR_CUDA_API_VERSION
	.align		4
        /*0000*/ 	.byte	0x04, 0x37
        /*0002*/ 	.short	(.L_706 - .L_705)
.L_705:
        /*0004*/ 	.word	0x00000082


	//----- nvinfo : EIATTR_KPARAM_INFO
	.align		4
.L_706:
        /*0008*/ 	.byte	0x04, 0x17
        /*000a*/ 	.short	(.L_708 - .L_707)
.L_707:
        /*000c*/ 	.word	0x00000000
        /*0010*/ 	.short	0x0000
        /*0012*/ 	.short	0x0000
        /*0014*/ 	.byte	0x00, 0xf0, 0x01, 0x0a


	//----- nvinfo : EIATTR_SPARSE_MMA_MASK
	.align		4
.L_708:
        /*0018*/ 	.byte	0x03, 0x50
        /*001a*/ 	.short	0x0000


	//----- nvinfo : EIATTR_MAXREG_COUNT
	.align		4
        /*001c*/ 	.byte	0x03, 0x1b
        /*001e*/ 	.short	0x00ff


	//----- nvinfo : EIATTR_NUM_BARRIERS
	.align		4
        /*0020*/ 	.byte	0x02, 0x4c
        /*0022*/ 	.byte	0x01
	.zero		1


	//----- nvinfo : EIATTR_ANNOTATIONS
	.align		4
        /*0024*/ 	.byte	0x04, 0x55
        /*0026*/ 	.short	(.L_710 - .L_709)


	//   ....[0]....
.L_709:
        /*0028*/ 	.word	0x00000001
        /*002c*/ 	.byte	0x40, 0x05, 0x00, 0x00, 0x01, 0x00, 0x00, 0x00, 0x40, 0x14, 0x00, 0x00, 0x01, 0x00, 0x00, 0x00
        /* <DEDUP_REMOVED lines=62> */
        /*041c*/ 	.byte	0x50, 0xa1, 0x00, 0x00, 0x01, 0x00, 0x00, 0x00, 0x70, 0xa5, 0x00, 0x00


	//----- nvinfo : EIATTR_MERCURY_ISA_VERSION
	.align		4
.L_710:
        /*0428*/ 	.byte	0x03, 0x5f
        /*042a*/ 	.short	0x0101


	//----- nvinfo : EIATTR_VRC_CTA_INIT_COUNT
	.align		4
        /*042c*/ 	.byte	0x02, 0x4a
	.zero		1
	.zero		1


	//----- nvinfo : EIATTR_EXIT_INSTR_OFFSETS
	.align		4
        /*0430*/ 	.byte	0x04, 0x1c
        /*0432*/ 	.short	(.L_712 - .L_711)


	//   ....[0]....
.L_711:
        /*0434*/ 	.word	0x00000090


	//   ....[1]....
        /*0438*/ 	.word	0x0000b9d0


	//----- nvinfo : EIATTR_CRS_STACK_SIZE
	.align		4
.L_712:
        /*043c*/ 	.byte	0x04, 0x1e
        /*043e*/ 	.short	(.L_714 - .L_713)
.L_713:
        /*0440*/ 	.word	0x00000000


	//----- nvinfo : EIATTR_CBANK_PARAM_SIZE
	.align		4
.L_714:
        /*0444*/ 	.byte	0x03, 0x19
        /*0446*/ 	.short	0x0280


	//----- nvinfo : EIATTR_PARAM_CBANK
	.align		4
        /*0448*/ 	.byte	0x04, 0x0a
        /*044a*/ 	.short	(.L_716 - .L_715)
	.align		4
.L_715:
        /*044c*/ 	.word	index@(.nv.constant0._ZN5flash44flash_bwd_dq_dk_dv_loop_seqk_parallel_kernelI23Flash_bwd_kernel_traitsILi64ELi128ELi128ELi8ELi4ELi4ELi4ELb0ELb0EN7cutlass10bfloat16_tE19Flash_kernel_traitsILi64ELi128ELi128ELi8ES3_EELb0ELb0ELb0ELb0ELb0ELb1ELb1EEEvNS_16Flash_bwd_paramsE)
        /*0450*/ 	.short	0x0380
        /*0452*/ 	.short	0x0280


	//----- nvinfo : EIATTR_SW_WAR
	.align		4
.L_716:
        /*0454*/ 	.byte	0x04, 0x36
        /*0456*/ 	.short	(.L_718 - .L_717)
.L_717:
        /*0458*/ 	.word	0x00000008
.L_718:


//--------------------- .nv.info._ZN5flash44flash_bwd_dq_dk_dv_loop_seqk_parallel_kernelI23Flash_bwd_kernel_traitsILi64ELi128ELi128ELi8ELi4ELi4ELi4ELb0ELb0EN7cutlass10bfloat16_tE19Flash_kernel_traitsILi64ELi128ELi128ELi8ES3_EELb1ELb0ELb0ELb0ELb0ELb0ELb0EEEvNS_16Flash_bwd_paramsE --------------------------
	.section	.nv.info._ZN5flash44flash_bwd_dq_dk_dv_loop_seqk_parallel_kernelI23Flash_bwd_kernel_traitsILi64ELi128ELi128ELi8ELi4ELi4ELi4ELb0ELb0EN7cutlass10bfloat16_tE19Flash_kernel_traitsILi64ELi128ELi128ELi8ES3_EELb1ELb0ELb0ELb0ELb0ELb0ELb0EEEvNS_16Flash_bwd_paramsE,"",@"SHT_CUDA_INFO"
	.sectionflags	@""
	.align	4


	//----- nvinfo : EIATTR_CUDA_API_VERSION
	.align		4
        /*0000*/ 	.byte	0x04, 0x37
        /*0002*/ 	.short	(.L_720 - .L_719)
.L_719:
        /*0004*/ 	.word	0x00000082


	//----- nvinfo : EIATTR_KPARAM_INFO
	.align		4
.L_720:
        /*0008*/ 	.byte	0x04, 0x17
        /*000a*/ 	.short	(.L_722 - .L_721)
.L_721:
        /*000c*/ 	.word	0x00000000
        /*0010*/ 	.short	0x0000
        /*0012*/ 	.short	0x0000
        /*0014*/ 	.byte	0x00, 0xf0, 0x01, 0x0a


	//----- nvinfo : EIATTR_SPARSE_MMA_MASK
	.align		4
.L_722:
        /*0018*/ 	.byte	0x03, 0x50
        /*001a*/ 	.short	0x0000


	//----- nvinfo : EIATTR_MAXREG_COUNT
	.align		4
        /*001c*/ 	.byte	0x03, 0x1b
        /*001e*/ 	.short	0x00ff


	//----- nvinfo : EIATTR_NUM_BARRIERS
	.align		4
        /*0020*/ 	.byte	0x02, 0x4c
        /*0022*/ 	.byte	0x01
	.zero		1


	//----- nvinfo : EIATTR_ANNOTATIONS
	.align		4
        /*0024*/ 	.byte	0x04, 0x55
        /*0026*/ 	.short	(.L_724 - .L_723)


	//   ....[0]....
.L_723:
        /* <DEDUP_REMOVED lines=13> */


	//----- nvinfo : EIATTR_MERCURY_ISA_VERSION
	.align		4
.L_724:
        /*00e8*/ 	.byte	0x03, 0x5f
        /*00ea*/ 	.short	0x0101


	//----- nvinfo : EIATTR_VRC_CTA_INIT_COUNT
	.align		4
        /*00ec*/ 	.byte	0x02, 0x4a
	.zero		1
	.zero		1


	//----- nvinfo : EIATTR_EXIT_INSTR_OFFSETS
	.align		4
        /*00f0*/ 	.byte	0x04, 0x1c
        /*00f2*/ 	.short	(.L_726 - .L_725)


	//   ....[0]....
.L_725:
        /*00f4*/ 	.word	0x00000090


	//   ....[1]....
        /*00f8*/ 	.word	0x0000c480


	//----- nvinfo : EIATTR_CRS_STACK_SIZE
	.align		4
.L_726:
        /*00fc*/ 	.byte	0x04, 0x1e
        /*00fe*/ 	.short	(.L_728 - .L_727)
.L_727:
        /*0100*/ 	.word	0x00000000


	//----- nvinfo : EIATTR_CBANK_PARAM_SIZE
	.align		4
.L_728:
        /*0104*/ 	.byte	0x03, 0x19
        /*0106*/ 	.short	0x0280


	//----- nvinfo : EIATTR_PARAM_CBANK
	.align		4
        /*0108*/ 	.byte	0x04, 0x0a
        /*010a*/ 	.short	(.L_730 - .L_729)
	.align		4
.L_729:
        /*010c*/ 	.word	index@(.nv.constant0._ZN5flash44flash_bwd_dq_dk_dv_loop_seqk_parallel_kernelI23Flash_bwd_kernel_traitsILi64ELi128ELi128ELi8ELi4ELi4ELi4ELb0ELb0EN7cutlass10bfloat16_tE19Flash_kernel_traitsILi64ELi128ELi128ELi8ES3_EELb1ELb0ELb0ELb0ELb0ELb0ELb0EEEvNS_16Flash_bwd_paramsE)
        /*0110*/ 	.short	0x0380
        /*0112*/ 	.short	0x0280


	//----- nvinfo : EIATTR_SW_WAR
	.align		4
.L_730:
        /*0114*/ 	.byte	0x04, 0x36
        /*0116*/ 	.short	(.L_732 - .L_731)
.L_731:
        /*0118*/ 	.word	0x00000008
.L_732:


//--------------------- .nv.info._ZN5flash44flash_bwd_dq_dk_dv_loop_seqk_parallel_kernelI23Flash_bwd_kernel_traitsILi64ELi128ELi128ELi8ELi4ELi4ELi4ELb0ELb0EN7cutlass10bfloat16_tE19Flash_kernel_traitsILi64ELi128ELi128ELi8ES3_EELb0ELb0ELb0ELb0ELb0ELb0ELb1EEEvNS_16Flash_bwd_paramsE --------------------------
	.section	.nv.info._ZN5flash44flash_bwd_dq_dk_dv_loop_seqk_parallel_kernelI23Flash_bwd_kernel_traitsILi64ELi128ELi128ELi8ELi4ELi4ELi4ELb0ELb0EN7cutlass10bfloat16_tE19Flash_kernel_traitsILi64ELi128ELi128ELi8ES3_EELb0ELb0ELb0ELb0ELb0ELb0ELb1EEEvNS_16Flash_bwd_paramsE,"",@"SHT_CUDA_INFO"
	.sectionflags	@""
	.align	4


	//----- nvinfo : EIATTR_CUDA_API_VERSION
	.align		4
        /*0000*/ 	.byte	0x04, 0x37
        /*0002*/ 	.short	(.L_734 - .L_733)
.L_733:
        /*0004*/ 	.word	0x00000082


	//----- nvinfo : EIATTR_KPARAM_INFO
	.align		4
.L_734:
        /*0008*/ 	.byte	0x04, 0x17
        /*000a*/ 	.short	(.L_736 - .L_735)
.L_735:
        /*000c*/ 	.word	0x00000000
        /*0010*/ 	.short	0x0000
        /*0012*/ 	.short	0x0000
        /*0014*/ 	.byte	0x00, 0xf0, 0x01, 0x0a


	//----- nvinfo : EIATTR_SPARSE_MMA_MASK
	.align		4
.L_736:
        /*0018*/ 	.byte	0x03, 0x50
        /*001a*/ 	.short	0x0000


	//----- nvinfo : EIATTR_MAXREG_COUNT
	.align		4
        /*001c*/ 	.byte	0x03, 0x1b
        /*001e*/ 	.short	0x00ff


	//----- nvinfo : EIATTR_NUM_BARRIERS
	.align		4
        /*0020*/ 	.byte	0x02, 0x4c
        /*0022*/ 	.byte	0x01
	.zero		1


	//----- nvinfo : EIATTR_ANNOTATIONS
	.align		4
        /*0024*/ 	.byte	0x04, 0x55
        /*0026*/ 	.short	(.L_738 - .L_737)


	//   ....[0]....
.L_737:
        /* <DEDUP_REMOVED lines=67> */


	//----- nvinfo : EIATTR_MERCURY_ISA_VERSION
	.align		4
.L_738:
        /*0448*/ 	.byte	0x03, 0x5f
        /*044a*/ 	.short	0x0101


	//----- nvinfo : EIATTR_VRC_CTA_INIT_COUNT
	.align		4
        /*044c*/ 	.byte	0x02, 0x4a
	.zero		1
	.zero		1


	//----- nvinfo : EIATTR_EXIT_INSTR_OFFSETS
	.align		4
        /*0450*/ 	.byte	0x04, 0x1c
        /*0452*/ 	.short	(.L_740 - .L_739)


	//   ....[0]....
.L_739:
        /*0454*/ 	.word	0x00000090


	//   ....[1]....
        /*0458*/ 	.word	0x0000c450


	//----- nvinfo : EIATTR_CRS_STACK_SIZE
	.align		4
.L_740:
        /*045c*/ 	.byte	0x04, 0x1e
        /*045e*/ 	.short	(.L_742 - .L_741)
.L_741:
        /*0460*/ 	.word	0x00000000


	//----- nvinfo : EIATTR_CBANK_PARAM_SIZE
	.align		4
.L_742:
        /*0464*/ 	.byte	0x03, 0x19
        /*0466*/ 	.short	0x0280


	//----- nvinfo : EIATTR_PARAM_CBANK
	.align		4
        /*0468*/ 	.byte	0x04, 0x0a
        /*046a*/ 	.short	(.L_744 - .L_743)
	.align		4
.L_743:
        /*046c*/ 	.word	index@(.nv.constant0._ZN5flash44flash_bwd_dq_dk_dv_loop_seqk_parallel_kernelI23Flash_bwd_kernel_traitsILi64ELi128ELi128ELi8ELi4ELi4ELi4ELb0ELb0EN7cutlass10bfloat16_tE19Flash_kernel_traitsILi64ELi128ELi128ELi8ES3_EELb0ELb0ELb0ELb0ELb0ELb0ELb1EEEvNS_16Flash_bwd_paramsE)
        /*0470*/ 	.short	0x0380
        /*0472*/ 	.short	0x0280


	//----- nvinfo : EIATTR_SW_WAR
	.align		4
.L_744:
        /*0474*/ 	.byte	0x04, 0x36
        /*0476*/ 	.short	(.L_746 - .L_745)
.L_745:
        /*0478*/ 	.word	0x00000008
.L_746:


//--------------------- .nv.info._ZN5flash44flash_bwd_dq_dk_dv_loop_seqk_parallel_kernelI23Flash_bwd_kernel_traitsILi64ELi128ELi128ELi8ELi4ELi4ELi4ELb0ELb0EN7cutlass10bfloat16_tE19Flash_kernel_traitsILi64ELi128ELi128ELi8ES3_EELb1ELb0ELb1ELb0ELb0ELb0ELb0EEEvNS_16Flash_bwd_paramsE --------------------------
	.section	.nv.info._ZN5flash44flash_bwd_dq_dk_dv_loop_seqk_parallel_kernelI23Flash_bwd_kernel_traitsILi64ELi128ELi128ELi8ELi4ELi4ELi4ELb0ELb0EN7cutlass10bfloat16_tE19Flash_kernel_traitsILi64ELi128ELi128ELi8ES3_EELb1ELb0ELb1ELb0ELb0ELb0ELb0EEEvNS_16Flash_bwd_paramsE,"",@"SHT_CUDA_INFO"
	.sectionflags	@""
	.align	4


	//----- nvinfo : EIATTR_CUDA_API_VERSION
	.align		4
        /*0000*/ 	.byte	0x04, 0x37
        /*0002*/ 	.short	(.L_748 - .L_747)
.L_747:
        /*0004*/ 	.word	0x00000082


	//----- nvinfo : EIATTR_KPARAM_INFO
	.align		4
.L_748:
        /*0008*/ 	.byte	0x04, 0x17
        /*000a*/ 	.short	(.L_750 - .L_749)
.L_749:
        /*000c*/ 	.word	0x00000000
        /*0010*/ 	.short	0x0000
        /*0012*/ 	.short	0x0000
        /*0014*/ 	.byte	0x00, 0xf0, 0x01, 0x0a


	//----- nvinfo : EIATTR_SPARSE_MMA_MASK
	.align		4
.L_750:
        /*0018*/ 	.byte	0x03, 0x50
        /*001a*/ 	.short	0x0000


	//----- nvinfo : EIATTR_MAXREG_COUNT
	.align		4
        /*001c*/ 	.byte	0x03, 0x1b
        /*001e*/ 	.short	0x00ff


	//----- nvinfo : EIATTR_NUM_BARRIERS
	.align		4
        /*0020*/ 	.byte	0x02, 0x4c
        /*0022*/ 	.byte	0x01
	.zero		1


	//----- nvinfo : EIATTR_ANNOTATIONS
	.align		4
        /*0024*/ 	.byte	0x04, 0x55
        /*0026*/ 	.short	(.L_752 - .L_751)


	//   ....[0]....
.L_751:
        /*0028*/ 	.word	0x00000001
        /*002c*/ 	.byte	0x90, 0x37, 0x00, 0x00, 0x01, 0x00, 0x00, 0x00, 0x10, 0x39, 0x00, 0x00, 0x01, 0x00, 0x00, 0x00
        /*003c*/ 	.byte	0x50, 0x39, 0x00, 0x00, 0x01, 0x00, 0x00, 0x00, 0xd0, 0x55, 0x00, 0x00, 0x01, 0x00, 0x00, 0x00
        /*004c*/ 	.byte	0x10, 0x56, 0x00, 0x00, 0x01, 0x00, 0x00, 0x00, 0xd0, 0x56, 0x00, 0x00


	//----- nvinfo : EIATTR_MERCURY_ISA_VERSION
	.align		4
.L_752:
        /*0058*/ 	.byte	0x03, 0x5f
        /*005a*/ 	.short	0x0101


	//----- nvinfo : EIATTR_VRC_CTA_INIT_COUNT
	.align		4
        /*005c*/ 	.byte	0x02, 0x4a
	.zero		1
	.zero		1


	//----- nvinfo : EIATTR_EXIT_INSTR_OFFSETS
	.align		4
        /*0060*/ 	.byte	0x04, 0x1c
        /*0062*/ 	.short	(.L_754 - .L_753)


	//   ....[0]....
.L_753:
        /*0064*/ 	.word	0x00000090


	//   ....[1]....
        /*0068*/ 	.word	0x0000ca20


	//----- nvinfo : EIATTR_CRS_STACK_SIZE
	.align		4
.L_754:
        /*006c*/ 	.byte	0x04, 0x1e
        /*006e*/ 	.short	(.L_756 - .L_755)
.L_755:
        /*0070*/ 	.word	0x00000000


	//----- nvinfo : EIATTR_CBANK_PARAM_SIZE
	.align		4
.L_756:
        /*0074*/ 	.byte	0x03, 0x19
        /*0076*/ 	.short	0x0280


	//----- nvinfo : EIATTR_PARAM_CBANK
	.align		4
        /*0078*/ 	.byte	0x04, 0x0a
        /*007a*/ 	.short	(.L_758 - .L_757)
	.align		4
.L_757:
        /*007c*/ 	.word	index@(.nv.constant0._ZN5flash44flash_bwd_dq_dk_dv_loop_seqk_parallel_kernelI23Flash_bwd_kernel_traitsILi64ELi128ELi128ELi8ELi4ELi4ELi4ELb0ELb0EN7cutlass10bfloat16_tE19Flash_kernel_traitsILi64ELi128ELi128ELi8ES3_EELb1ELb0ELb1ELb0ELb0ELb0ELb0EEEvNS_16Flash_bwd_paramsE)
        /*0080*/ 	.short	0x0380
        /*0082*/ 	.short	0x0280


	//----- nvinfo : EIATTR_SW_WAR
	.align		4
.L_758:
        /*0084*/ 	.byte	0x04, 0x36
        /*0086*/ 	.short	(.L_760 - .L_759)
.L_759:
        /*0088*/ 	.word	0x00000008
.L_760:


//--------------------- .nv.info._ZN5flash44flash_bwd_dq_dk_dv_loop_seqk_parallel_kernelI23Flash_bwd_kernel_traitsILi64ELi128ELi128ELi8ELi4ELi4ELi4ELb0ELb0EN7cutlass10bfloat16_tE19Flash_kernel_traitsILi64ELi128ELi128ELi8ES3_EELb0ELb0ELb1ELb0ELb0ELb0ELb1EEEvNS_16Flash_bwd_paramsE --------------------------
	.section	.nv.info._ZN5flash44flash_bwd_dq_dk_dv_loop_seqk_parallel_kernelI23Flash_bwd_kernel_traitsILi64ELi128ELi128ELi8ELi4ELi4ELi4ELb0ELb0EN7cutlass10bfloat16_tE19Flash_kernel_traitsILi64ELi128ELi128ELi8ES3_EELb0ELb0ELb1ELb0ELb0ELb0ELb1EEEvNS_16Flash_bwd_paramsE,"",@"SHT_CUDA_INFO"
	.sectionflags	@""
	.align	4


	//----- nvinfo : EIATTR_CUDA_API_VERSION
	.align		4
        /*0000*/ 	.byte	0x04, 0x37
        /*0002*/ 	.short	(.L_762 - .L_761)
.L_761:
        /*0004*/ 	.word	0x00000082


	//----- nvinfo : EIATTR_KPARAM_INFO
	.align		4
.L_762:
        /*0008*/ 	.byte	0x04, 0x17
        /*000a*/ 	.short	(.L_764 - .L_763)
.L_763:
        /*000c*/ 	.word	0x00000000
        /*0010*/ 	.short	0x0000
        /*0012*/ 	.short	0x0000
        /*0014*/ 	.byte	0x00, 0xf0, 0x01, 0x0a


	//----- nvinfo : EIATTR_SPARSE_MMA_MASK
	.align		4
.L_764:
        /*0018*/ 	.byte	0x03, 0x50
        /*001a*/ 	.short	0x0000


	//----- nvinfo : EIATTR_MAXREG_COUNT
	.align		4
        /*001c*/ 	.byte	0x03, 0x1b
        /*001e*/ 	.short	0x00ff


	//----- nvinfo : EIATTR_NUM_BARRIERS
	.align		4
        /*0020*/ 	.byte	0x02, 0x4c
        /*0022*/ 	.byte	0x01
	.zero		1


	//----- nvinfo : EIATTR_ANNOTATIONS
	.align		4
        /*0024*/ 	.byte	0x04, 0x55
        /*0026*/ 	.short	(.L_766 - .L_765)


	//   ....[0]....
.L_765:
        /* <DEDUP_REMOVED lines=60> */


	//----- nvinfo : EIATTR_MERCURY_ISA_VERSION
	.align		4
.L_766:
        /*03d8*/ 	.byte	0x03, 0x5f
        /*03da*/ 	.short	0x0101


	//----- nvinfo : EIATTR_VRC_CTA_INIT_COUNT
	.align		4
        /*03dc*/ 	.byte	0x02, 0x4a
	.zero		1
	.zero		1


	//----- nvinfo : EIATTR_EXIT_INSTR_OFFSETS
	.align		4
        /*03e0*/ 	.byte	0x04, 0x1c
        /*03e2*/ 	.short	(.L_768 - .L_767)


	//   ....[0]....
.L_767:
        /*03e4*/ 	.word	0x00000090


	//   ....[1]....
        /*03e8*/ 	.word	0x0000c8e0


	//----- nvinfo : EIATTR_CRS_STACK_SIZE
	.align		4
.L_768:
        /*03ec*/ 	.byte	0x04, 0x1e
        /*03ee*/ 	.short	(.L_770 - .L_769)
.L_769:
        /*03f0*/ 	.word	0x00000000


	//----- nvinfo : EIATTR_CBANK_PARAM_SIZE
	.align		4
.L_770:
        /*03f4*/ 	.byte	0x03, 0x19
        /*03f6*/ 	.short	0x0280


	//----- nvinfo : EIATTR_PARAM_CBANK
	.align		4
        /*03f8*/ 	.byte	0x04, 0x0a
        /*03fa*/ 	.short	(.L_772 - .L_771)
	.align		4
.L_771:
        /*03fc*/ 	.word	index@(.nv.constant0._ZN5flash44flash_bwd_dq_dk_dv_loop_seqk_parallel_kernelI23Flash_bwd_kernel_traitsILi64ELi128ELi128ELi8ELi4ELi4ELi4ELb0ELb0EN7cutlass10bfloat16_tE19Flash_kernel_traitsILi64ELi128ELi128ELi8ES3_EELb0ELb0ELb1ELb0ELb0ELb0ELb1EEEvNS_16Flash_bwd_paramsE)
        /*0400*/ 	.short	0x0380
        /*0402*/ 	.short	0x0280


	//----- nvinfo : EIATTR_SW_WAR
	.align		4
.L_772:
        /*0404*/ 	.byte	0x04, 0x36
        /*0406*/ 	.short	(.L_774 - .L_773)
.L_773:
        /*0408*/ 	.word	0x00000008
.L_774:


//--------------------- .nv.info._ZN5flash44flash_bwd_dq_dk_dv_loop_seqk_parallel_kernelI23Flash_bwd_kernel_traitsILi64ELi128ELi128ELi8ELi4ELi4ELi4ELb0ELb0EN7cutlass10bfloat16_tE19Flash_kernel_traitsILi64ELi128ELi128ELi8ES3_EELb1ELb0ELb0ELb0ELb1ELb1ELb0EEEvNS_16Flash_bwd_paramsE --------------------------
	.section	.nv.info._ZN5flash44flash_bwd_dq_dk_dv_loop_seqk_parallel_kernelI23Flash_bwd_kernel_traitsILi64ELi128ELi128ELi8ELi4ELi4ELi4ELb0ELb0EN7cutlass10bfloat16_tE19Flash_kernel_traitsILi64ELi128ELi128ELi8ES3_EELb1ELb0ELb0ELb0ELb1ELb1ELb0EEEvNS_16Flash_bwd_paramsE,"",@"SHT_CUDA_INFO"
	.sectionflags	@""
	.align	4


	//----- nvinfo : EIATTR_CUDA_API_VERSION
	.align		4
        /*0000*/ 	.byte	0x04, 0x37
        /*0002*/ 	.short	(.L_776 - .L_775)
.L_775:
        /*0004*/ 	.word	0x00000082


	//----- nvinfo : EIATTR_KPARAM_INFO
	.align		4
.L_776:
        /*0008*/ 	.byte	0x04, 0x17
        /*000a*/ 	.short	(.L_778 - .L_777)
.L_777:
        /*000c*/ 	.word	0x00000000
        /*0010*/ 	.short	0x0000
        /*0012*/ 	.short	0x0000
        /*0014*/ 	.byte	0x00, 0xf0, 0x01, 0x0a


	//----- nvinfo : EIATTR_SPARSE_MMA_MASK
	.align		4
.L_778:
        /*0018*/ 	.byte	0x03, 0x50
        /*001a*/ 	.short	0x0000


	//----- nvinfo : EIATTR_MAXREG_COUNT
	.align		4
        /*001c*/ 	.byte	0x03, 0x1b
        /*001e*/ 	.short	0x00ff


	//----- nvinfo : EIATTR_NUM_BARRIERS
	.align		4
        /*0020*/ 	.byte	0x02, 0x4c
        /*0022*/ 	.byte	0x01
	.zero		1


	//----- nvinfo : EIATTR_ANNOTATIONS
	.align		4
        /*0024*/ 	.byte	0x04, 0x55
        /*0026*/ 	.short	(.L_780 - .L_779)


	//   ....[0]....
.L_779:
        /* <DEDUP_REMOVED lines=14> */
        /*00fc*/ 	.byte	0xa0, 0x7b, 0x00, 0x00


	//----- nvinfo : EIATTR_MERCURY_ISA_VERSION
	.align		4
.L_780:
        /*0100*/ 	.byte	0x03, 0x5f
        /*0102*/ 	.short	0x0101


	//----- nvinfo : EIATTR_VRC_CTA_INIT_COUNT
	.align		4
        /*0104*/ 	.byte	0x02, 0x4a
	.zero		1
	.zero		1


	//----- nvinfo : EIATTR_EXIT_INSTR_OFFSETS
	.align		4
        /*0108*/ 	.byte	0x04, 0x1c
        /*010a*/ 	.short	(.L_782 - .L_781)


	//   ....[0]....
.L_781:
        /*010c*/ 	.word	0x00000090


	//   ....[1]....
        /*0110*/ 	.word	0x00008ef0


	//----- nvinfo : EIATTR_CBANK_PARAM_SIZE
	.align		4
.L_782:
        /*0114*/ 	.byte	0x03, 0x19
        /*0116*/ 	.short	0x0280


	//----- nvinfo : EIATTR_PARAM_CBANK
	.align		4
        /*0118*/ 	.byte	0x04, 0x0a
        /*011a*/ 	.short	(.L_784 - .L_783)
	.align		4
.L_783:
        /*011c*/ 	.word	index@(.nv.constant0._ZN5flash44flash_bwd_dq_dk_dv_loop_seqk_parallel_kernelI23Flash_bwd_kernel_traitsILi64ELi128ELi128ELi8ELi4ELi4ELi4ELb0ELb0EN7cutlass10bfloat16_tE19Flash_kernel_traitsILi64ELi128ELi128ELi8ES3_EELb1ELb0ELb0ELb0ELb1ELb1ELb0EEEvNS_16Flash_bwd_paramsE)
        /*0120*/ 	.short	0x0380
        /*0122*/ 	.short	0x0280


	//----- nvinfo : EIATTR_SW_WAR
	.align		4
.L_784:
        /*0124*/ 	.byte	0x04, 0x36
        /*0126*/ 	.short	(.L_786 - .L_785)
.L_785:
        /*0128*/ 	.word	0x00000008
.L_786:


//--------------------- .nv.info._ZN5flash44flash_bwd_dq_dk_dv_loop_seqk_parallel_kernelI23Flash_bwd_kernel_traitsILi64ELi128ELi128ELi8ELi4ELi4ELi4ELb0ELb0EN7cutlass10bfloat16_tE19Flash_kernel_traitsILi64ELi128ELi128ELi8ES3_EELb0ELb0ELb0ELb0ELb1ELb1ELb1EEEvNS_16Flash_bwd_paramsE --------------------------
	.section	.nv.info._ZN5flash44flash_bwd_dq_dk_dv_loop_seqk_parallel_kernelI23Flash_bwd_kernel_traitsILi64ELi128ELi128ELi8ELi4ELi4ELi4ELb0ELb0EN7cutlass10bfloat16_tE19Flash_kernel_traitsILi64ELi128ELi128ELi8ES3_EELb0ELb0ELb0ELb0ELb1ELb1ELb1EEEvNS_16Flash_bwd_paramsE,"",@"SHT_CUDA_INFO"
	.sectionflags	@""
	.align	4


	//----- nvinfo : EIATTR_CUDA_API_VERSION
	.align		4
        /*0000*/ 	.byte	0x04, 0x37
        /*0002*/ 	.short	(.L_788 - .L_787)
.L_787:
        /*0004*/ 	.word	0x00000082


	//----- nvinfo : EIATTR_KPARAM_INFO
	.align		4
.L_788:
        /*0008*/ 	.byte	0x04, 0x17
        /*000a*/ 	.short	(.L_790 - .L_789)
.L_789:
        /*000c*/ 	.word	0x00000000
        /*0010*/ 	.short	0x0000
        /*0012*/ 	.short	0x0000
        /*0014*/ 	.byte	0x00, 0xf0, 0x01, 0x0a


	//----- nvinfo : EIATTR_SPARSE_MMA_MASK
	.align		4
.L_790:
        /*0018*/ 	.byte	0x03, 0x50
        /*001a*/ 	.short	0x0000


	//----- nvinfo : EIATTR_MAXREG_COUNT
	.align		4
        /*001c*/ 	.byte	0x03, 0x1b
        /*001e*/ 	.short	0x00ff


	//----- nvinfo : EIATTR_NUM_BARRIERS
	.align		4
        /*0020*/ 	.byte	0x02, 0x4c
        /*0022*/ 	.byte	0x01
	.zero		1


	//----- nvinfo : EIATTR_ANNOTATIONS
	.align		4
        /*0024*/ 	.byte	0x04, 0x55
        /*0026*/ 	.short	(.L_792 - .L_791)


	//   ....[0]....
.L_791:
        /* <DEDUP_REMOVED lines=64> */


	//----- nvinfo : EIATTR_MERCURY_ISA_VERSION
	.align		4
.L_792:
        /*0418*/ 	.byte	0x03, 0x5f
        /*041a*/ 	.short	0x0101


	//----- nvinfo : EIATTR_VRC_CTA_INIT_COUNT
	.align		4
        /*041c*/ 	.byte	0x02, 0x4a
	.zero		1
	.zero		1


	//----- nvinfo : EIATTR_EXIT_INSTR_OFFSETS
	.align		4
        /*0420*/ 	.byte	0x04, 0x1c
        /*0422*/ 	.short	(.L_794 - .L_793)


	//   ....[0]....
.L_793:
        /*0424*/ 	.word	0x00000090


	//   ....[1]....
        /*0428*/ 	.word	0x00008b00


	//----- nvinfo : EIATTR_CBANK_PARAM_SIZE
	.align		4
.L_794:
        /*042c*/ 	.byte	0x03, 0x19
        /*042e*/ 	.short	0x0280


	//----- nvinfo : EIATTR_PARAM_CBANK
	.align		4
        /*0430*/ 	.byte	0x04, 0x0a
        /*0432*/ 	.short	(.L_796 - .L_795)
	.align		4
.L_795:
        /*0434*/ 	.word	index@(.nv.constant0._ZN5flash44flash_bwd_dq_dk_dv_loop_seqk_parallel_kernelI23Flash_bwd_kernel_traitsILi64ELi128ELi128ELi8ELi4ELi4ELi4ELb0ELb0EN7cutlass10bfloat16_tE19Flash_kernel_traitsILi64ELi128ELi128ELi8ES3_EELb0ELb0ELb0ELb0ELb1ELb1ELb1EEEvNS_16Flash_bwd_paramsE)
        /*0438*/ 	.short	0x0380
        /*043a*/ 	.short	0x0280


	//----- nvinfo : EIATTR_SW_WAR
	.align		4
.L_796:
        /*043c*/ 	.byte	0x04, 0x36
        /*043e*/ 	.short	(.L_798 - .L_797)
.L_797:
        /*0440*/ 	.word	0x00000008
.L_798:


//--------------------- .nv.info._ZN5flash44flash_bwd_dq_dk_dv_loop_seqk_parallel_kernelI23Flash_bwd_kernel_traitsILi64ELi128ELi128ELi8ELi4ELi4ELi4ELb0ELb0EN7cutlass10bfloat16_tE19Flash_kernel_traitsILi64ELi128ELi128ELi8ES3_EELb1ELb0ELb0ELb1ELb0ELb0ELb0EEEvNS_16Flash_bwd_paramsE --------------------------
	.section	.nv.info._ZN5flash44flash_bwd_dq_dk_dv_loop_seqk_parallel_kernelI23Flash_bwd_kernel_traitsILi64ELi128ELi128ELi8ELi4ELi4ELi4ELb0ELb0EN7cutlass10bfloat16_tE19Flash_kernel_traitsILi64ELi128ELi128ELi8ES3_EELb1ELb0ELb0ELb1ELb0ELb0ELb0EEEvNS_16Flash_bwd_paramsE,"",@"SHT_CUDA_INFO"
	.sectionflags	@""
	.align	4


	//----- nvinfo : EIATTR_CUDA_API_VERSION
	.align		4
        /*0000*/ 	.byte	0x04, 0x37
        /*0002*/ 	.short	(.L_800 - .L_799)
.L_799:
        /*0004*/ 	.word	0x00000082


	//----- nvinfo : EIATTR_KPARAM_INFO
	.align		4
.L_800:
        /*0008*/ 	.byte	0x04, 0x17
        /*000a*/ 	.short	(.L_802 - .L_801)
.L_801:
        /*000c*/ 	.word	0x00000000
        /*0010*/ 	.short	0x0000
        /*0012*/ 	.short	0x0000
        /*0014*/ 	.byte	0x00, 0xf0, 0x01, 0x0a


	//----- nvinfo : EIATTR_SPARSE_MMA_MASK
	.align		4
.L_802:
        /*0018*/ 	.byte	0x03, 0x50
        /*001a*/ 	.short	0x0000


	//----- nvinfo : EIATTR_MAXREG_COUNT
	.align		4
        /*001c*/ 	.byte	0x03, 0x1b
        /*001e*/ 	.short	0x00ff


	//----- nvinfo : EIATTR_NUM_BARRIERS
	.align		4
        /*0020*/ 	.byte	0x02, 0x4c
        /*0022*/ 	.byte	0x01
	.zero		1


	//----- nvinfo : EIATTR_ANNOTATIONS
	.align		4
        /*0024*/ 	.byte	0x04, 0x55
        /*0026*/ 	.short	(.L_804 - .L_803)


	//   ....[0]....
.L_803:
        /* <DEDUP_REMOVED lines=11> */


	//----- nvinfo : EIATTR_MERCURY_ISA_VERSION
	.align		4
.L_804:
        /*00c8*/ 	.byte	0x03, 0x5f
        /*00ca*/ 	.short	0x0101


	//----- nvinfo : EIATTR_VRC_CTA_INIT_COUNT
	.align		4
        /*00cc*/ 	.byte	0x02, 0x4a
	.zero		1
	.zero		1


	//----- nvinfo : EIATTR_EXIT_INSTR_OFFSETS
	.align		4
        /*00d0*/ 	.byte	0x04, 0x1c
        /*00d2*/ 	.short	(.L_806 - .L_805)


	//   ....[0]....
.L_805:
        /*00d4*/ 	.word	0x00000090


	//   ....[1]....
        /*00d8*/ 	.word	0x0000d0c0


	//----- nvinfo : EIATTR_CRS_STACK_SIZE
	.align		4
.L_806:
        /*00dc*/ 	.byte	0x04, 0x1e
        /*00de*/ 	.short	(.L_808 - .L_807)
.L_807:
        /*00e0*/ 	.word	0x00000000


	//----- nvinfo : EIATTR_CBANK_PARAM_SIZE
	.align		4
.L_808:
        /*00e4*/ 	.byte	0x03, 0x19
        /*00e6*/ 	.short	0x0280


	//----- nvinfo : EIATTR_PARAM_CBANK
	.align		4
        /*00e8*/ 	.byte	0x04, 0x0a
        /*00ea*/ 	.short	(.L_810 - .L_809)
	.align		4
.L_809:
        /*00ec*/ 	.word	index@(.nv.constant0._ZN5flash44flash_bwd_dq_dk_dv_loop_seqk_parallel_kernelI23Flash_bwd_kernel_traitsILi64ELi128ELi128ELi8ELi4ELi4ELi4ELb0ELb0EN7cutlass10bfloat16_tE19Flash_kernel_traitsILi64ELi128ELi128ELi8ES3_EELb1ELb0ELb0ELb1ELb0ELb0ELb0EEEvNS_16Flash_bwd_paramsE)
        /*00f0*/ 	.short	0x0380
        /*00f2*/ 	.short	0x0280


	//----- nvinfo : EIATTR_SW_WAR
	.align		4
.L_810:
        /*00f4*/ 	.byte	0x04, 0x36
        /*00f6*/ 	.short	(.L_812 - .L_811)
.L_811:
        /*00f8*/ 	.word	0x00000008
.L_812:


//--------------------- .nv.info._ZN5flash44flash_bwd_dq_dk_dv_loop_seqk_parallel_kernelI23Flash_bwd_kernel_traitsILi64ELi128ELi128ELi8ELi4ELi4ELi4ELb0ELb0EN7cutlass10bfloat16_tE19Flash_kernel_traitsILi64ELi128ELi128ELi8ES3_EELb0ELb0ELb0ELb1ELb0ELb0ELb1EEEvNS_16Flash_bwd_paramsE --------------------------
	.section	.nv.info._ZN5flash44flash_bwd_dq_dk_dv_loop_seqk_parallel_kernelI23Flash_bwd_kernel_traitsILi64ELi128ELi128ELi8ELi4ELi4ELi4ELb0ELb0EN7cutlass10bfloat16_tE19Flash_kernel_traitsILi64ELi128ELi128ELi8ES3_EELb0ELb0ELb0ELb1ELb0ELb0ELb1EEEvNS_16Flash_bwd_paramsE,"",@"SHT_CUDA_INFO"
	.sectionflags	@""
	.align	4


	//----- nvinfo : EIATTR_CUDA_API_VERSION
	.align		4
        /*0000*/ 	.byte	0x04, 0x37
        /*0002*/ 	.short	(.L_814 - .L_813)
.L_813:
        /*0004*/ 	.word	0x00000082


	//----- nvinfo : EIATTR_KPARAM_INFO
	.align		4
.L_814:
        /*0008*/ 	.byte	0x04, 0x17
        /*000a*/ 	.short	(.L_816 - .L_815)
.L_815:
        /*000c*/ 	.word	0x00000000
        /*0010*/ 	.short	0x0000
        /*0012*/ 	.short	0x0000
        /*0014*/ 	.byte	0x00, 0xf0, 0x01, 0x0a


	//----- nvinfo : EIATTR_SPARSE_MMA_MASK
	.align		4
.L_816:
        /*0018*/ 	.byte	0x03, 0x50
        /*001a*/ 	.short	0x0000


	//----- nvinfo : EIATTR_MAXREG_COUNT
	.align		4
        /*001c*/ 	.byte	0x03, 0x1b
        /*001e*/ 	.short	0x00ff


	//----- nvinfo : EIATTR_NUM_BARRIERS
	.align		4
        /*0020*/ 	.byte	0x02, 0x4c
        /*0022*/ 	.byte	0x01
	.zero		1


	//----- nvinfo : EIATTR_ANNOTATIONS
	.align		4
        /*0024*/ 	.byte	0x04, 0x55
        /*0026*/ 	.short	(.L_818 - .L_817)


	//   ....[0]....
.L_817:
        /* <DEDUP_REMOVED lines=68> */


	//----- nvinfo : EIATTR_MERCURY_ISA_VERSION
	.align		4
.L_818:
        /*0458*/ 	.byte	0x03, 0x5f
        /*045a*/ 	.short	0x0101


	//----- nvinfo : EIATTR_VRC_CTA_INIT_COUNT
	.align		4
        /*045c*/ 	.byte	0x02, 0x4a
	.zero		1
	.zero		1


	//----- nvinfo : EIATTR_EXIT_INSTR_OFFSETS
	.align		4
        /*0460*/ 	.byte	0x04, 0x1c
        /*0462*/ 	.short	(.L_820 - .L_819)


	//   ....[0]....
.L_819:
        /*0464*/ 	.word	0x00000090


	//   ....[1]....
        /*0468*/ 	.word	0x0000cd70


	//----- nvinfo : EIATTR_CRS_STACK_SIZE
	.align		4
.L_820:
        /*046c*/ 	.byte	0x04, 0x1e
        /*046e*/ 	.short	(.L_822 - .L_821)
.L_821:
        /*0470*/ 	.word	0x00000000


	//----- nvinfo : EIATTR_CBANK_PARAM_SIZE
	.align		4
.L_822:
        /*0474*/ 	.byte	0x03, 0x19
        /*0476*/ 	.short	0x0280


	//----- nvinfo : EIATTR_PARAM_CBANK
	.align		4
        /*0478*/ 	.byte	0x04, 0x0a
        /*047a*/ 	.short	(.L_824 - .L_823)
	.align		4
.L_823:
        /*047c*/ 	.word	index@(.nv.constant0._ZN5flash44flash_bwd_dq_dk_dv_loop_seqk_parallel_kernelI23Flash_bwd_kernel_traitsILi64ELi128ELi128ELi8ELi4ELi4ELi4ELb0ELb0EN7cutlass10bfloat16_tE19Flash_kernel_traitsILi64ELi128ELi128ELi8ES3_EELb0ELb0ELb0ELb1ELb0ELb0ELb1EEEvNS_16Flash_bwd_paramsE)
        /*0480*/ 	.short	0x0380
        /*0482*/ 	.short	0x0280


	//----- nvinfo : EIATTR_SW_WAR
	.align		4
.L_824:
        /*0484*/ 	.byte	0x04, 0x36
        /*0486*/ 	.short	(.L_826 - .L_825)
.L_825:
        /*0488*/ 	.word	0x00000008
.L_826:


//--------------------- .nv.info._ZN5flash44flash_bwd_dq_dk_dv_loop_seqk_parallel_kernelI23Flash_bwd_kernel_traitsILi64ELi128ELi128ELi8ELi4ELi4ELi4ELb0ELb0EN7cutlass10bfloat16_tE19Flash_kernel_traitsILi64ELi128ELi128ELi8ES3_EELb1ELb0ELb1ELb0ELb0ELb1ELb0EEEvNS_16Flash_bwd_paramsE --------------------------
	.section	.nv.info._ZN5flash44flash_bwd_dq_dk_dv_loop_seqk_parallel_kernelI23Flash_bwd_kernel_traitsILi64ELi128ELi128ELi8ELi4ELi4ELi4ELb0ELb0EN7cutlass10bfloat16_tE19Flash_kernel_traitsILi64ELi128ELi128ELi8ES3_EELb1ELb0ELb1ELb0ELb0ELb1ELb0EEEvNS_16Flash_bwd_paramsE,"",@"SHT_CUDA_INFO"
	.sectionflags	@""
	.align	4


	//----- nvinfo : EIATTR_CUDA_API_VERSION
	.align		4
        /*0000*/ 	.byte	0x04, 0x37
        /*0002*/ 	.short	(.L_828 - .L_827)
.L_827:
        /*0004*/ 	.word	0x00000082


	//----- nvinfo : EIATTR_KPARAM_INFO
	.align		4
.L_828:
        /*0008*/ 	.byte	0x04, 0x17
        /*000a*/ 	.short	(.L_830 - .L_829)
.L_829:
        /*000c*/ 	.word	0x00000000
        /*0010*/ 	.short	0x0000
        /*0012*/ 	.short	0x0000
        /*0014*/ 	.byte	0x00, 0xf0, 0x01, 0x0a


	//----- nvinfo : EIATTR_SPARSE_MMA_MASK
	.align		4
.L_830:
        /*0018*/ 	.byte	0x03, 0x50
        /*001a*/ 	.short	0x0000


	//----- nvinfo : EIATTR_MAXREG_COUNT
	.align		4
        /*001c*/ 	.byte	0x03, 0x1b
        /*001e*/ 	.short	0x00ff


	//----- nvinfo : EIATTR_NUM_BARRIERS
	.align		4
        /*0020*/ 	.byte	0x02, 0x4c
        /*0022*/ 	.byte	0x01
	.zero		1


	//----- nvinfo : EIATTR_ANNOTATIONS
	.align		4
        /*0024*/ 	.byte	0x04, 0x55
        /*0026*/ 	.short	(.L_832 - .L_831)


	//   ....[0]....
.L_831:
        /*0028*/ 	.word	0x00000001
        /*002c*/ 	.byte	0x30, 0x33, 0x00, 0x00, 0x01, 0x00, 0x00, 0x00, 0x40, 0x33, 0x00, 0x00, 0x01, 0x00, 0x00, 0x00
        /*003c*/ 	.byte	0x00, 0x4e, 0x00, 0x00, 0x01, 0x00, 0x00, 0x00, 0x00, 0x4f, 0x00, 0x00


	//----- nvinfo : EIATTR_MERCURY_ISA_VERSION
	.align		4
.L_832:
        /*0048*/ 	.byte	0x03, 0x5f
        /*004a*/ 	.short	0x0101


	//----- nvinfo : EIATTR_VRC_CTA_INIT_COUNT
	.align		4
        /*004c*/ 	.byte	0x02, 0x4a
	.zero		1
	.zero		1


	//----- nvinfo : EIATTR_EXIT_INSTR_OFFSETS
	.align		4
        /*0050*/ 	.byte	0x04, 0x1c
        /*0052*/ 	.short	(.L_834 - .L_833)


	//   ....[0]....
.L_833:
        /*0054*/ 	.word	0x00000090


	//   ....[1]....
        /*0058*/ 	.word	0x0000bf90


	//----- nvinfo : EIATTR_CRS_STACK_SIZE
	.align		4
.L_834:
        /*005c*/ 	.byte	0x04, 0x1e
        /*005e*/ 	.short	(.L_836 - .L_835)
.L_835:
        /*0060*/ 	.word	0x00000000


	//----- nvinfo : EIATTR_CBANK_PARAM_SIZE
	.align		4
.L_836:
        /*0064*/ 	.byte	0x03, 0x19
        /*0066*/ 	.short	0x0280


	//----- nvinfo : EIATTR_PARAM_CBANK
	.align		4
        /*0068*/ 	.byte	0x04, 0x0a
        /*006a*/ 	.short	(.L_838 - .L_837)
	.align		4
.L_837:
        /*006c*/ 	.word	index@(.nv.constant0._ZN5flash44flash_bwd_dq_dk_dv_loop_seqk_parallel_kernelI23Flash_bwd_kernel_traitsILi64ELi128ELi128ELi8ELi4ELi4ELi4ELb0ELb0EN7cutlass10bfloat16_tE19Flash_kernel_traitsILi64ELi128ELi128ELi8ES3_EELb1ELb0ELb1ELb0ELb0ELb1ELb0EEEvNS_16Flash_bwd_paramsE)
        /*0070*/ 	.short	0x0380
        /*0072*/ 	.short	0x0280


	//----- nvinfo : EIATTR_SW_WAR
	.align		4
.L_838:
        /*0074*/ 	.byte	0x04, 0x36
        /*0076*/ 	.short	(.L_840 - .L_839)
.L_839:
        /*0078*/ 	.word	0x00000008
.L_840:


//--------------------- .nv.info._ZN5flash44flash_bwd_dq_dk_dv_loop_seqk_parallel_kernelI23Flash_bwd_kernel_traitsILi64ELi128ELi128ELi8ELi4ELi4ELi4ELb0ELb0EN7cutlass10bfloat16_tE19Flash_kernel_traitsILi64ELi128ELi128ELi8ES3_EELb0ELb0ELb1ELb0ELb0ELb1ELb1EEEvNS_16Flash_bwd_paramsE --------------------------
	.section	.nv.info._ZN5flash44flash_bwd_dq_dk_dv_loop_seqk_parallel_kernelI23Flash_bwd_kernel_traitsILi64ELi128ELi128ELi8ELi4ELi4ELi4ELb0ELb0EN7cutlass10bfloat16_tE19Flash_kernel_traitsILi64ELi128ELi128ELi8ES3_EELb0ELb0ELb1ELb0ELb0ELb1ELb1EEEvNS_16Flash_bwd_paramsE,"",@"SHT_CUDA_INFO"
	.sectionflags	@""
	.align	4


	//----- nvinfo : EIATTR_CUDA_API_VERSION
	.align		4
        /*0000*/ 	.byte	0x04, 0x37
        /*0002*/ 	.short	(.L_842 - .L_841)
.L_841:
        /*0004*/ 	.word	0x00000082


	//----- nvinfo : EIATTR_KPARAM_INFO
	.align		4
.L_842:
        /*0008*/ 	.byte	0x04, 0x17
        /*000a*/ 	.short	(.L_844 - .L_843)
.L_843:
        /*000c*/ 	.word	0x00000000
        /*0010*/ 	.short	0x0000
        /*0012*/ 	.short	0x0000
        /*0014*/ 	.byte	0x00, 0xf0, 0x01, 0x0a


	//----- nvinfo : EIATTR_SPARSE_MMA_MASK
	.align		4
.L_844:
        /*0018*/ 	.byte	0x03, 0x50
        /*001a*/ 	.short	0x0000


	//----- nvinfo : EIATTR_MAXREG_COUNT
	.align		4
        /*001c*/ 	.byte	0x03, 0x1b
        /*001e*/ 	.short	0x00ff


	//----- nvinfo : EIATTR_NUM_BARRIERS
	.align		4
        /*0020*/ 	.byte	0x02, 0x4c
        /*0022*/ 	.byte	0x01
	.zero		1


	//----- nvinfo : EIATTR_ANNOTATIONS
	.align		4
        /*0024*/ 	.byte	0x04, 0x55
        /*0026*/ 	.short	(.L_846 - .L_845)


	//   ....[0]....
.L_845:
        /* <DEDUP_REMOVED lines=59> */


	//----- nvinfo : EIATTR_MERCURY_ISA_VERSION
	.align		4
.L_846:
        /*03c8*/ 	.byte	0x03, 0x5f
        /*03ca*/ 	.short	0x0101


	//----- nvinfo : EIATTR_VRC_CTA_INIT_COUNT
	.align		4
        /*03cc*/ 	.byte	0x02, 0x4a
	.zero		1
	.zero		1


	//----- nvinfo : EIATTR_EXIT_INSTR_OFFSETS
	.align		4
        /*03d0*/ 	.byte	0x04, 0x1c
        /*03d2*/ 	.short	(.L_848 - .L_847)


	//   ....[0]....
.L_847:
        /*03d4*/ 	.word	0x00000090


	//   ....[1]....
        /*03d8*/ 	.word	0x0000be10


	//----- nvinfo : EIATTR_CRS_STACK_SIZE
	.align		4
.L_848:
        /*03dc*/ 	.byte	0x04, 0x1e
        /*03de*/ 	.short	(.L_850 - .L_849)
.L_849:
        /*03e0*/ 	.word	0x00000000


	//----- nvinfo : EIATTR_CBANK_PARAM_SIZE
	.align		4
.L_850:
        /*03e4*/ 	.byte	0x03, 0x19
        /*03e6*/ 	.short	0x0280


	//----- nvinfo : EIATTR_PARAM_CBANK
	.align		4
        /*03e8*/ 	.byte	0x04, 0x0a
        /*03ea*/ 	.short	(.L_852 - .L_851)
	.align		4
.L_851:
        /*03ec*/ 	.word	index@(.nv.constant0._ZN5flash44flash_bwd_dq_dk_dv_loop_seqk_parallel_kernelI23Flash_bwd_kernel_traitsILi64ELi128ELi128ELi8ELi4ELi4ELi4ELb0ELb0EN7cutlass10bfloat16_tE19Flash_kernel_traitsILi64ELi128ELi128ELi8ES3_EELb0ELb0ELb1ELb0ELb0ELb1ELb1EEEvNS_16Flash_bwd_paramsE)
        /*03f0*/ 	.short	0x0380
        /*03f2*/ 	.short	0x0280


	//----- nvinfo : EIATTR_SW_WAR
	.align		4
.L_852:
        /*03f4*/ 	.byte	0x04, 0x36
        /*03f6*/ 	.short	(.L_854 - .L_853)
.L_853:
        /*03f8*/ 	.word	0x00000008
.L_854:


//--------------------- .nv.info._ZN5flash44flash_bwd_dq_dk_dv_loop_seqk_parallel_kernelI23Flash_bwd_kernel_traitsILi64ELi128ELi128ELi8ELi4ELi4ELi4ELb0ELb0EN7cutlass10bfloat16_tE19Flash_kernel_traitsILi64ELi128ELi128ELi8ES3_EELb1ELb0ELb1ELb1ELb0ELb0ELb0EEEvNS_16Flash_bwd_paramsE --------------------------
	.section	.nv.info._ZN5flash44flash_bwd_dq_dk_dv_loop_seqk_parallel_kernelI23Flash_bwd_kernel_traitsILi64ELi128ELi128ELi8ELi4ELi4ELi4ELb0ELb0EN7cutlass10bfloat16_tE19Flash_kernel_traitsILi64ELi128ELi128ELi8ES3_EELb1ELb0ELb1ELb1ELb0ELb0ELb0EEEvNS_16Flash_bwd_paramsE,"",@"SHT_CUDA_INFO"
	.sectionflags	@""
	.align	4


	//----- nvinfo : EIATTR_CUDA_API_VERSION
	.align		4
        /*0000*/ 	.byte	0x04, 0x37
        /*0002*/ 	.short	(.L_856 - .L_855)
.L_855:
        /*0004*/ 	.word	0x00000082


	//----- nvinfo : EIATTR_KPARAM_INFO
	.align		4
.L_856:
        /*0008*/ 	.byte	0x04, 0x17
        /*000a*/ 	.short	(.L_858 - .L_857)
.L_857:
        /*000c*/ 	.word	0x00000000
        /*0010*/ 	.short	0x0000
        /*0012*/ 	.short	0x0000
        /*0014*/ 	.byte	0x00, 0xf0, 0x01, 0x0a


	//----- nvinfo : EIATTR_SPARSE_MMA_MASK
	.align		4
.L_858:
        /*0018*/ 	.byte	0x03, 0x50
        /*001a*/ 	.short	0x0000


	//----- nvinfo : EIATTR_MAXREG_COUNT
	.align		4
        /*001c*/ 	.byte	0x03, 0x1b
        /*001e*/ 	.short	0x00ff


	//----- nvinfo : EIATTR_NUM_BARRIERS
	.align		4
        /*0020*/ 	.byte	0x02, 0x4c
        /*0022*/ 	.byte	0x01
	.zero		1


	//----- nvinfo : EIATTR_MERCURY_ISA_VERSION
	.align		4
        /*0024*/ 	.byte	0x03, 0x5f
        /*0026*/ 	.short	0x0101


	//----- nvinfo : EIATTR_VRC_CTA_INIT_COUNT
	.align		4
        /*0028*/ 	.byte	0x02, 0x4a
	.zero		1
	.zero		1


	//----- nvinfo : EIATTR_EXIT_INSTR_OFFSETS
	.align		4
        /*002c*/ 	.byte	0x04, 0x1c
        /*002e*/ 	.short	(.L_860 - .L_859)


	//   ....[0]....
.L_859:
        /*0030*/ 	.word	0x00000080


	//   ....[1]....
        /*0034*/ 	.word	0x0000d4e0


	//----- nvinfo : EIATTR_CRS_STACK_SIZE
	.align		4
.L_860:
        /*0038*/ 	.byte	0x04, 0x1e
        /*003a*/ 	.short	(.L_862 - .L_861)
.L_861:
        /*003c*/ 	.word	0x00000000


	//----- nvinfo : EIATTR_CBANK_PARAM_SIZE
	.align		4
.L_862:
        /*0040*/ 	.byte	0x03, 0x19
        /*0042*/ 	.short	0x0280


	//----- nvinfo : EIATTR_PARAM_CBANK
	.align		4
        /*0044*/ 	.byte	0x04, 0x0a
        /*0046*/ 	.short	(.L_864 - .L_863)
	.align		4
.L_863:
        /*0048*/ 	.word	index@(.nv.constant0._ZN5flash44flash_bwd_dq_dk_dv_loop_seqk_parallel_kernelI23Flash_bwd_kernel_traitsILi64ELi128ELi128ELi8ELi4ELi4ELi4ELb0ELb0EN7cutlass10bfloat16_tE19Flash_kernel_traitsILi64ELi128ELi128ELi8ES3_EELb1ELb0ELb1ELb1ELb0ELb0ELb0EEEvNS_16Flash_bwd_paramsE)
        /*004c*/ 	.short	0x0380
        /*004e*/ 	.short	0x0280


	//----- nvinfo : EIATTR_SW_WAR
	.align		4
.L_864:
        /*0050*/ 	.byte	0x04, 0x36
        /*0052*/ 	.short	(.L_866 - .L_865)
.L_865:
        /*0054*/ 	.word	0x00000008
.L_866:


//--------------------- .nv.info._ZN5flash44flash_bwd_dq_dk_dv_loop_seqk_parallel_kernelI23Flash_bwd_kernel_traitsILi64ELi128ELi128ELi8ELi4ELi4ELi4ELb0ELb0EN7cutlass10bfloat16_tE19Flash_kernel_traitsILi64ELi128ELi128ELi8ES3_EELb0ELb0ELb1ELb1ELb0ELb0ELb1EEEvNS_16Flash_bwd_paramsE --------------------------
	.section	.nv.info._ZN5flash44flash_bwd_dq_dk_dv_loop_seqk_parallel_kernelI23Flash_bwd_kernel_traitsILi64ELi128ELi128ELi8ELi4ELi4ELi4ELb0ELb0EN7cutlass10bfloat16_tE19Flash_kernel_traitsILi64ELi128ELi128ELi8ES3_EELb0ELb0ELb1ELb1ELb0ELb0ELb1EEEvNS_16Flash_bwd_paramsE,"",@"SHT_CUDA_INFO"
	.sectionflags	@""
	.align	4


	//----- nvinfo : EIATTR_CUDA_API_VERSION
	.align		4
        /*0000*/ 	.byte	0x04, 0x37
        /*0002*/ 	.short	(.L_868 - .L_867)
.L_867:
        /*0004*/ 	.word	0x00000082


	//----- nvinfo : EIATTR_KPARAM_INFO
	.align		4
.L_868:
        /*0008*/ 	.byte	0x04, 0x17
        /*000a*/ 	.short	(.L_870 - .L_869)
.L_869:
        /*000c*/ 	.word	0x00000000
        /*0010*/ 	.short	0x0000
        /*0012*/ 	.short	0x0000
        /*0014*/ 	.byte	0x00, 0xf0, 0x01, 0x0a


	//----- nvinfo : EIATTR_SPARSE_MMA_MASK
	.align		4
.L_870:
        /*0018*/ 	.byte	0x03, 0x50
        /*001a*/ 	.short	0x0000


	//----- nvinfo : EIATTR_MAXREG_COUNT
	.align		4
        /*001c*/ 	.byte	0x03, 0x1b
        /*001e*/ 	.short	0x00ff


	//----- nvinfo : EIATTR_NUM_BARRIERS
	.align		4
        /*0020*/ 	.byte	0x02, 0x4c
        /*0022*/ 	.byte	0x01
	.zero		1


	//----- nvinfo : EIATTR_ANNOTATIONS
	.align		4
        /*0024*/ 	.byte	0x04, 0x55
        /*0026*/ 	.short	(.L_872 - .L_871)


	//   ....[0]....
.L_871:
        /* <DEDUP_REMOVED lines=66> */


	//----- nvinfo : EIATTR_MERCURY_ISA_VERSION
	.align		4
.L_872:
        /*0438*/ 	.byte	0x03, 0x5f
        /*043a*/ 	.short	0x0101


	//----- nvinfo : EIATTR_VRC_CTA_INIT_COUNT
	.align		4
        /*043c*/ 	.byte	0x02, 0x4a
	.zero		1
	.zero		1


	//----- nvinfo : EIATTR_EXIT_INSTR_OFFSETS
	.align		4
        /*0440*/ 	.byte	0x04, 0x1c
        /*0442*/ 	.short	(.L_874 - .L_873)


	//   ....[0]....
.L_873:
        /*0444*/ 	.word	0x00000090


	//   ....[1]....
        /*0448*/ 	.word	0x0000d2a0


	//----- nvinfo : EIATTR_CRS_STACK_SIZE
	.align		4
.L_874:
        /*044c*/ 	.byte	0x04, 0x1e
        /*044e*/ 	.short	(.L_876 - .L_875)
.L_875:
        /*0450*/ 	.word	0x00000000


	//----- nvinfo : EIATTR_CBANK_PARAM_SIZE
	.align		4
.L_876:
        /*0454*/ 	.byte	0x03, 0x19
        /*0456*/ 	.short	0x0280


	//----- nvinfo : EIATTR_PARAM_CBANK
	.align		4
        /*0458*/ 	.byte	0x04, 0x0a
        /*045a*/ 	.short	(.L_878 - .L_877)
	.align		4
.L_877:
        /*045c*/ 	.word	index@(.nv.constant0._ZN5flash44flash_bwd_dq_dk_dv_loop_seqk_parallel_kernelI23Flash_bwd_kernel_traitsILi64ELi128ELi128ELi8ELi4ELi4ELi4ELb0ELb0EN7cutlass10bfloat16_tE19Flash_kernel_traitsILi64ELi128ELi128ELi8ES3_EELb0ELb0ELb1ELb1ELb0ELb0ELb1EEEvNS_16Flash_bwd_paramsE)
        /*0460*/ 	.short	0x0380
        /*0462*/ 	.short	0x0280


	//----- nvinfo : EIATTR_SW_WAR
	.align		4
.L_878:
        /*0464*/ 	.byte	0x04, 0x36
        /*0466*/ 	.short	(.L_880 - .L_879)
.L_879:
        /*0468*/ 	.word	0x00000008
.L_880:


//--------------------- .nv.info._ZN5flash25flash_bwd_dot_do_o_kernelILb0E23Flash_bwd_kernel_traitsILi64ELi128ELi128ELi8ELi4ELi4ELi4ELb0ELb0EN7cutlass10bfloat16_tE19Flash_kernel_traitsILi64ELi128ELi128ELi8ES3_EEEEvNS_16Flash_bwd_paramsE --------------------------
	.section	.nv.info._ZN5flash25flash_bwd_dot_do_o_kernelILb0E23Flash_bwd_kernel_traitsILi64ELi128ELi128ELi8ELi4ELi4ELi4ELb0ELb0EN7cutlass10bfloat16_tE19Flash_kernel_traitsILi64ELi128ELi128ELi8ES3_EEEEvNS_16Flash_bwd_paramsE,"",@"SHT_CUDA_INFO"
	.sectionflags	@""
	.align	4


	//----- nvinfo : EIATTR_CUDA_API_VERSION
	.align		4
        /*0000*/ 	.byte	0x04, 0x37
        /*0002*/ 	.short	(.L_882 - .L_881)
.L_881:
        /*0004*/ 	.word	0x00000082


	//----- nvinfo : EIATTR_KPARAM_INFO
	.align		4
.L_882:
        /*0008*/ 	.byte	0x04, 0x17
        /*000a*/ 	.short	(.L_884 - .L_883)
.L_883:
        /*000c*/ 	.word	0x00000000
        /*0010*/ 	.short	0x0000
        /*0012*/ 	.short	0x0000
        /*0014*/ 	.byte	0x00, 0xf0, 0x01, 0x0a


	//----- nvinfo : EIATTR_SPARSE_MMA_MASK
	.align		4
.L_884:
        /*0018*/ 	.byte	0x03, 0x50
        /*001a*/ 	.short	0x0000


	//----- nvinfo : EIATTR_MAXREG_COUNT
	.align		4
        /*001c*/ 	.byte	0x03, 0x1b
        /*001e*/ 	.short	0x00ff


	//----- nvinfo : EIATTR_MERCURY_ISA_VERSION
	.align		4
        /*0020*/ 	.byte	0x03, 0x5f
        /*0022*/ 	.short	0x0101


	//----- nvinfo : EIATTR_COOP_GROUP_MASK_REGIDS
	.align		4
        /*0024*/ 	.byte	0x04, 0x29
        /*0026*/ 	.short	(.L_886 - .L_885)


	//   ....[0]....
.L_885:
        /*0028*/ 	.word	0xffffffff


	//   ....[1]....
        /*002c*/ 	.word	0xffffffff


	//   ....[2]....
        /*0030*/ 	.word	0xffffffff


	//   ....[3]....
        /*0034*/ 	.word	0xffffffff


	//   ....[4]....
        /*0038*/ 	.word	0xffffffff


	//   ....[5]....
        /*003c*/ 	.word	0xffffffff


	//   ....[6]....
        /*0040*/ 	.word	0xffffffff


	//   ....[7]....
        /*0044*/ 	.word	0xffffffff


	//   ....[8]....
        /*0048*/ 	.word	0xffffffff


	//   ....[9]....
        /*004c*/ 	.word	0xffffffff


	//   ....[10]....
        /*0050*/ 	.word	0xffffffff


	//   ....[11]....
        /*0054*/ 	.word	0xffffffff


	//----- nvinfo : EIATTR_COOP_GROUP_INSTR_OFFSETS
	.align		4
.L_886:
        /*0058*/ 	.byte	0x04, 0x28
        /*005a*/ 	.short	(.L_888 - .L_887)


	//   ....[0]....
.L_887:
        /*005c*/ 	.word	0x00001140


	//   ....[1]....
        /*0060*/ 	.word	0x00001160


	//   ....[2]....
        /*0064*/ 	.word	0x00001170


	//   ....[3]....
        /*0068*/ 	.word	0x00001180


	//   ....[4]....
        /*006c*/ 	.word	0x000011d0


	//   ....[5]....
        /*0070*/ 	.word	0x000011f0


	//   ....[6]....
        /*0074*/ 	.word	0x00001200


	//   ....[7]....
        /*0078*/ 	.word	0x00001210


	//   ....[8]....
        /*007c*/ 	.word	0x00001280


	//   ....[9]....
        /*0080*/ 	.word	0x000012b0


	//   ....[10]....
        /*0084*/ 	.word	0x000012c0


	//   ....[11]....
        /*0088*/ 	.word	0x000012e0


	//----- nvinfo : EIATTR_VRC_CTA_INIT_COUNT
	.align		4
.L_888:
        /*008c*/ 	.byte	0x02, 0x4a
	.zero		1
	.zero		1


	//----- nvinfo : EIATTR_EXIT_INSTR_OFFSETS
	.align		4
        /*0090*/ 	.byte	0x04, 0x1c
        /*0092*/ 	.short	(.L_890 - .L_889)


	//   ....[0]....
.L_889:
        /*0094*/ 	.word	0x00000140


	//   ....[1]....
        /*0098*/ 	.word	0x00001400


	//   ....[2]....
        /*009c*/ 	.word	0x00001420


	//----- nvinfo : EIATTR_CBANK_PARAM_SIZE
	.align		4
.L_890:
        /*00a0*/ 	.byte	0x03, 0x19
        /*00a2*/ 	.short	0x0280


	//----- nvinfo : EIATTR_PARAM_CBANK
	.align		4
        /*00a4*/ 	.byte	0x04, 0x0a
        /*00a6*/ 	.short	(.L_892 - .L_891)
	.align		4
.L_891:
        /*00a8*/ 	.word	index@(.nv.constant0._ZN5flash25flash_bwd_dot_do_o_kernelILb0E23Flash_bwd_kernel_traitsILi64ELi128ELi128ELi8ELi4ELi4ELi4ELb0ELb0EN7cutlass10bfloat16_tE19Flash_kernel_traitsILi64ELi128ELi128ELi8ES3_EEEEvNS_16Flash_bwd_paramsE)
        /*00ac*/ 	.short	0x0380
        /*00ae*/ 	.short	0x0280


	//----- nvinfo : EIATTR_SW_WAR
	.align		4
.L_892:
        /*00b0*/ 	.byte	0x04, 0x36
        /*00b2*/ 	.short	(.L_894 - .L_893)
.L_893:
        /*00b4*/ 	.word	0x00000008
.L_894:


//--------------------- .nv.info._ZN5flash25flash_bwd_dot_do_o_kernelILb1E23Flash_bwd_kernel_traitsILi64ELi128ELi128ELi8ELi4ELi4ELi4ELb0ELb0EN7cutlass10bfloat16_tE19Flash_kernel_traitsILi64ELi128ELi128ELi8ES3_EEEEvNS_16Flash_bwd_paramsE --------------------------
	.section	.nv.info._ZN5flash25flash_bwd_dot_do_o_kernelILb1E23Flash_bwd_kernel_traitsILi64ELi128ELi128ELi8ELi4ELi4ELi4ELb0ELb0EN7cutlass10bfloat16_tE19Flash_kernel_traitsILi64ELi128ELi128ELi8ES3_EEEEvNS_16Flash_bwd_paramsE,"",@"SHT_CUDA_INFO"
	.sectionflags	@""
	.align	4


	//----- nvinfo : EIATTR_CUDA_API_VERSION
	.align		4
        /*0000*/ 	.byte	0x04, 0x37
        /*0002*/ 	.short	(.L_896 - .L_895)
.L_895:
        /*0004*/ 	.word	0x00000082


	//----- nvinfo : EIATTR_KPARAM_INFO
	.align		4
.L_896:
        /*0008*/ 	.byte	0x04, 0x17
        /*000a*/ 	.short	(.L_898 - .L_897)
.L_897:
        /*000c*/ 	.word	0x00000000
        /*0010*/ 	.short	0x0000
        /*0012*/ 	.short	0x0000
        /*0014*/ 	.byte	0x00, 0xf0, 0x01, 0x0a


	//----- nvinfo : EIATTR_SPARSE_MMA_MASK
	.align		4
.L_898:
        /*0018*/ 	.byte	0x03, 0x50
        /*001a*/ 	.short	0x0000


	//----- nvinfo : EIATTR_MAXREG_COUNT
	.align		4
        /*001c*/ 	.byte	0x03, 0x1b
        /*001e*/ 	.short	0x00ff


	//----- nvinfo : EIATTR_MERCURY_ISA_VERSION
	.align		4
        /*0020*/ 	.byte	0x03, 0x5f
        /*0022*/ 	.short	0x0101


	//----- nvinfo : EIATTR_COOP_GROUP_MASK_REGIDS
	.align		4
        /*0024*/ 	.byte	0x04, 0x29
        /*0026*/ 	.short	(.L_900 - .L_899)


	//   ....[0]....
.L_899:
        /*0028*/ 	.word	0xffffffff


	//   ....[1]....
        /*002c*/ 	.word	0xffffffff


	//   ....[2]....
        /*0030*/ 	.word	0xffffffff


	//   ....[3]....
        /*0034*/ 	.word	0xffffffff


	//   ....[4]....
        /*0038*/ 	.word	0xffffffff


	//   ....[5]....
        /*003c*/ 	.word	0xffffffff


	//   ....[6]....
        /*0040*/ 	.word	0xffffffff


	//   ....[7]....
        /*0044*/ 	.word	0xffffffff


	//   ....[8]....
        /*0048*/ 	.word	0xffffffff


	//   ....[9]....
        /*004c*/ 	.word	0xffffffff


	//   ....[10]....
        /*0050*/ 	.word	0xffffffff


	//   ....[11]....
        /*0054*/ 	.word	0xffffffff


	//----- nvinfo : EIATTR_COOP_GROUP_INSTR_OFFSETS
	.align		4
.L_900:
        /*0058*/ 	.byte	0x04, 0x28
        /*005a*/ 	.short	(.L_902 - .L_901)


	//   ....[0]....
.L_901:
        /*005c*/ 	.word	0x000013e0


	//   ....[1]....
        /*0060*/ 	.word	0x00001400


	//   ....[2]....
        /*0064*/ 	.word	0x00001410


	//   ....[3]....
        /*0068*/ 	.word	0x00001420


	//   ....[4]....
        /*006c*/ 	.word	0x00001490


	//   ....[5]....
        /*0070*/ 	.word	0x000014a0


	//   ....[6]....
        /*0074*/ 	.word	0x000014b0


	//   ....[7]....
        /*0078*/ 	.word	0x000014c0


	//   ....[8]....
        /*007c*/ 	.word	0x000015d0


	//   ....[9]....
        /*0080*/ 	.word	0x00001600


	//   ....[10]....
        /*0084*/ 	.word	0x00001620


	//   ....[11]....
        /*0088*/ 	.word	0x00001640


	//----- nvinfo : EIATTR_VRC_CTA_INIT_COUNT
	.align		4
.L_902:
        /*008c*/ 	.byte	0x02, 0x4a
	.zero		1
	.zero		1


	//----- nvinfo : EIATTR_EXIT_INSTR_OFFSETS
	.align		4
        /*0090*/ 	.byte	0x04, 0x1c
        /*0092*/ 	.short	(.L_904 - .L_903)


	//   ....[0]....
.L_903:
        /*0094*/ 	.word	0x00000140


	//   ....[1]....
        /*0098*/ 	.word	0x00001820


	//----- nvinfo : EIATTR_CBANK_PARAM_SIZE
	.align		4
.L_904:
        /*009c*/ 	.byte	0x03, 0x19
        /*009e*/ 	.short	0x0280


	//----- nvinfo : EIATTR_PARAM_CBANK
	.align		4
        /*00a0*/ 	.byte	0x04, 0x0a
        /*00a2*/ 	.short	(.L_906 - .L_905)
	.align		4
.L_905:
        /*00a4*/ 	.word	index@(.nv.constant0._ZN5flash25flash_bwd_dot_do_o_kernelILb1E23Flash_bwd_kernel_traitsILi64ELi128ELi128ELi8ELi4ELi4ELi4ELb0ELb0EN7cutlass10bfloat16_tE19Flash_kernel_traitsILi64ELi128ELi128ELi8ES3_EEEEvNS_16Flash_bwd_paramsE)
        /*00a8*/ 	.short	0x0380
        /*00aa*/ 	.short	0x0280


	//----- nvinfo : EIATTR_SW_WAR
	.align		4
.L_906:
        /*00ac*/ 	.byte	0x04, 0x36
        /*00ae*/ 	.short	(.L_908 - .L_907)
.L_907:
        /*00b0*/ 	.word	0x00000008
.L_908:


//--------------------- .nv.callgraph             --------------------------
	.section	.nv.callgraph,"",@"SHT_CUDA_CALLGRAPH"
	.align	4
	.sectionentsize	8
	.align		4
        /*0000*/ 	.word	0x00000000
	.align		4
        /*0004*/ 	.word	0xffffffff
	.align		4
        /*0008*/ 	.word	0x00000000
	.align		4
        /*000c*/ 	.word	0xfffffffe
	.align		4
        /*0010*/ 	.word	0x00000000
	.align		4
        /*0014*/ 	.word	0xfffffffd
	.align		4
        /*0018*/ 	.word	0x00000000
	.align		4
        /*001c*/ 	.word	0xfffffffc


//--------------------- .nv.constant4             --------------------------
	.section	.nv.constant4,"a",@progbits
	.align	8
	.align		8
.nv.constant4:
        /*0000*/ 	.dword	_ZN65_INTERNAL_23e465db_29_flash_bwd_hdim64_bf16_sm80_cu_21e1f8cb_31954cuda3std3__45__cpo5beginE
	.align		8
        /*0008*/ 	.dword	_ZN65_INTERNAL_23e465db_29_flash_bwd_hdim64_bf16_sm80_cu_21e1f8cb_31954cuda3std3__45__cpo3endE
	.align		8
        /*0010*/ 	.dword	_ZN65_INTERNAL_23e465db_29_flash_bwd_hdim64_bf16_sm80_cu_21e1f8cb_31954cuda3std3__45__cpo6cbeginE
	.align		8
        /*0018*/ 	.dword	_ZN65_INTERNAL_23e465db_29_flash_bwd_hdim64_bf16_sm80_cu_21e1f8cb_31954cuda3std3__45__cpo4cendE
	.align		8
        /*0020*/ 	.dword	_ZN65_INTERNAL_23e465db_29_flash_bwd_hdim64_bf16_sm80_cu_21e1f8cb_31954cuda3std3__467_GLOBAL__N__23e465db_29_flash_bwd_hdim64_bf16_sm80_cu_21e1f8cb_31956ignoreE
	.align		8
        /*0028*/ 	.dword	_ZN65_INTERNAL_23e465db_29_flash_bwd_hdim64_bf16_sm80_cu_21e1f8cb_31954cuda3std3__419piecewise_constructE
	.align		8
        /*0030*/ 	.dword	_ZN65_INTERNAL_23e465db_29_flash_bwd_hdim64_bf16_sm80_cu_21e1f8cb_31954cuda3std3__48in_placeE
	.align		8
        /*0038*/ 	.dword	_ZN65_INTERNAL_23e465db_29_flash_bwd_hdim64_bf16_sm80_cu_21e1f8cb_31954cuda3std6ranges3__45__cpo4swapE
	.align		8
        /*0040*/ 	.dword	_ZN65_INTERNAL_23e465db_29_flash_bwd_hdim64_bf16_sm80_cu_21e1f8cb_31954cuda3std6ranges3__45__cpo9iter_moveE
	.align		8
        /*0048*/ 	.dword	_ZN65_INTERNAL_23e465db_29_flash_bwd_hdim64_bf16_sm80_cu_21e1f8cb_31954cute7productE
	.align		8
        /*0050*/ 	.dword	_ZN65_INTERNAL_23e465db_29_flash_bwd_hdim64_bf16_sm80_cu_21e1f8cb_31954cute1_E


//--------------------- .text._ZN5flash44flash_bwd_dq_dk_dv_loop_seqk_parallel_kernelI23Flash_bwd_kernel_traitsILi64ELi64ELi128ELi8ELi2ELi4ELi4ELb1ELb0EN7cutlass10bfloat16_tE19Flash_kernel_traitsILi64ELi64ELi128ELi8ES3_EELb0ELb0ELb0ELb0ELb0ELb1ELb0EEEvNS_16Flash_bwd_paramsE --------------------------
	.section	.text._ZN5flash44flash_bwd_dq_dk_dv_loop_seqk_parallel_kernelI23Flash_bwd_kernel_traitsILi64ELi64ELi128ELi8ELi2ELi4ELi4ELb1ELb0EN7cutlass10bfloat16_tE19Flash_kernel_traitsILi64ELi64ELi128ELi8ES3_EELb0ELb0ELb0ELb0ELb0ELb1ELb0EEEvNS_16Flash_bwd_paramsE,"ax",@progbits
	.align	128
        .global         _ZN5flash44flash_bwd_dq_dk_dv_loop_seqk_parallel_kernelI23Flash_bwd_kernel_traitsILi64ELi64ELi128ELi8ELi2ELi4ELi4ELb1ELb0EN7cutlass10bfloat16_tE19Flash_kernel_traitsILi64ELi64ELi128ELi8ES3_EELb0ELb0ELb0ELb0ELb0ELb1ELb0EEEvNS_16Flash_bwd_paramsE
        .type           _ZN5flash44flash_bwd_dq_dk_dv_loop_seqk_parallel_kernelI23Flash_bwd_kernel_traitsILi64ELi64ELi128ELi8ELi2ELi4ELi4ELb1ELb0EN7cutlass10bfloat16_tE19Flash_kernel_traitsILi64ELi64ELi128ELi8ES3_EELb0ELb0ELb0ELb0ELb0ELb1ELb0EEEvNS_16Flash_bwd_paramsE,@function
        .size           _ZN5flash44flash_bwd_dq_dk_dv_loop_seqk_parallel_kernelI23Flash_bwd_kernel_traitsILi64ELi64ELi128ELi8ELi2ELi4ELi4ELb1ELb0EN7cutlass10bfloat16_tE19Flash_kernel_traitsILi64ELi64ELi128ELi8ES3_EELb0ELb0ELb0ELb0ELb0ELb1ELb0EEEvNS_16Flash_bwd_paramsE,(.L_x_2753 - _ZN5flash44flash_bwd_dq_dk_dv_loop_seqk_parallel_kernelI23Flash_bwd_kernel_traitsILi64ELi64ELi128ELi8ELi2ELi4ELi4ELb1ELb0EN7cutlass10bfloat16_tE19Flash_kernel_traitsILi64ELi64ELi128ELi8ES3_EELb0ELb0ELb0ELb0ELb0ELb1ELb0EEEvNS_16Flash_bwd_paramsE)
        .other          _ZN5flash44flash_bwd_dq_dk_dv_loop_seqk_parallel_kernelI23Flash_bwd_kernel_traitsILi64ELi64ELi128ELi8ELi2ELi4ELi4ELb1ELb0EN7cutlass10bfloat16_tE19Flash_kernel_traitsILi64ELi64ELi128ELi8ES3_EELb0ELb0ELb0ELb0ELb0ELb1ELb0EEEvNS_16Flash_bwd_paramsE,@"STO_CUDA_ENTRY STV_DEFAULT"
_ZN5flash44flash_bwd_dq_dk_dv_loop_seqk_parallel_kernelI23Flash_bwd_kernel_traitsILi64ELi64ELi128ELi8ELi2ELi4ELi4ELb1ELb0EN7cutlass10bfloat16_tE19Flash_kernel_traitsILi64ELi64ELi128ELi8ES3_EELb0ELb0ELb0ELb0ELb0ELb1ELb0EEEvNS_16Flash_bwd_paramsE:
.text._ZN5flash44flash_bwd_dq_dk_dv_loop_seqk_parallel_kernelI23Flash_bwd_kernel_traitsILi64ELi64ELi128ELi8ELi2ELi4ELi4ELb1ELb0EN7cutlass10bfloat16_tE19Flash_kernel_traitsILi64ELi64ELi128ELi8ES3_EELb0ELb0ELb0ELb0ELb0ELb1ELb0EEEvNS_16Flash_bwd_paramsE:
[----:B------:R-:W-:Y:S08]  /*0000*/  LDC R1, c[0x0][0x37c] ;  /* 0x0000df00ff017b82 */ /* 0x000ff00000000800 */
[----:B------:R-:W1:Y:S08]  /*0010*/  LDC R3, c[0x0][0x438] ;  /* 0x00010e00ff037b82 */ /* 0x000e700000000800 */
[----:B------:R-:W2:Y:S01]  /*0020*/  S2UR UR13, SR_CTAID.X ;  /* 0x00000000000d79c3 */ /* 0x000ea20000002500 */
[----:B-1----:R-:W-:-:S05]  /*0030*/  VIADD R3, R3, 0x7f ;  /* 0x0000007f03037836 */ /* 0x002fca0000000000 */
[----:B------:R-:W-:-:S04]  /*0040*/  SHF.R.S32.HI R0, RZ, 0x1f, R3 ;  /* 0x0000001fff007819 */ /* 0x000fc80000011403 */
[----:B------:R-:W-:-:S04]  /*0050*/  LEA.HI R0, R0, R3, RZ, 0x7 ;  /* 0x0000000300007211 */ /* 0x000fc800078f38ff */
[----:B------:R-:W-:-:S04]  /*0060*/  SHF.R.S32.HI R0, RZ, 0x7, R0 ;  /* 0x00000007ff007819 */ /* 0x000fc80000011400 */
[----:B--2---:R-:W-:-:S13]  /*0070*/  ISETP.LE.AND P0, PT, R0, UR13, PT ;  /* 0x0000000d00007c0c */ /* 0x004fda000bf03270 */
[----:B------:R-:W-:Y:S05]  /*0080*/  @P0 EXIT ;  /* 0x000000000000094d */ /* 0x000fea0003800000 */
[----:B------:R-:W1:Y:S01]  /*0090*/  S2R R196, SR_TID.X ;  /* 0x0000000000c47919 */ /* 0x000e620000002100 */
[----:B------:R-:W2:Y:S01]  /*00a0*/  S2UR UR6, SR_CgaCtaId ;  /* 0x00000000000679c3 */ /* 0x000ea20000008800 */
[----:B------:R-:W-:Y:S01]  /*00b0*/  UMOV UR4, 0x400 ;  /* 0x0000040000047882 */ /* 0x000fe20000000000 */
[----:B------:R-:W-:Y:S01]  /*00c0*/  IMAD.MOV.U32 R181, RZ, RZ, 0x40 ;  /* 0x00000040ffb57424 */ /* 0x000fe200078e00ff */
[----:B------:R-:W3:Y:S01]  /*00d0*/  S2R R194, SR_CTAID.Y ;  /* 0x0000000000c27919 */ /* 0x000ee20000002600 */
[----:B------:R-:W-:Y:S01]  /*00e0*/  IMAD.MOV.U32 R183, RZ, RZ, 0x20 ;  /* 0x00000020ffb77424 */ /* 0x000fe200078e00ff */
[----:B------:R-:W4:Y:S01]  /*00f0*/  LDCU.64 UR14, c[0x0][0x358] ;  /* 0x00006b00ff0e77ac */ /* 0x000f220008000a00 */
[----:B------:R-:W3:Y:S02]  /*0100*/  S2R R189, SR_CTAID.Z ;  /* 0x0000000000bd7919 */ /* 0x000ee40000002700 */
[----:B------:R-:W3:Y:S01]  /*0110*/  LDC.64 R200, c[0x0][0x460] ;  /* 0x00011800ffc87b82 */ /* 0x000ee20000000a00 */
[----:B------:R-:W-:Y:S01]  /*0120*/  UMOV UR18, URZ ;  /* 0x000000ff00127c82 */ /* 0x000fe20008000000 */
[----:B------:R-:W-:-:S06]  /*0130*/  UMOV UR19, URZ ;  /* 0x000000ff00137c82 */ /* 0x000fcc0008000000 */
[----:B------:R-:W3:Y:S01]  /*0140*/  S2UR UR12, SR_CTAID.X ;  /* 0x00000000000c79c3 */ /* 0x000ee20000002500 */
[----:B--2---:R-:W-:-:S07]  /*0150*/  ULEA UR6, UR6, UR4, 0x18 ;  /* 0x0000000406067291 */ /* 0x004fce000f8ec0ff */
[----:B------:R-:W2:Y:S01]  /*0160*/  LDC.U8 R187, c[0x0][0x532] ;  /* 0x00014c80ffbb7b82 */ /* 0x000ea20000000000 */
[----:B------:R-:W5:Y:S01]  /*0170*/  LDCU UR4, c[0x0][0x438] ;  /* 0x00008700ff0477ac */ /* 0x000f620008000800 */
[----:B------:R-:W-:Y:S01]  /*0180*/  UIADD3 UR5, UPT, UPT, UR6, 0xe000, URZ ;  /* 0x0000e00006057890 */ /* 0x000fe2000fffe0ff */
[C---:B-1----:R-:W-:Y:S01]  /*0190*/  IMAD.SHL.U32 R3, R196.reuse, 0x20, RZ ;  /* 0x00000020c4037824 */ /* 0x042fe200078e00ff */
[--C-:B------:R-:W-:Y:S01]  /*01a0*/  SHF.R.U32.HI R4, RZ, 0x1, R196.reuse ;  /* 0x00000001ff047819 */ /* 0x100fe200000116c4 */
[C---:B------:R-:W-:Y:S01]  /*01b0*/  IMAD.SHL.U32 R9, R196.reuse, 0x10, RZ ;  /* 0x00000010c4097824 */ /* 0x040fe200078e00ff */
[--C-:B------:R-:W-:Y:S01]  /*01c0*/  SHF.R.U32.HI R0, RZ, 0x2, R196.reuse ;  /* 0x00000002ff007819 */ /* 0x100fe200000116c4 */
[----:B------:R-:W-:Y:S01]  /*01d0*/  IMAD.SHL.U32 R2, R196, 0x2, RZ ;  /* 0x00000002c4027824 */ /* 0x000fe200078e00ff */
[----:B------:R-:W-:Y:S01]  /*01e0*/  LOP3.LUT R195, R4, 0x10, RZ, 0xc0, !PT ;  /* 0x0000001004c37812 */ /* 0x000fe200078ec0ff */
[C---:B------:R-:W-:Y:S01]  /*01f0*/  IMAD.SHL.U32 R11, R196.reuse, 0x40, RZ ;  /* 0x00000040c40b7824 */ /* 0x040fe200078e00ff */
[----:B------:R-:W-:Y:S01]  /*0200*/  SHF.R.U32.HI R8, RZ, 0x4, R196 ;  /* 0x00000004ff087819 */ /* 0x000fe200000116c4 */
[----:B------:R-:W-:Y:S01]  /*0210*/  IMAD.SHL.U32 R198, R196, 0x8, RZ ;  /* 0x00000008c4c67824 */ /* 0x000fe200078e00ff */
[----:B------:R-:W-:-:S02]  /*0220*/  LOP3.LUT R9, R9, 0x1c0, RZ, 0xc0, !PT ;  /* 0x000001c009097812 */ /* 0x000fc400078ec0ff */
[----:B------:R-:W-:Y:S02]  /*0230*/  LOP3.LUT R13, R3, 0xc00, RZ, 0xc0, !PT ;  /* 0x00000c00030d7812 */ /* 0x000fe400078ec0ff */
[----:B------:R-:W-:Y:S01]  /*0240*/  LOP3.LUT R5, R4, 0x30, RZ, 0xc0, !PT ;  /* 0x0000003004057812 */ /* 0x000fe200078ec0ff */
[----:B-----5:R-:W-:Y:S01]  /*0250*/  IMAD.U32 R10, RZ, RZ, UR4 ;  /* 0x00000004ff0a7e24 */ /* 0x020fe2000f8e00ff */
[----:B------:R-:W-:Y:S01]  /*0260*/  LOP3.LUT R195, R195, 0x7, R0, 0xf8, !PT ;  /* 0x00000007c3c37812 */ /* 0x000fe200078ef800 */
[----:B------:R-:W-:Y:S01]  /*0270*/  UIADD3 UR4, UPT, UPT, UR6, 0xa000, URZ ;  /* 0x0000a00006047890 */ /* 0x000fe2000fffe0ff */
[----:B------:R-:W-:Y:S02]  /*0280*/  LOP3.LUT R8, R8, 0x8, RZ, 0xc0, !PT ;  /* 0x0000000808087812 */ /* 0x000fe400078ec0ff */
[--C-:B------:R-:W-:Y:S02]  /*0290*/  LOP3.LUT R9, R9, 0x38, R2.reuse, 0xf8, !PT ;  /* 0x0000003809097812 */ /* 0x100fe400078ef802 */
[----:B------:R-:W-:-:S02]  /*02a0*/  LOP3.LUT R6, R13, 0x6, R2, 0xf8, !PT ;  /* 0x000000060d067812 */ /* 0x000fc400078ef802 */
[----:B------:R-:W-:Y:S02]  /*02b0*/  LOP3.LUT R7, R11, 0x1c0, RZ, 0xc0, !PT ;  /* 0x000001c00b077812 */ /* 0x000fe400078ec0ff */
[----:B------:R-:W-:Y:S02]  /*02c0*/  LOP3.LUT R0, R5, 0x8, R196, 0xf8, !PT ;  /* 0x0000000805007812 */ /* 0x000fe400078ef8c4 */
[----:B------:R-:W-:Y:S02]  /*02d0*/  LOP3.LUT P1, R188, R196, 0x10, RZ, 0xc0, !PT ;  /* 0x00000010c4bc7812 */ /* 0x000fe4000782c0ff */
[----:B------:R-:W-:Y:S02]  /*02e0*/  LOP3.LUT R193, R6, R9, R8, 0xf6, !PT ;  /* 0x0000000906c17212 */ /* 0x000fe400078ef608 */
[----:B------:R-:W-:Y:S02]  /*02f0*/  LOP3.LUT R2, R2, 0x7006, R3, 0xc8, !PT ;  /* 0x0000700602027812 */ /* 0x000fe400078ec803 */
[----:B------:R-:W-:-:S02]  /*0300*/  LOP3.LUT R7, R7, 0x38, R198, 0xf8, !PT ;  /* 0x0000003807077812 */ /* 0x000fc400078ef8c6 */
[----:B------:R-:W-:Y:S02]  /*0310*/  LOP3.LUT R186, R11, 0x200, RZ, 0xc0, !PT ;  /* 0x000002000bba7812 */ /* 0x000fe400078ec0ff */
[----:B------:R-:W-:Y:S02]  /*0320*/  LOP3.LUT R5, R0, 0x1c0, R11, 0xf8, !PT ;  /* 0x000001c000057812 */ /* 0x000fe400078ef80b */
[----:B------:R-:W-:Y:S02]  /*0330*/  LOP3.LUT R0, R9, 0x20, R4, 0x78, !PT ;  /* 0x0000002009007812 */ /* 0x000fe400078e7804 */
[--C-:B------:R-:W-:Y:S02]  /*0340*/  LOP3.LUT R205, R2, 0x400, R3.reuse, 0xf8, !PT ;  /* 0x0000040002cd7812 */ /* 0x100fe400078ef803 */
[----:B------:R-:W-:Y:S02]  /*0350*/  LEA R193, R193, UR6, 0x1 ;  /* 0x00000006c1c17c11 */ /* 0x000fe4000f8e08ff */
[----:B------:R-:W-:-:S02]  /*0360*/  LOP3.LUT R190, R186, 0x400, R3, 0xf8, !PT ;  /* 0x00000400babe7812 */ /* 0x000fc400078ef803 */
[----:B------:R-:W-:Y:S01]  /*0370*/  LOP3.LUT R184, R7, 0x8, R196, 0x78, !PT ;  /* 0x0000000807b87812 */ /* 0x000fe200078e78c4 */
[----:B------:R-:W-:Y:S01]  /*0380*/  VIADD R191, R193, 0x6040 ;  /* 0x00006040c1bf7836 */ /* 0x000fe20000000000 */
[----:B------:R-:W-:Y:S02]  /*0390*/  LOP3.LUT R178, R5, 0x38, R198, 0x78, !PT ;  /* 0x0000003805b27812 */ /* 0x000fe400078e78c6 */
[----:B---3--:R-:W-:Y:S02]  /*03a0*/  LEA R200, P0, R194, R200, 0x2 ;  /* 0x000000c8c2c87211 */ /* 0x008fe400078010ff */
[----:B------:R-:W-:Y:S01]  /*03b0*/  LOP3.LUT R9, R7, 0x8, R4, 0x78, !PT ;  /* 0x0000000807097812 */ /* 0x000fe200078e7804 */
[----:B------:R-:W-:Y:S01]  /*03c0*/  IMAD.MOV.U32 R4, RZ, RZ, 0x10 ;  /* 0x00000010ff047424 */ /* 0x000fe200078e00ff */
[----:B------:R-:W-:Y:S02]  /*03d0*/  LOP3.LUT R186, R186, 0xc00, R3, 0xf8, !PT ;  /* 0x00000c00baba7812 */ /* 0x000fe400078ef803 */
[----:B------:R-:W-:-:S02]  /*03e0*/  LOP3.LUT P2, RZ, R196, 0x8, RZ, 0xc0, !PT ;  /* 0x00000008c4ff7812 */ /* 0x000fc4000784c0ff */
[----:B------:R-:W-:Y:S01]  /*03f0*/  LOP3.LUT R205, R205, R0, RZ, 0xfc, !PT ;  /* 0x00000000cdcd7212 */ /* 0x000fe200078efcff */
[----:B------:R-:W-:Y:S01]  /*0400*/  VIADD R0, R193, 0x6000 ;  /* 0x00006000c1007836 */ /* 0x000fe20000000000 */
[--C-:B------:R-:W-:Y:S02]  /*0410*/  LOP3.LUT R184, R184, 0x7a00, R3.reuse, 0xf8, !PT ;  /* 0x00007a00b8b87812 */ /* 0x100fe400078ef803 */
[----:B------:R-:W-:Y:S01]  /*0420*/  LOP3.LUT R178, R178, 0x200, R3, 0xf8, !PT ;  /* 0x00000200b2b27812 */ /* 0x000fe200078ef803 */
[----:B------:R-:W-:Y:S01]  /*0430*/  @P1 VIADD R191, R0, 0xffffffc0 ;  /* 0xffffffc000bf1836 */ /* 0x000fe20000000000 */
[----:B------:R-:W-:Y:S02]  /*0440*/  LEA.HI.X R201, R194, R201, RZ, 0x2, P0 ;  /* 0x000000c9c2c97211 */ /* 0x000fe400000f14ff */
[----:B------:R-:W-:Y:S02]  /*0450*/  LOP3.LUT R188, R7, R8, R188, 0x1e, !PT ;  /* 0x0000000807bc7212 */ /* 0x000fe400078e1ebc */
[----:B------:R-:W-:-:S02]  /*0460*/  LOP3.LUT R190, R190, R9, RZ, 0xfc, !PT ;  /* 0x00000009bebe7212 */ /* 0x000fc400078efcff */
[----:B------:R-:W-:Y:S02]  /*0470*/  LOP3.LUT R186, R186, R9, RZ, 0xfc, !PT ;  /* 0x00000009baba7212 */ /* 0x000fe400078efcff */
[----:B------:R-:W-:Y:S02]  /*0480*/  LOP3.LUT R3, R198, 0x1f8, RZ, 0xc0, !PT ;  /* 0x000001f8c6037812 */ /* 0x000fe400078ec0ff */
[----:B------:R-:W-:Y:S02]  /*0490*/  LOP3.LUT P0, RZ, R196, 0x4, RZ, 0xc0, !PT ;  /* 0x00000004c4ff7812 */ /* 0x000fe4000780c0ff */
[----:B------:R-:W-:Y:S02]  /*04a0*/  LEA R205, R205, UR5, 0x1 ;  /* 0x00000005cdcd7c11 */ /* 0x000fe4000f8e08ff */
[----:B------:R-:W-:Y:S02]  /*04b0*/  LOP3.LUT R188, R188, 0x200, R11, 0xf8, !PT ;  /* 0x00000200bcbc7812 */ /* 0x000fe400078ef80b */
[----:B------:R-:W-:Y:S01]  /*04c0*/  LOP3.LUT P1, RZ, R196, 0x2, RZ, 0xc0, !PT ;  /* 0x00000002c4ff7812 */ /* 0x000fe2000782c0ff */
[----:B------:R-:W-:Y:S01]  /*04d0*/  VIADD R237, R205, 0x20 ;  /* 0x00000020cded7836 */ /* 0x000fe20000000000 */
[----:B------:R-:W-:Y:S01]  /*04e0*/  LOP3.LUT R3, R3, 0x38, R196, 0x78, !PT ;  /* 0x0000003803037812 */ /* 0x000fe200078e78c4 */
[----:B------:R-:W-:Y:S01]  /*04f0*/  @P2 VIADD R237, R205, 0xffffffe0 ;  /* 0xffffffe0cded2836 */ /* 0x000fe20000000000 */
[----:B------:R-:W-:-:S02]  /*0500*/  SEL R181, R181, 0xffffffc0, !P0 ;  /* 0xffffffc0b5b57807 */ /* 0x000fc40004000000 */
[----:B------:R-:W-:Y:S02]  /*0510*/  LEA R190, R190, UR6, 0x1 ;  /* 0x00000006bebe7c11 */ /* 0x000fe4000f8e08ff */
[----:B------:R-:W-:Y:S02]  /*0520*/  LEA R186, R186, UR4, 0x1 ;  /* 0x00000004baba7c11 */ /* 0x000fe4000f8e08ff */
[----:B------:R-:W-:Y:S02]  /*0530*/  LEA R184, R184, UR4, 0x1 ;  /* 0x00000004b8b87c11 */ /* 0x000fe4000f8e08ff */
[----:B------:R-:W-:Y:S01]  /*0540*/  SHF.R.U32.HI R197, RZ, 0x3, R196 ;  /* 0x00000003ffc57819 */ /* 0x000fe200000116c4 */
[--C-:B------:R-:W-:Y:S01]  /*0550*/  IMAD.IADD R176, R186, 0x1, R181.reuse ;  /* 0x00000001bab07824 */ /* 0x100fe200078e02b5 */
[----:B------:R-:W-:Y:S01]  /*0560*/  LOP3.LUT R204, R3, 0x1e00, R198, 0xf8, !PT ;  /* 0x00001e0003cc7812 */ /* 0x000fe200078ef8c6 */
[--C-:B------:R-:W-:Y:S01]  /*0570*/  IMAD.IADD R180, R184, 0x1, R181.reuse ;  /* 0x00000001b8b47824 */ /* 0x100fe200078e02b5 */
[----:B------:R-:W-:Y:S01]  /*0580*/  SEL R4, R4, 0xfffffff0, !P0 ;  /* 0xfffffff004047807 */ /* 0x000fe20004000000 */
[----:B------:R-:W-:Y:S01]  /*0590*/  IMAD.IADD R3, R190, 0x1, R181 ;  /* 0x00000001be037824 */ /* 0x000fe200078e02b5 */
[----:B------:R-:W-:Y:S01]  /*05a0*/  SEL R183, R183, 0xffffffe0, !P1 ;  /* 0xffffffe0b7b77807 */ /* 0x000fe20004800000 */
[C---:B------:R-:W-:Y:S01]  /*05b0*/  VIADD R203, R197.reuse, 0x20 ;  /* 0x00000020c5cb7836 */ /* 0x040fe20000000000 */
[----:B------:R-:W-:Y:S01]  /*05c0*/  LEA R188, R188, UR6, 0x1 ;  /* 0x00000006bcbc7c11 */ /* 0x000fe2000f8e08ff */
[C---:B------:R-:W-:Y:S01]  /*05d0*/  VIADD R202, R197.reuse, 0x40 ;  /* 0x00000040c5ca7836 */ /* 0x040fe20000000000 */
[----:B------:R-:W-:Y:S01]  /*05e0*/  SHF.R.U32.HI R196, RZ, 0x5, R196 ;  /* 0x00000005ffc47819 */ /* 0x000fe200000116c4 */
[----:B------:R-:W-:Y:S01]  /*05f0*/  VIADD R199, R197, 0x60 ;  /* 0x00000060c5c77836 */ /* 0x000fe20000000000 */
[----:B------:R-:W-:Y:S01]  /*0600*/  LOP3.LUT R198, R198, 0x38, RZ, 0xc0, !PT ;  /* 0x00000038c6c67812 */ /* 0x000fe200078ec0ff */
[----:B------:R-:W-:Y:S01]  /*0610*/  IMAD.IADD R238, R205, 0x1, R4 ;  /* 0x00000001cdee7824 */ /* 0x000fe200078e0204 */
[----:B------:R-:W-:Y:S01]  /*0620*/  LEA R204, R204, UR6, 0x1 ;  /* 0x00000006cccc7c11 */ /* 0x000fe2000f8e08ff */
[--C-:B------:R-:W-:Y:S01]  /*0630*/  IMAD.IADD R182, R184, 0x1, R183.reuse ;  /* 0x00000001b8b67824 */ /* 0x100fe200078e02b7 */
[----:B------:R-:W-:Y:S01]  /*0640*/  LEA R178, R178, UR5, 0x1 ;  /* 0x00000005b2b27c11 */ /* 0x000fe2000f8e08ff */
[----:B------:R-:W-:-:S02]  /*0650*/  IMAD.IADD R172, R190, 0x1, R183 ;  /* 0x00000001beac7824 */ /* 0x000fc400078e02b7 */
[----:B------:R-:W-:Y:S02]  /*0660*/  IMAD.IADD R0, R188, 0x1, R181 ;  /* 0x00000001bc007824 */ /* 0x000fe400078e02b5 */
[----:B------:R-:W-:Y:S02]  /*0670*/  IMAD.IADD R177, R186, 0x1, R183 ;  /* 0x00000001bab17824 */ /* 0x000fe400078e02b7 */
[C---:B------:R-:W-:Y:S02]  /*0680*/  IMAD.IADD R179, R183.reuse, 0x1, R180 ;  /* 0x00000001b7b37824 */ /* 0x040fe400078e02b4 */
[C---:B------:R-:W-:Y:S02]  /*0690*/  IMAD.IADD R2, R183.reuse, 0x1, R3 ;  /* 0x00000001b7027824 */ /* 0x040fe400078e0203 */
[----:B------:R-:W-:Y:S02]  /*06a0*/  IMAD.IADD R175, R183, 0x1, R176 ;  /* 0x00000001b7af7824 */ /* 0x000fe400078e02b0 */
[----:B--2-4-:R-:W-:-:S07]  /*06b0*/  IMAD.IADD R209, R4, 0x1, R237 ;  /* 0x0000000104d17824 */ /* 0x014fce00078e02ed */
.L_x_47:
[----:B------:R-:W1:Y:S01]  /*06c0*/  LDCU.64 UR6, c[0x0][0x470] ;  /* 0x00008e00ff0677ac */ /* 0x000e620008000a00 */
[----:B------:R-:W2:Y:S01]  /*06d0*/  LDC.64 R4, c[0x0][0x460] ;  /* 0x00011800ff047b82 */ /* 0x000ea20000000a00 */
[----:B---3--:R-:W-:Y:S01]  /*06e0*/  IMAD.SHL.U32 R13, R194, 0x4, RZ ;  /* 0x00000004c20d7824 */ /* 0x008fe200078e00ff */
[----:B------:R-:W3:Y:S01]  /*06f0*/  LDCU.64 UR4, c[0x0][0x478] ;  /* 0x00008f00ff0477ac */ /* 0x000ee20008000a00 */
[----:B------:R-:W-:-:S05]  /*0700*/  IMAD.MOV.U32 R235, RZ, RZ, RZ ;  /* 0x000000ffffeb7224 */ /* 0x000fca00078e00ff */
[----:B----4-:R-:W4:Y:S01]  /*0710*/  LDC.64 R6, c[0x0][0x468] ;  /* 0x00011a00ff067b82 */ /* 0x010f220000000a00 */
[----:B-1----:R-:W-:Y:S02]  /*0720*/  ISETP.NE.U32.AND P5, PT, RZ, UR6, PT ;  /* 0x00000006ff007c0c */ /* 0x002fe4000bfa5070 */
[----:B---3--:R-:W-:Y:S02]  /*0730*/  ISETP.NE.U32.AND P4, PT, RZ, UR4, PT ;  /* 0x00000004ff007c0c */ /* 0x008fe4000bf85070 */
[----:B------:R-:W-:Y:S02]  /*0740*/  ISETP.NE.AND.EX P5, PT, RZ, UR7, PT, P5 ;  /* 0x00000007ff007c0c */ /* 0x000fe4000bfa5350 */
[----:B------:R-:W-:Y:S02]  /*0750*/  ISETP.NE.AND.EX P4, PT, RZ, UR5, PT, P4 ;  /* 0x00000005ff007c0c */ /* 0x000fe4000bf85340 */
[C---:B--2---:R-:W-:Y:S02]  /*0760*/  ISETP.NE.U32.AND P0, PT, R4.reuse, RZ, PT ;  /* 0x000000ff0400720c */ /* 0x044fe40003f05070 */
[----:B------:R-:W-:-:S02]  /*0770*/  ISETP.NE.U32.AND P3, PT, R4, RZ, PT ;  /* 0x000000ff0400720c */ /* 0x000fc40003f65070 */
[----:B------:R-:W-:Y:S02]  /*0780*/  SHF.R.U32.HI R4, RZ, 0x1e, R194 ;  /* 0x0000001eff047819 */ /* 0x000fe400000116c2 */
[C---:B------:R-:W-:Y:S02]  /*0790*/  ISETP.NE.AND.EX P0, PT, R5.reuse, RZ, PT, P0 ;  /* 0x000000ff0500720c */ /* 0x040fe40003f05300 */
[----:B------:R-:W-:Y:S02]  /*07a0*/  ISETP.NE.AND.EX P3, PT, R5, RZ, PT, P3 ;  /* 0x000000ff0500720c */ /* 0x000fe40003f65330 */
[C---:B------:R-:W-:Y:S01]  /*07b0*/  @P5 IADD3 R16, P2, PT, R13.reuse, UR6, RZ ;  /* 0x000000060d105c10 */ /* 0x040fe2000ff5e0ff */
[----:B------:R-:W-:Y:S01]  /*07c0*/  IMAD.MOV.U32 R8, RZ, RZ, -0x1 ;  /* 0xffffffffff087424 */ /* 0x000fe200078e00ff */
[----:B------:R-:W-:Y:S01]  /*07d0*/  @P4 IADD3 R14, P1, PT, R13, UR4, RZ ;  /* 0x000000040d0e4c10 */ /* 0x000fe2000ff3e0ff */
[----:B------:R-:W-:Y:S01]  /*07e0*/  IMAD.MOV.U32 R236, RZ, RZ, -0x1 ;  /* 0xffffffffffec7424 */ /* 0x000fe200078e00ff */
[C---:B------:R-:W-:Y:S01]  /*07f0*/  @P5 IADD3.X R17, PT, PT, R4.reuse, UR7, RZ, P2, !PT ;  /* 0x0000000704115c10 */ /* 0x040fe200097fe4ff */
[----:B------:R-:W1:Y:S01]  /*0800*/  @!P4 LDC R11, c[0x0][0x43c] ;  /* 0x00010f00ff0bcb82 */ /* 0x000e620000000800 */
[----:B------:R-:W-:-:S03]  /*0810*/  @P4 IADD3.X R15, PT, PT, R4, UR5, RZ, P1, !PT ;  /* 0x00000005040f4c10 */ /* 0x000fc60008ffe4ff */
[----:B------:R-:W2:Y:S04]  /*0820*/  @P5 LDG.E R235, desc[UR14][R16.64] ;  /* 0x0000000e10eb5981 */ /* 0x000ea8000c1e1900 */
[----:B------:R-:W2:Y:S04]  /*0830*/  @P4 LDG.E R234, desc[UR14][R14.64] ;  /* 0x0000000e0eea4981 */ /* 0x000ea8000c1e1900 */
[----:B-----5:R3:W5:Y:S04]  /*0840*/  @P0 LDG.E R8, desc[UR14][R200.64] ;  /* 0x0000000ec8080981 */ /* 0x020768000c1e1900 */
[----:B------:R3:W5:Y:S01]  /*0850*/  @P3 LDG.E R9, desc[UR14][R200.64+0x4] ;  /* 0x0000040ec8093981 */ /* 0x000762000c1e1900 */
[----:B----4-:R-:W-:-:S02]  /*0860*/  IADD3 R12, P1, PT, R13, R6, RZ ;  /* 0x000000060d0c7210 */ /* 0x010fc40007f3e0ff */
[----:B------:R-:W-:Y:S02]  /*0870*/  ISETP.NE.AND P5, PT, R187, RZ, PT ;  /* 0x000000ffbb00720c */ /* 0x000fe40003fa5270 */
[----:B------:R-:W-:Y:S01]  /*0880*/  ISETP.EQ.U32.AND P2, PT, R6, RZ, PT ;  /* 0x000000ff0600720c */ /* 0x000fe20003f42070 */
[----:B------:R-:W-:Y:S02]  /*0890*/  IMAD.X R13, R4, 0x1, R7, P1 ;  /* 0x00000001040d7824 */ /* 0x000fe400008e0607 */
[----:B------:R-:W4:Y:S01]  /*08a0*/  @!P4 LDC.64 R4, c[0x0][0x488] ;  /* 0x00012200ff04cb82 */ /* 0x000f220000000a00 */
[----:B------:R-:W-:-:S07]  /*08b0*/  ISETP.EQ.OR.EX P2, PT, R7, RZ, !P5, P2 ;  /* 0x000000ff0700720c */ /* 0x000fce0006f42720 */
[----:B------:R-:W1:Y:S06]  /*08c0*/  @!P3 LDC R28, c[0x0][0x434] ;  /* 0x00010d00ff1cbb82 */ /* 0x000e6c0000000800 */
[----:B------:R3:W5:Y:S01]  /*08d0*/  @!P2 LDG.E R236, desc[UR14][R12.64] ;  /* 0x0000000e0ceca981 */ /* 0x000762000c1e1900 */
[----:B------:R-:W-:-:S04]  /*08e0*/  ISETP.NE.U32.AND P2, PT, R6, RZ, PT ;  /* 0x000000ff0600720c */ /* 0x000fc80003f45070 */
[----:B------:R-:W-:Y:S02]  /*08f0*/  ISETP.NE.AND.EX P2, PT, R7, RZ, PT, P2 ;  /* 0x000000ff0700720c */ /* 0x000fe40003f45320 */
[----:B----4-:R-:W-:Y:S01]  /*0900*/  @!P4 ISETP.NE.U32.AND P1, PT, R4, RZ, PT ;  /* 0x000000ff0400c20c */ /* 0x010fe20003f25070 */
[----:B------:R-:W-:-:S03]  /*0910*/  USHF.L.U32 UR17, UR13, 0x7, URZ ;  /* 0x000000070d117899 */ /* 0x000fc600080006ff */
[----:B------:R-:W-:-:S04]  /*0920*/  @!P4 ISETP.NE.AND.EX P1, PT, R5, RZ, PT, P1 ;  /* 0x000000ff0500c20c */ /* 0x000fc80003f25310 */
[----:B-1----:R-:W-:Y:S01]  /*0930*/  @!P4 SEL R11, R11, RZ, P1 ;  /* 0x000000ff0b0bc207 */ /* 0x002fe20000800000 */
[----:B--2---:R-:W-:Y:S02]  /*0940*/  @P4 IMAD.IADD R234, R234, 0x1, -R235 ;  /* 0x00000001eaea4824 */ /* 0x004fe400078e0aeb */
[----:B---3--:R-:W-:Y:S06]  /*0950*/  @!P2 BRA `(.L_x_0) ;  /* 0x00000000000ca947 */ /* 0x008fec0003800000 */
[----:B------:R-:W2:Y:S02]  /*0960*/  @P5 LDG.E R5, desc[UR14][R12.64+0x4] ;  /* 0x0000040e0c055981 */ /* 0x000ea4000c1e1900 */
[----:B--2--5:R-:W-:-:S06]  /*0970*/  @P5 IADD3 R10, PT, PT, R5, -R236, RZ ;  /* 0x800000ec050a5210 */ /* 0x024fcc0007ffe0ff */
[----:B------:R1:W5:Y:S02]  /*0980*/  @!P5 LDG.E R10, desc[UR14][R12.64] ;  /* 0x0000000e0c0ad981 */ /* 0x000364000c1e1900 */
.L_x_0:
[----:B-----5:R-:W-:Y:S01]  /*0990*/  @!P4 IADD3 R234, PT, PT, R11, R10, -R235 ;  /* 0x0000000a0beac210 */ /* 0x020fe20007ffe8eb */
[----:B------:R-:W-:-:S03]  /*09a0*/  @P3 IMAD.IADD R28, R9, 0x1, -R8 ;  /* 0x00000001091c3824 */ /* 0x000fc600078e0a08 */
[----:B------:R-:W-:-:S13]  /*09b0*/  ISETP.GT.AND P1, PT, R234, UR17, PT ;  /* 0x00000011ea007c0c */ /* 0x000fda000bf24270 */
[----:B------:R-:W-:Y:S05]  /*09c0*/  @!P1 BRA `(.L_x_1) ;  /* 0x0000005800fc9947 */ /* 0x000fea0003800000 */
[----:B------:R-:W-:Y:S01]  /*09d0*/  ISETP.NE.AND P3, PT, R8, -0x1, PT ;  /* 0xffffffff0800780c */ /* 0x000fe20003f65270 */
[----:B------:R-:W-:Y:S01]  /*09e0*/  VIADD R10, R28, 0x3f ;  /* 0x0000003f1c0a7836 */ /* 0x000fe20000000000 */
[----:B------:R-:W-:-:S04]  /*09f0*/  ISETP.NE.AND P5, PT, R236, -0x1, PT ;  /* 0xffffffffec00780c */ /* 0x000fc80003fa5270 */
[----:B------:R-:W-:-:S04]  /*0a00*/  SHF.R.S32.HI R9, RZ, 0x1f, R10 ;  /* 0x0000001fff097819 */ /* 0x000fc8000001140a */
[----:B------:R-:W-:-:S03]  /*0a10*/  LEA.HI R9, R9, R10, RZ, 0x6 ;  /* 0x0000000a09097211 */ /* 0x000fc600078f30ff */
[----:B------:R-:W2:Y:S01]  /*0a20*/  @!P3 LDC.64 R6, c[0x0][0x398] ;  /* 0x0000e600ff06bb82 */ /* 0x000ea20000000a00 */
[----:B------:R-:W-:-:S04]  /*0a30*/  SHF.R.S32.HI R232, RZ, 0x6, R9 ;  /* 0x00000006ffe87819 */ /* 0x000fc80000011409 */
[----:B------:R-:W-:-:S03]  /*0a40*/  LEA R19, R232, 0xffffffc0, 0x6 ;  /* 0xffffffc0e8137811 */ /* 0x000fc600078e30ff */
[----:B------:R-:W3:Y:S01]  /*0a50*/  @P3 LDC.64 R4, c[0x0][0x3b0] ;  /* 0x0000ec00ff043b82 */ /* 0x000ee20000000a00 */
[----:B--2---:R-:W-:-:S04]  /*0a60*/  @!P3 IMAD.WIDE.U32 R20, R194, R6, RZ ;  /* 0x00000006c214b225 */ /* 0x004fc800078e00ff */
[----:B------:R-:W-:Y:S01]  /*0a70*/  @!P3 IMAD R18, R194, R7, R21 ;  /* 0x00000007c212b224 */ /* 0x000fe200078e0215 */
[----:B------:R-:W-:Y:S01]  /*0a80*/  SHF.R.S32.HI R21, RZ, 0x1f, R19 ;  /* 0x0000001fff157819 */ /* 0x000fe20000011413 */
[----:B---3--:R-:W-:-:S04]  /*0a90*/  @P3 IMAD.WIDE.U32 R6, R8, R4, RZ ;  /* 0x0000000408063225 */ /* 0x008fc800078e00ff */
[----:B------:R-:W-:Y:S02]  /*0aa0*/  @P3 IMAD R18, R8, R5, R7 ;  /* 0x0000000508123224 */ /* 0x000fe400078e0207 */
[----:B------:R-:W-:Y:S01]  /*0ab0*/  @P3 IMAD.MOV.U32 R20, RZ, RZ, R6 ;  /* 0x000000ffff143224 */ /* 0x000fe200078e0006 */
[----:B------:R-:W-:Y:S06]  /*0ac0*/  @P5 BRA `(.L_x_2) ;  /* 0x0000000000305947 */ /* 0x000fec0003800000 */
[----:B------:R-:W1:Y:S01]  /*0ad0*/  LDCU.64 UR4, c[0x0][0x3b8] ;  /* 0x00007700ff0477ac */ /* 0x000e620008000a00 */
[----:B------:R-:W-:Y:S01]  /*0ae0*/  SHF.R.S32.HI R5, RZ, 0x1f, R235 ;  /* 0x0000001fff057819 */ /* 0x000fe200000114eb */
[----:B------:R-:W2:Y:S01]  /*0af0*/  LDCU.64 UR6, c[0x0][0x3a0] ;  /* 0x00007400ff0677ac */ /* 0x000ea20008000a00 */
[----:B-1----:R-:W-:Y:S02]  /*0b00*/  MOV R12, UR4 ;  /* 0x00000004000c7c02 */ /* 0x002fe40008000f00 */
[----:B------:R-:W-:-:S03]  /*0b10*/  MOV R13, UR5 ;  /* 0x00000005000d7c02 */ /* 0x000fc60008000f00 */
[-C--:B------:R-:W-:Y:S02]  /*0b20*/  IMAD R4, R5, R12.reuse, RZ ;  /* 0x0000000c05047224 */ /* 0x080fe400078e02ff */
[----:B------:R-:W-:-:S04]  /*0b30*/  IMAD.WIDE.U32 R6, R235, R12, RZ ;  /* 0x0000000ceb067225 */ /* 0x000fc800078e00ff */
[----:B------:R-:W-:-:S05]  /*0b40*/  IMAD R4, R235, R13, R4 ;  /* 0x0000000deb047224 */ /* 0x000fca00078e0204 */
[----:B------:R-:W-:-:S03]  /*0b50*/  IADD3 R7, PT, PT, R7, R4, RZ ;  /* 0x0000000407077210 */ /* 0x000fc60007ffe0ff */
[----:B--2---:R-:W-:-:S04]  /*0b60*/  IMAD.WIDE.U32 R26, R194, UR6, R6 ;  /* 0x00000006c21a7c25 */ /* 0x004fc8000f8e0006 */
[----:B------:R-:W-:Y:S01]  /*0b70*/  IMAD R24, R194, UR7, R27 ;  /* 0x00000007c2187c24 */ /* 0x000fe2000f8e021b */
[----:B------:R-:W-:Y:S06]  /*0b80*/  BRA `(.L_x_3) ;  /* 0x0000000000147947 */ /* 0x000fec0003800000 */
.L_x_2:
[----:B-1----:R-:W1:Y:S01]  /*0b90*/  LDC.64 R12, c[0x0][0x3b8] ;  /* 0x0000ee00ff0c7b82 */ /* 0x002e620000000a00 */
[----:B------:R-:W-:-:S05]  /*0ba0*/  IADD3 R26, PT, PT, R235, R236, RZ ;  /* 0x000000eceb1a7210 */ /* 0x000fca0007ffe0ff */
[C---:B-1----:R-:W-:Y:S02]  /*0bb0*/  IMAD R24, R26.reuse, R13, RZ ;  /* 0x0000000d1a187224 */ /* 0x042fe400078e02ff */
[----:B------:R-:W-:-:S05]  /*0bc0*/  IMAD.WIDE.U32 R26, R26, R12, RZ ;  /* 0x0000000c1a1a7225 */ /* 0x000fca00078e00ff */
[----:B------:R-:W-:Y:S02]  /*0bd0*/  IADD3 R24, PT, PT, R27, R24, RZ ;  /* 0x000000181b187210 */ /* 0x000fe40007ffe0ff */
.L_x_3:
[----:B------:R-:W1:Y:S01]  /*0be0*/  LDC R4, c[0x0][0x3e8] ;  /* 0x0000fa00ff047b82 */ /* 0x000e620000000800 */
[----:B------:R-:W-:Y:S01]  /*0bf0*/  USHF.R.S32.HI UR16, URZ, 0x1f, UR17 ;  /* 0x0000001fff107899 */ /* 0x000fe20008011411 */
[----:B-1----:R-:W-:-:S04]  /*0c00*/  IABS R7, R4 ;  /* 0x0000000400077213 */ /* 0x002fc80000000000 */
[----:B------:R-:W1:Y:S08]  /*0c10*/  I2F.RP R9, R7 ;  /* 0x0000000700097306 */ /* 0x000e700000209400 */
[----:B-1----:R-:W1:Y:S02]  /*0c20*/  MUFU.RCP R10, R9 ;  /* 0x00000009000a7308 */ /* 0x002e640000001000 */
[----:B-1----:R-:W-:-:S06]  /*0c30*/  VIADD R10, R10, 0xffffffe ;  /* 0x0ffffffe0a0a7836 */ /* 0x002fcc0000000000 */
[----:B------:R-:W1:Y:S02]  /*0c40*/  F2I.FTZ.U32.TRUNC.NTZ R11, R10 ;  /* 0x0000000a000b7305 */ /* 0x000e64000021f000 */
[----:B-1----:R-:W-:Y:S01]  /*0c50*/  IMAD.MOV R5, RZ, RZ, -R11 ;  /* 0x000000ffff057224 */ /* 0x002fe200078e0a0b */
[----:B------:R-:W-:-:S03]  /*0c60*/  MOV R10, RZ ;  /* 0x000000ff000a7202 */ /* 0x000fc60000000f00 */
[----:B------:R-:W-:Y:S01]  /*0c70*/  IMAD R6, R5, R7, RZ ;  /* 0x0000000705067224 */ /* 0x000fe200078e02ff */
[----:B------:R-:W-:-:S03]  /*0c80*/  IABS R5, R189 ;  /* 0x000000bd00057213 */ /* 0x000fc60000000000 */
[----:B------:R-:W-:-:S06]  /*0c90*/  IMAD.HI.U32 R6, R11, R6, R10 ;  /* 0x000000060b067227 */ /* 0x000fcc00078e000a */
[----:B------:R-:W-:-:S04]  /*0ca0*/  IMAD.HI.U32 R23, R6, R5, RZ ;  /* 0x0000000506177227 */ /* 0x000fc800078e00ff */
[----:B------:R-:W-:-:S04]  /*0cb0*/  IMAD.MOV R6, RZ, RZ, -R23 ;  /* 0x000000ffff067224 */ /* 0x000fc800078e0a17 */
[----:B------:R-:W-:Y:S01]  /*0cc0*/  IMAD R6, R7, R6, R5 ;  /* 0x0000000607067224 */ /* 0x000fe200078e0205 */
[----:B------:R-:W-:-:S04]  /*0cd0*/  LOP3.LUT R5, R189, R4, RZ, 0x3c, !PT ;  /* 0x00000004bd057212 */ /* 0x000fc800078e3cff */
[----:B------:R-:W-:Y:S02]  /*0ce0*/  ISETP.GT.U32.AND P2, PT, R7, R6, PT ;  /* 0x000000060700720c */ /* 0x000fe40003f44070 */
[----:B------:R-:W-:-:S11]  /*0cf0*/  ISETP.GE.AND P1, PT, R5, RZ, PT ;  /* 0x000000ff0500720c */ /* 0x000fd60003f26270 */
[----:B------:R-:W-:Y:S01]  /*0d00*/  @!P2 IMAD.IADD R6, R6, 0x1, -R7 ;  /* 0x000000010606a824 */ /* 0x000fe200078e0a07 */
[----:B------:R-:W-:Y:S02]  /*0d10*/  @!P2 IADD3 R23, PT, PT, R23, 0x1, RZ ;  /* 0x000000011717a810 */ /* 0x000fe40007ffe0ff */
[----:B------:R-:W-:Y:S02]  /*0d20*/  ISETP.NE.AND P2, PT, R4, RZ, PT ;  /* 0x000000ff0400720c */ /* 0x000fe40003f45270 */
[----:B------:R-:W-:-:S13]  /*0d30*/  ISETP.GE.U32.AND P4, PT, R6, R7, PT ;  /* 0x000000070600720c */ /* 0x000fda0003f86070 */
[----:B------:R-:W-:-:S05]  /*0d40*/  @P4 VIADD R23, R23, 0x1 ;  /* 0x0000000117174836 */ /* 0x000fca0000000000 */
[----:B------:R-:W-:Y:S02]  /*0d50*/  @!P1 IADD3 R23, PT, PT, -R23, RZ, RZ ;  /* 0x000000ff17179210 */ /* 0x000fe40007ffe1ff */
[----:B------:R-:W-:-:S04]  /*0d60*/  @!P2 LOP3.LUT R23, RZ, R4, RZ, 0x33, !PT ;  /* 0x00000004ff17a212 */ /* 0x000fc800078e33ff */
[----:B------:R-:W-:Y:S01]  /*0d70*/  SHF.R.S32.HI R22, RZ, 0x1f, R23 ;  /* 0x0000001fff167819 */ /* 0x000fe20000011417 */
        /* <DEDUP_REMOVED lines=13> */
.L_x_4:
[----:B------:R-:W1:Y:S01]  /*0e50*/  LDC.64 R14, c[0x0][0x3c0] ;  /* 0x0000f000ff0e7b82 */ /* 0x000e620000000a00 */
[----:B------:R-:W-:-:S05]  /*0e60*/  IADD3 R4, PT, PT, R235, R236, RZ ;  /* 0x000000eceb047210 */ /* 0x000fca0007ffe0ff */
[C---:B-1----:R-:W-:Y:S02]  /*0e70*/  IMAD R29, R4.reuse, R15, RZ ;  /* 0x0000000f041d7224 */ /* 0x042fe400078e02ff */
[----:B------:R-:W-:-:S05]  /*0e80*/  IMAD.WIDE.U32 R32, R4, R14, RZ ;  /* 0x0000000e04207225 */ /* 0x000fca00078e00ff */
[----:B------:R-:W-:-:S07]  /*0e90*/  IADD3 R29, PT, PT, R33, R29, RZ ;  /* 0x0000001d211d7210 */ /* 0x000fce0007ffe0ff */
.L_x_5:
[----:B------:R-:W1:Y:S01]  /*0ea0*/  @!P3 LDC.64 R6, c[0x0][0x588] ;  /* 0x00016200ff06bb82 */ /* 0x000e620000000a00 */
[----:B------:R-:W2:Y:S07]  /*0eb0*/  LDCU UR6, c[0x0][0x3e0] ;  /* 0x00007c00ff0677ac */ /* 0x000eae0008000800 */
[----:B------:R-:W3:Y:S08]  /*0ec0*/  @P3 LDC.64 R4, c[0x0][0x590] ;  /* 0x00016400ff043b82 */ /* 0x000ef00000000a00 */
[----:B------:R-:W2:Y:S01]  /*0ed0*/  LDC R10, c[0x0][0x44c] ;  /* 0x00011300ff0a7b82 */ /* 0x000ea20000000800 */
[----:B-1----:R-:W-:-:S04]  /*0ee0*/  @!P3 IMAD.WIDE.U32 R40, R194, R6, RZ ;  /* 0x00000006c228b225 */ /* 0x002fc800078e00ff */
[----:B------:R-:W-:Y:S02]  /*0ef0*/  @!P3 IMAD R27, R194, R7, R41 ;  /* 0x00000007c21bb224 */ /* 0x000fe400078e0229 */
[----:B---3--:R-:W-:-:S04]  /*0f00*/  @P3 IMAD.WIDE.U32 R16, R8, R4, RZ ;  /* 0x0000000408103225 */ /* 0x008fc800078e00ff */
[----:B------:R-:W-:Y:S01]  /*0f10*/  @P3 IMAD R27, R8, R5, R17 ;  /* 0x00000005081b3224 */ /* 0x000fe200078e0211 */
[----:B------:R-:W-:Y:S01]  /*0f20*/  @P3 MOV R40, R16 ;  /* 0x0000001000283202 */ /* 0x000fe20000000f00 */
[----:B--2---:R-:W-:Y:S01]  /*0f30*/  IMAD.WIDE R6, R10, UR6, RZ ;  /* 0x000000060a067c25 */ /* 0x004fe2000f8e02ff */
[----:B------:R-:W-:Y:S06]  /*0f40*/  @P3 BRA `(.L_x_6) ;  /* 0x0000000000403947 */ /* 0x000fec0003800000 */
[----:B------:R-:W1:Y:S02]  /*0f50*/  LDCU UR4, c[0x0][0x444] ;  /* 0x00008880ff0477ac */ /* 0x000e640008000800 */
[----:B-1----:R-:W-:Y:S01]  /*0f60*/  USHF.R.S32.HI UR5, URZ, 0x1f, UR4 ;  /* 0x0000001fff057899 */ /* 0x002fe20008011404 */
[----:B------:R-:W-:Y:S01]  /*0f70*/  IMAD.WIDE.U32 R16, R194, UR4, RZ ;  /* 0x00000004c2107c25 */ /* 0x000fe2000f8e00ff */
[----:B------:R-:W-:-:S04]  /*0f80*/  USHF.R.S32.HI UR4, URZ, 0x1f, UR6 ;  /* 0x0000001fff047899 */ /* 0x000fc80008011406 */
[----:B------:R-:W-:-:S05]  /*0f90*/  IMAD R4, R194, UR5, RZ ;  /* 0x00000005c2047c24 */ /* 0x000fca000f8e02ff */
[----:B------:R-:W-:-:S05]  /*0fa0*/  IADD3 R4, PT, PT, R17, R4, RZ ;  /* 0x0000000411047210 */ /* 0x000fca0007ffe0ff */
[----:B------:R-:W-:Y:S02]  /*0fb0*/  IMAD R9, R4, UR6, RZ ;  /* 0x0000000604097c24 */ /* 0x000fe4000f8e02ff */
[----:B------:R-:W-:-:S04]  /*0fc0*/  IMAD.WIDE.U32 R4, R16, UR6, RZ ;  /* 0x0000000610047c25 */ /* 0x000fc8000f8e00ff */
[----:B------:R-:W-:Y:S02]  /*0fd0*/  IMAD R9, R16, UR4, R9 ;  /* 0x0000000410097c24 */ /* 0x000fe4000f8e0209 */
[----:B------:R-:W-:-:S03]  /*0fe0*/  IMAD.WIDE.U32 R34, R4, R10, RZ ;  /* 0x0000000a04227225 */ /* 0x000fc600078e00ff */
[----:B------:R-:W-:Y:S02]  /*0ff0*/  IADD3 R9, PT, PT, R5, R9, RZ ;  /* 0x0000000905097210 */ /* 0x000fe40007ffe0ff */
[----:B------:R-:W-:-:S03]  /*1000*/  SHF.R.S32.HI R5, RZ, 0x1f, R10 ;  /* 0x0000001fff057819 */ /* 0x000fc6000001140a */
[----:B------:R-:W-:-:S04]  /*1010*/  IMAD R30, R9, R10, RZ ;  /* 0x0000000a091e7224 */ /* 0x000fc800078e02ff */
[----:B------:R-:W-:-:S05]  /*1020*/  IMAD R30, R5, R4, R30 ;  /* 0x00000004051e7224 */ /* 0x000fca00078e021e */
[----:B------:R-:W-:Y:S01]  /*1030*/  IADD3 R30, PT, PT, R35, R30, RZ ;  /* 0x0000001e231e7210 */ /* 0x000fe20007ffe0ff */
[----:B------:R-:W-:Y:S06]  /*1040*/  BRA `(.L_x_7) ;  /* 0x00000000000c7947 */ /* 0x000fec0003800000 */
.L_x_6:
[-C--:B------:R-:W-:Y:S02]  /*1050*/  IMAD R30, R7, R8.reuse, RZ ;  /* 0x00000008071e7224 */ /* 0x080fe400078e02ff */
[----:B------:R-:W-:-:S05]  /*1060*/  IMAD.WIDE.U32 R34, R6, R8, RZ ;  /* 0x0000000806227225 */ /* 0x000fca00078e00ff */
[----:B------:R-:W-:Y:S02]  /*1070*/  IADD3 R30, PT, PT, R35, R30, RZ ;  /* 0x0000001e231e7210 */ /* 0x000fe40007ffe0ff */
.L_x_7:
[----:B------:R-:W1:Y:S01]  /*1080*/  LDCU.U8 UR4, c[0x0][0x548] ;  /* 0x0000a900ff0477ac */ /* 0x000e620008000000 */
[----:B------:R-:W-:Y:S01]  /*1090*/  SHF.L.U32 R5, R194, 0x7, RZ ;  /* 0x00000007c2057819 */ /* 0x000fe200000006ff */
[----:B------:R-:W-:Y:S01]  /*10a0*/  IMAD R11, R189, R10, RZ ;  /* 0x0000000abd0b7224 */ /* 0x000fe200078e02ff */
[----:B------:R-:W2:Y:S02]  /*10b0*/  LDCU.U8 UR5, c[0x0][0x5f0] ;  /* 0x0000be00ff0577ac */ /* 0x000ea40008000000 */
[----:B------:R-:W-:-:S04]  /*10c0*/  SEL R4, R5, RZ, P0 ;  /* 0x000000ff05047207 */ /* 0x000fc80000000000 */
[----:B------:R-:W-:-:S04]  /*10d0*/  IADD3 R4, P0, PT, R19, R4, RZ ;  /* 0x0000000413047210 */ /* 0x000fc80007f1e0ff */
[----:B------:R-:W-:Y:S01]  /*10e0*/  IADD3.X R33, PT, PT, RZ, R21, RZ, P0, !PT ;  /* 0x00000015ff217210 */ /* 0x000fe200007fe4ff */
[----:B------:R-:W-:Y:S01]  /*10f0*/  IMAD.WIDE.U32 R36, R4, R6, RZ ;  /* 0x0000000604247225 */ /* 0x000fe200078e00ff */
[----:B-1----:R-:W-:-:S03]  /*1100*/  UISETP.NE.AND UP0, UPT, UR4, URZ, UPT ;  /* 0x000000ff0400728c */ /* 0x002fc6000bf05270 */
[----:B------:R-:W-:-:S04]  /*1110*/  IMAD R33, R33, R6, RZ ;  /* 0x0000000621217224 */ /* 0x000fc800078e02ff */
[----:B------:R-:W-:-:S05]  /*1120*/  IMAD R33, R7, R4, R33 ;  /* 0x0000000407217224 */ /* 0x000fca00078e0221 */
[----:B------:R-:W-:Y:S01]  /*1130*/  IADD3 R33, PT, PT, R37, R33, RZ ;  /* 0x0000002125217210 */ /* 0x000fe20007ffe0ff */
[----:B--2---:R-:W-:Y:S06]  /*1140*/  BRA.U !UP0, `(.L_x_8) ;  /* 0x00000001081c7547 */ /* 0x004fec000b800000 */
[----:B------:R-:W1:Y:S01]  /*1150*/  LDC R7, c[0x0][0x434] ;  /* 0x00010d00ff077b82 */ /* 0x000e620000000800 */
[----:B------:R-:W2:Y:S01]  /*1160*/  LDCU UR4, c[0x0][0x454] ;  /* 0x00008a80ff0477ac */ /* 0x000ea20008000800 */
[----:B------:R-:W-:Y:S01]  /*1170*/  ISETP.NE.AND P0, PT, R8, -0x1, PT ;  /* 0xffffffff0800780c */ /* 0x000fe20003f05270 */
[----:B-1----:R-:W-:-:S05]  /*1180*/  IMAD R7, R194, R7, RZ ;  /* 0x00000007c2077224 */ /* 0x002fca00078e02ff */
[----:B------:R-:W-:-:S05]  /*1190*/  SEL R4, R7, R8, !P0 ;  /* 0x0000000807047207 */ /* 0x000fca0004000000 */
[----:B--2---:R-:W-:Y:S01]  /*11a0*/  IMAD R25, R189, UR4, R4 ;  /* 0x00000004bd197c24 */ /* 0x004fe2000f8e0204 */
[----:B------:R-:W-:Y:S05]  /*11b0*/  BRA `(.L_x_9) ;  /* 0x00000000000c7947 */ /* 0x000fea0003800000 */
.L_x_8:
[----:B------:R-:W1:Y:S01]  /*11c0*/  LDC R25, c[0x0][0x434] ;  /* 0x00010d00ff197b82 */ /* 0x000e620000000800 */
[----:B------:R-:W-:-:S04]  /*11d0*/  IMAD R4, R194, UR6, R189 ;  /* 0x00000006c2047c24 */ /* 0x000fc8000f8e02bd */
[----:B-1----:R-:W-:-:S03]  /*11e0*/  IMAD R25, R4, R25, RZ ;  /* 0x0000001904197224 */ /* 0x002fc600078e02ff */
.L_x_9:
[----:B------:R-:W-:Y:S01]  /*11f0*/  IADD3 R232, PT, PT, R232, -0x1, RZ ;  /* 0xffffffffe8e87810 */ /* 0x000fe20007ffe0ff */
[----:B------:R-:W-:Y:S05]  /*1200*/  BRA.U !UP0, `(.L_x_10) ;  /* 0x0000000108247547 */ /* 0x000fea000b800000 */
[----:B------:R-:W1:Y:S01]  /*1210*/  LDC R7, c[0x0][0x444] ;  /* 0x00011100ff077b82 */ /* 0x000e620000000800 */
[----:B------:R-:W-:-:S07]  /*1220*/  ISETP.NE.AND P0, PT, R8, -0x1, PT ;  /* 0xffffffff0800780c */ /* 0x000fce0003f05270 */
[----:B------:R-:W2:Y:S08]  /*1230*/  LDC R9, c[0x0][0x430] ;  /* 0x00010c00ff097b82 */ /* 0x000eb00000000800 */
[----:B------:R-:W2:Y:S01]  /*1240*/  LDC R4, c[0x0][0x454] ;  /* 0x00011500ff047b82 */ /* 0x000ea20000000800 */
[----:B-1----:R-:W-:-:S05]  /*1250*/  @!P0 IMAD R8, R194, R7, RZ ;  /* 0x00000007c2088224 */ /* 0x002fca00078e02ff */
[----:B------:R-:W-:Y:S02]  /*1260*/  IADD3 R5, PT, PT, R5, R8, RZ ;  /* 0x0000000805057210 */ /* 0x000fe40007ffe0ff */
[----:B--2---:R-:W-:-:S05]  /*1270*/  LEA R4, R9, R4, 0x7 ;  /* 0x0000000409047211 */ /* 0x004fca00078e38ff */
[----:B------:R-:W-:Y:S01]  /*1280*/  IMAD R35, R4, R189, R5 ;  /* 0x000000bd04237224 */ /* 0x000fe200078e0205 */
[----:B------:R-:W-:Y:S06]  /*1290*/  BRA `(.L_x_11) ;  /* 0x00000000000c7947 */ /* 0x000fec0003800000 */
.L_x_10:
[----:B------:R-:W1:Y:S01]  /*12a0*/  LDC R35, c[0x0][0x444] ;  /* 0x00011100ff237b82 */ /* 0x000e620000000800 */
[----:B------:R-:W-:-:S04]  /*12b0*/  IMAD R4, R194, UR6, R189 ;  /* 0x00000006c2047c24 */ /* 0x000fc8000f8e02bd */
[----:B-1----:R-:W-:-:S07]  /*12c0*/  IMAD R35, R4, R35, RZ ;  /* 0x0000002304237224 */ /* 0x002fce00078e02ff */
.L_x_11:
[----:B------:R-:W1:Y:S01]  /*12d0*/  S2R R16, SR_TID.X ;  /* 0x0000000000107919 */ /* 0x000e620000002100 */
[----:B------:R-:W2:Y:S01]  /*12e0*/  LDC.64 R4, c[0x0][0x590] ;  /* 0x00016400ff047b82 */ /* 0x000ea20000000a00 */
[--C-:B------:R-:W-:Y:S01]  /*12f0*/  IADD3 R34, P1, P0, R36, R34, R11.reuse ;  /* 0x0000002224227210 */ /* 0x100fe2000783e00b */
[----:B------:R-:W-:Y:S01]  /*1300*/  IMAD R17, R10, UR6, RZ ;  /* 0x000000060a117c24 */ /* 0x000fe2000f8e02ff */
[----:B------:R-:W-:Y:S01]  /*1310*/  SHF.R.S32.HI R11, RZ, 0x1f, R11 ;  /* 0x0000001fff0b7819 */ /* 0x000fe2000001140b */
[----:B------:R-:W-:Y:S01]  /*1320*/  IMAD.MOV.U32 R31, RZ, RZ, RZ ;  /* 0x000000ffff1f7224 */ /* 0x000fe200078e00ff */
[----:B------:R-:W3:Y:S01]  /*1330*/  LDCU.64 UR10, c[0x0][0x3c8] ;  /* 0x00007900ff0a77ac */ /* 0x000ee20008000a00 */
[----:B------:R-:W-:Y:S01]  /*1340*/  ISETP.NE.AND P2, PT, RZ, UR5, PT ;  /* 0x00000005ff007c0c */ /* 0x000fe2000bf45270 */
[----:B------:R-:W-:Y:S01]  /*1350*/  IMAD R35, R232, 0x40, R35 ;  /* 0x00000040e8237824 */ /* 0x000fe200078e0223 */
[----:B------:R-:W4:Y:S01]  /*1360*/  LDC.64 R6, c[0x0][0x3b0] ;  /* 0x0000ec00ff067b82 */ /* 0x000f220000000a00 */
[----:B------:R-:W-:Y:S01]  /*1370*/  IADD3.X R33, PT, PT, R33, R30, R11, P1, P0 ;  /* 0x0000001e21217210 */ /* 0x000fe20000fe040b */
[----:B------:R-:W-:Y:S01]  /*1380*/  IMAD.MOV.U32 R30, RZ, RZ, R198 ;  /* 0x000000ffff1e7224 */ /* 0x000fe200078e00c6 */
[----:B------:R-:W-:Y:S01]  /*1390*/  IADD3 R40, P0, PT, R198, R40, RZ ;  /* 0x00000028c6287210 */ /* 0x000fe20007f1e0ff */
[----:B------:R-:W5:Y:S01]  /*13a0*/  LDCU.64 UR6, c[0x0][0x550] ;  /* 0x0000aa00ff0677ac */ /* 0x000f620008000a00 */
[----:B------:R-:W-:Y:S01]  /*13b0*/  ISETP.GT.AND P4, PT, R28, RZ, PT ;  /* 0x000000ff1c00720c */ /* 0x000fe20003f84270 */
[----:B------:R-:W-:Y:S01]  /*13c0*/  BSSY.RECONVERGENT B1, `(.L_x_1) ;  /* 0x000051f000017945 */ /* 0x000fe20003800200 */
[----:B------:R-:W-:Y:S01]  /*13d0*/  LEA R25, R232, R25, 0x6 ;  /* 0x00000019e8197211 */ /* 0x000fe200078e30ff */
[----:B------:R-:W3:Y:S01]  /*13e0*/  LDC.64 R8, c[0x0][0x5f8] ;  /* 0x00017e00ff087b82 */ /* 0x000ee20000000a00 */
[----:B------:R-:W-:Y:S01]  /*13f0*/  IMAD.X R41, RZ, RZ, R27, P0 ;  /* 0x000000ffff297224 */ /* 0x000fe200000e061b */
[----:B------:R-:W5:Y:S01]  /*1400*/  LDCU.64 UR4, c[0x0][0x570] ;  /* 0x0000ae00ff0477ac */ /* 0x000f620008000a00 */
[----:B------:R-:W5:Y:S05]  /*1410*/  LDCU.64 UR8, c[0x0][0x380] ;  /* 0x00007000ff0877ac */ /* 0x000f6a0008000a00 */
[----:B------:R-:W5:Y:S01]  /*1420*/  LDC.64 R10, c[0x0][0x598] ;  /* 0x00016600ff0a7b82 */ /* 0x000f620000000a00 */
[-C--:B--2---:R-:W-:Y:S01]  /*1430*/  IMAD R38, R21, R4.reuse, RZ ;  /* 0x0000000415267224 */ /* 0x084fe200078e02ff */
[----:B------:R-:W-:Y:S01]  /*1440*/  SHF.L.U64.HI R212, R4, 0x5, R5 ;  /* 0x0000000504d47819 */ /* 0x000fe20000010205 */
[----:B------:R-:W-:-:S04]  /*1450*/  IMAD.WIDE.U32 R40, R19, R4, R40 ;  /* 0x0000000413287225 */ /* 0x000fc800078e0028 */
[----:B------:R-:W-:Y:S01]  /*1460*/  IMAD R38, R19, R5, R38 ;  /* 0x0000000513267224 */ /* 0x000fe200078e0226 */
[----:B-1----:R-:W-:Y:S01]  /*1470*/  LOP3.LUT R27, R16, 0x1f, RZ, 0xc0, !PT ;  /* 0x0000001f101b7812 */ /* 0x002fe200078ec0ff */
[-C--:B----4-:R-:W-:Y:S01]  /*1480*/  IMAD R36, R21, R6.reuse, RZ ;  /* 0x0000000615247224 */ /* 0x090fe200078e02ff */
[----:B------:R-:W1:Y:S01]  /*1490*/  LDC.64 R242, c[0x0][0x420] ;  /* 0x00010800fff27b82 */ /* 0x000e620000000a00 */
[----:B------:R-:W-:Y:S01]  /*14a0*/  IMAD.WIDE.U32 R44, R19, R6, R30 ;  /* 0x00000006132c7225 */ /* 0x000fe200078e001e */
[----:B------:R-:W-:Y:S02]  /*14b0*/  IADD3 R41, PT, PT, R41, R38, RZ ;  /* 0x0000002629297210 */ /* 0x000fe40007ffe0ff */
[----:B------:R-:W-:Y:S01]  /*14c0*/  SHF.L.U64.HI R210, R6, 0x5, R7 ;  /* 0x0000000506d27819 */ /* 0x000fe20000010207 */
[----:B------:R-:W-:Y:S01]  /*14d0*/  IMAD R21, R19, R7, R36 ;  /* 0x0000000713157224 */ /* 0x000fe200078e0224 */
[----:B------:R-:W-:Y:S01]  /*14e0*/  IADD3 R20, P3, PT, R20, R44, RZ ;  /* 0x0000002c14147210 */ /* 0x000fe20007f7e0ff */
[----:B---3--:R-:W-:Y:S01]  /*14f0*/  IMAD.WIDE.U32 R42, R8, UR12, RZ ;  /* 0x0000000c082a7c25 */ /* 0x008fe2000f8e00ff */
[----:B------:R-:W2:Y:S02]  /*1500*/  LDC.64 R36, c[0x0][0x5e8] ;  /* 0x00017a00ff247b82 */ /* 0x000ea40000000a00 */
[----:B------:R-:W-:Y:S01]  /*1510*/  IADD3.X R21, PT, PT, R18, R45, R21, P3, !PT ;  /* 0x0000002d12157210 */ /* 0x000fe20001ffe415 */
[----:B------:R-:W-:Y:S01]  /*1520*/  IMAD R27, R196, R17, R27 ;  /* 0x00000011c41b7224 */ /* 0x000fe200078e021b */
[----:B------:R-:W-:Y:S01]  /*1530*/  SEL R19, R42, RZ, P2 ;  /* 0x000000ff2a137207 */ /* 0x000fe20001000000 */
[----:B------:R-:W-:-:S02]  /*1540*/  IMAD R9, R9, UR12, R43 ;  /* 0x0000000c09097c24 */ /* 0x000fc4000f8e022b */
[----:B-----5:R-:W-:Y:S01]  /*1550*/  IMAD.WIDE.U32 R40, R189, R10, R40 ;  /* 0x0000000abd287225 */ /* 0x020fe200078e0028 */
[----:B------:R-:W-:Y:S02]  /*1560*/  IADD3 R19, P1, P0, R27, R34, R19 ;  /* 0x000000221b137210 */ /* 0x000fe4000783e013 */
[----:B------:R-:W-:Y:S01]  /*1570*/  SHF.R.S32.HI R8, RZ, 0x1f, R27 ;  /* 0x0000001fff087819 */ /* 0x000fe2000001141b */
[----:B------:R-:W-:Y:S01]  /*1580*/  IMAD.SHL.U32 R10, R17, 0x40, RZ ;  /* 0x00000040110a7824 */ /* 0x000fe200078e00ff */
[----:B------:R-:W-:Y:S01]  /*1590*/  SEL R9, R9, RZ, P2 ;  /* 0x000000ff09097207 */ /* 0x000fe20001000000 */
[----:B------:R-:W-:-:S03]  /*15a0*/  IMAD.WIDE.U32 R20, R189, UR10, R20 ;  /* 0x0000000abd147c25 */ /* 0x000fc6000f8e0014 */
[----:B------:R-:W-:Y:S01]  /*15b0*/  IADD3.X R9, PT, PT, R8, R33, R9, P1, P0 ;  /* 0x0000002108097210 */ /* 0x000fe20000fe0409 */
[C---:B------:R-:W-:Y:S01]  /*15c0*/  IMAD R21, R189.reuse, UR11, R21 ;  /* 0x0000000bbd157c24 */ /* 0x040fe2000f8e0215 */
[C---:B------:R-:W-:Y:S01]  /*15d0*/  IADD3 R19, P0, PT, R10.reuse, R19, RZ ;  /* 0x000000130a137210 */ /* 0x040fe20007f1e0ff */
[----:B------:R-:W-:Y:S02]  /*15e0*/  IMAD R41, R189, R11, R41 ;  /* 0x0000000bbd297224 */ /* 0x000fe400078e0229 */
[----:B-1----:R-:W-:Y:S01]  /*15f0*/  IMAD.WIDE R242, R25, 0x4, R242 ;  /* 0x0000000419f27825 */ /* 0x002fe200078e02f2 */
[----:B------:R-:W-:Y:S02]  /*1600*/  LEA.HI.X.SX32 R10, R10, R9, 0x1, P0 ;  /* 0x000000090a0a7211 */ /* 0x000fe400000f0eff */
[----:B------:R-:W-:Y:S01]  /*1610*/  LEA R240, P0, R19, UR4, 0x2 ;  /* 0x0000000413f07c11 */ /* 0x000fe2000f8010ff */
[----:B------:R-:W-:-:S03]  /*1620*/  IMAD.WIDE.U32 R8, R197, R6, R20 ;  /* 0x00000006c5087225 */ /* 0x000fc600078e0014 */
[----:B------:R-:W-:Y:S01]  /*1630*/  LEA.HI.X R241, R19, UR5, R10, 0x2, P0 ;  /* 0x0000000513f17c11 */ /* 0x000fe200080f140a */
[----:B------:R-:W-:Y:S01]  /*1640*/  IMAD.WIDE.U32 R20, R197, R4, R40 ;  /* 0x00000004c5147225 */ /* 0x000fe200078e0028 */
[----:B------:R-:W-:-:S03]  /*1650*/  LEA R216, P3, R8, UR8, 0x1 ;  /* 0x0000000808d87c11 */ /* 0x000fc6000f8608ff */
[C---:B------:R-:W-:Y:S01]  /*1660*/  IMAD R219, R197.reuse, R5, R21 ;  /* 0x00000005c5db7224 */ /* 0x040fe200078e0215 */
[C---:B------:R-:W-:Y:S01]  /*1670*/  LEA R218, P1, R20.reuse, UR6, 0x1 ;  /* 0x0000000614da7c11 */ /* 0x040fe2000f8208ff */
[----:B------:R-:W-:Y:S02]  /*1680*/  IMAD R217, R197, R7, R9 ;  /* 0x00000007c5d97224 */ /* 0x000fe400078e0209 */
[----:B--2---:R-:W-:Y:S01]  /*1690*/  IMAD.WIDE R214, R35, 0x4, R36 ;  /* 0x0000000423d67825 */ /* 0x004fe200078e0224 */
[----:B------:R-:W-:Y:S02]  /*16a0*/  LEA.HI.X R219, R20, UR7, R219, 0x1, P1 ;  /* 0x0000000714db7c11 */ /* 0x000fe400088f0cdb */
[----:B------:R-:W-:Y:S01]  /*16b0*/  LEA.HI.X R217, R8, UR9, R217, 0x1, P3 ;  /* 0x0000000908d97c11 */ /* 0x000fe200098f0cd9 */
[----:B------:R-:W-:Y:S01]  /*16c0*/  IMAD.SHL.U32 R211, R6, 0x20, RZ ;  /* 0x0000002006d37824 */ /* 0x000fe200078e00ff */
[C---:B------:R-:W-:Y:S01]  /*16d0*/  IADD3 R19, P1, PT, R197.reuse, 0x20, RZ ;  /* 0x00000020c5137810 */ /* 0x040fe20007f3e0ff */
[----:B------:R-:W-:Y:S01]  /*16e0*/  IMAD.SHL.U32 R213, R4, 0x20, RZ ;  /* 0x0000002004d57824 */ /* 0x000fe200078e00ff */
[----:B------:R-:W-:-:S02]  /*16f0*/  IADD3 R18, P3, PT, R197, 0x60, RZ ;  /* 0x00000060c5127810 */ /* 0x000fc40007f7e0ff */
[----:B------:R-:W-:Y:S01]  /*1700*/  IADD3 R20, P0, PT, R197, 0x40, RZ ;  /* 0x00000040c5147810 */ /* 0x000fe20007f1e0ff */
[----:B------:R-:W-:Y:S01]  /*1710*/  IMAD.X R25, RZ, RZ, RZ, P1 ;  /* 0x000000ffff197224 */ /* 0x000fe200008e06ff */
[----:B------:R-:W-:Y:S02]  /*1720*/  IADD3.X R21, PT, PT, RZ, RZ, RZ, P3, !PT ;  /* 0x000000ffff157210 */ /* 0x000fe40001ffe4ff */
[----:B------:R-:W-:Y:S01]  /*1730*/  IADD3.X R27, PT, PT, RZ, RZ, RZ, P0, !PT ;  /* 0x000000ffff1b7210 */ /* 0x000fe200007fe4ff */
[----:B------:R-:W-:Y:S08]  /*1740*/  @P4 BRA `(.L_x_12) ;  /* 0x0000000800484947 */ /* 0x000ff00003800000 */
[----:B------:R-:W-:Y:S05]  /*1750*/  @P5 BRA `(.L_x_13) ;  /* 0x0000000000305947 */ /* 0x000fea0003800000 */
        /* <DEDUP_REMOVED lines=11> */
[----:B------:R-:W-:Y:S05]  /*1810*/  BRA `(.L_x_14) ;  /* 0x0000000000147947 */ /* 0x000fea0003800000 */
.L_x_13:
[----:B------:R-:W1:Y:S01]  /*1820*/  LDC.64 R6, c[0x0][0x5c0] ;  /* 0x00017000ff067b82 */ /* 0x000e620000000a00 */
[----:B------:R-:W-:-:S05]  /*1830*/  IADD3 R4, PT, PT, R235, R236, RZ ;  /* 0x000000eceb047210 */ /* 0x000fca0007ffe0ff */
[C---:B-1----:R-:W-:Y:S02]  /*1840*/  IMAD R10, R4.reuse, R7, RZ ;  /* 0x00000007040a7224 */ /* 0x042fe400078e02ff */
[----:B------:R-:W-:-:S05]  /*1850*/  IMAD.WIDE.U32 R8, R4, R6, RZ ;  /* 0x0000000604087225 */ /* 0x000fca00078e00ff */
[----:B------:R-:W-:Y:S02]  /*1860*/  IADD3 R10, PT, PT, R9, R10, RZ ;  /* 0x0000000a090a7210 */ /* 0x000fe40007ffe0ff */
.L_x_14:
        /* <DEDUP_REMOVED lines=13> */
.L_x_15:
[----:B------:R-:W1:Y:S01]  /*1940*/  LDC.64 R4, c[0x0][0x5c8] ;  /* 0x00017200ff047b82 */ /* 0x000e620000000a00 */
[----:B------:R-:W-:-:S05]  /*1950*/  IADD3 R235, PT, PT, R235, R236, RZ ;  /* 0x000000ecebeb7210 */ /* 0x000fca0007ffe0ff */
[C---:B-1----:R-:W-:Y:S02]  /*1960*/  IMAD R11, R235.reuse, R5, RZ ;  /* 0x00000005eb0b7224 */ /* 0x042fe400078e02ff */
[----:B------:R-:W-:-:S05]  /*1970*/  IMAD.WIDE.U32 R12, R235, R4, RZ ;  /* 0x00000004eb0c7225 */ /* 0x000fca00078e00ff */
[----:B------:R-:W-:-:S07]  /*1980*/  IADD3 R11, PT, PT, R13, R11, RZ ;  /* 0x0000000b0d0b7210 */ /* 0x000fce0007ffe0ff */
.L_x_16:
[----:B------:R-:W-:Y:S01]  /*1990*/  VIADD R234, R234, -UR17 ;  /* 0x80000011eaea7c36 */ /* 0x000fe20008000000 */
[----:B------:R-:W1:Y:S01]  /*19a0*/  LDCU.64 UR4, c[0x0][0x5d8] ;  /* 0x0000bb00ff0477ac */ /* 0x000e620008000a00 */
[C---:B------:R-:W-:Y:S01]  /*19b0*/  IMAD R14, R6.reuse, UR16, RZ ;  /* 0x00000010060e7c24 */ /* 0x040fe2000f8e02ff */
[----:B------:R-:W-:Y:S01]  /*19c0*/  BSSY.RECONVERGENT B0, `(.L_x_17) ;  /* 0x000001d000007945 */ /* 0x000fe20003800200 */
[----:B------:R-:W-:Y:S01]  /*19d0*/  IMAD.WIDE.U32 R16, R6, UR17, R30 ;  /* 0x0000001106107c25 */ /* 0x000fe2000f8e001e */
[-C--:B------:R-:W-:Y:S02]  /*19e0*/  ISETP.GE.AND P4, PT, R197, R234.reuse, PT ;  /* 0x000000eac500720c */ /* 0x080fe40003f86270 */
[----:B------:R-:W-:Y:S01]  /*19f0*/  ISETP.GE.AND P3, PT, R203, R234, PT ;  /* 0x000000eacb00720c */ /* 0x000fe20003f66270 */
[----:B------:R-:W-:Y:S01]  /*1a00*/  IMAD R13, R7, UR17, R14 ;  /* 0x00000011070d7c24 */ /* 0x000fe2000f8e020e */
[----:B------:R-:W-:Y:S02]  /*1a10*/  IADD3 R14, P0, PT, R8, R16, RZ ;  /* 0x00000010080e7210 */ /* 0x000fe40007f1e0ff */
[----:B------:R-:W-:-:S02]  /*1a20*/  ISETP.GE.AND P2, PT, R202, R234, PT ;  /* 0x000000eaca00720c */ /* 0x000fc40003f46270 */
[----:B------:R-:W-:Y:S02]  /*1a30*/  IADD3.X R15, PT, PT, R10, R17, R13, P0, !PT ;  /* 0x000000110a0f7210 */ /* 0x000fe400007fe40d */
[----:B------:R-:W-:-:S03]  /*1a40*/  ISETP.GE.AND P1, PT, R199, R234, PT ;  /* 0x000000eac700720c */ /* 0x000fc60003f26270 */
[----:B------:R-:W2:Y:S01]  /*1a50*/  @!P4 LDC.64 R8, c[0x0][0x560] ;  /* 0x00015800ff08cb82 */ /* 0x000ea20000000a00 */
[----:B-1----:R-:W-:-:S04]  /*1a60*/  IMAD.WIDE.U32 R14, R189, UR4, R14 ;  /* 0x00000004bd0e7c25 */ /* 0x002fc8000f8e000e */
[----:B------:R-:W-:Y:S01]  /*1a70*/  IMAD R17, R189, UR5, R15 ;  /* 0x00000005bd117c24 */ /* 0x000fe2000f8e020f */
[----:B------:R-:W-:-:S05]  /*1a80*/  @!P4 MOV R16, R14 ;  /* 0x0000000e0010c202 */ /* 0x000fca0000000f00 */
[----:B------:R-:W-:-:S04]  /*1a90*/  @!P4 IMAD.WIDE.U32 R22, R197, R6, R16 ;  /* 0x00000006c516c225 */ /* 0x000fc800078e0010 */
[----:B------:R-:W-:Y:S01]  /*1aa0*/  @!P4 IMAD R10, R197, R7, R23 ;  /* 0x00000007c50ac224 */ /* 0x000fe200078e0217 */
[----:B--2---:R-:W-:-:S04]  /*1ab0*/  @!P4 LEA R8, P0, R22, R8, 0x1 ;  /* 0x000000081608c211 */ /* 0x004fc800078008ff */
[----:B------:R-:W-:-:S05]  /*1ac0*/  @!P4 LEA.HI.X R9, R22, R9, R10, 0x1, P0 ;  /* 0x000000091609c211 */ /* 0x000fca00000f0c0a */
[----:B------:R1:W-:Y:S01]  /*1ad0*/  @!P4 STG.E.128 desc[UR14][R8.64], RZ ;  /* 0x000000ff0800c986 */ /* 0x0003e2000c101d0e */
[----:B------:R-:W-:Y:S05]  /*1ae0*/  @P3 BRA `(.L_x_18) ;  /* 0x0000000000283947 */ /* 0x000fea0003800000 */
[----:B------:R-:W2:Y:S01]  /*1af0*/  LDCU.64 UR4, c[0x0][0x560] ;  /* 0x0000ac00ff0477ac */ /* 0x000ea20008000a00 */
[----:B------:R-:W-:Y:S01]  /*1b00*/  MOV R22, R14 ;  /* 0x0000000e00167202 */ /* 0x000fe20000000f00 */
[----:B-1----:R-:W-:Y:S01]  /*1b10*/  IMAD R8, R25, R6, RZ ;  /* 0x0000000619087224 */ /* 0x002fe200078e02ff */
[----:B------:R-:W-:-:S03]  /*1b20*/  MOV R23, R17 ;  /* 0x0000001100177202 */ /* 0x000fc60000000f00 */
[C---:B------:R-:W-:Y:S02]  /*1b30*/  IMAD R8, R19.reuse, R7, R8 ;  /* 0x0000000713087224 */ /* 0x040fe400078e0208 */
[----:B------:R-:W-:-:S05]  /*1b40*/  IMAD.WIDE.U32 R22, R19, R6, R22 ;  /* 0x0000000613167225 */ /* 0x000fca00078e0016 */
[----:B------:R-:W-:Y:S02]  /*1b50*/  IADD3 R8, PT, PT, R23, R8, RZ ;  /* 0x0000000817087210 */ /* 0x000fe40007ffe0ff */
[----:B--2---:R-:W-:-:S04]  /*1b60*/  LEA R28, P0, R22, UR4, 0x1 ;  /* 0x00000004161c7c11 */ /* 0x004fc8000f8008ff */
[----:B------:R-:W-:-:S05]  /*1b70*/  LEA.HI.X R29, R22, UR5, R8, 0x1, P0 ;  /* 0x00000005161d7c11 */ /* 0x000fca00080f0c08 */
[----:B------:R2:W-:Y:S04]  /*1b80*/  STG.E.128 desc[UR14][R28.64], RZ ;  /* 0x000000ff1c007986 */ /* 0x0005e8000c101d0e */
.L_x_18:
[----:B------:R-:W-:Y:S05]  /*1b90*/  BSYNC.RECONVERGENT B0 ;  /* 0x0000000000007941 */ /* 0x000fea0003800200 */
.L_x_17:
[----:B------:R-:W-:Y:S04]  /*1ba0*/  BSSY.RECONVERGENT B0, `(.L_x_19) ;  /* 0x000000c000007945 */ /* 0x000fe80003800200 */
        /* <DEDUP_REMOVED lines=11> */
.L_x_20:
[----:B------:R-:W-:Y:S05]  /*1c60*/  BSYNC.RECONVERGENT B0 ;  /* 0x0000000000007941 */ /* 0x000fea0003800200 */
.L_x_19:
[----:B------:R-:W-:Y:S04]  /*1c70*/  BSSY.RECONVERGENT B0, `(.L_x_21) ;  /* 0x000000b000007945 */ /* 0x000fe80003800200 */
[----:B------:R-:W-:Y:S05]  /*1c80*/  @P1 BRA `(.L_x_22) ;  /* 0x0000000000241947 */ /* 0x000fea0003800000 */
[----:B------:R-:W4:Y:S01]  /*1c90*/  LDCU.64 UR4, c[0x0][0x560] ;  /* 0x0000ac00ff0477ac */ /* 0x000f220008000a00 */
[----:B------:R-:W-:Y:S01]  /*1ca0*/  MOV R15, R17 ;  /* 0x00000011000f7202 */ /* 0x000fe20000000f00 */
[-C--:B-1----:R-:W-:Y:S02]  /*1cb0*/  IMAD R8, R21, R6.reuse, RZ ;  /* 0x0000000615087224 */ /* 0x082fe400078e02ff */
[----:B------:R-:W-:-:S04]  /*1cc0*/  IMAD.WIDE.U32 R14, R18, R6, R14 ;  /* 0x00000006120e7225 */ /* 0x000fc800078e000e */
[----:B------:R-:W-:-:S05]  /*1cd0*/  IMAD R8, R18, R7, R8 ;  /* 0x0000000712087224 */ /* 0x000fca00078e0208 */
[----:B------:R-:W-:Y:S02]  /*1ce0*/  IADD3 R7, PT, PT, R15, R8, RZ ;  /* 0x000000080f077210 */ /* 0x000fe40007ffe0ff */
[----:B----4-:R-:W-:-:S04]  /*1cf0*/  LEA R6, P0, R14, UR4, 0x1 ;  /* 0x000000040e067c11 */ /* 0x010fc8000f8008ff */
[----:B------:R-:W-:-:S05]  /*1d00*/  LEA.HI.X R7, R14, UR5, R7, 0x1, P0 ;  /* 0x000000050e077c11 */ /* 0x000fca00080f0c07 */
[----:B------:R4:W-:Y:S04]  /*1d10*/  STG.E.128 desc[UR14][R6.64], RZ ;  /* 0x000000ff06007986 */ /* 0x0009e8000c101d0e */
.L_x_22:
[----:B------:R-:W-:Y:S05]  /*1d20*/  BSYNC.RECONVERGENT B0 ;  /* 0x0000000000007941 */ /* 0x000fea0003800200 */
.L_x_21:
[----:B------:R-:W5:Y:S01]  /*1d30*/  LDCU.64 UR4, c[0x0][0x5e0] ;  /* 0x0000bc00ff0477ac */ /* 0x000f620008000a00 */
[C---:B------:R-:W-:Y:S01]  /*1d40*/  IMAD.WIDE.U32 R14, R4.reuse, UR17, R30 ;  /* 0x00000011040e7c25 */ /* 0x040fe2000f8e001e */
[----:B----4-:R-:W4:Y:S01]  /*1d50*/  @!P4 LDC.64 R6, c[0x0][0x568] ;  /* 0x00015a00ff06cb82 */ /* 0x010f220000000a00 */
[----:B------:R-:W-:Y:S02]  /*1d60*/  BSSY.RECONVERGENT B0, `(.L_x_23) ;  /* 0x0000018000007945 */ /* 0x000fe40003800200 */
[----:B-1----:R-:W-:Y:S01]  /*1d70*/  IMAD R8, R4, UR16, RZ ;  /* 0x0000001004087c24 */ /* 0x002fe2000f8e02ff */
[----:B------:R-:W-:-:S03]  /*1d80*/  IADD3 R10, P0, PT, R12, R14, RZ ;  /* 0x0000000e0c0a7210 */ /* 0x000fc60007f1e0ff */
[----:B------:R-:W-:-:S05]  /*1d90*/  IMAD R8, R5, UR17, R8 ;  /* 0x0000001105087c24 */ /* 0x000fca000f8e0208 */
[----:B------:R-:W-:-:S03]  /*1da0*/  IADD3.X R11, PT, PT, R11, R15, R8, P0, !PT ;  /* 0x0000000f0b0b7210 */ /* 0x000fc600007fe408 */
[----:B-----5:R-:W-:-:S04]  /*1db0*/  IMAD.WIDE.U32 R10, R189, UR4, R10 ;  /* 0x00000004bd0a7c25 */ /* 0x020fc8000f8e000a */
[----:B------:R-:W-:Y:S01]  /*1dc0*/  IMAD R13, R189, UR5, R11 ;  /* 0x00000005bd0d7c24 */ /* 0x000fe2000f8e020b */
[----:B------:R-:W-:-:S05]  /*1dd0*/  @!P4 MOV R12, R10 ;  /* 0x0000000a000cc202 */ /* 0x000fca0000000f00 */
[----:B------:R-:W-:-:S04]  /*1de0*/  @!P4 IMAD.WIDE.U32 R14, R197, R4, R12 ;  /* 0x00000004c50ec225 */ /* 0x000fc800078e000c */
[----:B------:R-:W-:Y:S01]  /*1df0*/  @!P4 IMAD R8, R197, R5, R15 ;  /* 0x00000005c508c224 */ /* 0x000fe200078e020f */
[----:B----4-:R-:W-:-:S04]  /*1e00*/  @!P4 LEA R6, P0, R14, R6, 0x1 ;  /* 0x000000060e06c211 */ /* 0x010fc800078008ff */
[----:B------:R-:W-:-:S05]  /*1e10*/  @!P4 LEA.HI.X R7, R14, R7, R8, 0x1, P0 ;  /* 0x000000070e07c211 */ /* 0x000fca00000f0c08 */
[----:B------:R1:W-:Y:S01]  /*1e20*/  @!P4 STG.E.128 desc[UR14][R6.64], RZ ;  /* 0x000000ff0600c986 */ /* 0x0003e2000c101d0e */
[----:B------:R-:W-:Y:S05]  /*1e30*/  @P3 BRA `(.L_x_24) ;  /* 0x0000000000283947 */ /* 0x000fea0003800000 */
[----:B------:R-:W4:Y:S01]  /*1e40*/  LDCU.64 UR4, c[0x0][0x568] ;  /* 0x0000ad00ff0477ac */ /* 0x000f220008000a00 */
[----:B------:R-:W-:Y:S01]  /*1e50*/  MOV R8, R10 ;  /* 0x0000000a00087202 */ /* 0x000fe20000000f00 */
[----:B-1----:R-:W-:Y:S01]  /*1e60*/  IMAD R6, R25, R4, RZ ;  /* 0x0000000419067224 */ /* 0x002fe200078e02ff */
[----:B------:R-:W-:-:S03]  /*1e70*/  MOV R9, R13 ;  /* 0x0000000d00097202 */ /* 0x000fc60000000f00 */
[C---:B------:R-:W-:Y:S02]  /*1e80*/  IMAD R6, R19.reuse, R5, R6 ;  /* 0x0000000513067224 */ /* 0x040fe400078e0206 */
[----:B------:R-:W-:-:S05]  /*1e90*/  IMAD.WIDE.U32 R8, R19, R4, R8 ;  /* 0x0000000413087225 */ /* 0x000fca00078e0008 */
[----:B------:R-:W-:Y:S02]  /*1ea0*/  IADD3 R6, PT, PT, R9, R6, RZ ;  /* 0x0000000609067210 */ /* 0x000fe40007ffe0ff */
[----:B----4-:R-:W-:-:S04]  /*1eb0*/  LEA R14, P0, R8, UR4, 0x1 ;  /* 0x00000004080e7c11 */ /* 0x010fc8000f8008ff */
[----:B------:R-:W-:-:S05]  /*1ec0*/  LEA.HI.X R15, R8, UR5, R6, 0x1, P0 ;  /* 0x00000005080f7c11 */ /* 0x000fca00080f0c06 */
[----:B------:R4:W-:Y:S04]  /*1ed0*/  STG.E.128 desc[UR14][R14.64], RZ ;  /* 0x000000ff0e007986 */ /* 0x0009e8000c101d0e */
.L_x_24:
[----:B------:R-:W-:Y:S05]  /*1ee0*/  BSYNC.RECONVERGENT B0 ;  /* 0x0000000000007941 */ /* 0x000fea0003800200 */
.L_x_23:
[----:B------:R-:W-:Y:S04]  /*1ef0*/  BSSY.RECONVERGENT B0, `(.L_x_25) ;  /* 0x000000c000007945 */ /* 0x000fe80003800200 */
        /* <DEDUP_REMOVED lines=11> */
.L_x_26:
[----:B------:R-:W-:Y:S05]  /*1fb0*/  BSYNC.RECONVERGENT B0 ;  /* 0x0000000000007941 */ /* 0x000fea0003800200 */
.L_x_25:
[----:B------:R-:W-:Y:S05]  /*1fc0*/  @P1 BRA `(.L_x_27) ;  /* 0x0000004400781947 */ /* 0x000fea0003800000 */
[----:B------:R-:W5:Y:S01]  /*1fd0*/  LDCU.64 UR4, c[0x0][0x568] ;  /* 0x0000ad00ff0477ac */ /* 0x000f620008000a00 */
[----:B------:R-:W-:Y:S01]  /*1fe0*/  MOV R11, R13 ;  /* 0x0000000d000b7202 */ /* 0x000fe20000000f00 */
[-C--:B------:R-:W-:Y:S02]  /*1ff0*/  IMAD R21, R21, R4.reuse, RZ ;  /* 0x0000000415157224 */ /* 0x080fe400078e02ff */
[----:B------:R-:W-:-:S04]  /*2000*/  IMAD.WIDE.U32 R10, R18, R4, R10 ;  /* 0x00000004120a7225 */ /* 0x000fc800078e000a */
[----:B------:R-:W-:-:S05]  /*2010*/  IMAD R21, R18, R5, R21 ;  /* 0x0000000512157224 */ /* 0x000fca00078e0215 */
[----:B------:R-:W-:Y:S02]  /*2020*/  IADD3 R21, PT, PT, R11, R21, RZ ;  /* 0x000000150b157210 */ /* 0x000fe40007ffe0ff */
[----:B-----5:R-:W-:-:S04]  /*2030*/  LEA R4, P0, R10, UR4, 0x1 ;  /* 0x000000040a047c11 */ /* 0x020fc8000f8008ff */
[----:B------:R-:W-:-:S05]  /*2040*/  LEA.HI.X R5, R10, UR5, R21, 0x1, P0 ;  /* 0x000000050a057c11 */ /* 0x000fca00080f0c15 */
[----:B------:R1:W-:Y:S01]  /*2050*/  STG.E.128 desc[UR14][R4.64], RZ ;  /* 0x000000ff04007986 */ /* 0x0003e2000c101d0e */
[----:B------:R-:W-:Y:S05]  /*2060*/  BRA `(.L_x_27) ;  /* 0x0000004400507947 */ /* 0x000fea0003800000 */
.L_x_12:
[----:B------:R-:W1:Y:S01]  /*2070*/  LDCU.64 UR4, c[0x0][0x3d8] ;  /* 0x00007b00ff0477ac */ /* 0x000e620008000a00 */
[----:B------:R-:W-:Y:S01]  /*2080*/  VIADD R208, R234, -UR17 ;  /* 0x80000011ead07c36 */ /* 0x000fe20008000000 */
[----:B------:R-:W2:Y:S01]  /*2090*/  LDC R206, c[0x0][0x44c] ;  /* 0x00011300ffce7b82 */ /* 0x000ea20000000800 */
[C---:B------:R-:W-:Y:S02]  /*20a0*/  IMAD R4, R14.reuse, UR16, RZ ;  /* 0x000000100e047c24 */ /* 0x040fe4000f8e02ff */
[----:B------:R-:W-:Y:S01]  /*20b0*/  IMAD.WIDE.U32 R6, R14, UR17, R30 ;  /* 0x000000110e067c25 */ /* 0x000fe2000f8e001e */
[----:B------:R-:W-:-:S03]  /*20c0*/  ISETP.GE.AND P6, PT, R197, R208, PT ;  /* 0x000000d0c500720c */ /* 0x000fc60003fc6270 */
[----:B------:R-:W-:Y:S01]  /*20d0*/  IMAD R28, R232, -0x40, R28 ;  /* 0xffffffc0e81c7824 */ /* 0x000fe200078e021c */
[-C--:B------:R-:W-:Y:S01]  /*20e0*/  ISETP.GE.AND P5, PT, R203, R208.reuse, PT ;  /* 0x000000d0cb00720c */ /* 0x080fe20003fa6270 */
[----:B------:R-:W-:Y:S01]  /*20f0*/  IMAD R4, R15, UR17, R4 ;  /* 0x000000110f047c24 */ /* 0x000fe2000f8e0204 */
[----:B------:R-:W-:Y:S01]  /*2100*/  ISETP.GE.AND P4, PT, R202, R208, PT ;  /* 0x000000d0ca00720c */ /* 0x000fe20003f86270 */
[----:B------:R-:W-:Y:S01]  /*2110*/  IMAD.MOV.U32 R231, RZ, RZ, 0x7f800000 ;  /* 0x7f800000ffe77424 */ /* 0x000fe200078e00ff */
[----:B------:R-:W-:Y:S01]  /*2120*/  IADD3 R36, P0, PT, R32, R6, RZ ;  /* 0x0000000620247210 */ /* 0x000fe20007f1e0ff */
[----:B------:R-:W-:Y:S01]  /*2130*/  IMAD.MOV.U32 R230, RZ, RZ, 0x7f800000 ;  /* 0x7f800000ffe67424 */ /* 0x000fe200078e00ff */
[----:B------:R-:W-:Y:S01]  /*2140*/  ISETP.GE.AND P3, PT, R199, R208, PT ;  /* 0x000000d0c700720c */ /* 0x000fe20003f66270 */
[----:B------:R-:W-:Y:S01]  /*2150*/  IMAD.MOV.U32 R229, RZ, RZ, 0x7f800000 ;  /* 0x7f800000ffe57424 */ /* 0x000fe200078e00ff */
[----:B------:R-:W-:Y:S01]  /*2160*/  IADD3.X R37, PT, PT, R29, R7, R4, P0, !PT ;  /* 0x000000071d257210 */ /* 0x000fe200007fe404 */
[----:B-1----:R-:W-:Y:S01]  /*2170*/  IMAD R4, R22, UR4, RZ ;  /* 0x0000000416047c24 */ /* 0x002fe2000f8e02ff */
[----:B------:R-:W1:Y:S01]  /*2180*/  @!P6 LDC.64 R10, c[0x0][0x390] ;  /* 0x0000e400ff0aeb82 */ /* 0x000e620000000a00 */
[----:B------:R-:W-:Y:S01]  /*2190*/  IMAD.MOV.U32 R228, RZ, RZ, 0x7f800000 ;  /* 0x7f800000ffe47424 */ /* 0x000fe200078e00ff */
[----:B------:R-:W-:Y:S01]  /*21a0*/  UIADD3 UR8, UPT, UPT, UR17, 0x80, URZ ;  /* 0x0000008011087890 */ /* 0x000fe2000fffe0ff */
[C---:B------:R-:W-:Y:S01]  /*21b0*/  IMAD R5, R23.reuse, UR5, R4 ;  /* 0x0000000517057c24 */ /* 0x040fe2000f8e0204 */
[----:B------:R-:W3:Y:S01]  /*21c0*/  LDCU UR6, c[0x0][0x3e0] ;  /* 0x00007c00ff0677ac */ /* 0x000ee20008000800 */
[----:B------:R-:W-:-:S03]  /*21d0*/  IMAD.WIDE.U32 R36, R23, UR4, R36 ;  /* 0x0000000417247c25 */ /* 0x000fc6000f8e0024 */
[----:B------:R-:W4:Y:S01]  /*21e0*/  @!P5 LDC.64 R8, c[0x0][0x390] ;  /* 0x0000e400ff08db82 */ /* 0x000f220000000a00 */
[----:B------:R-:W-:Y:S01]  /*21f0*/  IMAD.IADD R37, R37, 0x1, R5 ;  /* 0x0000000125257824 */ /* 0x000fe200078e0205 */
[----:B------:R-:W3:Y:S01]  /*2200*/  LDCU.64 UR4, c[0x0][0x3d0] ;  /* 0x00007a00ff0477ac */ /* 0x000ee20008000a00 */
[-C--:B------:R-:W-:Y:S02]  /*2210*/  @!P5 IMAD R34, R25, R14.reuse, RZ ;  /* 0x0000000e1922d224 */ /* 0x080fe400078e02ff */
[--C-:B------:R-:W-:Y:S01]  /*2220*/  @!P5 IMAD.MOV.U32 R38, RZ, RZ, R36.reuse ;  /* 0x000000ffff26d224 */ /* 0x100fe200078e0024 */
[----:B------:R-:W1:Y:S01]  /*2230*/  LDCU UR7, c[0x0][0x45c] ;  /* 0x00008b80ff0777ac */ /* 0x000e620008000800 */
[--C-:B------:R-:W-:Y:S01]  /*2240*/  @!P5 IMAD.MOV.U32 R39, RZ, RZ, R37.reuse ;  /* 0x000000ffff27d224 */ /* 0x100fe200078e0025 */
[----:B------:R-:W3:Y:S01]  /*2250*/  @!P4 LDC.64 R6, c[0x0][0x390] ;  /* 0x0000e400ff06cb82 */ /* 0x000ee20000000a00 */
[----:B------:R-:W-:-:S04]  /*2260*/  @!P6 IMAD.WIDE.U32 R42, R197, R14, R36 ;  /* 0x0000000ec52ae225 */ /* 0x000fc800078e0024 */
[----:B------:R-:W-:Y:S02]  /*2270*/  @!P4 IMAD R32, R27, R14, RZ ;  /* 0x0000000e1b20c224 */ /* 0x000fe400078e02ff */
[----:B------:R-:W-:Y:S01]  /*2280*/  @!P4 IMAD.MOV.U32 R40, RZ, RZ, R36 ;  /* 0x000000ffff28c224 */ /* 0x000fe200078e0024 */
[----:B------:R-:W2:Y:S01]  /*2290*/  @!P3 LDC.64 R4, c[0x0][0x390] ;  /* 0x0000e400ff04bb82 */ /* 0x000ea20000000a00 */
[----:B------:R-:W-:Y:S01]  /*22a0*/  @!P4 IMAD.MOV.U32 R41, RZ, RZ, R37 ;  /* 0x000000ffff29c224 */ /* 0x000fe200078e0025 */
[----:B-1----:R-:W-:Y:S01]  /*22b0*/  @!P6 LEA R10, P0, R42, R10, 0x1 ;  /* 0x0000000a2a0ae211 */ /* 0x002fe200078008ff */
[C---:B------:R-:W-:Y:S02]  /*22c0*/  @!P5 IMAD R33, R19.reuse, R15, R34 ;  /* 0x0000000f1321d224 */ /* 0x040fe400078e0222 */
[----:B------:R-:W-:-:S04]  /*22d0*/  @!P5 IMAD.WIDE.U32 R38, R19, R14, R38 ;  /* 0x0000000e1326d225 */ /* 0x000fc800078e0026 */
[-C--:B------:R-:W-:Y:S01]  /*22e0*/  @!P6 IMAD R34, R197, R15.reuse, R43 ;  /* 0x0000000fc522e224 */ /* 0x080fe200078e022b */
[----:B----4-:R-:W-:Y:S01]  /*22f0*/  @!P5 LEA R8, P1, R38, R8, 0x1 ;  /* 0x000000082608d211 */ /* 0x010fe200078208ff */
[C---:B------:R-:W-:Y:S02]  /*2300*/  @!P4 IMAD R32, R20.reuse, R15, R32 ;  /* 0x0000000f1420c224 */ /* 0x040fe400078e0220 */
[-C--:B------:R-:W-:Y:S01]  /*2310*/  @!P4 IMAD.WIDE.U32 R40, R20, R14.reuse, R40 ;  /* 0x0000000e1428c225 */ /* 0x080fe200078e0028 */
[----:B------:R-:W-:Y:S01]  /*2320*/  @!P6 LEA.HI.X R11, R42, R11, R34, 0x1, P0 ;  /* 0x0000000b2a0be211 */ /* 0x000fe200000f0c22 */
[----:B------:R-:W-:Y:S02]  /*2330*/  @P2 BAR.SYNC.DEFER_BLOCKING 0x0 ;  /* 0x0000000000002b1d */ /* 0x000fe40000010000 */
[----:B------:R-:W-:Y:S01]  /*2340*/  @!P3 IMAD R29, R21, R14, RZ ;  /* 0x0000000e151db224 */ /* 0x000fe200078e02ff */
[----:B---3--:R-:W-:Y:S01]  /*2350*/  @!P4 LEA R6, P0, R40, R6, 0x1 ;  /* 0x000000062806c211 */ /* 0x008fe200078008ff */
[----:B------:R-:W-:-:S02]  /*2360*/  @!P5 IMAD.IADD R33, R39, 0x1, R33 ;  /* 0x000000012721d824 */ /* 0x000fc400078e0221 */
[----:B------:R-:W-:Y:S02]  /*2370*/  @!P4 IMAD.IADD R32, R41, 0x1, R32 ;  /* 0x000000012920c824 */ /* 0x000fe400078e0220 */
[----:B------:R-:W-:Y:S01]  /*2380*/  @!P3 IMAD R29, R18, R15, R29 ;  /* 0x0000000f121db224 */ /* 0x000fe200078e021d */
[----:B------:R-:W-:Y:S01]  /*2390*/  @!P5 LEA.HI.X R9, R38, R9, R33, 0x1, P1 ;  /* 0x000000092609d211 */ /* 0x000fe200008f0c21 */
[----:B------:R-:W-:Y:S01]  /*23a0*/  @!P3 IMAD.WIDE.U32 R36, R18, R14, R36 ;  /* 0x0000000e1224b225 */ /* 0x000fe200078e0024 */
[----:B------:R-:W-:Y:S02]  /*23b0*/  ISETP.GE.AND P1, PT, R203, R28, PT ;  /* 0x0000001ccb00720c */ /* 0x000fe40003f26270 */
[----:B------:R-:W-:Y:S01]  /*23c0*/  @!P4 LEA.HI.X R7, R40, R7, R32, 0x1, P0 ;  /* 0x000000072807c211 */ /* 0x000fe200000f0c20 */
[----:B------:R-:W-:Y:S01]  /*23d0*/  IMAD.WIDE.U32 R14, R12, UR17, R30 ;  /* 0x000000110c0e7c25 */ /* 0x000fe2000f8e001e */
[----:B--2---:R-:W-:-:S03]  /*23e0*/  @!P3 LEA R30, P0, R36, R4, 0x1 ;  /* 0x00000004241eb211 */ /* 0x004fc600078008ff */
[----:B------:R-:W-:Y:S02]  /*23f0*/  @!P3 IMAD.IADD R29, R37, 0x1, R29 ;  /* 0x00000001251db824 */ /* 0x000fe400078e021d */
[----:B------:R-:W-:Y:S02]  /*2400*/  IMAD R4, R12, UR16, RZ ;  /* 0x000000100c047c24 */ /* 0x000fe4000f8e02ff */
[----:B------:R-:W-:Y:S01]  /*2410*/  IMAD R22, R22, UR4, RZ ;  /* 0x0000000416167c24 */ /* 0x000fe2000f8e02ff */
[----:B------:R-:W-:Y:S01]  /*2420*/  @!P3 LEA.HI.X R31, R36, R5, R29, 0x1, P0 ;  /* 0x00000005241fb211 */ /* 0x000fe200000f0c1d */
[----:B------:R-:W-:Y:S01]  /*2430*/  IMAD R5, R13, UR17, R4 ;  /* 0x000000110d057c24 */ /* 0x000fe2000f8e0204 */
[----:B------:R-:W-:Y:S01]  /*2440*/  IADD3 R14, P0, PT, R26, R14, RZ ;  /* 0x0000000e1a0e7210 */ /* 0x000fe20007f1e0ff */
[----:B------:R-:W-:Y:S01]  /*2450*/  @!PT LDS RZ, [RZ] ;  /* 0x00000000fffff984 */ /* 0x000fe20000000800 */
[----:B------:R-:W-:Y:S01]  /*2460*/  @!PT LDS RZ, [RZ] ;  /* 0x00000000fffff984 */ /* 0x000fe20000000800 */
[----:B------:R-:W-:Y:S01]  /*2470*/  @!PT LDS RZ, [RZ] ;  /* 0x00000000fffff984 */ /* 0x000fe20000000800 */
[----:B------:R1:W-:Y:S01]  /*2480*/  @!P6 LDGSTS.E.BYPASS.LTC128B.128 [R204+0xa000], desc[UR14][R10.64] ;  /* 0x0a0000000accefae */ /* 0x0003e2000b981a0e */
[----:B------:R-:W-:Y:S01]  /*2490*/  LOP3.LUT R4, R232, 0x80000001, RZ, 0xc0, !PT ;  /* 0x80000001e8047812 */ /* 0x000fe200078ec0ff */
[----:B------:R-:W-:Y:S01]  /*24a0*/  @!P4 IMAD R27, R27, R12, RZ ;  /* 0x0000000c1b1bc224 */ /* 0x000fe200078e02ff */
[----:B------:R-:W-:Y:S01]  /*24b0*/  IADD3.X R15, PT, PT, R24, R15, R5, P0, !PT ;  /* 0x0000000f180f7210 */ /* 0x000fe200007fe405 */
[----:B------:R2:W-:Y:S01]  /*24c0*/  @P6 STS.128 [R204+0xa000], RZ ;  /* 0x00a000ffcc006388 */ /* 0x0005e20000000c00 */
[----:B------:R-:W-:Y:S01]  /*24d0*/  @!P1 LEA R32, P0, R213, R218, 0x1 ;  /* 0x000000dad5209211 */ /* 0x000fe200078008ff */
[----:B------:R-:W-:-:S02]  /*24e0*/  VIADD R5, R195, 0x8 ;  /* 0x00000008c3057836 */ /* 0x000fc40000000000 */
[----:B------:R2:W-:Y:S01]  /*24f0*/  @P5 STS.128 [R204+0xb000], RZ ;  /* 0x00b000ffcc005388 */ /* 0x0005e20000000c00 */
[----:B------:R-:W-:Y:S01]  /*2500*/  @!P1 LEA.HI.X R33, R213, R219, R212, 0x1, P0 ;  /* 0x000000dbd5219211 */ /* 0x000fe200000f0cd4 */
[----:B------:R-:W-:Y:S01]  /*2510*/  IMAD.WIDE.U32 R14, R23, UR4, R14 ;  /* 0x00000004170e7c25 */ /* 0x000fe2000f8e000e */
[----:B------:R-:W-:Y:S01]  /*2520*/  ISETP.NE.AND P0, PT, R4, 0x1, PT ;  /* 0x000000010400780c */ /* 0x000fe20003f05270 */
[----:B------:R-:W-:Y:S01]  /*2530*/  @!PT LDS RZ, [RZ] ;  /* 0x00000000fffff984 */ /* 0x000fe20000000800 */
[----:B------:R-:W-:Y:S01]  /*2540*/  @!PT LDS RZ, [RZ] ;  /* 0x00000000fffff984 */ /* 0x000fe20000000800 */
[----:B------:R-:W-:Y:S01]  /*2550*/  @!PT LDS RZ, [RZ] ;  /* 0x00000000fffff984 */ /* 0x000fe20000000800 */
[----:B------:R3:W-:Y:S01]  /*2560*/  @!P5 LDGSTS.E.BYPASS.LTC128B.128 [R204+0xb000], desc[UR14][R8.64] ;  /* 0x0b00000008ccdfae */ /* 0x0007e2000b981a0e */
[-C--:B------:R-:W-:Y:S01]  /*2570*/  ISETP.GE.AND P2, PT, R5, R28.reuse, PT ;  /* 0x0000001c0500720c */ /* 0x080fe20003f46270 */
[----:B------:R-:W-:Y:S01]  /*2580*/  IMAD R4, R23, UR5, R22 ;  /* 0x0000000517047c24 */ /* 0x000fe2000f8e0216 */
[----:B------:R-:W-:Y:S01]  /*2590*/  SEL R173, RZ, 0x2000, P0 ;  /* 0x00002000ffad7807 */ /* 0x000fe20000000000 */
[----:B------:R2:W-:Y:S01]  /*25a0*/  @P4 STS.128 [R204+0xc000], RZ ;  /* 0x00c000ffcc004388 */ /* 0x0005e20000000c00 */
[----:B------:R-:W-:Y:S01]  /*25b0*/  ISETP.GE.AND P0, PT, R197, R28, PT ;  /* 0x0000001cc500720c */ /* 0x000fe20003f06270 */
[----:B------:R-:W-:Y:S01]  /*25c0*/  IMAD.IADD R23, R15, 0x1, R4 ;  /* 0x000000010f177824 */ /* 0x000fe200078e0204 */
[----:B------:R-:W4:Y:S01]  /*25d0*/  LDCU UR5, c[0x0][0x3b0] ;  /* 0x00007600ff0577ac */ /* 0x000f220008000800 */
[----:B------:R-:W-:Y:S01]  /*25e0*/  @!PT LDS RZ, [RZ] ;  /* 0x00000000fffff984 */ /* 0x000fe20000000800 */
[----:B------:R-:W-:Y:S01]  /*25f0*/  @!PT LDS RZ, [RZ] ;  /* 0x00000000fffff984 */ /* 0x000fe20000000800 */
[----:B------:R-:W-:Y:S01]  /*2600*/  @!PT LDS RZ, [RZ] ;  /* 0x00000000fffff984 */ /* 0x000fe20000000800 */
[----:B------:R4:W-:Y:S01]  /*2610*/  @!P4 LDGSTS.E.BYPASS.LTC128B.128 [R204+0xc000], desc[UR14][R6.64] ;  /* 0x0c00000006cccfae */ /* 0x0009e2000b981a0e */
[----:B------:R-:W-:Y:S01]  /*2620*/  IMAD.IADD R233, R204, 0x1, R173 ;  /* 0x00000001cce97824 */ /* 0x000fe200078e02ad */
[----:B------:R-:W2:Y:S01]  /*2630*/  @!P3 LDC.64 R4, c[0x0][0x388] ;  /* 0x0000e200ff04bb82 */ /* 0x000ea20000000a00 */
[-C--:B------:R-:W-:Y:S01]  /*2640*/  @!P5 IMAD R22, R25, R12.reuse, RZ ;  /* 0x0000000c1916d224 */ /* 0x080fe200078e02ff */
[----:B------:R2:W-:Y:S01]  /*2650*/  @P3 STS.128 [R204+0xd000], RZ ;  /* 0x00d000ffcc003388 */ /* 0x0005e20000000c00 */
[----:B------:R-:W-:Y:S01]  /*2660*/  @!P6 IMAD.MOV.U32 R36, RZ, RZ, R14 ;  /* 0x000000ffff24e224 */ /* 0x000fe200078e000e */
[----:B------:R-:W2:Y:S01]  /*2670*/  LDCU UR4, c[0x0][0x590] ;  /* 0x0000b200ff0477ac */ /* 0x000ea20008000800 */
[----:B------:R-:W-:Y:S01]  /*2680*/  @!P6 IMAD.MOV.U32 R37, RZ, RZ, R23 ;  /* 0x000000ffff25e224 */ /* 0x000fe200078e0017 */
[----:B------:R-:W-:Y:S01]  /*2690*/  @!PT LDS RZ, [RZ] ;  /* 0x00000000fffff984 */ /* 0x000fe20000000800 */
[----:B------:R-:W-:Y:S01]  /*26a0*/  @!PT LDS RZ, [RZ] ;  /* 0x00000000fffff984 */ /* 0x000fe20000000800 */
[----:B------:R-:W-:Y:S01]  /*26b0*/  @!PT LDS RZ, [RZ] ;  /* 0x00000000fffff984 */ /* 0x000fe20000000800 */
[----:B------:R4:W-:Y:S01]  /*26c0*/  @!P3 LDGSTS.E.BYPASS.LTC128B.128 [R204+0xd000], desc[UR14][R30.64] ;  /* 0x0d0000001eccbfae */ /* 0x0009e2000b981a0e */
[-C--:B------:R-:W-:Y:S01]  /*26d0*/  @!P5 IMAD R15, R19, R13.reuse, R22 ;  /* 0x0000000d130fd224 */ /* 0x080fe200078e0216 */
[----:B-1----:R-:W1:Y:S01]  /*26e0*/  @!P6 LDC.64 R10, c[0x0][0x388] ;  /* 0x0000e200ff0aeb82 */ /* 0x002e620000000a00 */
[-C--:B------:R-:W-:Y:S01]  /*26f0*/  @!P6 IMAD.WIDE.U32 R36, R197, R12.reuse, R36 ;  /* 0x0000000cc524e225 */ /* 0x080fe200078e0024 */
[----:B------:R-:W0:Y:S03]  /*2700*/  LDGDEPBAR ;  /* 0x00000000000079af */ /* 0x000e260000000000 */
[----:B------:R-:W-:Y:S01]  /*2710*/  @!P5 IMAD.MOV.U32 R22, RZ, RZ, R14 ;  /* 0x000000ffff16d224 */ /* 0x000fe200078e000e */
[----:B------:R-:W-:Y:S01]  /*2720*/  @!P0 LDGSTS.E.BYPASS.LTC128B.128 [R204+0x4000], desc[UR14][R218.64] ;  /* 0x04000000dacc8fae */ /* 0x000fe2000b981a0e */
[----:B------:R-:W-:Y:S01]  /*2730*/  @!P4 IMAD R27, R20, R13, R27 ;  /* 0x0000000d141bc224 */ /* 0x000fe200078e021b */
[----:B---3--:R-:W3:Y:S02]  /*2740*/  @!P5 LDC.64 R8, c[0x0][0x388] ;  /* 0x0000e200ff08db82 */ /* 0x008ee40000000a00 */
[----:B------:R1:W-:Y:S01]  /*2750*/  @P0 STS.128 [R204+0x4000], RZ ;  /* 0x004000ffcc000388 */ /* 0x0003e20000000c00 */
[----:B------:R-:W-:-:S03]  /*2760*/  @!P3 IMAD R21, R21, R12, RZ ;  /* 0x0000000c1515b224 */ /* 0x000fc600078e02ff */
[----:B------:R1:W-:Y:S01]  /*2770*/  @P1 STS.128 [R204+0x5000], RZ ;  /* 0x005000ffcc001388 */ /* 0x0003e20000000c00 */
[----:B------:R-:W-:Y:S01]  /*2780*/  @!P3 IMAD R21, R18, R13, R21 ;  /* 0x0000000d1215b224 */ /* 0x000fe200078e0215 */
[----:B----4-:R-:W4:Y:S02]  /*2790*/  @!P4 LDC.64 R6, c[0x0][0x388] ;  /* 0x0000e200ff06cb82 */ /* 0x010f240000000a00 */
[----:B------:R-:W-:Y:S01]  /*27a0*/  @!PT LDS RZ, [RZ] ;  /* 0x00000000fffff984 */ /* 0x000fe20000000800 */
[----:B------:R-:W-:Y:S01]  /*27b0*/  @!PT LDS RZ, [RZ] ;  /* 0x00000000fffff984 */ /* 0x000fe20000000800 */
[----:B------:R-:W-:Y:S01]  /*27c0*/  @!PT LDS RZ, [RZ] ;  /* 0x00000000fffff984 */ /* 0x000fe20000000800 */
[----:B------:R2:W-:Y:S04]  /*27d0*/  @!P1 LDGSTS.E.BYPASS.LTC128B.128 [R204+0x5000], desc[UR14][R32.64] ;  /* 0x0500000020cc9fae */ /* 0x0005e8000b981a0e */
[----:B------:R-:W-:Y:S01]  /*27e0*/  @!P0 LDGSTS.E.BYPASS.LTC128B.128 [R233], desc[UR14][R216.64] ;  /* 0x00000000d8e98fae */ /* 0x000fe2000b981a0e */
[----:B------:R-:W-:-:S03]  /*27f0*/  @!P5 IMAD.WIDE.U32 R30, R19, R12, R22 ;  /* 0x0000000c131ed225 */ /* 0x000fc600078e0016 */
[----:B------:R3:W-:Y:S01]  /*2800*/  @P0 STS.128 [R233], RZ ;  /* 0x000000ffe9000388 */ /* 0x0007e20000000c00 */
[----:B------:R-:W-:Y:S01]  /*2810*/  @!P1 LEA R24, P0, R211, R216, 0x1 ;  /* 0x000000d8d3189211 */ /* 0x000fe200078008ff */
[----:B------:R-:W-:Y:S02]  /*2820*/  @!P5 IMAD.IADD R15, R31, 0x1, R15 ;  /* 0x000000011f0fd824 */ /* 0x000fe400078e020f */
[----:B------:R3:W-:Y:S01]  /*2830*/  @P1 STS.128 [R233+0x1000], RZ ;  /* 0x001000ffe9001388 */ /* 0x0007e20000000c00 */
[----:B------:R-:W-:Y:S01]  /*2840*/  @!P1 LEA.HI.X R25, R211, R217, R210, 0x1, P0 ;  /* 0x000000d9d3199211 */ /* 0x000fe200000f0cd2 */
[----:B------:R-:W-:Y:S01]  /*2850*/  @!P3 IMAD.MOV.U32 R22, RZ, RZ, R14 ;  /* 0x000000ffff16b224 */ /* 0x000fe200078e000e */
[----:B-1----:R-:W-:-:S03]  /*2860*/  @!P6 LEA R34, P0, R36, R10, 0x1 ;  /* 0x0000000a2422e211 */ /* 0x002fc600078008ff */
[----:B------:R-:W-:Y:S01]  /*2870*/  @!PT LDS RZ, [RZ] ;  /* 0x00000000fffff984 */ /* 0x000fe20000000800 */
[----:B------:R-:W-:Y:S01]  /*2880*/  @!PT LDS RZ, [RZ] ;  /* 0x00000000fffff984 */ /* 0x000fe20000000800 */
[----:B------:R-:W-:Y:S01]  /*2890*/  @!PT LDS RZ, [RZ] ;  /* 0x00000000fffff984 */ /* 0x000fe20000000800 */
[----:B------:R-:W-:Y:S01]  /*28a0*/  @!P1 LDGSTS.E.BYPASS.LTC128B.128 [R233+0x1000], desc[UR14][R24.64] ;  /* 0x0100000018e99fae */ /* 0x000fe2000b981a0e */
[----:B--2---:R-:W-:Y:S02]  /*28b0*/  @!P4 IMAD.MOV.U32 R32, RZ, RZ, R14 ;  /* 0x000000ffff20c224 */ /* 0x004fe400078e000e */
[--C-:B------:R-:W-:Y:S02]  /*28c0*/  @!P4 IMAD.MOV.U32 R33, RZ, RZ, R23.reuse ;  /* 0x000000ffff21c224 */ /* 0x100fe400078e0017 */
[----:B------:R-:W-:-:S04]  /*28d0*/  @!P3 IMAD.WIDE.U32 R22, R18, R12, R22 ;  /* 0x0000000c1216b225 */ /* 0x000fc800078e0016 */
[----:B------:R-:W-:-:S04]  /*28e0*/  @!P4 IMAD.WIDE.U32 R32, R20, R12, R32 ;  /* 0x0000000c1420c225 */ /* 0x000fc800078e0020 */
[----:B------:R-:W-:Y:S02]  /*28f0*/  @!P6 IMAD R20, R197, R13, R37 ;  /* 0x0000000dc514e224 */ /* 0x000fe400078e0225 */
[----:B------:R-:W-:Y:S02]  /*2900*/  @!P4 IMAD.IADD R27, R33, 0x1, R27 ;  /* 0x00000001211bc824 */ /* 0x000fe400078e021b */
[----:B------:R-:W-:Y:S01]  /*2910*/  @!P3 IMAD.IADD R10, R23, 0x1, R21 ;  /* 0x00000001170ab824 */ /* 0x000fe200078e0215 */
[----:B------:R-:W-:Y:S02]  /*2920*/  @!P6 LEA.HI.X R35, R36, R11, R20, 0x1, P0 ;  /* 0x0000000b2423e211 */ /* 0x000fe400000f0c14 */
[C---:B---3--:R-:W-:Y:S02]  /*2930*/  @!P5 LEA R8, P0, R30.reuse, R8, 0x1 ;  /* 0x000000081e08d211 */ /* 0x048fe400078008ff */
[----:B------:R-:W-:Y:S01]  /*2940*/  LOP3.LUT R11, R195, 0x20, RZ, 0xfc, !PT ;  /* 0x00000020c30b7812 */ /* 0x000fe200078efcff */
[----:B------:R-:W-:Y:S01]  /*2950*/  @!P6 LDGSTS.E.BYPASS.LTC128B.128 [R204+0x6000], desc[UR14][R34.64] ;  /* 0x0600000022ccefae */ /* 0x000fe2000b981a0e */
[----:B------:R-:W-:-:S02]  /*2960*/  @!P5 LEA.HI.X R9, R30, R9, R15, 0x1, P0 ;  /* 0x000000091e09d211 */ /* 0x000fc400000f0c0f */
[C---:B----4-:R-:W-:Y:S01]  /*2970*/  @!P4 LEA R6, P0, R32.reuse, R6, 0x1 ;  /* 0x000000062006c211 */ /* 0x050fe200078008ff */
[----:B------:R1:W-:Y:S01]  /*2980*/  @P6 STS.128 [R204+0x6000], RZ ;  /* 0x006000ffcc006388 */ /* 0x0003e20000000c00 */
[----:B------:R-:W-:Y:S01]  /*2990*/  ISETP.GE.AND P1, PT, R11, R28, PT ;  /* 0x0000001c0b00720c */ /* 0x000fe20003f26270 */
[----:B------:R-:W-:Y:S01]  /*29a0*/  VIADD R11, R195, 0x28 ;  /* 0x00000028c30b7836 */ /* 0x000fe20000000000 */
[----:B------:R-:W-:Y:S01]  /*29b0*/  @!P4 LEA.HI.X R7, R32, R7, R27, 0x1, P0 ;  /* 0x000000072007c211 */ /* 0x000fe200000f0c1b */
[----:B------:R1:W-:Y:S01]  /*29c0*/  @P5 STS.128 [R204+0x7000], RZ ;  /* 0x007000ffcc005388 */ /* 0x0003e20000000c00 */
[----:B------:R-:W-:-:S03]  /*29d0*/  @!P3 LEA R4, P0, R22, R4, 0x1 ;  /* 0x000000041604b211 */ /* 0x000fc600078008ff */
[----:B------:R-:W-:Y:S01]  /*29e0*/  @!PT LDS RZ, [RZ] ;  /* 0x00000000fffff984 */ /* 0x000fe20000000800 */
[----:B------:R-:W-:Y:S01]  /*29f0*/  @!PT LDS RZ, [RZ] ;  /* 0x00000000fffff984 */ /* 0x000fe20000000800 */
[----:B------:R-:W-:Y:S01]  /*2a00*/  @!PT LDS RZ, [RZ] ;  /* 0x00000000fffff984 */ /* 0x000fe20000000800 */
[----:B------:R-:W-:Y:S01]  /*2a10*/  @!P5 LDGSTS.E.BYPASS.LTC128B.128 [R204+0x7000], desc[UR14][R8.64] ;  /* 0x0700000008ccdfae */ /* 0x000fe2000b981a0e */
[----:B------:R-:W-:Y:S02]  /*2a20*/  @!P3 LEA.HI.X R5, R22, R5, R10, 0x1, P0 ;  /* 0x000000051605b211 */ /* 0x000fe400000f0c0a */
[-C--:B------:R-:W-:Y:S01]  /*2a30*/  ISETP.GE.AND P5, PT, R11, R28.reuse, PT ;  /* 0x0000001c0b00720c */ /* 0x080fe20003fa6270 */
[----:B------:R1:W-:Y:S01]  /*2a40*/  @P4 STS.128 [R204+0x8000], RZ ;  /* 0x008000ffcc004388 */ /* 0x0003e20000000c00 */
[C---:B------:R-:W-:Y:S01]  /*2a50*/  ISETP.GE.AND P0, PT, R195.reuse, R28, PT ;  /* 0x0000001cc300720c */ /* 0x040fe20003f06270 */
[----:B------:R-:W-:Y:S02]  /*2a60*/  IMAD.WIDE.U32 R10, R195, 0x4, R242 ;  /* 0x00000004c30a7825 */ /* 0x000fe400078e00f2 */
[----:B------:R-:W-:Y:S01]  /*2a70*/  @!PT LDS RZ, [RZ] ;  /* 0x00000000fffff984 */ /* 0x000fe20000000800 */
[----:B------:R-:W-:Y:S01]  /*2a80*/  @!PT LDS RZ, [RZ] ;  /* 0x00000000fffff984 */ /* 0x000fe20000000800 */
[----:B------:R-:W-:Y:S01]  /*2a90*/  @!PT LDS RZ, [RZ] ;  /* 0x00000000fffff984 */ /* 0x000fe20000000800 */
[----:B------:R-:W-:Y:S04]  /*2aa0*/  @!P4 LDGSTS.E.BYPASS.LTC128B.128 [R204+0x8000], desc[UR14][R6.64] ;  /* 0x0800000006cccfae */ /* 0x000fe8000b981a0e */
[----:B------:R1:W-:Y:S04]  /*2ab0*/  @P3 STS.128 [R204+0x9000], RZ ;  /* 0x009000ffcc003388 */ /* 0x0003e80000000c00 */
[----:B------:R-:W-:Y:S01]  /*2ac0*/  @!PT LDS RZ, [RZ] ;  /* 0x00000000fffff984 */ /* 0x000fe20000000800 */
[----:B------:R-:W-:Y:S01]  /*2ad0*/  @!PT LDS RZ, [RZ] ;  /* 0x00000000fffff984 */ /* 0x000fe20000000800 */
[----:B------:R-:W-:Y:S01]  /*2ae0*/  @!PT LDS RZ, [RZ] ;  /* 0x00000000fffff984 */ /* 0x000fe20000000800 */
[----:B------:R2:W-:Y:S04]  /*2af0*/  @!P3 LDGSTS.E.BYPASS.LTC128B.128 [R204+0x9000], desc[UR14][R4.64] ;  /* 0x0900000004ccbfae */ /* 0x0005e8000b981a0e */
[----:B------:R-:W0:Y:S04]  /*2b00*/  LDGDEPBAR ;  /* 0x00000000000079af */ /* 0x000e280000000000 */
[----:B------:R1:W5:Y:S04]  /*2b10*/  @!P0 LDG.E R231, desc[UR14][R10.64] ;  /* 0x0000000e0ae78981 */ /* 0x000368000c1e1900 */
[----:B------:R1:W5:Y:S04]  /*2b20*/  @!P2 LDG.E R230, desc[UR14][R10.64+0x20] ;  /* 0x0000200e0ae6a981 */ /* 0x000368000c1e1900 */
[----:B------:R1:W5:Y:S04]  /*2b30*/  @!P1 LDG.E R229, desc[UR14][R10.64+0x80] ;  /* 0x0000800e0ae59981 */ /* 0x000368000c1e1900 */
[----:B------:R1:W5:Y:S01]  /*2b40*/  @!P5 LDG.E R228, desc[UR14][R10.64+0xa0] ;  /* 0x0000a00e0ae4d981 */ /* 0x000362000c1e1900 */
[----:B------:R-:W-:Y:S01]  /*2b50*/  SHF.R.U32.HI R207, RZ, 0x1, R16 ;  /* 0x00000001ffcf7819 */ /* 0x000fe20000011610 */
[----:B------:R-:W-:Y:S01]  /*2b60*/  IMAD.IADD R174, R190, 0x1, R173 ;  /* 0x00000001beae7824 */ /* 0x000fe200078e02ad */
[----:B------:R-:W-:Y:S01]  /*2b70*/  ISETP.LE.AND P1, PT, R234, UR8, PT ;  /* 0x00000008ea007c0c */ /* 0x000fe2000bf23270 */
[----:B------:R-:W-:Y:S01]  /*2b80*/  IMAD.SHL.U32 R220, R17, 0x8, RZ ;  /* 0x0000000811dc7824 */ /* 0x000fe200078e00ff */
[----:B------:R-:W-:-:S02]  /*2b90*/  CS2R R94, SRZ ;  /* 0x00000000005e7805 */ /* 0x000fc4000001ff00 */
[----:B------:R-:W-:Y:S01]  /*2ba0*/  CS2R R92, SRZ ;  /* 0x00000000005c7805 */ /* 0x000fe2000001ff00 */
[----:B--2---:R-:W-:Y:S01]  /*2bb0*/  IMAD.SHL.U32 R4, R16, 0x2, RZ ;  /* 0x0000000210047824 */ /* 0x004fe200078e00ff */
[----:B------:R-:W-:-:S04]  /*2bc0*/  DEPBAR.LE SB0, 0x1 ;  /* 0x000080400000791a */ /* 0x000fc80000000000 */
[----:B------:R-:W-:Y:S01]  /*2bd0*/  BAR.SYNC.DEFER_BLOCKING 0x0 ;  /* 0x0000000000007b1d */ /* 0x000fe20000010000 */
[----:B------:R-:W-:Y:S02]  /*2be0*/  LOP3.LUT R4, R4, 0x6, RZ, 0xc0, !PT ;  /* 0x0000000604047812 */ /* 0x000fe400078ec0ff */
[----:B------:R-:W-:Y:S02]  /*2bf0*/  CS2R R98, SRZ ;  /* 0x0000000000627805 */ /* 0x000fe4000001ff00 */
[----:B------:R-:W-:Y:S02]  /*2c00*/  CS2R R96, SRZ ;  /* 0x0000000000607805 */ /* 0x000fe4000001ff00 */
[----:B------:R-:W-:Y:S02]  /*2c10*/  CS2R R90, SRZ ;  /* 0x00000000005a7805 */ /* 0x000fe4000001ff00 */
[----:B------:R-:W-:Y:S02]  /*2c20*/  LOP3.LUT R207, R4, 0x1e0, R207, 0xf8, !PT ;  /* 0x000001e004cf7812 */ /* 0x000fe400078ef8cf */
[----:B------:R-:W-:-:S02]  /*2c30*/  CS2R R88, SRZ ;  /* 0x0000000000587805 */ /* 0x000fc4000001ff00 */
[----:B------:R-:W-:Y:S02]  /*2c40*/  CS2R R86, SRZ ;  /* 0x0000000000567805 */ /* 0x000fe4000001ff00 */
[----:B------:R-:W-:Y:S02]  /*2c50*/  CS2R R84, SRZ ;  /* 0x0000000000547805 */ /* 0x000fe4000001ff00 */
[----:B------:R-:W-:Y:S01]  /*2c60*/  CS2R R78, SRZ ;  /* 0x00000000004e7805 */ /* 0x000fe2000001ff00 */
[----:B------:R-:W-:Y:S01]  /*2c70*/  VIADD R207, R207, UR17 ;  /* 0x00000011cfcf7c36 */ /* 0x000fe20008000000 */
[----:B------:R-:W-:Y:S02]  /*2c80*/  CS2R R76, SRZ ;  /* 0x00000000004c7805 */ /* 0x000fe4000001ff00 */
[----:B------:R-:W-:Y:S02]  /*2c90*/  CS2R R82, SRZ ;  /* 0x0000000000527805 */ /* 0x000fe4000001ff00 */
[----:B------:R-:W-:-:S02]  /*2ca0*/  CS2R R80, SRZ ;  /* 0x0000000000507805 */ /* 0x000fc4000001ff00 */
[----:B------:R-:W-:Y:S02]  /*2cb0*/  CS2R R74, SRZ ;  /* 0x00000000004a7805 */ /* 0x000fe4000001ff00 */
[----:B------:R-:W-:Y:S02]  /*2cc0*/  CS2R R72, SRZ ;  /* 0x0000000000487805 */ /* 0x000fe4000001ff00 */
[----:B------:R-:W-:Y:S02]  /*2cd0*/  CS2R R70, SRZ ;  /* 0x0000000000467805 */ /* 0x000fe4000001ff00 */
[----:B------:R-:W-:Y:S02]  /*2ce0*/  CS2R R68, SRZ ;  /* 0x0000000000447805 */ /* 0x000fe4000001ff00 */
[----:B------:R-:W-:Y:S02]  /*2cf0*/  CS2R R62, SRZ ;  /* 0x00000000003e7805 */ /* 0x000fe4000001ff00 */
[----:B------:R-:W-:-:S02]  /*2d00*/  CS2R R60, SRZ ;  /* 0x00000000003c7805 */ /* 0x000fc4000001ff00 */
[----:B------:R-:W-:Y:S02]  /*2d10*/  CS2R R66, SRZ ;  /* 0x0000000000427805 */ /* 0x000fe4000001ff00 */
[----:B------:R-:W-:Y:S02]  /*2d20*/  CS2R R64, SRZ ;  /* 0x0000000000407805 */ /* 0x000fe4000001ff00 */
[----:B------:R-:W-:Y:S02]  /*2d30*/  CS2R R58, SRZ ;  /* 0x00000000003a7805 */ /* 0x000fe4000001ff00 */
[----:B------:R-:W-:Y:S01]  /*2d40*/  CS2R R56, SRZ ;  /* 0x0000000000387805 */ /* 0x000fe2000001ff00 */
[----:B------:R1:W2:Y:S01]  /*2d50*/  LDSM.16.M88.4 R140, [R184] ;  /* 0x00000000b88c783b */ /* 0x0002a20000000200 */
[----:B------:R-:W-:Y:S02]  /*2d60*/  CS2R R54, SRZ ;  /* 0x0000000000367805 */ /* 0x000fe4000001ff00 */
[----:B------:R-:W-:-:S02]  /*2d70*/  CS2R R52, SRZ ;  /* 0x0000000000347805 */ /* 0x000fc4000001ff00 */
[----:B------:R-:W-:Y:S01]  /*2d80*/  CS2R R46, SRZ ;  /* 0x00000000002e7805 */ /* 0x000fe2000001ff00 */
[----:B------:R1:W3:Y:S01]  /*2d90*/  LDSM.16.M88.4 R144, [R184+0x800] ;  /* 0x00080000b890783b */ /* 0x0002e20000000200 */
[----:B------:R-:W-:Y:S02]  /*2da0*/  CS2R R44, SRZ ;  /* 0x00000000002c7805 */ /* 0x000fe4000001ff00 */
[----:B------:R-:W-:Y:S02]  /*2db0*/  CS2R R50, SRZ ;  /* 0x0000000000327805 */ /* 0x000fe4000001ff00 */
[----:B------:R-:W-:Y:S01]  /*2dc0*/  CS2R R48, SRZ ;  /* 0x0000000000307805 */ /* 0x000fe2000001ff00 */
[----:B------:R1:W4:Y:S01]  /*2dd0*/  LDSM.16.M88.4 R148, [R182] ;  /* 0x00000000b694783b */ /* 0x0003220000000200 */
[----:B------:R-:W-:Y:S02]  /*2de0*/  CS2R R42, SRZ ;  /* 0x00000000002a7805 */ /* 0x000fe4000001ff00 */
[----:B------:R-:W-:-:S02]  /*2df0*/  CS2R R40, SRZ ;  /* 0x0000000000287805 */ /* 0x000fc4000001ff00 */
[----:B------:R-:W-:Y:S01]  /*2e00*/  CS2R R38, SRZ ;  /* 0x0000000000267805 */ /* 0x000fe2000001ff00 */
[----:B------:R1:W1:Y:S01]  /*2e10*/  LDSM.16.M88.4 R152, [R182+0x800] ;  /* 0x00080000b698783b */ /* 0x0002620000000200 */
[----:B------:R-:W-:Y:S01]  /*2e20*/  CS2R R36, SRZ ;  /* 0x0000000000247805 */ /* 0x000fe2000001ff00 */
[----:B------:R-:W-:Y:S01]  /*2e30*/  IMAD.IADD R173, R188, 0x1, R173 ;  /* 0x00000001bcad7824 */ /* 0x000fe200078e02ad */
[----:B------:R-:W-:Y:S01]  /*2e40*/  USHF.L.U32 UR5, UR5, 0x6, URZ ;  /* 0x0000000605057899 */ /* 0x000fe200080006ff */
[----:B------:R1:W1:Y:S01]  /*2e50*/  LDSM.16.M88.4 R156, [R180] ;  /* 0x00000000b49c783b */ /* 0x0002620000000200 */
[C---:B------:R-:W-:Y:S01]  /*2e60*/  @P1 VIADD R227, R207.reuse, 0x19 ;  /* 0x00000019cfe31836 */ /* 0x040fe20000000000 */
[----:B------:R-:W-:Y:S01]  /*2e70*/  USHF.L.U32 UR4, UR4, 0x6, URZ ;  /* 0x0000000604047899 */ /* 0x000fe200080006ff */
[C---:B------:R-:W-:Y:S01]  /*2e80*/  @P1 VIADD R226, R207.reuse, 0x18 ;  /* 0x00000018cfe21836 */ /* 0x040fe20000000000 */
[----:B------:R1:W1:Y:S01]  /*2e90*/  LDSM.16.M88.4 R160, [R180+0x800] ;  /* 0x00080000b4a0783b */ /* 0x0002620000000200 */
[----:B------:R-:W-:-:S02]  /*2ea0*/  @P1 VIADD R225, R207, 0x11 ;  /* 0x00000011cfe11836 */ /* 0x000fc40000000000 */
[C---:B------:R-:W-:Y:S01]  /*2eb0*/  @P1 VIADD R224, R207.reuse, 0x10 ;  /* 0x00000010cfe01836 */ /* 0x040fe20000000000 */
[----:B------:R1:W1:Y:S01]  /*2ec0*/  LDSM.16.M88.4 R164, [R179] ;  /* 0x00000000b3a4783b */ /* 0x0002620000000200 */
[C---:B------:R-:W-:Y:S02]  /*2ed0*/  @P1 VIADD R223, R207.reuse, 0x9 ;  /* 0x00000009cfdf1836 */ /* 0x040fe40000000000 */
[C---:B------:R-:W-:Y:S01]  /*2ee0*/  @P1 VIADD R222, R207.reuse, 0x8 ;  /* 0x00000008cfde1836 */ /* 0x040fe20000000000 */
[----:B------:R1:W1:Y:S01]  /*2ef0*/  LDSM.16.M88.4 R168, [R179+0x800] ;  /* 0x00080000b3a8783b */ /* 0x0002620000000200 */
[----:B------:R-:W-:-:S07]  /*2f00*/  @P1 VIADD R221, R207, 0x1 ;  /* 0x00000001cfdd1836 */ /* 0x000fce0000000000 */
.L_x_30:
[----:B------:R-:W0:Y:S01]  /*2f10*/  LDGDEPBAR ;  /* 0x00000000000079af */ /* 0x000e220000000000 */
[--C-:B------:R-:W-:Y:S02]  /*2f20*/  IMAD.IADD R136, R183, 0x1, R174.reuse ;  /* 0x00000001b7887824 */ /* 0x100fe400078e02ae */
[----:B-----5:R-:W-:Y:S01]  /*2f30*/  FMUL.FTZ R246, R228, 1.4426950216293334961 ;  /* 0x3fb8aa3be4f67820 */ /* 0x020fe20000410000 */
[----:B------:R-:W-:Y:S01]  /*2f40*/  IMAD.IADD R192, R181, 0x1, R174 ;  /* 0x00000001b5c07824 */ /* 0x000fe200078e02ae */
[C---:B------:R-:W-:Y:S01]  /*2f50*/  FSETP.NEU.FTZ.AND P0, PT, R230.reuse, -INF , PT ;  /* 0xff800000e600780b */ /* 0x040fe20003f1d000 */
[----:B------:R-:W-:Y:S01]  /*2f60*/  FMUL.FTZ R247, R229, 1.4426950216293334961 ;  /* 0x3fb8aa3be5f77820 */ /* 0x000fe20000410000 */
[----:B------:R-:W-:Y:S01]  /*2f70*/  FMUL.FTZ R239, R230, 1.4426950216293334961 ;  /* 0x3fb8aa3be6ef7820 */ /* 0x000fe20000410000 */
[----:B------:R-:W-:Y:S01]  /*2f80*/  IMAD.IADD R185, R183, 0x1, R192 ;  /* 0x00000001b7b97824 */ /* 0x000fe200078e02c0 */
[-C--:B------:R-:W-:Y:S01]  /*2f90*/  @P1 ISETP.GE.AND P3, PT, R207, R234.reuse, PT ;  /* 0x000000eacf00120c */ /* 0x080fe20003f66270 */
[----:B------:R-:W-:Y:S01]  /*2fa0*/  FMUL.FTZ R244, R231, 1.4426950216293334961 ;  /* 0x3fb8aa3be7f47820 */ /* 0x000fe20000410000 */
[----:B------:R-:W-:Y:S02]  /*2fb0*/  @P1 ISETP.GE.AND P4, PT, R221, R234, PT ;  /* 0x000000eadd00120c */ /* 0x000fe40003f86270 */
[----:B------:R-:W-:Y:S01]  /*2fc0*/  FSETP.NEU.FTZ.AND P2, PT, R231, -INF , PT ;  /* 0xff800000e700780b */ /* 0x000fe20003f5d000 */
[----:B------:R-:W-:Y:S04]  /*2fd0*/  DEPBAR.LE SB0, 0x0 ;  /* 0x000080000000791a */ /* 0x000fe80000000000 */
[----:B------:R-:W-:Y:S06]  /*2fe0*/  BAR.SYNC.DEFER_BLOCKING 0x0 ;  /* 0x0000000000007b1d */ /* 0x000fec0000010000 */
[----:B------:R-:W-:Y:S08]  /*2ff0*/  LDSM.16.M88.4 R100, [R174] ;  /* 0x00000000ae64783b */ /* 0x000ff00000000200 */
[----:B------:R-:W2:Y:S08]  /*3000*/  LDSM.16.M88.4 R104, [R184+-0x4000] ;  /* 0xffc00000b868783b */ /* 0x000eb00000000200 */
[----:B------:R-:W1:Y:S08]  /*3010*/  LDSM.16.M88.4 R108, [R174+0x1000] ;  /* 0x00100000ae6c783b */ /* 0x000e700000000200 */
[----:B------:R-:W3:Y:S08]  /*3020*/  LDSM.16.M88.4 R112, [R184+-0x3800] ;  /* 0xffc80000b870783b */ /* 0x000ef00000000200 */
[----:B------:R-:W-:Y:S08]  /*3030*/  LDSM.16.M88.4 R116, [R136] ;  /* 0x000000008874783b */ /* 0x000ff00000000200 */
[----:B------:R-:W4:Y:S01]  /*3040*/  LDSM.16.M88.4 R120, [R182+-0x4000] ;  /* 0xffc00000b678783b */ /* 0x000f220000000200 */
[-C--:B--2---:R-:W-:Y:S07]  /*3050*/  HMMA.16816.F32.BF16 R4, R100, R104.reuse, RZ ;  /* 0x000000686404723c */ /* 0x084fee00000418ff */
[----:B------:R-:W2:Y:S01]  /*3060*/  LDSM.16.M88.4 R124, [R136+0x1000] ;  /* 0x00100000887c783b */ /* 0x000ea20000000200 */
[C---:B-1----:R-:W-:Y:S07]  /*3070*/  HMMA.16816.F32.BF16 R8, R108.reuse, R104, RZ ;  /* 0x000000686c08723c */ /* 0x042fee00000418ff */
[----:B------:R-:W-:Y:S01]  /*3080*/  LDSM.16.M88.4 R128, [R192] ;  /* 0x00000000c080783b */ /* 0x000fe20000000200 */
[-C--:B------:R-:W-:Y:S07]  /*3090*/  HMMA.16816.F32.BF16 R12, R108, R106.reuse, RZ ;  /* 0x0000006a6c0c723c */ /* 0x080fee00000418ff */
[----:B------:R-:W-:Y:S01]  /*30a0*/  LDSM.16.M88.4 R132, [R180+-0x4000] ;  /* 0xffc00000b484783b */ /* 0x000fe20000000200 */
[C---:B------:R-:W-:Y:S07]  /*30b0*/  HMMA.16816.F32.BF16 R16, R100.reuse, R106, RZ ;  /* 0x0000006a6410723c */ /* 0x040fee00000418ff */
[----:B------:R-:W1:Y:S01]  /*30c0*/  LDSM.16.M88.4 R104, [R182+-0x3800] ;  /* 0xffc80000b668783b */ /* 0x000e620000000200 */
[-C--:B---3--:R-:W-:Y:S07]  /*30d0*/  HMMA.16816.F32.BF16 R20, R100, R112.reuse, RZ ;  /* 0x000000706414723c */ /* 0x088fee00000418ff */
[----:B------:R-:W-:Y:S01]  /*30e0*/  LDSM.16.M88.4 R136, [R179+-0x4000] ;  /* 0xffc00000b388783b */ /* 0x000fe20000000200 */
[C---:B------:R-:W-:Y:S08]  /*30f0*/  HMMA.16816.F32.BF16 R24, R108.reuse, R112, RZ ;  /* 0x000000706c18723c */ /* 0x040ff000000418ff */
[-C--:B------:R-:W-:Y:S01]  /*3100*/  HMMA.16816.F32.BF16 R28, R108, R114.reuse, RZ ;  /* 0x000000726c1c723c */ /* 0x080fe200000418ff */
[----:B------:R-:W-:Y:S07]  /*3110*/  LDSM.16.M88.4 R108, [R180+-0x3800] ;  /* 0xffc80000b46c783b */ /* 0x000fee0000000200 */
[----:B------:R-:W-:Y:S01]  /*3120*/  HMMA.16816.F32.BF16 R32, R100, R114, RZ ;  /* 0x000000726420723c */ /* 0x000fe200000418ff */
[----:B------:R-:W3:Y:S07]  /*3130*/  LDSM.16.M88.4 R100, [R192+0x1000] ;  /* 0x00100000c064783b */ /* 0x000eee0000000200 */
[-C--:B----4-:R-:W-:Y:S01]  /*3140*/  HMMA.16816.F32.BF16 R4, R116, R120.reuse, R4 ;  /* 0x000000787404723c */ /* 0x090fe20000041804 */
[----:B------:R-:W4:Y:S07]  /*3150*/  LDSM.16.M88.4 R112, [R185] ;  /* 0x00000000b970783b */ /* 0x000f2e0000000200 */
[C---:B--2---:R-:W-:Y:S08]  /*3160*/  HMMA.16816.F32.BF16 R8, R124.reuse, R120, R8 ;  /* 0x000000787c08723c */ /* 0x044ff00000041808 */
[-C--:B------:R-:W-:Y:S08]  /*3170*/  HMMA.16816.F32.BF16 R12, R124, R122.reuse, R12 ;  /* 0x0000007a7c0c723c */ /* 0x080ff0000004180c */
[C---:B------:R-:W-:Y:S01]  /*3180*/  HMMA.16816.F32.BF16 R16, R116.reuse, R122, R16 ;  /* 0x0000007a7410723c */ /* 0x040fe20000041810 */
[----:B------:R-:W2:Y:S07]  /*3190*/  LDSM.16.M88.4 R120, [R185+0x1000] ;  /* 0x00100000b978783b */ /* 0x000eae0000000200 */
[-C--:B-1----:R-:W-:Y:S08]  /*31a0*/  HMMA.16816.F32.BF16 R20, R116, R104.reuse, R20 ;  /* 0x000000687414723c */ /* 0x082ff00000041814 */
[C---:B------:R-:W-:Y:S04]  /*31b0*/  HMMA.16816.F32.BF16 R24, R124.reuse, R104, R24 ;  /* 0x000000687c18723c */ /* 0x040fe80000041818 */
[----:B------:R-:W-:Y:S04]  /*31c0*/  FSEL R105, R239, RZ, P0 ;  /* 0x000000ffef697208 */ /* 0x000fe80000000000 */
[-C--:B------:R-:W-:Y:S08]  /*31d0*/  HMMA.16816.F32.BF16 R28, R124, R106.reuse, R28 ;  /* 0x0000006a7c1c723c */ /* 0x080ff0000004181c */
[----:B------:R-:W-:Y:S04]  /*31e0*/  HMMA.16816.F32.BF16 R32, R116, R106, R32 ;  /* 0x0000006a7420723c */ /* 0x000fe80000041820 */
[C---:B------:R-:W-:Y:S02]  /*31f0*/  LEA R118, P0, R195.reuse, R214, 0x2 ;  /* 0x000000d6c3767211 */ /* 0x040fe400078010ff */
[----:B------:R-:W-:Y:S02]  /*3200*/  FSEL R106, R244, RZ, P2 ;  /* 0x000000fff46a7208 */ /* 0x000fe40001000000 */
[-C--:B------:R-:W-:Y:S05]  /*3210*/  HMMA.16816.F32.BF16 R4, R128, R132.reuse, R4 ;  /* 0x000000848004723c */ /* 0x080fea0000041804 */
[----:B------:R-:W-:Y:S02]  /*3220*/  LEA.HI.X R119, R195, R215, RZ, 0x2, P0 ;  /* 0x000000d7c3777211 */ /* 0x000fe400000f14ff */
[----:B------:R-:W-:Y:S01]  /*3230*/  FSETP.NEU.FTZ.AND P0, PT, R228, -INF , PT ;  /* 0xff800000e400780b */ /* 0x000fe20003f1d000 */
[C---:B---3--:R-:W-:Y:S02]  /*3240*/  HMMA.16816.F32.BF16 R8, R100.reuse, R132, R8 ;  /* 0x000000846408723c */ /* 0x048fe40000041808 */
[----:B------:R-:W3:Y:S02]  /*3250*/  LDG.E R251, desc[UR14][R118.64+0x20] ;  /* 0x0000200e76fb7981 */ /* 0x000ee4000c1e1900 */
[----:B------:R-:W-:Y:S04]  /*3260*/  FSETP.NEU.FTZ.AND P2, PT, R229, -INF , PT ;  /* 0xff800000e500780b */ /* 0x000fe80003f5d000 */
[-C--:B------:R-:W-:Y:S08]  /*3270*/  HMMA.16816.F32.BF16 R12, R100, R134.reuse, R12 ;  /* 0x00000086640c723c */ /* 0x080ff0000004180c */
[C---:B------:R-:W-:Y:S01]  /*3280*/  HMMA.16816.F32.BF16 R16, R128.reuse, R134, R16 ;  /* 0x000000868010723c */ /* 0x040fe20000041810 */
[----:B------:R-:W5:Y:S07]  /*3290*/  LDG.E R134, desc[UR14][R118.64+0x80] ;  /* 0x0000800e76867981 */ /* 0x000f6e000c1e1900 */
[-C--:B------:R-:W-:Y:S08]  /*32a0*/  HMMA.16816.F32.BF16 R20, R128, R108.reuse, R20 ;  /* 0x0000006c8014723c */ /* 0x080ff00000041814 */
[C---:B------:R-:W-:Y:S08]  /*32b0*/  HMMA.16816.F32.BF16 R24, R100.reuse, R108, R24 ;  /* 0x0000006c6418723c */ /* 0x040ff00000041818 */
[-C--:B------:R-:W-:Y:S01]  /*32c0*/  HMMA.16816.F32.BF16 R28, R100, R110.reuse, R28 ;  /* 0x0000006e641c723c */ /* 0x080fe2000004181c */
[----:B------:R-:W1:Y:S07]  /*32d0*/  LDSM.16.M88.4 R100, [R179+-0x3800] ;  /* 0xffc80000b364783b */ /* 0x000e6e0000000200 */
[----:B------:R-:W-:Y:S01]  /*32e0*/  HMMA.16816.F32.BF16 R32, R128, R110, R32 ;  /* 0x0000006e8020723c */ /* 0x000fe20000041820 */
[----:B------:R-:W5:Y:S07]  /*32f0*/  LDG.E R131, desc[UR14][R118.64+0xa0] ;  /* 0x0000a00e76837981 */ /* 0x000f6e000c1e1900 */
[-C--:B----4-:R-:W-:Y:S08]  /*3300*/  HMMA.16816.F32.BF16 R4, R112, R136.reuse, R4 ;  /* 0x000000887004723c */ /* 0x090ff00000041804 */
[C---:B--2---:R-:W-:Y:S08]  /*3310*/  HMMA.16816.F32.BF16 R8, R120.reuse, R136, R8 ;  /* 0x000000887808723c */ /* 0x044ff00000041808 */
[-C--:B------:R-:W-:Y:S03]  /*3320*/  HMMA.16816.F32.BF16 R12, R120, R138.reuse, R12 ;  /* 0x0000008a780c723c */ /* 0x080fe6000004180c */
[----:B------:R-:W-:Y:S02]  /*3330*/  @P1 FSEL R5, R5, -INF , !P4 ;  /* 0xff80000005051808 */ /* 0x000fe40006000000 */
[----:B------:R-:W-:Y:S02]  /*3340*/  @P1 FSEL R7, R7, -INF , !P4 ;  /* 0xff80000007071808 */ /* 0x000fe40006000000 */
[----:B------:R-:W-:Y:S01]  /*3350*/  @P1 FSEL R4, R4, -INF , !P3 ;  /* 0xff80000004041808 */ /* 0x000fe20005800000 */
[C---:B------:R-:W-:Y:S04]  /*3360*/  HMMA.16816.F32.BF16 R16, R112.reuse, R138, R16 ;  /* 0x0000008a7010723c */ /* 0x040fe80000041810 */
[--C-:B------:R-:W-:Y:S01]  /*3370*/  FFMA.FTZ R248, R7, UR7, -R105.reuse ;  /* 0x0000000707f87c23 */ /* 0x100fe20008010869 */
[--C-:B------:R-:W-:Y:S01]  /*3380*/  FFMA.FTZ R244, R5, UR7, -R106.reuse ;  /* 0x0000000705f47c23 */ /* 0x100fe2000801086a */
[----:B------:R-:W-:Y:S01]  /*3390*/  FSEL R5, R246, RZ, P0 ;  /* 0x000000fff6057208 */ /* 0x000fe20000000000 */
[--C-:B------:R-:W-:Y:S01]  /*33a0*/  FFMA.FTZ R245, R4, UR7, -R106.reuse ;  /* 0x0000000704f57c23 */ /* 0x100fe2000801086a */
[-C--:B-1----:R-:W-:Y:S01]  /*33b0*/  HMMA.16816.F32.BF16 R20, R112, R100.reuse, R20 ;  /* 0x000000647014723c */ /* 0x082fe20000041814 */
[----:B------:R1:W2:Y:S01]  /*33c0*/  LDG.E R246, desc[UR14][R118.64] ;  /* 0x0000000e76f67981 */ /* 0x0002a2000c1e1900 */
[----:B------:R-:W-:Y:S01]  /*33d0*/  MUFU.EX2 R248, R248 ;  /* 0x000000f800f87308 */ /* 0x000fe20000000800 */
[----:B------:R-:W-:Y:S02]  /*33e0*/  @P1 FSEL R6, R6, -INF , !P3 ;  /* 0xff80000006061808 */ /* 0x000fe40005800000 */
[-C--:B------:R-:W-:Y:S07]  /*33f0*/  @P1 ISETP.GE.AND P0, PT, R222, R234.reuse, PT ;  /* 0x000000eade00120c */ /* 0x080fee0003f06270 */
[----:B------:R-:W-:Y:S01]  /*3400*/  MUFU.EX2 R245, R245 ;  /* 0x000000f500f57308 */ /* 0x000fe20000000800 */
[----:B------:R-:W-:Y:S01]  /*3410*/  @P1 FSEL R10, R10, -INF , !P3 ;  /* 0xff8000000a0a1808 */ /* 0x000fe20005800000 */
[C---:B------:R-:W-:Y:S08]  /*3420*/  HMMA.16816.F32.BF16 R24, R120.reuse, R100, R24 ;  /* 0x000000647818723c */ /* 0x040ff00000041818 */
[----:B------:R-:W4:Y:S01]  /*3430*/  MUFU.EX2 R244, R244 ;  /* 0x000000f400f47308 */ /* 0x000f220000000800 */
[----:B------:R-:W-:Y:S01]  /*3440*/  FFMA.FTZ R239, R6, UR7, -R105 ;  /* 0x0000000706ef7c23 */ /* 0x000fe20008010869 */
[----:B------:R-:W-:Y:S01]  /*3450*/  FSEL R6, R247, RZ, P2 ;  /* 0x000000fff7067208 */ /* 0x000fe20001000000 */
[----:B------:R-:W-:Y:S01]  /*3460*/  FFMA.FTZ R249, R10, UR7, -R5 ;  /* 0x000000070af97c23 */ /* 0x000fe20008010805 */
[-C--:B------:R-:W-:Y:S01]  /*3470*/  @P1 ISETP.GE.AND P2, PT, R223, R234.reuse, PT ;  /* 0x000000eadf00120c */ /* 0x080fe20003f46270 */
[-C--:B------:R-:W-:Y:S05]  /*3480*/  HMMA.16816.F32.BF16 R28, R120, R102.reuse, R28 ;  /* 0x00000066781c723c */ /* 0x080fea000004181c */
[----:B------:R-:W1:Y:S01]  /*3490*/  MUFU.EX2 R239, R239 ;  /* 0x000000ef00ef7308 */ /* 0x000e620000000800 */
[----:B------:R-:W-:Y:S02]  /*34a0*/  @P1 FSEL R13, R13, -INF , !P2 ;  /* 0xff8000000d0d1808 */ /* 0x000fe40005000000 */
[----:B------:R-:W-:Y:S07]  /*34b0*/  @P1 FSEL R15, R15, -INF , !P2 ;  /* 0xff8000000f0f1808 */ /* 0x000fee0005000000 */
[----:B------:R-:W-:Y:S01]  /*34c0*/  MUFU.EX2 R249, R249 ;  /* 0x000000f900f97308 */ /* 0x000fe20000000800 */
[----:B------:R-:W-:Y:S01]  /*34d0*/  @P1 FSEL R17, R17, -INF , !P2 ;  /* 0xff80000011111808 */ /* 0x000fe20005000000 */
[----:B------:R-:W-:Y:S04]  /*34e0*/  HMMA.16816.F32.BF16 R32, R112, R102, R32 ;  /* 0x000000667020723c */ /* 0x000fe80000041820 */
[----:B------:R-:W-:Y:S01]  /*34f0*/  @P1 FSEL R19, R19, -INF , !P2 ;  /* 0xff80000013131808 */ /* 0x000fe20005000000 */
[----:B------:R-:W-:Y:S01]  /*3500*/  FFMA.FTZ R133, R17, UR7, -R106 ;  /* 0x0000000711857c23 */ /* 0x000fe2000801086a */
[-C--:B------:R-:W-:Y:S01]  /*3510*/  @P1 ISETP.GE.AND P2, PT, R225, R234.reuse, PT ;  /* 0x000000eae100120c */ /* 0x080fe20003f46270 */
[--C-:B------:R-:W-:Y:S01]  /*3520*/  FFMA.FTZ R138, R13, UR7, -R6.reuse ;  /* 0x000000070d8a7c23 */ /* 0x100fe20008010806 */
[----:B------:R-:W-:Y:S01]  /*3530*/  @P1 FSEL R18, R18, -INF , !P0 ;  /* 0xff80000012121808 */ /* 0x000fe20004000000 */
[--C-:B------:R-:W-:Y:S01]  /*3540*/  FFMA.FTZ R185, R19, UR7, -R105.reuse ;  /* 0x0000000713b97c23 */ /* 0x100fe20008010869 */
[----:B------:R-:W-:Y:S01]  /*3550*/  @P1 FSEL R23, R23, -INF , !P2 ;  /* 0xff80000017171808 */ /* 0x000fe20005000000 */
[----:B------:R-:W-:Y:S01]  /*3560*/  MUFU.EX2 R133, R133 ;  /* 0x0000008500857308 */ /* 0x000fe20000000800 */
[----:B------:R-:W-:Y:S01]  /*3570*/  @P1 FSEL R12, R12, -INF , !P0 ;  /* 0xff8000000c0c1808 */ /* 0x000fe20004000000 */
[--C-:B------:R-:W-:Y:S01]  /*3580*/  FFMA.FTZ R135, R18, UR7, -R105.reuse ;  /* 0x0000000712877c23 */ /* 0x100fe20008010869 */
[----:B------:R-:W-:Y:S01]  /*3590*/  @P1 FSEL R14, R14, -INF , !P0 ;  /* 0xff8000000e0e1808 */ /* 0x000fe20004000000 */
[----:B------:R-:W-:Y:S01]  /*35a0*/  FFMA.FTZ R18, R23, UR7, -R105 ;  /* 0x0000000717127c23 */ /* 0x000fe20008010869 */
[----:B------:R-:W-:Y:S05]  /*35b0*/  @P1 FSEL R16, R16, -INF , !P0 ;  /* 0xff80000010101808 */ /* 0x000fea0004000000 */
[----:B------:R-:W-:Y:S01]  /*35c0*/  MUFU.EX2 R185, R185 ;  /* 0x000000b900b97308 */ /* 0x000fe20000000800 */
[-C--:B------:R-:W-:Y:S01]  /*35d0*/  @P1 ISETP.GE.AND P0, PT, R224, R234.reuse, PT ;  /* 0x000000eae000120c */ /* 0x080fe20003f06270 */
[----:B------:R-:W-:Y:S01]  /*35e0*/  FFMA.FTZ R137, R12, UR7, -R6 ;  /* 0x000000070c897c23 */ /* 0x000fe20008010806 */
[----:B------:R-:W-:Y:S07]  /*35f0*/  @P1 FSEL R27, R27, -INF , !P2 ;  /* 0xff8000001b1b1808 */ /* 0x000fee0005000000 */
[----:B------:R1:W-:Y:S01]  /*3600*/  MUFU.EX2 R192, R18 ;  /* 0x0000001200c07308 */ /* 0x0003e20000000800 */
[----:B------:R-:W-:Y:S01]  /*3610*/  @P1 FSEL R22, R22, -INF , !P0 ;  /* 0xff80000016161808 */ /* 0x000fe20004000000 */
[--C-:B------:R-:W-:Y:S01]  /*3620*/  FFMA.FTZ R129, R16, UR7, -R106.reuse ;  /* 0x0000000710817c23 */ /* 0x100fe2000801086a */
[----:B------:R-:W-:Y:S01]  /*3630*/  @P1 FSEL R20, R20, -INF , !P0 ;  /* 0xff80000014141808 */ /* 0x000fe20004000000 */
[----:B------:R-:W-:Y:S01]  /*3640*/  FFMA.FTZ R27, R27, UR7, -R5 ;  /* 0x000000071b1b7c23 */ /* 0x000fe20008010805 */
[----:B------:R-:W-:Y:S01]  /*3650*/  @P1 FSEL R11, R11, -INF , !P4 ;  /* 0xff8000000b0b1808 */ /* 0x000fe20006000000 */
[----:B------:R-:W-:Y:S01]  /*3660*/  FFMA.FTZ R19, R22, UR7, -R105 ;  /* 0x0000000716137c23 */ /* 0x000fe20008010869 */
[----:B----4-:R-:W-:Y:S01]  /*3670*/  F2FP.BF16.F32.PACK_AB R22, R244, R245 ;  /* 0x000000f5f416723e */ /* 0x010fe200000010ff */
[----:B------:R-:W-:Y:S01]  /*3680*/  FFMA.FTZ R17, R20, UR7, -R106 ;  /* 0x0000000714117c23 */ /* 0x000fe2000801086a */
[----:B------:R-:W-:Y:S01]  /*3690*/  @P1 FSEL R8, R8, -INF , !P3 ;  /* 0xff80000008081808 */ /* 0x000fe20005800000 */
[--C-:B------:R-:W-:Y:S01]  /*36a0*/  FFMA.FTZ R252, R11, UR7, -R5.reuse ;  /* 0x000000070bfc7c23 */ /* 0x100fe20008010805 */
[----:B------:R-:W-:Y:S01]  /*36b0*/  @P1 FSEL R9, R9, -INF , !P4 ;  /* 0xff80000009091808 */ /* 0x000fe20006000000 */
[----:B------:R-:W-:Y:S01]  /*36c0*/  STS [R205], R22 ;  /* 0x00000016cd007388 */ /* 0x000fe20000000800 */
[----:B------:R4:W-:Y:S01]  /*36d0*/  MUFU.EX2 R121, R17 ;  /* 0x0000001100797308 */ /* 0x0009e20000000800 */
[----:B-1----:R-:W-:Y:S01]  /*36e0*/  F2FP.BF16.F32.PACK_AB R18, R248, R239 ;  /* 0x000000eff812723e */ /* 0x002fe200000010ff */
[--C-:B------:R-:W-:Y:S01]  /*36f0*/  FFMA.FTZ R247, R8, UR7, -R6.reuse ;  /* 0x0000000708f77c23 */ /* 0x100fe20008010806 */
[--C-:B------:R-:W-:Y:S07]  /*3700*/  FFMA.FTZ R250, R9, UR7, -R6.reuse ;  /* 0x0000000709fa7c23 */ /* 0x100fee0008010806 */
[----:B------:R-:W1:Y:S01]  /*3710*/  MUFU.EX2 R129, R129 ;  /* 0x0000008100817308 */ /* 0x000e620000000800 */
[----:B------:R-:W-:Y:S01]  /*3720*/  @P1 FSEL R24, R24, -INF , !P0 ;  /* 0xff80000018181808 */ /* 0x000fe20004000000 */
[----:B------:R1:W-:Y:S01]  /*3730*/  STS [R205+0x400], R18 ;  /* 0x00040012cd007388 */ /* 0x0003e20000000800 */
[----:B------:R-:W-:Y:S07]  /*3740*/  @P1 FSEL R21, R21, -INF , !P2 ;  /* 0xff80000015151808 */ /* 0x000fee0005000000 */
[----:B------:R-:W1:Y:S01]  /*3750*/  MUFU.EX2 R135, R135 ;  /* 0x0000008700877308 */ /* 0x000e620000000800 */
[----:B------:R-:W-:Y:S01]  /*3760*/  @P1 FSEL R26, R26, -INF , !P0 ;  /* 0xff8000001a1a1808 */ /* 0x000fe20004000000 */
[----:B------:R-:W-:Y:S01]  /*3770*/  FFMA.FTZ R23, R24, UR7, -R6 ;  /* 0x0000000718177c23 */ /* 0x000fe20008010806 */
[----:B------:R-:W-:Y:S07]  /*3780*/  @P1 FSEL R25, R25, -INF , !P2 ;  /* 0xff80000019191808 */ /* 0x000fee0005000000 */
[----:B------:R1:W-:Y:S01]  /*3790*/  MUFU.EX2 R119, R27 ;  /* 0x0000001b00777308 */ /* 0x0003e20000000800 */
[-C--:B------:R-:W-:Y:S01]  /*37a0*/  @P1 ISETP.GE.AND P0, PT, R226, R234.reuse, PT ;  /* 0x000000eae200120c */ /* 0x080fe20003f06270 */
[----:B------:R-:W-:Y:S01]  /*37b0*/  FFMA.FTZ R122, R21, UR7, -R106 ;  /* 0x00000007157a7c23 */ /* 0x000fe2000801086a */
[----:B------:R-:W-:Y:S07]  /*37c0*/  @P1 ISETP.GE.AND P2, PT, R227, R234, PT ;  /* 0x000000eae300120c */ /* 0x000fee0003f46270 */
[----:B------:R-:W1:Y:S01]  /*37d0*/  MUFU.EX2 R252, R252 ;  /* 0x000000fc00fc7308 */ /* 0x000e620000000800 */
[----:B------:R-:W-:Y:S01]  /*37e0*/  @P1 FSEL R28, R28, -INF , !P0 ;  /* 0xff8000001c1c1808 */ /* 0x000fe20004000000 */
[--C-:B------:R-:W-:Y:S01]  /*37f0*/  FFMA.FTZ R21, R25, UR7, -R6.reuse ;  /* 0x0000000719157c23 */ /* 0x100fe20008010806 */
[----:B------:R-:W-:Y:S07]  /*3800*/  @P1 FSEL R29, R29, -INF , !P2 ;  /* 0xff8000001d1d1808 */ /* 0x000fee0005000000 */
[----:B------:R-:W-:Y:S01]  /*3810*/  MUFU.EX2 R247, R247 ;  /* 0x000000f700f77308 */ /* 0x000fe20000000800 */
[--C-:B------:R-:W-:Y:S01]  /*3820*/  FFMA.FTZ R139, R14, UR7, -R5.reuse ;  /* 0x000000070e8b7c23 */ /* 0x100fe20008010805 */
[--C-:B----4-:R-:W-:Y:S01]  /*3830*/  FFMA.FTZ R17, R28, UR7, -R6.reuse ;  /* 0x000000071c117c23 */ /* 0x110fe20008010806 */
[--C-:B------:R-:W-:Y:S07]  /*3840*/  FFMA.FTZ R130, R15, UR7, -R5.reuse ;  /* 0x000000070f827c23 */ /* 0x100fee0008010805 */
[----:B------:R-:W4:Y:S01]  /*3850*/  MUFU.EX2 R250, R250 ;  /* 0x000000fa00fa7308 */ /* 0x000f220000000800 */
[----:B------:R-:W-:Y:S01]  /*3860*/  FFMA.FTZ R6, R29, UR7, -R6 ;  /* 0x000000071d067c23 */ /* 0x000fe20008010806 */
[----:B-1----:R-:W-:Y:S01]  /*3870*/  F2FP.BF16.F32.PACK_AB R29, R133, R129 ;  /* 0x00000081851d723e */ /* 0x002fe200000010ff */
[--C-:B------:R-:W-:Y:S07]  /*3880*/  FFMA.FTZ R26, R26, UR7, -R5.reuse ;  /* 0x000000071a1a7c23 */ /* 0x100fee0008010805 */
[----:B------:R1:W-:Y:S01]  /*3890*/  MUFU.EX2 R123, R19 ;  /* 0x00000013007b7308 */ /* 0x0003e20000000800 */
[----:B------:R-:W-:Y:S02]  /*38a0*/  F2FP.BF16.F32.PACK_AB R27, R185, R135 ;  /* 0x00000087b91b723e */ /* 0x000fe400000010ff */
[----:B------:R-:W-:Y:S07]  /*38b0*/  F2FP.BF16.F32.PACK_AB R18, R252, R249 ;  /* 0x000000f9fc12723e */ /* 0x000fee00000010ff */
[----:B------:R1:W-:Y:S01]  /*38c0*/  MUFU.EX2 R126, R21 ;  /* 0x00000015007e7308 */ /* 0x0003e20000000800 */
[----:B------:R-:W-:Y:S01]  /*38d0*/  STS [R238], R29 ;  /* 0x0000001dee007388 */ /* 0x000fe20000000800 */
[----:B------:R-:W-:Y:S02]  /*38e0*/  @P1 FSEL R30, R30, -INF , !P0 ;  /* 0xff8000001e1e1808 */ /* 0x000fe40004000000 */
[----:B------:R-:W-:Y:S01]  /*38f0*/  @P1 FSEL R32, R32, -INF , !P0 ;  /* 0xff80000020201808 */ /* 0x000fe20004000000 */
[----:B------:R-:W-:Y:S01]  /*3900*/  STS [R238+0x400], R27 ;  /* 0x0004001bee007388 */ /* 0x000fe20000000800 */
[----:B----4-:R-:W-:Y:S04]  /*3910*/  F2FP.BF16.F32.PACK_AB R22, R250, R247 ;  /* 0x000000f7fa16723e */ /* 0x010fe800000010ff */
[----:B------:R-:W-:Y:S01]  /*3920*/  MUFU.EX2 R137, R137 ;  /* 0x0000008900897308 */ /* 0x000fe20000000800 */
[----:B------:R-:W-:Y:S01]  /*3930*/  @P1 FSEL R34, R34, -INF , !P0 ;  /* 0xff80000022221808 */ /* 0x000fe20004000000 */
[----:B------:R4:W-:Y:S01]  /*3940*/  STS [R205+0x1400], R18 ;  /* 0x00140012cd007388 */ /* 0x0009e20000000800 */
[----:B------:R-:W-:Y:S07]  /*3950*/  @P1 FSEL R33, R33, -INF , !P2 ;  /* 0xff80000021211808 */ /* 0x000fee0005000000 */
[----:B------:R-:W4:Y:S01]  /*3960*/  MUFU.EX2 R138, R138 ;  /* 0x0000008a008a7308 */ /* 0x000f220000000800 */
[----:B------:R-:W-:Y:S01]  /*3970*/  @P1 FSEL R35, R35, -INF , !P2 ;  /* 0xff80000023231808 */ /* 0x000fe20005000000 */
[----:B-1----:R-:W-:Y:S01]  /*3980*/  FFMA.FTZ R19, R30, UR7, -R5 ;  /* 0x000000071e137c23 */ /* 0x002fe20008010805 */
[--C-:B------:R-:W-:Y:S07]  /*3990*/  FFMA.FTZ R21, R32, UR7, -R106.reuse ;  /* 0x0000000720157c23 */ /* 0x100fee000801086a */
[----:B------:R-:W-:Y:S01]  /*39a0*/  MUFU.EX2 R139, R139 ;  /* 0x0000008b008b7308 */ /* 0x000fe20000000800 */
[----:B------:R1:W-:Y:S01]  /*39b0*/  STS [R205+0x1000], R22 ;  /* 0x00100016cd007388 */ /* 0x0003e20000000800 */
[--C-:B------:R-:W-:Y:S01]  /*39c0*/  FFMA.FTZ R34, R34, UR7, -R105.reuse ;  /* 0x0000000722227c23 */ /* 0x100fe20008010869 */
[----:B------:R-:W-:Y:S07]  /*39d0*/  FFMA.FTZ R106, R33, UR7, -R106 ;  /* 0x00000007216a7c23 */ /* 0x000fee000801086a */
[----:B------:R-:W3:Y:S01]  /*39e0*/  MUFU.EX2 R130, R130 ;  /* 0x0000008200827308 */ /* 0x000ee20000000800 */
[----:B------:R-:W-:Y:S01]  /*39f0*/  FFMA.FTZ R105, R35, UR7, -R105 ;  /* 0x0000000723697c23 */ /* 0x000fe20008010869 */
[----:B------:R-:W-:Y:S08]  /*3a00*/  @P1 FSEL R31, R31, -INF , !P2 ;  /* 0xff8000001f1f1808 */ /* 0x000ff00005000000 */
[----:B------:R3:W-:Y:S01]  /*3a10*/  MUFU.EX2 R117, R23 ;  /* 0x0000001700757308 */ /* 0x0007e20000000800 */
[----:B----4-:R-:W-:Y:S01]  /*3a20*/  F2FP.BF16.F32.PACK_AB R25, R138, R137 ;  /* 0x000000898a19723e */ /* 0x010fe200000010ff */
[----:B------:R-:W-:Y:S08]  /*3a30*/  FFMA.FTZ R5, R31, UR7, -R5 ;  /* 0x000000071f057c23 */ /* 0x000ff00008010805 */
[----:B------:R-:W4:Y:S01]  /*3a40*/  MUFU.EX2 R122, R122 ;  /* 0x0000007a007a7308 */ /* 0x000f220000000800 */
[----:B------:R-:W-:Y:S09]  /*3a50*/  STS [R238+0x1000], R25 ;  /* 0x00100019ee007388 */ /* 0x000ff20000000800 */
[----:B------:R1:W-:Y:S10]  /*3a60*/  MUFU.EX2 R136, R19 ;  /* 0x0000001300887308 */ /* 0x0003f40000000800 */
[----:B------:R4:W-:Y:S01]  /*3a70*/  MUFU.EX2 R128, R21 ;  /* 0x0000001500807308 */ /* 0x0009e20000000800 */
[----:B---3--:R-:W-:Y:S09]  /*3a80*/  F2FP.BF16.F32.PACK_AB R23, R130, R139 ;  /* 0x0000008b8217723e */ /* 0x008ff200000010ff */
[----:B------:R-:W3:Y:S01]  /*3a90*/  MUFU.EX2 R124, R106 ;  /* 0x0000006a007c7308 */ /* 0x000ee20000000800 */
[----:B------:R-:W-:Y:S09]  /*3aa0*/  STS [R238+0x1400], R23 ;  /* 0x00140017ee007388 */ /* 0x000ff20000000800 */
[----:B------:R-:W-:Y:S01]  /*3ab0*/  MUFU.EX2 R120, R105 ;  /* 0x0000006900787308 */ /* 0x000fe20000000800 */
[----:B-1----:R-:W-:Y:S09]  /*3ac0*/  F2FP.BF16.F32.PACK_AB R19, R192, R123 ;  /* 0x0000007bc013723e */ /* 0x002ff200000010ff */
[----:B------:R3:W-:Y:S01]  /*3ad0*/  MUFU.EX2 R125, R17 ;  /* 0x00000011007d7308 */ /* 0x0007e20000000800 */
[----:B----4-:R-:W-:Y:S01]  /*3ae0*/  F2FP.BF16.F32.PACK_AB R21, R122, R121 ;  /* 0x000000797a15723e */ /* 0x010fe200000010ff */
[----:B------:R-:W-:Y:S08]  /*3af0*/  STS [R237+0x400], R19 ;  /* 0x00040013ed007388 */ /* 0x000ff00000000800 */
[----:B------:R-:W1:Y:S01]  /*3b00*/  MUFU.EX2 R116, R34 ;  /* 0x0000002200747308 */ /* 0x000e620000000800 */
[----:B------:R-:W-:Y:S09]  /*3b10*/  STS [R237], R21 ;  /* 0x00000015ed007388 */ /* 0x000ff20000000800 */
[----:B------:R-:W4:Y:S10]  /*3b20*/  MUFU.EX2 R118, R26 ;  /* 0x0000001a00767308 */ /* 0x000f340000000800 */
[----:B------:R-:W2:Y:S01]  /*3b30*/  MUFU.EX2 R127, R6 ;  /* 0x00000006007f7308 */ /* 0x000ea20000000800 */
[----:B---3--:R-:W-:Y:S09]  /*3b40*/  F2FP.BF16.F32.PACK_AB R17, R124, R128 ;  /* 0x000000807c11723e */ /* 0x008ff200000010ff */
[----:B------:R-:W3:Y:S01]  /*3b50*/  MUFU.EX2 R132, R5 ;  /* 0x0000000500847308 */ /* 0x000ee20000000800 */
[----:B-1----:R-:W-:Y:S01]  /*3b60*/  F2FP.BF16.F32.PACK_AB R18, R120, R116 ;  /* 0x000000747812723e */ /* 0x002fe200000010ff */
[----:B------:R-:W-:Y:S01]  /*3b70*/  STS [R209], R17 ;  /* 0x00000011d1007388 */ /* 0x000fe20000000800 */
[----:B------:R-:W-:Y:S02]  /*3b80*/  F2FP.BF16.F32.PACK_AB R34, R126, R117 ;  /* 0x000000757e22723e */ /* 0x000fe400000010ff */
[----:B----4-:R-:W-:Y:S01]  /*3b90*/  F2FP.BF16.F32.PACK_AB R22, R119, R118 ;  /* 0x000000767716723e */ /* 0x010fe200000010ff */
[----:B------:R-:W-:Y:S01]  /*3ba0*/  STS [R209+0x400], R18 ;  /* 0x00040012d1007388 */ /* 0x000fe20000000800 */
[----:B--2---:R-:W-:Y:S03]  /*3bb0*/  F2FP.BF16.F32.PACK_AB R26, R127, R125 ;  /* 0x0000007d7f1a723e */ /* 0x004fe600000010ff */
[----:B------:R-:W-:Y:S01]  /*3bc0*/  STS [R237+0x1000], R34 ;  /* 0x00100022ed007388 */ /* 0x000fe20000000800 */
[----:B---3--:R-:W-:Y:S03]  /*3bd0*/  F2FP.BF16.F32.PACK_AB R30, R132, R136 ;  /* 0x00000088841e723e */ /* 0x008fe600000010ff */
[----:B------:R-:W-:Y:S04]  /*3be0*/  STS [R237+0x1400], R22 ;  /* 0x00140016ed007388 */ /* 0x000fe80000000800 */
[----:B------:R-:W-:Y:S04]  /*3bf0*/  STS [R209+0x1000], R26 ;  /* 0x0010001ad1007388 */ /* 0x000fe80000000800 */
[----:B------:R-:W-:Y:S04]  /*3c00*/  STS [R209+0x1400], R30 ;  /* 0x0014001ed1007388 */ /* 0x000fe80000000800 */
[----:B------:R-:W1:Y:S08]  /*3c10*/  LDSM.16.M88.4 R100, [R190+0x4000] ;  /* 0x00400000be64783b */ /* 0x000e700000000200 */
[----:B------:R-:W2:Y:S08]  /*3c20*/  LDSM.16.M88.4 R104, [R190+0x5000] ;  /* 0x00500000be68783b */ /* 0x000eb00000000200 */
[----:B------:R-:W3:Y:S08]  /*3c30*/  LDSM.16.M88.4 R108, [R172+0x4000] ;  /* 0x00400000ac6c783b */ /* 0x000ef00000000200 */
[----:B------:R-:W4:Y:S01]  /*3c40*/  LDSM.16.M88.4 R112, [R172+0x5000] ;  /* 0x00500000ac70783b */ /* 0x000f220000000200 */
[-C--:B-1----:R-:W-:Y:S08]  /*3c50*/  HMMA.16816.F32.BF16 R4, R100, R140.reuse, RZ ;  /* 0x0000008c6404723c */ /* 0x082ff000000418ff */
[C---:B--2---:R-:W-:Y:S08]  /*3c60*/  HMMA.16816.F32.BF16 R8, R104.reuse, R140, RZ ;  /* 0x0000008c6808723c */ /* 0x044ff000000418ff */
[-C--:B------:R-:W-:Y:S08]  /*3c70*/  HMMA.16816.F32.BF16 R12, R104, R142.reuse, RZ ;  /* 0x0000008e680c723c */ /* 0x080ff000000418ff */
[C---:B------:R-:W-:Y:S08]  /*3c80*/  HMMA.16816.F32.BF16 R16, R100.reuse, R142, RZ ;  /* 0x0000008e6410723c */ /* 0x040ff000000418ff */
[-C--:B------:R-:W-:Y:S08]  /*3c90*/  HMMA.16816.F32.BF16 R20, R100, R144.reuse, RZ ;  /* 0x000000906414723c */ /* 0x080ff000000418ff */
[C---:B------:R-:W-:Y:S08]  /*3ca0*/  HMMA.16816.F32.BF16 R24, R104.reuse, R144, RZ ;  /* 0x000000906818723c */ /* 0x040ff000000418ff */
[-C--:B------:R-:W-:Y:S01]  /*3cb0*/  HMMA.16816.F32.BF16 R28, R104, R146.reuse, RZ ;  /* 0x00000092681c723c */ /* 0x080fe200000418ff */
[----:B------:R-:W-:Y:S07]  /*3cc0*/  LDSM.16.M88.4 R104, [R3+0x5000] ;  /* 0x005000000368783b */ /* 0x000fee0000000200 */
[----:B------:R-:W-:Y:S01]  /*3cd0*/  HMMA.16816.F32.BF16 R32, R100, R146, RZ ;  /* 0x000000926420723c */ /* 0x000fe200000418ff */
[----:B------:R-:W1:Y:S07]  /*3ce0*/  LDSM.16.M88.4 R100, [R3+0x4000] ;  /* 0x004000000364783b */ /* 0x000e6e0000000200 */
[-C--:B---3--:R-:W-:Y:S08]  /*3cf0*/  HMMA.16816.F32.BF16 R4, R108, R148.reuse, R4 ;  /* 0x000000946c04723c */ /* 0x088ff00000041804 */
[C---:B----4-:R-:W-:Y:S08]  /*3d00*/  HMMA.16816.F32.BF16 R8, R112.reuse, R148, R8 ;  /* 0x000000947008723c */ /* 0x050ff00000041808 */
[-C--:B------:R-:W-:Y:S08]  /*3d10*/  HMMA.16816.F32.BF16 R12, R112, R150.reuse, R12 ;  /* 0x00000096700c723c */ /* 0x080ff0000004180c */
[C---:B------:R-:W-:Y:S08]  /*3d20*/  HMMA.16816.F32.BF16 R16, R108.reuse, R150, R16 ;  /* 0x000000966c10723c */ /* 0x040ff00000041810 */
[-C--:B------:R-:W-:Y:S08]  /*3d30*/  HMMA.16816.F32.BF16 R20, R108, R152.reuse, R20 ;  /* 0x000000986c14723c */ /* 0x080ff00000041814 */
[C---:B------:R-:W-:Y:S08]  /*3d40*/  HMMA.16816.F32.BF16 R24, R112.reuse, R152, R24 ;  /* 0x000000987018723c */ /* 0x040ff00000041818 */
[-C--:B------:R-:W-:Y:S08]  /*3d50*/  HMMA.16816.F32.BF16 R28, R112, R154.reuse, R28 ;  /* 0x0000009a701c723c */ /* 0x080ff0000004181c */
[----:B------:R-:W-:Y:S01]  /*3d60*/  HMMA.16816.F32.BF16 R32, R108, R154, R32 ;  /* 0x0000009a6c20723c */ /* 0x000fe20000041820 */
[----:B------:R-:W-:Y:S07]  /*3d70*/  LDSM.16.M88.4 R108, [R2+0x5000] ;  /* 0x00500000026c783b */ /* 0x000fee0000000200 */
[-C--:B-1----:R-:W-:Y:S08]  /*3d80*/  HMMA.16816.F32.BF16 R4, R100, R156.reuse, R4 ;  /* 0x0000009c6404723c */ /* 0x082ff00000041804 */
[C---:B------:R-:W-:Y:S08]  /*3d90*/  HMMA.16816.F32.BF16 R8, R104.reuse, R156, R8 ;  /* 0x0000009c6808723c */ /* 0x040ff00000041808 */
[-C--:B------:R-:W-:Y:S08]  /*3da0*/  HMMA.16816.F32.BF16 R12, R104, R158.reuse, R12 ;  /* 0x0000009e680c723c */ /* 0x080ff0000004180c */
[C---:B------:R-:W-:Y:S08]  /*3db0*/  HMMA.16816.F32.BF16 R16, R100.reuse, R158, R16 ;  /* 0x0000009e6410723c */ /* 0x040ff00000041810 */
[-C--:B------:R-:W-:Y:S08]  /*3dc0*/  HMMA.16816.F32.BF16 R20, R100, R160.reuse, R20 ;  /* 0x000000a06414723c */ /* 0x080ff00000041814 */
[C---:B------:R-:W-:Y:S08]  /*3dd0*/  HMMA.16816.F32.BF16 R24, R104.reuse, R160, R24 ;  /* 0x000000a06818723c */ /* 0x040ff00000041818 */
[-C--:B------:R-:W-:Y:S01]  /*3de0*/  HMMA.16816.F32.BF16 R28, R104, R162.reuse, R28 ;  /* 0x000000a2681c723c */ /* 0x080fe2000004181c */
[----:B------:R-:W1:Y:S07]  /*3df0*/  LDSM.16.M88.4 R104, [R2+0x4000] ;  /* 0x004000000268783b */ /* 0x000e6e0000000200 */
[----:B------:R-:W-:Y:S08]  /*3e00*/  HMMA.16816.F32.BF16 R32, R100, R162, R32 ;  /* 0x000000a26420723c */ /* 0x000ff00000041820 */
[-C--:B-1----:R-:W-:Y:S08]  /*3e10*/  HMMA.16816.F32.BF16 R4, R104, R164.reuse, R4 ;  /* 0x000000a46804723c */ /* 0x082ff00000041804 */
[C---:B------:R-:W-:Y:S08]  /*3e20*/  HMMA.16816.F32.BF16 R8, R108.reuse, R164, R8 ;  /* 0x000000a46c08723c */ /* 0x040ff00000041808 */
[-C--:B------:R-:W-:Y:S03]  /*3e30*/  HMMA.16816.F32.BF16 R12, R108, R166.reuse, R12 ;  /* 0x000000a66c0c723c */ /* 0x080fe6000004180c */
[C---:B------:R-:W-:Y:S01]  /*3e40*/  FADD.FTZ R113, -R246.reuse, R5 ;  /* 0x00000005f6717221 */ /* 0x040fe20000010100 */
[----:B------:R-:W-:Y:S03]  /*3e50*/  FADD.FTZ R114, -R246, R4 ;  /* 0x00000004f6727221 */ /* 0x000fe60000010100 */
[----:B------:R-:W-:Y:S01]  /*3e60*/  FMUL.FTZ R244, R244, R113 ;  /* 0x00000071f4f47220 */ /* 0x000fe20000410000 */
[C---:B------:R-:W-:Y:S04]  /*3e70*/  HMMA.16816.F32.BF16 R16, R104.reuse, R166, R16 ;  /* 0x000000a66810723c */ /* 0x040fe80000041810 */
[----:B------:R-:W-:Y:S02]  /*3e80*/  VIADD R113, R232, 0x1 ;  /* 0x00000001e8717836 */ /* 0x000fe40000000000 */
[----:B------:R-:W-:Y:S02]  /*3e90*/  FMUL.FTZ R245, R245, R114 ;  /* 0x00000072f5f57220 */ /* 0x000fe40000410000 */
[-C--:B------:R-:W-:Y:S03]  /*3ea0*/  HMMA.16816.F32.BF16 R20, R104, R168.reuse, R20 ;  /* 0x000000a86814723c */ /* 0x080fe60000041814 */
[----:B------:R-:W-:Y:S02]  /*3eb0*/  ISETP.NE.AND P0, PT, R113, 0x1, PT ;  /* 0x000000017100780c */ /* 0x000fe40003f05270 */
[----:B------:R-:W-:Y:S03]  /*3ec0*/  F2FP.BF16.F32.PACK_AB R244, R244, R245 ;  /* 0x000000f5f4f4723e */ /* 0x000fe600000010ff */
[C---:B------:R-:W-:Y:S04]  /*3ed0*/  HMMA.16816.F32.BF16 R24, R108.reuse, R168, R24 ;  /* 0x000000a86c18723c */ /* 0x040fe80000041818 */
[C---:B------:R-:W-:Y:S01]  /*3ee0*/  FADD.FTZ R115, -R246.reuse, R16 ;  /* 0x00000010f6737221 */ /* 0x040fe20000010100 */
[C---:B------:R-:W-:Y:S01]  /*3ef0*/  FADD.FTZ R17, -R246.reuse, R17 ;  /* 0x00000011f6117221 */ /* 0x040fe20000010100 */
[C---:B------:R-:W-:Y:S01]  /*3f00*/  FADD.FTZ R18, -R251.reuse, R18 ;  /* 0x00000012fb127221 */ /* 0x040fe20000010100 */
[----:B------:R-:W-:Y:S01]  /*3f10*/  FADD.FTZ R19, -R251, R19 ;  /* 0x00000013fb137221 */ /* 0x000fe20000010100 */
[-C--:B------:R-:W-:Y:S03]  /*3f20*/  HMMA.16816.F32.BF16 R28, R108, R170.reuse, R28 ;  /* 0x000000aa6c1c723c */ /* 0x080fe6000004181c */
[----:B------:R-:W-:Y:S01]  /*3f30*/  FMUL.FTZ R129, R129, R115 ;  /* 0x0000007381817220 */ /* 0x000fe20000410000 */
[----:B------:R-:W-:Y:S01]  /*3f40*/  FMUL.FTZ R17, R133, R17 ;  /* 0x0000001185117220 */ /* 0x000fe20000410000 */
[C---:B------:R-:W-:Y:S01]  /*3f50*/  FADD.FTZ R133, -R246.reuse, R20 ;  /* 0x00000014f6857221 */ /* 0x040fe20000010100 */
[----:B------:R-:W-:Y:S01]  /*3f60*/  FADD.FTZ R21, -R246, R21 ;  /* 0x00000015f6157221 */ /* 0x000fe20000010100 */
[----:B------:R-:W-:Y:S01]  /*3f70*/  FADD.FTZ R22, -R251, R22 ;  /* 0x00000016fb167221 */ /* 0x000fe20000010100 */
[----:B------:R-:W-:Y:S04]  /*3f80*/  HMMA.16816.F32.BF16 R32, R104, R170, R32 ;  /* 0x000000aa6820723c */ /* 0x000fe80000041820 */
[----:B------:R-:W-:Y:S01]  /*3f90*/  F2FP.BF16.F32.PACK_AB R129, R17, R129 ;  /* 0x000000811181723e */ /* 0x000fe200000010ff */
[----:B------:R-:W-:Y:S01]  /*3fa0*/  FMUL.FTZ R245, R121, R133 ;  /* 0x0000008579f57220 */ /* 0x000fe20000410000 */
[C---:B------:R-:W-:Y:S01]  /*3fb0*/  FADD.FTZ R133, -R251.reuse, R7 ;  /* 0x00000007fb857221 */ /* 0x040fe20000010100 */
[----:B------:R-:W-:Y:S01]  /*3fc0*/  FMUL.FTZ R21, R122, R21 ;  /* 0x000000157a157220 */ /* 0x000fe20000410000 */
[----:B------:R-:W-:Y:S01]  /*3fd0*/  FADD.FTZ R23, -R251, R23 ;  /* 0x00000017fb177221 */ /* 0x000fe20000010100 */
[----:B------:R-:W-:Y:S01]  /*3fe0*/  FMUL.FTZ R22, R123, R22 ;  /* 0x000000167b167220 */ /* 0x000fe20000410000 */
[----:B------:R-:W-:Y:S02]  /*3ff0*/  FMUL.FTZ R248, R248, R133 ;  /* 0x00000085f8f87220 */ /* 0x000fe40000410000 */
[----:B------:R-:W-:Y:S01]  /*4000*/  F2FP.BF16.F32.PACK_AB R245, R21, R245 ;  /* 0x000000f515f5723e */ /* 0x000fe200000010ff */
[----:B------:R-:W-:Y:S06]  /*4010*/  FMUL.FTZ R23, R192, R23 ;  /* 0x00000017c0177220 */ /* 0x000fec0000410000 */
[C---:B------:R-:W-:Y:S01]  /*4020*/  FADD.FTZ R17, -R246.reuse, R32 ;  /* 0x00000020f6117221 */ /* 0x040fe20000010100 */
[----:B------:R-:W-:Y:S01]  /*4030*/  FADD.FTZ R246, -R246, R33 ;  /* 0x00000021f6f67221 */ /* 0x000fe20000010100 */
[----:B------:R-:W-:Y:S02]  /*4040*/  FADD.FTZ R33, -R251, R6 ;  /* 0x00000006fb217221 */ /* 0x000fe40000010100 */
[----:B------:R-:W-:Y:S01]  /*4050*/  FMUL.FTZ R17, R128, R17 ;  /* 0x0000001180117220 */ /* 0x000fe20000410000 */
[----:B------:R-:W-:Y:S01]  /*4060*/  FMUL.FTZ R246, R124, R246 ;  /* 0x000000f67cf67220 */ /* 0x000fe20000410000 */
[----:B------:R-:W-:Y:S04]  /*4070*/  FMUL.FTZ R239, R239, R33 ;  /* 0x00000021efef7220 */ /* 0x000fe80000410000 */
[----:B------:R-:W-:Y:S01]  /*4080*/  F2FP.BF16.F32.PACK_AB R246, R246, R17 ;  /* 0x00000011f6f6723e */ /* 0x000fe200000010ff */
[C---:B------:R-:W-:Y:S01]  /*4090*/  FADD.FTZ R17, -R251.reuse, R34 ;  /* 0x00000022fb117221 */ /* 0x040fe20000010100 */
[----:B------:R-:W-:Y:S01]  /*40a0*/  FADD.FTZ R251, -R251, R35 ;  /* 0x00000023fbfb7221 */ /* 0x000fe20000010100 */
[----:B------:R-:W-:Y:S01]  /*40b0*/  F2FP.BF16.F32.PACK_AB R248, R248, R239 ;  /* 0x000000eff8f8723e */ /* 0x000fe200000010ff */
[----:B------:R-:W-:Y:S01]  /*40c0*/  FMUL.FTZ R239, R135, R18 ;  /* 0x0000001287ef7220 */ /* 0x000fe20000410000 */
[----:B------:R-:W-:Y:S01]  /*40d0*/  FMUL.FTZ R135, R185, R19 ;  /* 0x00000013b9877220 */ /* 0x000fe20000410000 */
[----:B------:R-:W-:Y:S01]  /*40e0*/  FMUL.FTZ R17, R116, R17 ;  /* 0x0000001174117220 */ /* 0x000fe20000410000 */
[----:B------:R-:W-:Y:S01]  /*40f0*/  FMUL.FTZ R251, R120, R251 ;  /* 0x000000fb78fb7220 */ /* 0x000fe20000410000 */
[----:B------:R-:W-:Y:S06]  /*4100*/  @!P0 BRA `(.L_x_28) ;  /* 0x00000000004c8947 */ /* 0x000fec0003800000 */
[----:B------:R-:W-:Y:S01]  /*4110*/  IADD3 R5, P2, PT, RZ, -UR18, RZ ;  /* 0x80000012ff057c10 */ /* 0x000fe2000ff5e0ff */
[----:B------:R-:W-:Y:S01]  /*4120*/  IMAD.MOV.U32 R4, RZ, RZ, -0x2000 ;  /* 0xffffe000ff047424 */ /* 0x000fe200078e00ff */
[----:B------:R-:W-:Y:S03]  /*4130*/  LOP3.LUT R7, R232, 0x1, RZ, 0xc0, !PT ;  /* 0x00000001e8077812 */ /* 0x000fe600078ec0ff */
[----:B------:R-:W-:Y:S01]  /*4140*/  IMAD.X R6, RZ, RZ, ~UR5, P2 ;  /* 0x80000005ff067e24 */ /* 0x000fe200090e06ff */
[----:B------:R-:W-:Y:S04]  /*4150*/  ISETP.NE.U32.AND P3, PT, R7, 0x1, PT ;  /* 0x000000010700780c */ /* 0x000fe80003f65070 */
[----:B------:R-:W-:Y:S02]  /*4160*/  SHF.R.S64 R5, R5, 0x1f, R6 ;  /* 0x0000001f05057819 */ /* 0x000fe40000001006 */
[----:B------:R-:W-:Y:S02]  /*4170*/  SEL R4, R4, 0x2000, !P3 ;  /* 0x0000200004047807 */ /* 0x000fe40005800000 */
[----:B------:R-:W-:Y:S03]  /*4180*/  IADD3 R216, P2, PT, R5, R216, RZ ;  /* 0x000000d805d87210 */ /* 0x000fe60007f5e0ff */
[--C-:B------:R-:W-:Y:S01]  /*4190*/  IMAD.IADD R233, R233, 0x1, R4.reuse ;  /* 0x00000001e9e97824 */ /* 0x100fe200078e0204 */
[----:B------:R-:W-:Y:S01]  /*41a0*/  LEA.HI.X.SX32 R217, R6, R217, 0x1, P2 ;  /* 0x000000d906d97211 */ /* 0x000fe200010f0eff */
[----:B------:R-:W-:Y:S01]  /*41b0*/  IMAD.IADD R174, R174, 0x1, R4 ;  /* 0x00000001aeae7824 */ /* 0x000fe200078e0204 */
[C---:B------:R-:W-:Y:S03]  /*41c0*/  LEA R6, P2, R211.reuse, R216, 0x1 ;  /* 0x000000d8d3067211 */ /* 0x040fe600078408ff */
[----:B------:R-:W-:Y:S01]  /*41d0*/  @!PT LDS RZ, [RZ] ;  /* 0x00000000fffff984 */ /* 0x000fe20000000800 */
[----:B------:R-:W-:Y:S01]  /*41e0*/  @!PT LDS RZ, [RZ] ;  /* 0x00000000fffff984 */ /* 0x000fe20000000800 */
[----:B------:R-:W-:Y:S01]  /*41f0*/  @!PT LDS RZ, [RZ] ;  /* 0x00000000fffff984 */ /* 0x000fe20000000800 */
[----:B------:R1:W-:Y:S01]  /*4200*/  LDGSTS.E.BYPASS.LTC128B.128 [R233], desc[UR14][R216.64] ;  /* 0x00000000d8e97fae */ /* 0x0003e2000b981a0e */
[----:B------:R-:W-:Y:S05]  /*4210*/  LEA.HI.X R7, R211, R217, R210, 0x1, P2 ;  /* 0x000000d9d3077211 */ /* 0x000fea00010f0cd2 */
[----:B------:R1:W-:Y:S04]  /*4220*/  LDGSTS.E.BYPASS.LTC128B.128 [R233+0x1000], desc[UR14][R6.64] ;  /* 0x0100000006e97fae */ /* 0x0003e8000b981a0e */
[----:B------:R-:W0:Y:S02]  /*4230*/  LDGDEPBAR ;  /* 0x00000000000079af */ /* 0x000e240000000000 */
.L_x_28:
[C---:B-----5:R-:W-:Y:S01]  /*4240*/  FADD.FTZ R8, -R134.reuse, R8 ;  /* 0x0000000886087221 */ /* 0x060fe20000010100 */
[C---:B------:R-:W-:Y:S01]  /*4250*/  FADD.FTZ R9, -R134.reuse, R9 ;  /* 0x0000000986097221 */ /* 0x040fe20000010100 */
[C---:B------:R-:W-:Y:S01]  /*4260*/  FADD.FTZ R11, -R131.reuse, R11 ;  /* 0x0000000b830b7221 */ /* 0x040fe20000010100 */
[----:B------:R-:W-:Y:S01]  /*4270*/  FADD.FTZ R10, -R131, R10 ;  /* 0x0000000a830a7221 */ /* 0x000fe20000010100 */
[----:B------:R-:W-:Y:S01]  /*4280*/  FADD.FTZ R12, -R134, R12 ;  /* 0x0000000c860c7221 */ /* 0x000fe20000010100 */
[----:B------:R-:W-:Y:S01]  /*4290*/  FMUL.FTZ R9, R250, R9 ;  /* 0x00000009fa097220 */ /* 0x000fe20000410000 */
[----:B------:R-:W-:Y:S01]  /*42a0*/  FMUL.FTZ R11, R252, R11 ;  /* 0x0000000bfc0b7220 */ /* 0x000fe20000410000 */
[----:B------:R-:W-:Y:S01]  /*42b0*/  FADD.FTZ R13, -R134, R13 ;  /* 0x0000000d860d7221 */ /* 0x000fe20000010100 */
[----:B------:R-:W-:Y:S01]  /*42c0*/  FMUL.FTZ R8, R247, R8 ;  /* 0x00000008f7087220 */ /* 0x000fe20000410000 */
[----:B------:R-:W-:Y:S01]  /*42d0*/  FADD.FTZ R14, -R131, R14 ;  /* 0x0000000e830e7221 */ /* 0x000fe20000010100 */
[----:B------:R-:W-:Y:S01]  /*42e0*/  FMUL.FTZ R10, R249, R10 ;  /* 0x0000000af90a7220 */ /* 0x000fe20000410000 */
[----:B------:R-:W-:Y:S01]  /*42f0*/  FADD.FTZ R15, -R131, R15 ;  /* 0x0000000f830f7221 */ /* 0x000fe20000010100 */
[----:B------:R-:W-:Y:S01]  /*4300*/  F2FP.BF16.F32.PACK_AB R135, R135, R239 ;  /* 0x000000ef8787723e */ /* 0x000fe200000010ff */
[----:B------:R-:W-:Y:S01]  /*4310*/  STS [R205+-0x4000], R244 ;  /* 0xffc000f4cd007388 */ /* 0x000fe20000000800 */
[----:B------:R-:W-:Y:S01]  /*4320*/  FMUL.FTZ R12, R137, R12 ;  /* 0x0000000c890c7220 */ /* 0x000fe20000410000 */
[----:B------:R-:W-:Y:S01]  /*4330*/  FMUL.FTZ R14, R139, R14 ;  /* 0x0000000e8b0e7220 */ /* 0x000fe20000410000 */
[----:B------:R-:W-:Y:S01]  /*4340*/  FMUL.FTZ R13, R138, R13 ;  /* 0x0000000d8a0d7220 */ /* 0x000fe20000410000 */
[----:B------:R-:W-:Y:S01]  /*4350*/  STS [R205+-0x3c00], R248 ;  /* 0xffc400f8cd007388 */ /* 0x000fe20000000800 */
[----:B------:R-:W-:Y:S01]  /*4360*/  FMUL.FTZ R15, R130, R15 ;  /* 0x0000000f820f7220 */ /* 0x000fe20000410000 */
[----:B------:R-:W-:Y:S01]  /*4370*/  F2FP.BF16.F32.PACK_AB R8, R9, R8 ;  /* 0x000000080908723e */ /* 0x000fe200000010ff */
[----:B------:R-:W-:Y:S01]  /*4380*/  FADD.FTZ R5, -R131, R26 ;  /* 0x0000001a83057221 */ /* 0x000fe20000010100 */
[----:B------:R-:W-:Y:S01]  /*4390*/  F2FP.BF16.F32.PACK_AB R10, R11, R10 ;  /* 0x0000000a0b0a723e */ /* 0x000fe200000010ff */
[----:B------:R-:W-:Y:S01]  /*43a0*/  STS [R238+-0x4000], R129 ;  /* 0xffc00081ee007388 */ /* 0x000fe20000000800 */
[----:B------:R-:W-:Y:S01]  /*43b0*/  F2FP.BF16.F32.PACK_AB R13, R13, R12 ;  /* 0x0000000c0d0d723e */ /* 0x000fe200000010ff */
[----:B------:R-:W-:Y:S01]  /*43c0*/  FADD.FTZ R4, -R131, R27 ;  /* 0x0000001b83047221 */ /* 0x000fe20000010100 */
[----:B------:R-:W-:Y:S01]  /*43d0*/  F2FP.BF16.F32.PACK_AB R15, R15, R14 ;  /* 0x0000000e0f0f723e */ /* 0x000fe200000010ff */
[----:B------:R-:W-:Y:S01]  /*43e0*/  STS [R238+-0x3c00], R135 ;  /* 0xffc40087ee007388 */ /* 0x000fe20000000800 */
[C---:B------:R-:W-:Y:S01]  /*43f0*/  FADD.FTZ R24, -R134.reuse, R24 ;  /* 0x0000001886187221 */ /* 0x040fe20000010100 */
[C---:B------:R-:W-:Y:S01]  /*4400*/  FADD.FTZ R25, -R134.reuse, R25 ;  /* 0x0000001986197221 */ /* 0x040fe20000010100 */
[----:B------:R-:W-:Y:S01]  /*4410*/  F2FP.BF16.F32.PACK_AB R22, R23, R22 ;  /* 0x000000161716723e */ /* 0x000fe200000010ff */
[----:B------:R-:W-:Y:S01]  /*4420*/  STS [R205+-0x3000], R8 ;  /* 0xffd00008cd007388 */ /* 0x000fe20000000800 */
[C---:B------:R-:W-:Y:S01]  /*4430*/  FADD.FTZ R28, -R134.reuse, R28 ;  /* 0x0000001c861c7221 */ /* 0x040fe20000010100 */
[----:B------:R-:W-:Y:S01]  /*4440*/  FADD.FTZ R134, -R134, R29 ;  /* 0x0000001d86867221 */ /* 0x000fe20000010100 */
[----:B------:R-:W-:Y:S01]  /*4450*/  FMUL.FTZ R24, R117, R24 ;  /* 0x0000001875187220 */ /* 0x000fe20000410000 */
[----:B------:R-:W-:Y:S01]  /*4460*/  STS [R205+-0x2c00], R10 ;  /* 0xffd4000acd007388 */ /* 0x000fe20000000800 */
[----:B------:R-:W-:Y:S01]  /*4470*/  FMUL.FTZ R25, R126, R25 ;  /* 0x000000197e197220 */ /* 0x000fe20000410000 */
[C---:B-1----:R-:W-:Y:S01]  /*4480*/  FADD.FTZ R7, -R131.reuse, R30 ;  /* 0x0000001e83077221 */ /* 0x042fe20000010100 */
[----:B------:R-:W-:Y:S01]  /*4490*/  FADD.FTZ R31, -R131, R31 ;  /* 0x0000001f831f7221 */ /* 0x000fe20000010100 */
[----:B------:R-:W-:Y:S01]  /*44a0*/  STS [R238+-0x3000], R13 ;  /* 0xffd0000dee007388 */ /* 0x000fe20000000800 */
[----:B------:R-:W-:Y:S01]  /*44b0*/  FMUL.FTZ R5, R118, R5 ;  /* 0x0000000576057220 */ /* 0x000fe20000410000 */
[----:B------:R-:W-:Y:S01]  /*44c0*/  FMUL.FTZ R4, R119, R4 ;  /* 0x0000000477047220 */ /* 0x000fe20000410000 */
        /* <DEDUP_REMOVED lines=8> */
[----:B------:R-:W-:Y:S01]  /*4550*/  IMAD R116, R206, UR6, RZ ;  /* 0x00000006ce747c24 */ /* 0x000fe2000f8e02ff */
[----:B------:R-:W-:Y:S01]  /*4560*/  STS [R237+-0x3c00], R22 ;  /* 0xffc40016ed007388 */ /* 0x000fe20000000800 */
[----:B------:R-:W-:Y:S02]  /*4570*/  F2FP.BF16.F32.PACK_AB R102, R4, R5 ;  /* 0x000000050466723e */ /* 0x000fe400000010ff */
[----:B------:R-:W-:Y:S01]  /*4580*/  F2FP.BF16.F32.PACK_AB R100, R127, R28 ;  /* 0x0000001c7f64723e */ /* 0x000fe200000010ff */
[----:B------:R-:W-:Y:S01]  /*4590*/  STS [R209+-0x4000], R246 ;  /* 0xffc000f6d1007388 */ /* 0x000fe20000000800 */
[----:B------:R-:W-:Y:S03]  /*45a0*/  F2FP.BF16.F32.PACK_AB R132, R132, R7 ;  /* 0x000000078484723e */ /* 0x000fe600000010ff */
[----:B------:R-:W-:Y:S04]  /*45b0*/  STS [R209+-0x3c00], R32 ;  /* 0xffc40020d1007388 */ /* 0x000fe80000000800 */
[----:B------:R-:W-:Y:S04]  /*45c0*/  STS [R237+-0x3000], R34 ;  /* 0xffd00022ed007388 */ /* 0x000fe80000000800 */
[----:B------:R-:W-:Y:S04]  /*45d0*/  STS [R237+-0x2c00], R102 ;  /* 0xffd40066ed007388 */ /* 0x000fe80000000800 */
[----:B------:R-:W-:Y:S04]  /*45e0*/  STS [R209+-0x3000], R100 ;  /* 0xffd00064d1007388 */ /* 0x000fe80000000800 */
[----:B------:R-:W-:Y:S01]  /*45f0*/  STS [R209+-0x2c00], R132 ;  /* 0xffd40084d1007388 */ /* 0x000fe20000000800 */
[----:B------:R-:W-:Y:S06]  /*4600*/  BAR.SYNC.DEFER_BLOCKING 0x0 ;  /* 0x0000000000007b1d */ /* 0x000fec0000010000 */
[----:B------:R-:W-:Y:S04]  /*4610*/  LDSM.16.MT88.4 R4, [R178] ;  /* 0x00000000b204783b */ /* 0x000fe80000004200 */
[----:B------:R-:W1:Y:S04]  /*4620*/  LDSM.16.MT88.4 R8, [R188+0x4000] ;  /* 0x00400000bc08783b */ /* 0x000e680000004200 */
[----:B------:R-:W2:Y:S04]  /*4630*/  LDSM.16.MT88.4 R12, [R178+0x2000] ;  /* 0x00200000b20c783b */ /* 0x000ea80000004200 */
[----:B------:R-:W3:Y:S04]  /*4640*/  LDSM.16.MT88.4 R16, [R0+0x4000] ;  /* 0x004000000010783b */ /* 0x000ee80000004200 */
[----:B------:R-:W-:Y:S04]  /*4650*/  LDSM.16.MT88.4 R20, [R178+0x800] ;  /* 0x00080000b214783b */ /* 0x000fe80000004200 */
[----:B------:R-:W4:Y:S04]  /*4660*/  LDSM.16.MT88.4 R24, [R188+0x4800] ;  /* 0x00480000bc18783b */ /* 0x000f280000004200 */
[----:B------:R-:W4:Y:S04]  /*4670*/  LDSM.16.MT88.4 R28, [R178+0x2800] ;  /* 0x00280000b21c783b */ /* 0x000f280000004200 */
[----:B------:R-:W4:Y:S04]  /*4680*/  LDSM.16.MT88.4 R32, [R0+0x4800] ;  /* 0x004800000020783b */ /* 0x000f280000004200 */
[----:B------:R-:W-:Y:S04]  /*4690*/  LDSM.16.MT88.4 R100, [R188+0x5000] ;  /* 0x00500000bc64783b */ /* 0x000fe80000004200 */
[----:B------:R-:W-:Y:S01]  /*46a0*/  LDSM.16.MT88.4 R104, [R178+0x3000] ;  /* 0x00300000b268783b */ /* 0x000fe20000004200 */
[-C--:B-1----:R-:W-:Y:S08]  /*46b0*/  HMMA.16816.F32.BF16 R36, R4, R8.reuse, R36 ;  /* 0x000000080424723c */ /* 0x082ff00000041824 */
[C---:B--2---:R-:W-:Y:S08]  /*46c0*/  HMMA.16816.F32.BF16 R40, R12.reuse, R8, R40 ;  /* 0x000000080c28723c */ /* 0x044ff00000041828 */
[-C--:B------:R-:W-:Y:S08]  /*46d0*/  HMMA.16816.F32.BF16 R44, R12, R10.reuse, R44 ;  /* 0x0000000a0c2c723c */ /* 0x080ff0000004182c */
[C---:B------:R-:W-:Y:S01]  /*46e0*/  HMMA.16816.F32.BF16 R48, R4.reuse, R10, R48 ;  /* 0x0000000a0430723c */ /* 0x040fe20000041830 */
[----:B------:R-:W1:Y:S07]  /*46f0*/  LDSM.16.MT88.4 R8, [R178+0x1000] ;  /* 0x00100000b208783b */ /* 0x000e6e0000004200 */
[-C--:B---3--:R-:W-:Y:S08]  /*4700*/  HMMA.16816.F32.BF16 R52, R4, R16.reuse, R52 ;  /* 0x000000100434723c */ /* 0x088ff00000041834 */
[C---:B------:R-:W-:Y:S08]  /*4710*/  HMMA.16816.F32.BF16 R56, R12.reuse, R16, R56 ;  /* 0x000000100c38723c */ /* 0x040ff00000041838 */
[-C--:B------:R-:W-:Y:S01]  /*4720*/  HMMA.16816.F32.BF16 R60, R12, R18.reuse, R60 ;  /* 0x000000120c3c723c */ /* 0x080fe2000004183c */
[----:B------:R-:W2:Y:S07]  /*4730*/  LDSM.16.MT88.4 R12, [R0+0x5000] ;  /* 0x00500000000c783b */ /* 0x000eae0000004200 */
[----:B------:R-:W-:Y:S01]  /*4740*/  HMMA.16816.F32.BF16 R64, R4, R18, R64 ;  /* 0x000000120440723c */ /* 0x000fe20000041840 */
[----:B------:R-:W-:Y:S04]  /*4750*/  LDSM.16.MT88.4 R4, [R178+0x1800] ;  /* 0x00180000b204783b */ /* 0x000fe80000004200 */
[----:B------:R-:W3:Y:S03]  /*4760*/  LDSM.16.MT88.4 R16, [R188+0x5800] ;  /* 0x00580000bc10783b */ /* 0x000ee60000004200 */
[-C--:B----4-:R-:W-:Y:S08]  /*4770*/  HMMA.16816.F32.BF16 R36, R20, R24.reuse, R36 ;  /* 0x000000181424723c */ /* 0x090ff00000041824 */
[C---:B------:R-:W-:Y:S08]  /*4780*/  HMMA.16816.F32.BF16 R40, R28.reuse, R24, R40 ;  /* 0x000000181c28723c */ /* 0x040ff00000041828 */
[-C--:B------:R-:W-:Y:S08]  /*4790*/  HMMA.16816.F32.BF16 R44, R28, R26.reuse, R44 ;  /* 0x0000001a1c2c723c */ /* 0x080ff0000004182c */
[C---:B------:R-:W-:Y:S01]  /*47a0*/  HMMA.16816.F32.BF16 R48, R20.reuse, R26, R48 ;  /* 0x0000001a1430723c */ /* 0x040fe20000041830 */
[----:B------:R-:W4:Y:S07]  /*47b0*/  LDSM.16.MT88.4 R24, [R178+0x3800] ;  /* 0x00380000b218783b */ /* 0x000f2e0000004200 */
[-C--:B------:R-:W-:Y:S08]  /*47c0*/  HMMA.16816.F32.BF16 R52, R20, R32.reuse, R52 ;  /* 0x000000201434723c */ /* 0x080ff00000041834 */
[C---:B------:R-:W-:Y:S08]  /*47d0*/  HMMA.16816.F32.BF16 R56, R28.reuse, R32, R56 ;  /* 0x000000201c38723c */ /* 0x040ff00000041838 */
[-C--:B------:R-:W-:Y:S01]  /*47e0*/  HMMA.16816.F32.BF16 R60, R28, R34.reuse, R60 ;  /* 0x000000221c3c723c */ /* 0x080fe2000004183c */
[----:B------:R-:W4:Y:S01]  /*47f0*/  LDSM.16.MT88.4 R28, [R0+0x5800] ;  /* 0x00580000001c783b */ /* 0x000f220000004200 */
[----:B------:R-:W-:Y:S06]  /*4800*/  BAR.SYNC.DEFER_BLOCKING 0x0 ;  /* 0x0000000000007b1d */ /* 0x000fec0000010000 */
[----:B------:R-:W-:Y:S08]  /*4810*/  HMMA.16816.F32.BF16 R64, R20, R34, R64 ;  /* 0x000000221440723c */ /* 0x000ff00000041840 */
[-C--:B-1----:R-:W-:Y:S08]  /*4820*/  HMMA.16816.F32.BF16 R36, R8, R100.reuse, R36 ;  /* 0x000000640824723c */ /* 0x082ff00000041824 */
[C---:B------:R-:W-:Y:S08]  /*4830*/  HMMA.16816.F32.BF16 R40, R104.reuse, R100, R40 ;  /* 0x000000646828723c */ /* 0x040ff00000041828 */
[-C--:B------:R-:W-:Y:S08]  /*4840*/  HMMA.16816.F32.BF16 R44, R104, R102.reuse, R44 ;  /* 0x00000066682c723c */ /* 0x080ff0000004182c */
[C---:B------:R-:W-:Y:S08]  /*4850*/  HMMA.16816.F32.BF16 R48, R8.reuse, R102, R48 ;  /* 0x000000660830723c */ /* 0x040ff00000041830 */
[-C--:B--2---:R-:W-:Y:S08]  /*4860*/  HMMA.16816.F32.BF16 R52, R8, R12.reuse, R52 ;  /* 0x0000000c0834723c */ /* 0x084ff00000041834 */
[C---:B------:R-:W-:Y:S08]  /*4870*/  HMMA.16816.F32.BF16 R56, R104.reuse, R12, R56 ;  /* 0x0000000c6838723c */ /* 0x040ff00000041838 */
[-C--:B------:R-:W-:Y:S08]  /*4880*/  HMMA.16816.F32.BF16 R60, R104, R14.reuse, R60 ;  /* 0x0000000e683c723c */ /* 0x080ff0000004183c */
[----:B------:R-:W-:Y:S08]  /*4890*/  HMMA.16816.F32.BF16 R64, R8, R14, R64 ;  /* 0x0000000e0840723c */ /* 0x000ff00000041840 */
[-C--:B---3--:R-:W-:Y:S08]  /*48a0*/  HMMA.16816.F32.BF16 R36, R4, R16.reuse, R36 ;  /* 0x000000100424723c */ /* 0x088ff00000041824 */
[C---:B----4-:R-:W-:Y:S08]  /*48b0*/  HMMA.16816.F32.BF16 R40, R24.reuse, R16, R40 ;  /* 0x000000101828723c */ /* 0x050ff00000041828 */
[-C--:B------:R-:W-:Y:S08]  /*48c0*/  HMMA.16816.F32.BF16 R44, R24, R18.reuse, R44 ;  /* 0x00000012182c723c */ /* 0x080ff0000004182c */
[C---:B------:R-:W-:Y:S08]  /*48d0*/  HMMA.16816.F32.BF16 R48, R4.reuse, R18, R48 ;  /* 0x000000120430723c */ /* 0x040ff00000041830 */
[-C--:B------:R-:W-:Y:S08]  /*48e0*/  HMMA.16816.F32.BF16 R52, R4, R28.reuse, R52 ;  /* 0x0000001c0434723c */ /* 0x080ff00000041834 */
[C---:B------:R-:W-:Y:S08]  /*48f0*/  HMMA.16816.F32.BF16 R56, R24.reuse, R28, R56 ;  /* 0x0000001c1838723c */ /* 0x040ff00000041838 */
[-C--:B------:R-:W-:Y:S08]  /*4900*/  HMMA.16816.F32.BF16 R60, R24, R30.reuse, R60 ;  /* 0x0000001e183c723c */ /* 0x080ff0000004183c */
[----:B------:R-:W-:Y:S04]  /*4910*/  HMMA.16816.F32.BF16 R64, R4, R30, R64 ;  /* 0x0000001e0440723c */ /* 0x000fe80000041840 */
[----:B------:R-:W-:Y:S04]  /*4920*/  LEA R5, -R116, RZ, 0x6 ;  /* 0x000000ff74057211 */ /* 0x000fe800078e31ff */
[C---:B------:R-:W-:Y:S04]  /*4930*/  LEA R240, P2, R5.reuse, R240, 0x2 ;  /* 0x000000f005f07211 */ /* 0x040fe800078410ff */
[----:B------:R-:W-:Y:S01]  /*4940*/  LEA.HI.X.SX32 R241, R5, R241, 0x2, P2 ;  /* 0x000000f105f17211 */ /* 0x000fe200010f16ff */
[----:B------:R-:W-:Y:S08]  /*4950*/  @!P0 BRA `(.L_x_29) ;  /* 0x0000000000348947 */ /* 0x000ff00003800000 */
[----:B------:R-:W-:Y:S05]  /*4960*/  IADD3 R5, P0, PT, RZ, -UR19, RZ ;  /* 0x80000013ff057c10 */ /* 0x000fea000ff1e0ff */
[----:B------:R-:W-:Y:S05]  /*4970*/  IMAD.X R4, RZ, RZ, ~UR4, P0 ;  /* 0x80000004ff047e24 */ /* 0x000fea00080e06ff */
[----:B------:R-:W-:Y:S04]  /*4980*/  SHF.R.S64 R5, R5, 0x1f, R4 ;  /* 0x0000001f05057819 */ /* 0x000fe80000001004 */
[----:B------:R-:W-:Y:S04]  /*4990*/  IADD3 R218, P0, PT, R5, R218, RZ ;  /* 0x000000da05da7210 */ /* 0x000fe80007f1e0ff */
[----:B------:R-:W-:Y:S02]  /*49a0*/  LEA.HI.X.SX32 R219, R4, R219, 0x1, P0 ;  /* 0x000000db04db7211 */ /* 0x000fe400000f0eff */
[C---:B------:R-:W-:Y:S03]  /*49b0*/  LEA R6, P0, R213.reuse, R218, 0x1 ;  /* 0x000000dad5067211 */ /* 0x040fe600078008ff */
[----:B------:R-:W-:Y:S01]  /*49c0*/  @!PT LDS RZ, [RZ] ;  /* 0x00000000fffff984 */ /* 0x000fe20000000800 */
[----:B------:R-:W-:Y:S01]  /*49d0*/  @!PT LDS RZ, [RZ] ;  /* 0x00000000fffff984 */ /* 0x000fe20000000800 */
[----:B------:R-:W-:Y:S01]  /*49e0*/  @!PT LDS RZ, [RZ] ;  /* 0x00000000fffff984 */ /* 0x000fe20000000800 */
[----:B------:R1:W-:Y:S01]  /*49f0*/  LDGSTS.E.BYPASS.LTC128B.128 [R204+0x4000], desc[UR14][R218.64] ;  /* 0x04000000dacc7fae */ /* 0x0003e2000b981a0e */
[----:B------:R-:W-:Y:S05]  /*4a00*/  LEA.HI.X R7, R213, R219, R212, 0x1, P0 ;  /* 0x000000dbd5077211 */ /* 0x000fea00000f0cd4 */
[----:B------:R1:W-:Y:S04]  /*4a10*/  LDGSTS.E.BYPASS.LTC128B.128 [R204+0x5000], desc[UR14][R6.64] ;  /* 0x0500000006cc7fae */ /* 0x0003e8000b981a0e */
[----:B------:R-:W0:Y:S02]  /*4a20*/  LDGDEPBAR ;  /* 0x00000000000079af */ /* 0x000e240000000000 */
.L_x_29:
[----:B------:R-:W-:Y:S01]  /*4a30*/  LDSM.16.M88.4 R20, [R186] ;  /* 0x00000000ba14783b */ /* 0x000fe20000000200 */
[C---:B------:R-:W-:Y:S02]  /*4a40*/  ISETP.NE.AND P5, PT, R232.reuse, RZ, PT ;  /* 0x000000ffe800720c */ /* 0x040fe40003fa5270 */
[----:B------:R-:W-:Y:S01]  /*4a50*/  ISETP.GT.AND P4, PT, R232, RZ, PT ;  /* 0x000000ffe800720c */ /* 0x000fe20003f84270 */
[----:B------:R-:W1:Y:S04]  /*4a60*/  LDSM.16.MT88.4 R8, [R188+0x6000] ;  /* 0x00600000bc08783b */ /* 0x000e680000004200 */
[----:B------:R-:W2:Y:S04]  /*4a70*/  LDSM.16.MT88.4 R16, [R0+0x6000] ;  /* 0x006000000010783b */ /* 0x000ea80000004200 */
[----:B------:R-:W-:Y:S02]  /*4a80*/  LDSM.16.M88.4 R24, [R177] ;  /* 0x00000000b118783b */ /* 0x000fe40000000200 */
[----:B------:R-:W-:Y:S02]  /*4a90*/  @P5 IADD3 R214, P2, PT, R214, -0x100, RZ ;  /* 0xffffff00d6d65810 */ /* 0x000fe40007f5e0ff */
[----:B------:R-:W3:Y:S02]  /*4aa0*/  LDSM.16.MT88.4 R28, [R188+0x6800] ;  /* 0x00680000bc1c783b */ /* 0x000ee40000004200 */
[----:B------:R-:W-:Y:S02]  /*4ab0*/  @P5 IADD3.X R215, PT, PT, R215, -0x1, RZ, P2, !PT ;  /* 0xffffffffd7d75810 */ /* 0x000fe400017fe4ff */
[----:B------:R-:W4:Y:S04]  /*4ac0*/  LDSM.16.MT88.4 R32, [R0+0x6800] ;  /* 0x006800000020783b */ /* 0x000f280000004200 */
[----:B------:R-:W-:Y:S04]  /*4ad0*/  LDSM.16.M88.4 R100, [R176] ;  /* 0x00000000b064783b */ /* 0x000fe80000000200 */
[----:B------:R-:W4:Y:S04]  /*4ae0*/  LDSM.16.MT88.4 R104, [R188+0x7000] ;  /* 0x00700000bc68783b */ /* 0x000f280000004200 */
[----:B------:R-:W4:Y:S04]  /*4af0*/  LDSM.16.MT88.4 R108, [R0+0x7000] ;  /* 0x00700000006c783b */ /* 0x000f280000004200 */
[----:B------:R-:W-:Y:S01]  /*4b00*/  LDSM.16.MT88.4 R112, [R0+0x7800] ;  /* 0x007800000070783b */ /* 0x000fe20000004200 */
[C---:B-1----:R-:W-:Y:S08]  /*4b10*/  HMMA.16816.F32.BF16 R4, R20.reuse, R8, RZ ;  /* 0x000000081404723c */ /* 0x042ff000000418ff */
[C---:B------:R-:W-:Y:S08]  /*4b20*/  HMMA.16816.F32.BF16 R8, R20.reuse, R10, RZ ;  /* 0x0000000a1408723c */ /* 0x040ff000000418ff */
[C---:B--2---:R-:W-:Y:S08]  /*4b30*/  HMMA.16816.F32.BF16 R12, R20.reuse, R16, RZ ;  /* 0x00000010140c723c */ /* 0x044ff000000418ff */
[----:B------:R-:W-:Y:S01]  /*4b40*/  HMMA.16816.F32.BF16 R16, R20, R18, RZ ;  /* 0x000000121410723c */ /* 0x000fe200000418ff */
[----:B------:R-:W-:Y:S07]  /*4b50*/  LDSM.16.M88.4 R20, [R175] ;  /* 0x00000000af14783b */ /* 0x000fee0000000200 */
[C---:B---3--:R-:W-:Y:S08]  /*4b60*/  HMMA.16816.F32.BF16 R4, R24.reuse, R28, R4 ;  /* 0x0000001c1804723c */ /* 0x048ff00000041804 */
[C---:B------:R-:W-:Y:S01]  /*4b70*/  HMMA.16816.F32.BF16 R8, R24.reuse, R30, R8 ;  /* 0x0000001e1808723c */ /* 0x040fe20000041808 */
[----:B------:R-:W1:Y:S07]  /*4b80*/  LDSM.16.MT88.4 R28, [R188+0x7800] ;  /* 0x00780000bc1c783b */ /* 0x000e6e0000004200 */
[C---:B----4-:R-:W-:Y:S08]  /*4b90*/  HMMA.16816.F32.BF16 R12, R24.reuse, R32, R12 ;  /* 0x00000020180c723c */ /* 0x050ff0000004180c */
[----:B------:R-:W-:Y:S01]  /*4ba0*/  HMMA.16816.F32.BF16 R16, R24, R34, R16 ;  /* 0x000000221810723c */ /* 0x000fe20000041810 */
[----:B------:R-:W-:Y:S04]  /*4bb0*/  LDSM.16.M88.4 R24, [R186+0x2000] ;  /* 0x00200000ba18783b */ /* 0x000fe80000000200 */
[----:B------:R-:W2:Y:S03]  /*4bc0*/  LDSM.16.MT88.4 R32, [R188+0x8000] ;  /* 0x00800000bc20783b */ /* 0x000ea60000004200 */
[C---:B------:R-:W-:Y:S08]  /*4bd0*/  HMMA.16816.F32.BF16 R4, R100.reuse, R104, R4 ;  /* 0x000000686404723c */ /* 0x040ff00000041804 */
[C---:B------:R-:W-:Y:S01]  /*4be0*/  HMMA.16816.F32.BF16 R8, R100.reuse, R106, R8 ;  /* 0x0000006a6408723c */ /* 0x040fe20000041808 */
[----:B------:R-:W3:Y:S07]  /*4bf0*/  LDSM.16.MT88.4 R104, [R0+0x8000] ;  /* 0x008000000068783b */ /* 0x000eee0000004200 */
[C---:B------:R-:W-:Y:S08]  /*4c00*/  HMMA.16816.F32.BF16 R12, R100.reuse, R108, R12 ;  /* 0x0000006c640c723c */ /* 0x040ff0000004180c */
[----:B------:R-:W-:Y:S01]  /*4c10*/  HMMA.16816.F32.BF16 R16, R100, R110, R16 ;  /* 0x0000006e6410723c */ /* 0x000fe20000041810 */
[----:B------:R-:W-:Y:S07]  /*4c20*/  LDSM.16.MT88.4 R100, [R188+0x8800] ;  /* 0x00880000bc64783b */ /* 0x000fee0000004200 */
[C---:B-1----:R-:W-:Y:S08]  /*4c30*/  HMMA.16816.F32.BF16 R4, R20.reuse, R28, R4 ;  /* 0x0000001c1404723c */ /* 0x042ff00000041804 */
[C---:B------:R-:W-:Y:S01]  /*4c40*/  HMMA.16816.F32.BF16 R8, R20.reuse, R30, R8 ;  /* 0x0000001e1408723c */ /* 0x040fe20000041808 */
[----:B------:R-:W1:Y:S07]  /*4c50*/  LDSM.16.M88.4 R28, [R177+0x2000] ;  /* 0x00200000b11c783b */ /* 0x000e6e0000000200 */
[C---:B------:R-:W-:Y:S08]  /*4c60*/  HMMA.16816.F32.BF16 R12, R20.reuse, R112, R12 ;  /* 0x00000070140c723c */ /* 0x040ff0000004180c */
[----:B------:R-:W-:Y:S01]  /*4c70*/  HMMA.16816.F32.BF16 R16, R20, R114, R16 ;  /* 0x000000721410723c */ /* 0x000fe20000041810 */
[----:B------:R-:W4:Y:S07]  /*4c80*/  LDSM.16.MT88.4 R20, [R0+0x8800] ;  /* 0x008800000014783b */ /* 0x000f2e0000004200 */
[C---:B--2---:R-:W-:Y:S08]  /*4c90*/  HMMA.16816.F32.BF16 R4, R24.reuse, R32, R4 ;  /* 0x000000201804723c */ /* 0x044ff00000041804 */
[C---:B------:R-:W-:Y:S01]  /*4ca0*/  HMMA.16816.F32.BF16 R8, R24.reuse, R34, R8 ;  /* 0x000000221808723c */ /* 0x040fe20000041808 */
[----:B------:R-:W-:Y:S07]  /*4cb0*/  LDSM.16.MT88.4 R32, [R188+0x9000] ;  /* 0x00900000bc20783b */ /* 0x000fee0000004200 */
[C---:B---3--:R-:W-:Y:S03]  /*4cc0*/  HMMA.16816.F32.BF16 R12, R24.reuse, R104, R12 ;  /* 0x00000068180c723c */ /* 0x048fe6000004180c */
[C---:B------:R-:W-:Y:S04]  /*4cd0*/  LEA R104, P0, R220.reuse, R240, 0x2 ;  /* 0x000000f0dc687211 */ /* 0x040fe800078010ff */
[----:B------:R-:W-:Y:S01]  /*4ce0*/  LEA.HI.X.SX32 R105, R220, R241, 0x2, P0 ;  /* 0x000000f1dc697211 */ /* 0x000fe200000f16ff */
[----:B------:R-:W-:Y:S01]  /*4cf0*/  HMMA.16816.F32.BF16 R16, R24, R106, R16 ;  /* 0x0000006a1810723c */ /* 0x000fe20000041810 */
[----:B------:R-:W2:Y:S02]  /*4d00*/  LDSM.16.M88.4 R24, [R176+0x2000] ;  /* 0x00200000b018783b */ /* 0x000ea40000000200 */
[C---:B------:R-:W-:Y:S04]  /*4d10*/  LEA R106, P0, R116.reuse, R104, 0x5 ;  /* 0x00000068746a7211 */ /* 0x040fe800078028ff */
[C---:B------:R-:W-:Y:S01]  /*4d20*/  LEA.HI.X.SX32 R107, R116.reuse, R105, 0x5, P0 ;  /* 0x00000069746b7211 */ /* 0x040fe200000f2eff */
[C---:B-1----:R-:W-:Y:S05]  /*4d30*/  HMMA.16816.F32.BF16 R4, R28.reuse, R100, R4 ;  /* 0x000000641c04723c */ /* 0x042fea0000041804 */
[C---:B------:R-:W-:Y:S03]  /*4d40*/  LEA R108, P0, R116.reuse, R106, 0x5 ;  /* 0x0000006a746c7211 */ /* 0x040fe600078028ff */
[C---:B------:R-:W-:Y:S01]  /*4d50*/  HMMA.16816.F32.BF16 R8, R28.reuse, R102, R8 ;  /* 0x000000661c08723c */ /* 0x040fe20000041808 */
[----:B------:R-:W1:Y:S02]  /*4d60*/  LDSM.16.MT88.4 R100, [R0+0x9000] ;  /* 0x009000000064783b */ /* 0x000e640000004200 */
[C---:B------:R-:W-:Y:S02]  /*4d70*/  LEA.HI.X.SX32 R109, R116.reuse, R107, 0x5, P0 ;  /* 0x0000006b746d7211 */ /* 0x040fe400000f2eff */
[C---:B------:R-:W-:Y:S03]  /*4d80*/  LEA R110, P0, R116.reuse, R108, 0x5 ;  /* 0x0000006c746e7211 */ /* 0x040fe600078028ff */
[C---:B----4-:R-:W-:Y:S03]  /*4d90*/  HMMA.16816.F32.BF16 R12, R28.reuse, R20, R12 ;  /* 0x000000141c0c723c */ /* 0x050fe6000004180c */
[C---:B------:R-:W-:Y:S02]  /*4da0*/  LEA.HI.X.SX32 R111, R116.reuse, R109, 0x5, P0 ;  /* 0x0000006d746f7211 */ /* 0x040fe400000f2eff */
[C---:B------:R-:W-:Y:S03]  /*4db0*/  LEA R112, P0, R116.reuse, R110, 0x5 ;  /* 0x0000006e74707211 */ /* 0x040fe600078028ff */
[----:B------:R-:W-:Y:S01]  /*4dc0*/  HMMA.16816.F32.BF16 R16, R28, R22, R16 ;  /* 0x000000161c10723c */ /* 0x000fe20000041810 */
[----:B------:R-:W-:Y:S02]  /*4dd0*/  LDSM.16.M88.4 R20, [R175+0x2000] ;  /* 0x00200000af14783b */ /* 0x000fe40000000200 */
[C---:B------:R-:W-:Y:S02]  /*4de0*/  LEA.HI.X.SX32 R113, R116.reuse, R111, 0x5, P0 ;  /* 0x0000006f74717211 */ /* 0x040fe400000f2eff */
[----:B------:R-:W3:Y:S01]  /*4df0*/  LDSM.16.MT88.4 R28, [R188+0x9800] ;  /* 0x00980000bc1c783b */ /* 0x000ee20000004200 */
[C---:B------:R-:W-:Y:S02]  /*4e00*/  LEA R114, P0, R116.reuse, R112, 0x5 ;  /* 0x0000007074727211 */ /* 0x040fe400078028ff */
[C---:B--2---:R-:W-:Y:S05]  /*4e10*/  HMMA.16816.F32.BF16 R4, R24.reuse, R32, R4 ;  /* 0x000000201804723c */ /* 0x044fea0000041804 */
[C---:B------:R-:W-:Y:S02]  /*4e20*/  LEA.HI.X.SX32 R115, R116.reuse, R113, 0x5, P0 ;  /* 0x0000007174737211 */ /* 0x040fe400000f2eff */
[C---:B------:R-:W-:Y:S01]  /*4e30*/  LEA R118, P0, R116.reuse, R114, 0x5 ;  /* 0x0000007274767211 */ /* 0x040fe200078028ff */
[C---:B------:R-:W-:Y:S01]  /*4e40*/  HMMA.16816.F32.BF16 R8, R24.reuse, R34, R8 ;  /* 0x000000221808723c */ /* 0x040fe20000041808 */
[----:B------:R-:W2:Y:S02]  /*4e50*/  LDSM.16.MT88.4 R32, [R0+0x9800] ;  /* 0x009800000020783b */ /* 0x000ea40000004200 */
[C---:B------:R-:W-:Y:S05]  /*4e60*/  LEA.HI.X.SX32 R119, R116.reuse, R115, 0x5, P0 ;  /* 0x0000007374777211 */ /* 0x040fea00000f2eff */
[C---:B-1----:R-:W-:Y:S03]  /*4e70*/  HMMA.16816.F32.BF16 R12, R24.reuse, R100, R12 ;  /* 0x00000064180c723c */ /* 0x042fe6000004180c */
[C---:B------:R-:W-:Y:S05]  /*4e80*/  IMAD.WIDE R120, R116.reuse, -0xc0, R118 ;  /* 0xffffff4074787825 */ /* 0x040fea00078e0276 */
[----:B------:R-:W-:Y:S03]  /*4e90*/  HMMA.16816.F32.BF16 R16, R24, R102, R16 ;  /* 0x000000661810723c */ /* 0x000fe60000041810 */
[----:B------:R-:W-:Y:S01]  /*4ea0*/  @P5 IMAD.WIDE.U32 R24, R195, 0x4, R242 ;  /* 0x00000004c3185825 */ /* 0x000fe200078e00f2 */
[C---:B------:R-:W-:Y:S04]  /*4eb0*/  LEA R100, P0, R116.reuse, R120, 0x5 ;  /* 0x0000007874647211 */ /* 0x040fe800078028ff */
[----:B------:R-:W5:Y:S01]  /*4ec0*/  @P5 LDG.E R231, desc[UR14][R24.64+-0x100] ;  /* 0xffff000e18e75981 */ /* 0x000f62000c1e1900 */
[C---:B------:R-:W-:Y:S02]  /*4ed0*/  LEA.HI.X.SX32 R101, R116.reuse, R121, 0x5, P0 ;  /* 0x0000007974657211 */ /* 0x040fe400000f2eff */
[C---:B------:R-:W-:Y:S01]  /*4ee0*/  LEA R102, P0, R116.reuse, R100, 0x5 ;  /* 0x0000006474667211 */ /* 0x040fe200078028ff */
[C---:B---3--:R-:W-:Y:S01]  /*4ef0*/  HMMA.16816.F32.BF16 R4, R20.reuse, R28, R4 ;  /* 0x0000001c1404723c */ /* 0x048fe20000041804 */
[----:B------:R-:W5:Y:S04]  /*4f00*/  @P5 LDG.E R230, desc[UR14][R24.64+-0xe0] ;  /* 0xffff200e18e65981 */ /* 0x000f68000c1e1900 */
[----:B------:R-:W5:Y:S01]  /*4f10*/  @P5 LDG.E R229, desc[UR14][R24.64+-0x80] ;  /* 0xffff800e18e55981 */ /* 0x000f62000c1e1900 */
[C---:B------:R-:W-:Y:S02]  /*4f20*/  LEA.HI.X.SX32 R103, R116.reuse, R101, 0x5, P0 ;  /* 0x0000006574677211 */ /* 0x040fe400000f2eff */
[C---:B------:R-:W-:Y:S01]  /*4f30*/  HMMA.16816.F32.BF16 R8, R20.reuse, R30, R8 ;  /* 0x0000001e1408723c */ /* 0x040fe20000041808 */
[----:B------:R1:W5:Y:S02]  /*4f40*/  @P5 LDG.E R228, desc[UR14][R24.64+-0x60] ;  /* 0xffffa00e18e45981 */ /* 0x000364000c1e1900 */
[C---:B------:R-:W-:Y:S02]  /*4f50*/  LEA R122, P0, R116.reuse, R102, 0x5 ;  /* 0x00000066747a7211 */ /* 0x040fe400078028ff */
[----:B------:R-:W-:Y:S02]  /*4f60*/  LDSM.16.MT88.4 R28, [R178+-0x3800] ;  /* 0xffc80000b21c783b */ /* 0x000fe40000004200 */
[C---:B------:R-:W-:Y:S01]  /*4f70*/  LEA.HI.X.SX32 R123, R116.reuse, R103, 0x5, P0 ;  /* 0x00000067747b7211 */ /* 0x040fe200000f2eff */
[C---:B--2---:R-:W-:Y:S03]  /*4f80*/  HMMA.16816.F32.BF16 R12, R20.reuse, R32, R12 ;  /* 0x00000020140c723c */ /* 0x044fe6000004180c */
[----:B------:R-:W-:Y:S01]  /*4f90*/  REDG.E.ADD.F32.FTZ.RN.STRONG.GPU desc[UR14][R240.64], R4 ;  /* 0x00000004f00079a6 */ /* 0x000fe2000c12f30e */
[C---:B------:R-:W-:Y:S03]  /*4fa0*/  LEA R124, P0, R116.reuse, R122, 0x5 ;  /* 0x0000007a747c7211 */ /* 0x040fe600078028ff */
[----:B------:R-:W-:Y:S01]  /*4fb0*/  REDG.E.ADD.F32.FTZ.RN.STRONG.GPU desc[UR14][R104.64], R5 ;  /* 0x00000005680079a6 */ /* 0x000fe2000c12f30e */
[----:B------:R-:W-:Y:S03]  /*4fc0*/  HMMA.16816.F32.BF16 R16, R20, R34, R16 ;  /* 0x000000221410723c */ /* 0x000fe60000041810 */
[----:B------:R-:W-:Y:S01]  /*4fd0*/  REDG.E.ADD.F32.FTZ.RN.STRONG.GPU desc[UR14][R106.64], R6 ;  /* 0x000000066a0079a6 */ /* 0x000fe2000c12f30e */
[C---:B------:R-:W-:Y:S02]  /*4fe0*/  LEA.HI.X.SX32 R125, R116.reuse, R123, 0x5, P0 ;  /* 0x0000007b747d7211 */ /* 0x040fe400000f2eff */
[C---:B------:R-:W-:Y:S01]  /*4ff0*/  LEA R126, P0, R116.reuse, R124, 0x5 ;  /* 0x0000007c747e7211 */ /* 0x040fe200078028ff */
[----:B------:R2:W-:Y:S03]  /*5000*/  REDG.E.ADD.F32.FTZ.RN.STRONG.GPU desc[UR14][R108.64], R7 ;  /* 0x000000076c0079a6 */ /* 0x0005e6000c12f30e */
[C---:B------:R-:W-:Y:S01]  /*5010*/  LEA.HI.X.SX32 R127, R116.reuse, R125, 0x5, P0 ;  /* 0x0000007d747f7211 */ /* 0x040fe200000f2eff */
[----:B------:R-:W-:Y:S01]  /*5020*/  REDG.E.ADD.F32.FTZ.RN.STRONG.GPU desc[UR14][R110.64], R8 ;  /* 0x000000086e0079a6 */ /* 0x000fe2000c12f30e */
[C---:B------:R-:W-:Y:S03]  /*5030*/  LEA R128, P0, R116.reuse, R126, 0x5 ;  /* 0x0000007e74807211 */ /* 0x040fe600078028ff */
[----:B------:R-:W-:Y:S01]  /*5040*/  REDG.E.ADD.F32.FTZ.RN.STRONG.GPU desc[UR14][R112.64], R9 ;  /* 0x00000009700079a6 */ /* 0x000fe2000c12f30e */
[----:B------:R-:W-:Y:S03]  /*5050*/  LEA.HI.X.SX32 R129, R116, R127, 0x5, P0 ;  /* 0x0000007f74817211 */ /* 0x000fe600000f2eff */
[----:B------:R-:W-:Y:S04]  /*5060*/  REDG.E.ADD.F32.FTZ.RN.STRONG.GPU desc[UR14][R114.64], R10 ;  /* 0x0000000a720079a6 */ /* 0x000fe8000c12f30e */
[----:B------:R-:W-:Y:S04]  /*5070*/  REDG.E.ADD.F32.FTZ.RN.STRONG.GPU desc[UR14][R118.64], R11 ;  /* 0x0000000b760079a6 */ /* 0x000fe8000c12f30e */
[----:B------:R-:W-:Y:S04]  /*5080*/  REDG.E.ADD.F32.FTZ.RN.STRONG.GPU desc[UR14][R240.64+0x80], R12 ;  /* 0x0000800cf00079a6 */ /* 0x000fe8000c12f30e */
[----:B------:R-:W-:Y:S01]  /*5090*/  REDG.E.ADD.F32.FTZ.RN.STRONG.GPU desc[UR14][R120.64+0x80], R13 ;  /* 0x0000800d780079a6 */ /* 0x000fe2000c12f30e */
[----:B--2---:R-:W-:Y:S03]  /*50a0*/  IMAD.IADD R108, R181, 0x1, R173 ;  /* 0x00000001b56c7824 */ /* 0x004fe600078e02ad */
[----:B------:R-:W-:Y:S04]  /*50b0*/  REDG.E.ADD.F32.FTZ.RN.STRONG.GPU desc[UR14][R100.64+0x80], R14 ;  /* 0x0000800e640079a6 */ /* 0x000fe8000c12f30e */
[----:B------:R-:W-:Y:S04]  /*50c0*/  REDG.E.ADD.F32.FTZ.RN.STRONG.GPU desc[UR14][R102.64+0x80], R15 ;  /* 0x0000800f660079a6 */ /* 0x000fe8000c12f30e */
[----:B------:R-:W-:Y:S04]  /*50d0*/  REDG.E.ADD.F32.FTZ.RN.STRONG.GPU desc[UR14][R122.64+0x80], R16 ;  /* 0x000080107a0079a6 */ /* 0x000fe8000c12f30e */
[----:B------:R-:W-:Y:S04]  /*50e0*/  LDSM.16.MT88.4 R4, [R178+-0x4000] ;  /* 0xffc00000b204783b */ /* 0x000fe80000004200 */
[----:B------:R-:W2:Y:S04]  /*50f0*/  LDSM.16.MT88.4 R8, [R173] ;  /* 0x00000000ad08783b */ /* 0x000ea80000004200 */
[----:B------:R-:W-:Y:S04]  /*5100*/  REDG.E.ADD.F32.FTZ.RN.STRONG.GPU desc[UR14][R124.64+0x80], R17 ;  /* 0x000080117c0079a6 */ /* 0x000fe8000c12f30e */
[----:B------:R-:W-:Y:S04]  /*5110*/  REDG.E.ADD.F32.FTZ.RN.STRONG.GPU desc[UR14][R126.64+0x80], R18 ;  /* 0x000080127e0079a6 */ /* 0x000fe8000c12f30e */
[----:B------:R-:W3:Y:S04]  /*5120*/  LDSM.16.MT88.4 R20, [R178+-0x2000] ;  /* 0xffe00000b214783b */ /* 0x000ee80000004200 */
[----:B------:R-:W-:Y:S04]  /*5130*/  REDG.E.ADD.F32.FTZ.RN.STRONG.GPU desc[UR14][R128.64+0x80], R19 ;  /* 0x00008013800079a6 */ /* 0x000fe8000c12f30e */
[----:B-1----:R-:W1:Y:S04]  /*5140*/  LDSM.16.MT88.4 R24, [R108] ;  /* 0x000000006c18783b */ /* 0x002e680000004200 */
[----:B------:R-:W4:Y:S04]  /*5150*/  LDSM.16.MT88.4 R12, [R173+0x800] ;  /* 0x00080000ad0c783b */ /* 0x000f280000004200 */
[----:B------:R-:W4:Y:S04]  /*5160*/  LDSM.16.MT88.4 R32, [R178+-0x1800] ;  /* 0xffe80000b220783b */ /* 0x000f280000004200 */
[----:B------:R-:W4:Y:S04]  /*5170*/  LDSM.16.MT88.4 R100, [R108+0x800] ;  /* 0x000800006c64783b */ /* 0x000f280000004200 */
[----:B------:R-:W-:Y:S01]  /*5180*/  LDSM.16.MT88.4 R16, [R173+0x1000] ;  /* 0x00100000ad10783b */ /* 0x000fe20000004200 */
[-C--:B--2---:R-:W-:Y:S03]  /*5190*/  HMMA.16816.F32.BF16 R68, R4, R8.reuse, R68 ;  /* 0x000000080444723c */ /* 0x084fe60000041844 */
[----:B------:R-:W-:Y:S05]  /*51a0*/  LDSM.16.MT88.4 R104, [R178+-0x1000] ;  /* 0xfff00000b268783b */ /* 0x000fea0000004200 */
[C---:B---3--:R-:W-:Y:S08]  /*51b0*/  HMMA.16816.F32.BF16 R72, R20.reuse, R8, R72 ;  /* 0x000000081448723c */ /* 0x048ff00000041848 */
[-C--:B------:R-:W-:Y:S08]  /*51c0*/  HMMA.16816.F32.BF16 R76, R20, R10.reuse, R76 ;  /* 0x0000000a144c723c */ /* 0x080ff0000004184c */
[C---:B------:R-:W-:Y:S01]  /*51d0*/  HMMA.16816.F32.BF16 R80, R4.reuse, R10, R80 ;  /* 0x0000000a0450723c */ /* 0x040fe20000041850 */
[----:B------:R-:W2:Y:S07]  /*51e0*/  LDSM.16.MT88.4 R8, [R178+-0x3000] ;  /* 0xffd00000b208783b */ /* 0x000eae0000004200 */
[-C--:B-1----:R-:W-:Y:S08]  /*51f0*/  HMMA.16816.F32.BF16 R84, R4, R24.reuse, R84 ;  /* 0x000000180454723c */ /* 0x082ff00000041854 */
[C---:B------:R-:W-:Y:S08]  /*5200*/  HMMA.16816.F32.BF16 R88, R20.reuse, R24, R88 ;  /* 0x000000181458723c */ /* 0x040ff00000041858 */
[-C--:B------:R-:W-:Y:S01]  /*5210*/  HMMA.16816.F32.BF16 R92, R20, R26.reuse, R92 ;  /* 0x0000001a145c723c */ /* 0x080fe2000004185c */
[----:B------:R-:W1:Y:S04]  /*5220*/  LDSM.16.MT88.4 R20, [R108+0x1000] ;  /* 0x001000006c14783b */ /* 0x000e680000004200 */
[----:B------:R-:W-:Y:S03]  /*5230*/  LDSM.16.MT88.4 R108, [R108+0x1800] ;  /* 0x001800006c6c783b */ /* 0x000fe60000004200 */
[----:B------:R-:W-:Y:S01]  /*5240*/  HMMA.16816.F32.BF16 R96, R4, R26, R96 ;  /* 0x0000001a0460723c */ /* 0x000fe20000041860 */
[----:B------:R-:W-:Y:S04]  /*5250*/  LDSM.16.MT88.4 R4, [R178+-0x2800] ;  /* 0xffd80000b204783b */ /* 0x000fe80000004200 */
[----:B------:R-:W-:Y:S03]  /*5260*/  LDSM.16.MT88.4 R24, [R178+-0x800] ;  /* 0xfff80000b218783b */ /* 0x000fe60000004200 */
[-C--:B----4-:R-:W-:Y:S08]  /*5270*/  HMMA.16816.F32.BF16 R68, R28, R12.reuse, R68 ;  /* 0x0000000c1c44723c */ /* 0x090ff00000041844 */
[C---:B------:R-:W-:Y:S08]  /*5280*/  HMMA.16816.F32.BF16 R72, R32.reuse, R12, R72 ;  /* 0x0000000c2048723c */ /* 0x040ff00000041848 */
[-C--:B------:R-:W-:Y:S08]  /*5290*/  HMMA.16816.F32.BF16 R76, R32, R14.reuse, R76 ;  /* 0x0000000e204c723c */ /* 0x080ff0000004184c */
[C---:B------:R-:W-:Y:S01]  /*52a0*/  HMMA.16816.F32.BF16 R80, R28.reuse, R14, R80 ;  /* 0x0000000e1c50723c */ /* 0x040fe20000041850 */
[----:B------:R-:W3:Y:S07]  /*52b0*/  LDSM.16.MT88.4 R12, [R173+0x1800] ;  /* 0x00180000ad0c783b */ /* 0x000eee0000004200 */
[-C--:B------:R-:W-:Y:S08]  /*52c0*/  HMMA.16816.F32.BF16 R84, R28, R100.reuse, R84 ;  /* 0x000000641c54723c */ /* 0x080ff00000041854 */
[C---:B------:R-:W-:Y:S08]  /*52d0*/  HMMA.16816.F32.BF16 R88, R32.reuse, R100, R88 ;  /* 0x000000642058723c */ /* 0x040ff00000041858 */
[-C--:B------:R-:W-:Y:S08]  /*52e0*/  HMMA.16816.F32.BF16 R92, R32, R102.reuse, R92 ;  /* 0x00000066205c723c */ /* 0x080ff0000004185c */
[----:B------:R-:W-:Y:S08]  /*52f0*/  HMMA.16816.F32.BF16 R96, R28, R102, R96 ;  /* 0x000000661c60723c */ /* 0x000ff00000041860 */
[-C--:B--2---:R-:W-:Y:S08]  /*5300*/  HMMA.16816.F32.BF16 R68, R8, R16.reuse, R68 ;  /* 0x000000100844723c */ /* 0x084ff00000041844 */
[C---:B------:R-:W-:Y:S08]  /*5310*/  HMMA.16816.F32.BF16 R72, R104.reuse, R16, R72 ;  /* 0x000000106848723c */ /* 0x040ff00000041848 */
[-C--:B------:R-:W-:Y:S08]  /*5320*/  HMMA.16816.F32.BF16 R76, R104, R18.reuse, R76 ;  /* 0x00000012684c723c */ /* 0x080ff0000004184c */
[C---:B------:R-:W-:Y:S08]  /*5330*/  HMMA.16816.F32.BF16 R80, R8.reuse, R18, R80 ;  /* 0x000000120850723c */ /* 0x040ff00000041850 */
[-C--:B-1----:R-:W-:Y:S08]  /*5340*/  HMMA.16816.F32.BF16 R84, R8, R20.reuse, R84 ;  /* 0x000000140854723c */ /* 0x082ff00000041854 */
[C---:B------:R-:W-:Y:S08]  /*5350*/  HMMA.16816.F32.BF16 R88, R104.reuse, R20, R88 ;  /* 0x000000146858723c */ /* 0x040ff00000041858 */
[-C--:B------:R-:W-:Y:S08]  /*5360*/  HMMA.16816.F32.BF16 R92, R104, R22.reuse, R92 ;  /* 0x00000016685c723c */ /* 0x080ff0000004185c */
[----:B------:R-:W-:Y:S04]  /*5370*/  HMMA.16816.F32.BF16 R96, R8, R22, R96 ;  /* 0x000000160860723c */ /* 0x000fe80000041860 */
[C---:B------:R-:W-:Y:S01]  /*5380*/  LOP3.LUT R8, R232.reuse, 0x1, RZ, 0xc0, !PT ;  /* 0x00000001e8087812 */ /* 0x040fe200078ec0ff */
[----:B------:R-:W-:Y:S03]  /*5390*/  VIADD R232, R232, 0xffffffff ;  /* 0xffffffffe8e87836 */ /* 0x000fe60000000000 */
[-C--:B---3--:R-:W-:Y:S05]  /*53a0*/  HMMA.16816.F32.BF16 R68, R4, R12.reuse, R68 ;  /* 0x0000000c0444723c */ /* 0x088fea0000041844 */
[----:B------:R-:W-:Y:S03]  /*53b0*/  ISETP.NE.U32.AND P0, PT, R8, 0x1, PT ;  /* 0x000000010800780c */ /* 0x000fe60003f05070 */
[C---:B------:R-:W-:Y:S08]  /*53c0*/  HMMA.16816.F32.BF16 R72, R24.reuse, R12, R72 ;  /* 0x0000000c1848723c */ /* 0x040ff00000041848 */
[-C--:B------:R-:W-:Y:S08]  /*53d0*/  HMMA.16816.F32.BF16 R76, R24, R14.reuse, R76 ;  /* 0x0000000e184c723c */ /* 0x080ff0000004184c */
[C---:B------:R-:W-:Y:S08]  /*53e0*/  HMMA.16816.F32.BF16 R80, R4.reuse, R14, R80 ;  /* 0x0000000e0450723c */ /* 0x040ff00000041850 */
[-C--:B------:R-:W-:Y:S08]  /*53f0*/  HMMA.16816.F32.BF16 R84, R4, R108.reuse, R84 ;  /* 0x0000006c0454723c */ /* 0x080ff00000041854 */
[C---:B------:R-:W-:Y:S08]  /*5400*/  HMMA.16816.F32.BF16 R88, R24.reuse, R108, R88 ;  /* 0x0000006c1858723c */ /* 0x040ff00000041858 */
[-C--:B------:R-:W-:Y:S08]  /*5410*/  HMMA.16816.F32.BF16 R92, R24, R110.reuse, R92 ;  /* 0x0000006e185c723c */ /* 0x080ff0000004185c */
[----:B------:R-:W-:Y:S04]  /*5420*/  HMMA.16816.F32.BF16 R96, R4, R110, R96 ;  /* 0x0000006e0460723c */ /* 0x000fe80000041860 */
[C---:B------:R-:W-:Y:S01]  /*5430*/  VIADD R6, R173.reuse, 0xffffe000 ;  /* 0xffffe000ad067836 */ /* 0x040fe20000000000 */
[----:B------:R-:W-:Y:S01]  /*5440*/  @P5 IADD3 R5, P3, PT, R242, -0x100, RZ ;  /* 0xffffff00f2055810 */ /* 0x000fe20007f7e0ff */
[----:B------:R-:W-:Y:S03]  /*5450*/  @P0 VIADD R6, R173, 0x2000 ;  /* 0x00002000ad060836 */ /* 0x000fe60000000000 */
[----:B------:R-:W-:Y:S01]  /*5460*/  @P5 IADD3.X R4, PT, PT, R243, -0x1, RZ, P3, !PT ;  /* 0xfffffffff3045810 */ /* 0x000fe20001ffe4ff */
[----:B------:R-:W-:Y:S02]  /*5470*/  IMAD.MOV.U32 R173, RZ, RZ, R6 ;  /* 0x000000ffffad7224 */ /* 0x000fe400078e0006 */
[----:B------:R-:W-:Y:S02]  /*5480*/  @P5 IMAD.MOV.U32 R242, RZ, RZ, R5 ;  /* 0x000000fffff25224 */ /* 0x000fe400078e0005 */
[----:B------:R-:W-:Y:S01]  /*5490*/  @P5 IMAD.MOV.U32 R243, RZ, RZ, R4 ;  /* 0x000000fffff35224 */ /* 0x000fe200078e0004 */
[----:B------:R-:W-:Y:S06]  /*54a0*/  @P4 BRA `(.L_x_30) ;  /* 0xffffffd800984947 */ /* 0x000fec000383ffff */
[----:B------:R-:W1:Y:S01]  /*54b0*/  S2R R4, SR_TID.X ;  /* 0x0000000000047919 */ /* 0x000e620000002100 */
[----:B------:R-:W2:Y:S01]  /*54c0*/  LDCU UR4, c[0x0][0x500] ;  /* 0x0000a000ff0477ac */ /* 0x000ea20008000800 */
[----:B------:R-:W-:Y:S02]  /*54d0*/  F2FP.BF16.F32.PACK_AB R36, R37, R36 ;  /* 0x000000242524723e */ /* 0x000fe400000010ff */
[----:B------:R-:W-:Y:S02]  /*54e0*/  F2FP.BF16.F32.PACK_AB R38, R39, R38 ;  /* 0x000000262726723e */ /* 0x000fe400000010ff */
[----:B------:R-:W-:Y:S02]  /*54f0*/  F2FP.BF16.F32.PACK_AB R48, R49, R48 ;  /* 0x000000303130723e */ /* 0x000fe400000010ff */
[----:B------:R-:W-:Y:S02]  /*5500*/  F2FP.BF16.F32.PACK_AB R50, R51, R50 ;  /* 0x000000323332723e */ /* 0x000fe400000010ff */
[----:B------:R-:W-:-:S02]  /*5510*/  F2FP.BF16.F32.PACK_AB R40, R41, R40 ;  /* 0x000000282928723e */ /* 0x000fc400000010ff */
[----:B------:R-:W-:Y:S02]  /*5520*/  F2FP.BF16.F32.PACK_AB R42, R43, R42 ;  /* 0x0000002a2b2a723e */ /* 0x000fe400000010ff */
[----:B------:R-:W-:Y:S02]  /*5530*/  F2FP.BF16.F32.PACK_AB R44, R45, R44 ;  /* 0x0000002c2d2c723e */ /* 0x000fe400000010ff */
[----:B------:R-:W-:Y:S02]  /*5540*/  F2FP.BF16.F32.PACK_AB R46, R47, R46 ;  /* 0x0000002e2f2e723e */ /* 0x000fe400000010ff */
[----:B------:R-:W-:Y:S01]  /*5550*/  F2FP.BF16.F32.PACK_AB R52, R53, R52 ;  /* 0x000000343534723e */ /* 0x000fe200000010ff */
[----:B--2---:R-:W-:Y:S01]  /*5560*/  FMUL.FTZ R68, R68, UR4 ;  /* 0x0000000444447c20 */ /* 0x004fe20008410000 */
[----:B------:R-:W-:Y:S01]  /*5570*/  FMUL.FTZ R69, R69, UR4 ;  /* 0x0000000445457c20 */ /* 0x000fe20008410000 */
        /* <DEDUP_REMOVED lines=11> */
[----:B-1----:R-:W-:Y:S01]  /*5630*/  LOP3.LUT P0, RZ, R4, 0x8, RZ, 0xc0, !PT ;  /* 0x0000000804ff7812 */ /* 0x002fe2000780c0ff */
[----:B------:R-:W-:-:S02]  /*5640*/  IMAD.MOV.U32 R4, RZ, RZ, 0x20 ;  /* 0x00000020ff047424 */ /* 0x000fc400078e00ff */
[----:B------:R-:W-:Y:S01]  /*5650*/  FMUL.FTZ R77, R77, UR4 ;  /* 0x000000044d4d7c20 */ /* 0x000fe20008410000 */
[----:B------:R-:W-:Y:S01]  /*5660*/  FMUL.FTZ R78, R78, UR4 ;  /* 0x000000044e4e7c20 */ /* 0x000fe20008410000 */
[----:B------:R-:W-:Y:S01]  /*5670*/  FMUL.FTZ R79, R79, UR4 ;  /* 0x000000044f4f7c20 */ /* 0x000fe20008410000 */
[----:B------:R-:W-:Y:S01]  /*5680*/  FMUL.FTZ R84, R84, UR4 ;  /* 0x0000000454547c20 */ /* 0x000fe20008410000 */
[----:B------:R-:W-:Y:S01]  /*5690*/  SEL R4, R4, 0xffffffe0, !P0 ;  /* 0xffffffe004047807 */ /* 0x000fe20004000000 */
[----:B------:R-:W-:Y:S01]  /*56a0*/  FMUL.FTZ R85, R85, UR4 ;  /* 0x0000000455557c20 */ /* 0x000fe20008410000 */
[----:B------:R-:W-:Y:S01]  /*56b0*/  FMUL.FTZ R86, R86, UR4 ;  /* 0x0000000456567c20 */ /* 0x000fe20008410000 */
[----:B------:R-:W-:Y:S01]  /*56c0*/  FMUL.FTZ R87, R87, UR4 ;  /* 0x0000000457577c20 */ /* 0x000fe20008410000 */
[----:B------:R-:W-:Y:S01]  /*56d0*/  FMUL.FTZ R96, R96, UR4 ;  /* 0x0000000460607c20 */ /* 0x000fe20008410000 */
[----:B------:R-:W-:Y:S01]  /*56e0*/  FMUL.FTZ R97, R97, UR4 ;  /* 0x0000000461617c20 */ /* 0x000fe20008410000 */
[----:B------:R-:W-:Y:S01]  /*56f0*/  FMUL.FTZ R98, R98, UR4 ;  /* 0x0000000462627c20 */ /* 0x000fe20008410000 */
[----:B------:R-:W-:Y:S01]  /*5700*/  FMUL.FTZ R99, R99, UR4 ;  /* 0x0000000463637c20 */ /* 0x000fe20008410000 */
[----:B------:R-:W-:Y:S01]  /*5710*/  F2FP.BF16.F32.PACK_AB R68, R69, R68 ;  /* 0x000000444544723e */ /* 0x000fe200000010ff */
[----:B------:R-:W-:Y:S01]  /*5720*/  BAR.SYNC.DEFER_BLOCKING 0x0 ;  /* 0x0000000000007b1d */ /* 0x000fe20000010000 */
[----:B------:R-:W-:Y:S01]  /*5730*/  F2FP.BF16.F32.PACK_AB R70, R71, R70 ;  /* 0x000000464746723e */ /* 0x000fe200000010ff */
[----:B------:R-:W-:Y:S01]  /*5740*/  FMUL.FTZ R88, R88, UR4 ;  /* 0x0000000458587c20 */ /* 0x000fe20008410000 */
[----:B------:R-:W-:Y:S01]  /*5750*/  FMUL.FTZ R89, R89, UR4 ;  /* 0x0000000459597c20 */ /* 0x000fe20008410000 */
[----:B------:R-:W-:Y:S01]  /*5760*/  FMUL.FTZ R90, R90, UR4 ;  /* 0x000000045a5a7c20 */ /* 0x000fe20008410000 */
[----:B------:R-:W-:Y:S01]  /*5770*/  FMUL.FTZ R91, R91, UR4 ;  /* 0x000000045b5b7c20 */ /* 0x000fe20008410000 */
[----:B------:R-:W-:Y:S01]  /*5780*/  F2FP.BF16.F32.PACK_AB R80, R81, R80 ;  /* 0x000000505150723e */ /* 0x000fe200000010ff */
[--C-:B------:R-:W-:Y:S01]  /*5790*/  IMAD.IADD R5, R193, 0x1, R4.reuse ;  /* 0x00000001c1057824 */ /* 0x100fe200078e0204 */
[----:B------:R-:W-:Y:S01]  /*57a0*/  F2FP.BF16.F32.PACK_AB R82, R83, R82 ;  /* 0x000000525352723e */ /* 0x000fe200000010ff */
[----:B------:R-:W-:Y:S01]  /*57b0*/  FMUL.FTZ R92, R92, UR4 ;  /* 0x000000045c5c7c20 */ /* 0x000fe20008410000 */
[----:B------:R-:W-:Y:S01]  /*57c0*/  FMUL.FTZ R93, R93, UR4 ;  /* 0x000000045d5d7c20 */ /* 0x000fe20008410000 */
[----:B------:R-:W-:Y:S01]  /*57d0*/  FMUL.FTZ R94, R94, UR4 ;  /* 0x000000045e5e7c20 */ /* 0x000fe20008410000 */
[----:B------:R-:W-:Y:S01]  /*57e0*/  FMUL.FTZ R95, R95, UR4 ;  /* 0x000000045f5f7c20 */ /* 0x000fe20008410000 */
[----:B------:R-:W-:Y:S01]  /*57f0*/  F2FP.BF16.F32.PACK_AB R72, R73, R72 ;  /* 0x000000484948723e */ /* 0x000fe200000010ff */
[----:B------:R-:W-:Y:S01]  /*5800*/  IMAD.IADD R7, R191, 0x1, R4 ;  /* 0x00000001bf077824 */ /* 0x000fe200078e0204 */
[----:B------:R-:W-:-:S02]  /*5810*/  F2FP.BF16.F32.PACK_AB R74, R75, R74 ;  /* 0x0000004a4b4a723e */ /* 0x000fc400000010ff */
[----:B------:R-:W-:Y:S02]  /*5820*/  F2FP.BF16.F32.PACK_AB R76, R77, R76 ;  /* 0x0000004c4d4c723e */ /* 0x000fe400000010ff */
[----:B------:R-:W-:Y:S02]  /*5830*/  F2FP.BF16.F32.PACK_AB R78, R79, R78 ;  /* 0x0000004e4f4e723e */ /* 0x000fe400000010ff */
[----:B------:R-:W-:Y:S02]  /*5840*/  F2FP.BF16.F32.PACK_AB R84, R85, R84 ;  /* 0x000000545554723e */ /* 0x000fe400000010ff */
[----:B------:R-:W-:Y:S01]  /*5850*/  F2FP.BF16.F32.PACK_AB R86, R87, R86 ;  /* 0x000000565756723e */ /* 0x000fe200000010ff */
[----:B------:R1:W-:Y:S01]  /*5860*/  STS [R193+0x6000], R68 ;  /* 0x00600044c1007388 */ /* 0x0003e20000000800 */
[----:B------:R-:W-:Y:S02]  /*5870*/  F2FP.BF16.F32.PACK_AB R96, R97, R96 ;  /* 0x000000606160723e */ /* 0x000fe400000010ff */
[----:B------:R-:W-:Y:S01]  /*5880*/  F2FP.BF16.F32.PACK_AB R98, R99, R98 ;  /* 0x000000626362723e */ /* 0x000fe200000010ff */
[----:B------:R1:W-:Y:S01]  /*5890*/  STS [R193+0x6400], R70 ;  /* 0x00640046c1007388 */ /* 0x0003e20000000800 */
[----:B------:R-:W-:-:S02]  /*58a0*/  F2FP.BF16.F32.PACK_AB R88, R89, R88 ;  /* 0x000000585958723e */ /* 0x000fc400000010ff */
[----:B------:R-:W-:Y:S01]  /*58b0*/  F2FP.BF16.F32.PACK_AB R90, R91, R90 ;  /* 0x0000005a5b5a723e */ /* 0x000fe200000010ff */
[----:B------:R1:W-:Y:S01]  /*58c0*/  STS [R5+0x6000], R80 ;  /* 0x0060005005007388 */ /* 0x0003e20000000800 */
        /* <DEDUP_REMOVED lines=13> */
[----:B------:R-:W-:Y:S01]  /*59a0*/  ISETP.NE.AND P0, PT, R236, -0x1, PT ;  /* 0xffffffffec00780c */ /* 0x000fe20003f05270 */
[----:B------:R1:W-:Y:S04]  /*59b0*/  STS [R5+0x8400], R78 ;  /* 0x0084004e05007388 */ /* 0x0003e80000000800 */
[----:B------:R1:W-:Y:S04]  /*59c0*/  STS [R191], R84 ;  /* 0x00000054bf007388 */ /* 0x0003e80000000800 */
[----:B------:R1:W-:Y:S04]  /*59d0*/  STS [R191+0x400], R86 ;  /* 0x00040056bf007388 */ /* 0x0003e80000000800 */
[----:B------:R1:W-:Y:S04]  /*59e0*/  STS [R7], R96 ;  /* 0x0000006007007388 */ /* 0x0003e80000000800 */
[----:B------:R1:W-:Y:S04]  /*59f0*/  STS [R7+0x400], R98 ;  /* 0x0004006207007388 */ /* 0x0003e80000000800 */
        /* <DEDUP_REMOVED lines=19> */
[----:B------:R1:W-:Y:S01]  /*5b30*/  STS [R7+0x6400], R62 ;  /* 0x0064003e07007388 */ /* 0x0003e20000000800 */
[----:B------:R-:W-:Y:S05]  /*5b40*/  @P0 BRA `(.L_x_31) ;  /* 0x0000000000300947 */ /* 0x000fea0003800000 */
[----:B------:R-:W2:Y:S01]  /*5b50*/  LDCU.64 UR4, c[0x0][0x5c0] ;  /* 0x0000b800ff0477ac */ /* 0x000ea20008000a00 */
[----:B-1----:R-:W-:Y:S01]  /*5b60*/  SHF.R.S32.HI R5, RZ, 0x1f, R235 ;  /* 0x0000001fff057819 */ /* 0x002fe200000114eb */
[----:B------:R-:W1:Y:S01]  /*5b70*/  LDCU.64 UR6, c[0x0][0x5a8] ;  /* 0x0000b500ff0677ac */ /* 0x000e620008000a00 */
[----:B--2---:R-:W-:Y:S02]  /*5b80*/  MOV R6, UR4 ;  /* 0x0000000400067c02 */ /* 0x004fe40008000f00 */
[----:B------:R-:W-:-:S03]  /*5b90*/  MOV R7, UR5 ;  /* 0x0000000500077c02 */ /* 0x000fc60008000f00 */
[-C--:B------:R-:W-:Y:S02]  /*5ba0*/  IMAD R4, R5, R6.reuse, RZ ;  /* 0x0000000605047224 */ /* 0x080fe400078e02ff */
[----:B------:R-:W-:-:S04]  /*5bb0*/  IMAD.WIDE.U32 R8, R235, R6, RZ ;  /* 0x00000006eb087225 */ /* 0x000fc800078e00ff */
[----:B------:R-:W-:-:S05]  /*5bc0*/  IMAD R4, R235, R7, R4 ;  /* 0x00000007eb047224 */ /* 0x000fca00078e0204 */
[----:B------:R-:W-:-:S03]  /*5bd0*/  IADD3 R9, PT, PT, R9, R4, RZ ;  /* 0x0000000409097210 */ /* 0x000fc60007ffe0ff */
[----:B-1----:R-:W-:-:S04]  /*5be0*/  IMAD.WIDE.U32 R14, R194, UR6, R8 ;  /* 0x00000006c20e7c25 */ /* 0x002fc8000f8e0008 */
[----:B------:R-:W-:Y:S01]  /*5bf0*/  IMAD R12, R194, UR7, R15 ;  /* 0x00000007c20c7c24 */ /* 0x000fe2000f8e020f */
[----:B------:R-:W-:Y:S05]  /*5c00*/  BRA `(.L_x_32) ;  /* 0x0000000000147947 */ /* 0x000fea0003800000 */
.L_x_31:
[----:B-1----:R-:W1:Y:S01]  /*5c10*/  LDC.64 R6, c[0x0][0x5c0] ;  /* 0x00017000ff067b82 */ /* 0x002e620000000a00 */
[----:B------:R-:W-:-:S05]  /*5c20*/  IADD3 R14, PT, PT, R235, R236, RZ ;  /* 0x000000eceb0e7210 */ /* 0x000fca0007ffe0ff */
[C---:B-1----:R-:W-:Y:S02]  /*5c30*/  IMAD R12, R14.reuse, R7, RZ ;  /* 0x000000070e0c7224 */ /* 0x042fe400078e02ff */
[----:B------:R-:W-:-:S05]  /*5c40*/  IMAD.WIDE.U32 R14, R14, R6, RZ ;  /* 0x000000060e0e7225 */ /* 0x000fca00078e00ff */
[----:B------:R-:W-:Y:S02]  /*5c50*/  IADD3 R12, PT, PT, R15, R12, RZ ;  /* 0x0000000c0f0c7210 */ /* 0x000fe40007ffe0ff */
.L_x_32:
        /* <DEDUP_REMOVED lines=13> */
.L_x_33:
[----:B------:R-:W1:Y:S01]  /*5d30*/  LDC.64 R4, c[0x0][0x5c8] ;  /* 0x00017200ff047b82 */ /* 0x000e620000000a00 */
[----:B------:R-:W-:-:S05]  /*5d40*/  IADD3 R18, PT, PT, R235, R236, RZ ;  /* 0x000000eceb127210 */ /* 0x000fca0007ffe0ff */
[C---:B-1----:R-:W-:Y:S02]  /*5d50*/  IMAD R16, R18.reuse, R5, RZ ;  /* 0x0000000512107224 */ /* 0x042fe400078e02ff */
[----:B------:R-:W-:-:S05]  /*5d60*/  IMAD.WIDE.U32 R18, R18, R4, RZ ;  /* 0x0000000412127225 */ /* 0x000fca00078e00ff */
[----:B------:R-:W-:Y:S02]  /*5d70*/  IADD3 R16, PT, PT, R19, R16, RZ ;  /* 0x0000001013107210 */ /* 0x000fe40007ffe0ff */
.L_x_34:
[----:B------:R-:W-:Y:S01]  /*5d80*/  BAR.SYNC.DEFER_BLOCKING 0x0 ;  /* 0x0000000000007b1d */ /* 0x000fe20000010000 */
[----:B------:R-:W-:Y:S01]  /*5d90*/  IMAD.MOV.U32 R20, RZ, RZ, R198 ;  /* 0x000000ffff147224 */ /* 0x000fe200078e00c6 */
[CC--:B------:R-:W-:Y:S01]  /*5da0*/  ISETP.GE.AND P3, PT, R197.reuse, R208.reuse, PT ;  /* 0x000000d0c500720c */ /* 0x0c0fe20003f66270 */
[----:B------:R-:W-:Y:S01]  /*5db0*/  IMAD.MOV.U32 R21, RZ, RZ, RZ ;  /* 0x000000ffff157224 */ /* 0x000fe200078e00ff */
[----:B------:R-:W-:Y:S01]  /*5dc0*/  IADD3 R26, P2, PT, R197, 0x20, RZ ;  /* 0x00000020c51a7810 */ /* 0x000fe20007f5e0ff */
[C---:B------:R-:W-:Y:S01]  /*5dd0*/  IMAD R22, R6.reuse, UR16, RZ ;  /* 0x0000001006167c24 */ /* 0x040fe2000f8e02ff */
[----:B------:R-:W1:Y:S01]  /*5de0*/  LDCU.64 UR4, c[0x0][0x5d8] ;  /* 0x0000bb00ff0477ac */ /* 0x000e620008000a00 */
[----:B------:R-:W-:Y:S01]  /*5df0*/  IMAD.WIDE.U32 R24, R6, UR17, R20 ;  /* 0x0000001106187c25 */ /* 0x000fe2000f8e0014 */
[----:B------:R-:W-:Y:S01]  /*5e00*/  BSSY.RECONVERGENT B0, `(.L_x_35) ;  /* 0x0000017000007945 */ /* 0x000fe20003800200 */
[----:B------:R-:W-:Y:S02]  /*5e10*/  ISETP.GE.AND P6, PT, R203, R208, PT ;  /* 0x000000d0cb00720c */ /* 0x000fe40003fc6270 */
[----:B------:R-:W-:Y:S01]  /*5e20*/  IMAD R13, R7, UR17, R22 ;  /* 0x00000011070d7c24 */ /* 0x000fe2000f8e0216 */
[----:B------:R-:W-:Y:S01]  /*5e30*/  IADD3 R22, P0, PT, R14, R24, RZ ;  /* 0x000000180e167210 */ /* 0x000fe20007f1e0ff */
[----:B------:R-:W-:Y:S01]  /*5e40*/  IMAD.X R27, RZ, RZ, RZ, P2 ;  /* 0x000000ffff1b7224 */ /* 0x000fe200010e06ff */
[----:B------:R-:W-:-:S02]  /*5e50*/  ISETP.GE.AND P5, PT, R202, R208, PT ;  /* 0x000000d0ca00720c */ /* 0x000fc40003fa6270 */
[----:B------:R-:W-:Y:S02]  /*5e60*/  IADD3.X R23, PT, PT, R12, R25, R13, P0, !PT ;  /* 0x000000190c177210 */ /* 0x000fe400007fe40d */
[----:B------:R-:W-:Y:S02]  /*5e70*/  ISETP.GE.AND P4, PT, R199, R208, PT ;  /* 0x000000d0c700720c */ /* 0x000fe40003f86270 */
[C---:B------:R-:W-:Y:S02]  /*5e80*/  IADD3 R25, P1, PT, R197.reuse, 0x40, RZ ;  /* 0x00000040c5197810 */ /* 0x040fe40007f3e0ff */
[----:B------:R-:W-:Y:S01]  /*5e90*/  IADD3 R24, P0, PT, R197, 0x60, RZ ;  /* 0x00000060c5187810 */ /* 0x000fe20007f1e0ff */
[----:B------:R2:W3:Y:S01]  /*5ea0*/  LDS.128 R8, [R204+0x7000] ;  /* 0x00700000cc087984 */ /* 0x0004e20000000c00 */
[----:B-1----:R-:W-:-:S04]  /*5eb0*/  IMAD.WIDE.U32 R22, R189, UR4, R22 ;  /* 0x00000004bd167c25 */ /* 0x002fc8000f8e0016 */
[----:B------:R-:W-:Y:S01]  /*5ec0*/  IMAD R17, R189, UR5, R23 ;  /* 0x00000005bd117c24 */ /* 0x000fe2000f8e0217 */
[----:B------:R-:W-:Y:S06]  /*5ed0*/  @P3 BRA `(.L_x_36) ;  /* 0x0000000000243947 */ /* 0x000fec0003800000 */
[----:B------:R-:W1:Y:S01]  /*5ee0*/  LDS.128 R12, [R204+0x6000] ;  /* 0x00600000cc0c7984 */ /* 0x000e620000000c00 */
[----:B------:R-:W4:Y:S01]  /*5ef0*/  LDCU.64 UR4, c[0x0][0x560] ;  /* 0x0000ac00ff0477ac */ /* 0x000f220008000a00 */
[----:B------:R-:W-:Y:S02]  /*5f00*/  MOV R28, R22 ;  /* 0x00000016001c7202 */ /* 0x000fe40000000f00 */
[----:B------:R-:W-:-:S03]  /*5f10*/  MOV R29, R17 ;  /* 0x00000011001d7202 */ /* 0x000fc60000000f00 */
[----:B------:R-:W-:-:S04]  /*5f20*/  IMAD.WIDE.U32 R30, R197, R6, R28 ;  /* 0x00000006c51e7225 */ /* 0x000fc800078e001c */
[----:B------:R-:W-:Y:S01]  /*5f30*/  IMAD R19, R197, R7, R31 ;  /* 0x00000007c5137224 */ /* 0x000fe200078e021f */
[----:B----4-:R-:W-:-:S04]  /*5f40*/  LEA R28, P2, R30, UR4, 0x1 ;  /* 0x000000041e1c7c11 */ /* 0x010fc8000f8408ff */
[----:B------:R-:W-:-:S05]  /*5f50*/  LEA.HI.X R29, R30, UR5, R19, 0x1, P2 ;  /* 0x000000051e1d7c11 */ /* 0x000fca00090f0c13 */
[----:B-1----:R1:W-:Y:S04]  /*5f60*/  STG.E.128 desc[UR14][R28.64], R12 ;  /* 0x0000000c1c007986 */ /* 0x0023e8000c101d0e */
.L_x_36:
[----:B------:R-:W-:Y:S05]  /*5f70*/  BSYNC.RECONVERGENT B0 ;  /* 0x0000000000007941 */ /* 0x000fea0003800200 */
.L_x_35:
[----:B------:R-:W-:Y:S04]  /*5f80*/  BSSY.RECONVERGENT B0, `(.L_x_37) ;  /* 0x000000c000007945 */ /* 0x000fe80003800200 */
[----:B------:R-:W-:Y:S05]  /*5f90*/  @P6 BRA `(.L_x_38) ;  /* 0x0000000000286947 */ /* 0x000fea0003800000 */
[----:B------:R-:W4:Y:S01]  /*5fa0*/  LDCU.64 UR4, c[0x0][0x560] ;  /* 0x0000ac00ff0477ac */ /* 0x000f220008000a00 */
[----:B-1----:R-:W-:Y:S01]  /*5fb0*/  MOV R14, R22 ;  /* 0x00000016000e7202 */ /* 0x002fe20000000f00 */
[----:B------:R-:W-:Y:S01]  /*5fc0*/  IMAD R12, R27, R6, RZ ;  /* 0x000000061b0c7224 */ /* 0x000fe200078e02ff */
[----:B------:R-:W-:-:S03]  /*5fd0*/  MOV R15, R17 ;  /* 0x00000011000f7202 */ /* 0x000fc60000000f00 */
[C---:B------:R-:W-:Y:S02]  /*5fe0*/  IMAD R12, R26.reuse, R7, R12 ;  /* 0x000000071a0c7224 */ /* 0x040fe400078e020c */
[----:B------:R-:W-:-:S05]  /*5ff0*/  IMAD.WIDE.U32 R14, R26, R6, R14 ;  /* 0x000000061a0e7225 */ /* 0x000fca00078e000e */
[----:B------:R-:W-:Y:S02]  /*6000*/  IADD3 R12, PT, PT, R12, R15, RZ ;  /* 0x0000000f0c0c7210 */ /* 0x000fe40007ffe0ff */
[----:B----4-:R-:W-:-:S04]  /*6010*/  LEA R28, P2, R14, UR4, 0x1 ;  /* 0x000000040e1c7c11 */ /* 0x010fc8000f8408ff */
[----:B------:R-:W-:-:S05]  /*6020*/  LEA.HI.X R29, R14, UR5, R12, 0x1, P2 ;  /* 0x000000050e1d7c11 */ /* 0x000fca00090f0c0c */
[----:B---3--:R4:W-:Y:S04]  /*6030*/  STG.E.128 desc[UR14][R28.64], R8 ;  /* 0x000000081c007986 */ /* 0x0089e8000c101d0e */
.L_x_38:
[----:B------:R-:W-:Y:S05]  /*6040*/  BSYNC.RECONVERGENT B0 ;  /* 0x0000000000007941 */ /* 0x000fea0003800200 */
.L_x_37:
[----:B---34-:R3:W4:Y:S01]  /*6050*/  LDS.128 R8, [R204+0x8000] ;  /* 0x00800000cc087984 */ /* 0x0187220000000c00 */
[----:B------:R-:W-:Y:S01]  /*6060*/  BSSY.RECONVERGENT B0, `(.L_x_39) ;  /* 0x000000d000007945 */ /* 0x000fe20003800200 */
[----:B-1----:R-:W-:-:S03]  /*6070*/  IADD3.X R29, PT, PT, RZ, RZ, RZ, P1, !PT ;  /* 0x000000ffff1d7210 */ /* 0x002fc60000ffe4ff */
[----:B------:R-:W-:Y:S05]  /*6080*/  @P5 BRA `(.L_x_40) ;  /* 0x0000000000285947 */ /* 0x000fea0003800000 */
[----:B------:R-:W1:Y:S01]  /*6090*/  LDCU.64 UR4, c[0x0][0x560] ;  /* 0x0000ac00ff0477ac */ /* 0x000e620008000a00 */
[----:B------:R-:W-:Y:S01]  /*60a0*/  MOV R14, R22 ;  /* 0x00000016000e7202 */ /* 0x000fe20000000f00 */
[----:B------:R-:W-:Y:S01]  /*60b0*/  IMAD R12, R29, R6, RZ ;  /* 0x000000061d0c7224 */ /* 0x000fe200078e02ff */
[----:B------:R-:W-:-:S03]  /*60c0*/  MOV R15, R17 ;  /* 0x00000011000f7202 */ /* 0x000fc60000000f00 */
[C---:B------:R-:W-:Y:S02]  /*60d0*/  IMAD R12, R25.reuse, R7, R12 ;  /* 0x00000007190c7224 */ /* 0x040fe400078e020c */
[----:B------:R-:W-:-:S05]  /*60e0*/  IMAD.WIDE.U32 R14, R25, R6, R14 ;  /* 0x00000006190e7225 */ /* 0x000fca00078e000e */
[----:B------:R-:W-:Y:S02]  /*60f0*/  IADD3 R12, PT, PT, R12, R15, RZ ;  /* 0x0000000f0c0c7210 */ /* 0x000fe40007ffe0ff */
[----:B-1----:R-:W-:-:S04]  /*6100*/  LEA R30, P1, R14, UR4, 0x1 ;  /* 0x000000040e1e7c11 */ /* 0x002fc8000f8208ff */
[----:B------:R-:W-:-:S05]  /*6110*/  LEA.HI.X R31, R14, UR5, R12, 0x1, P1 ;  /* 0x000000050e1f7c11 */ /* 0x000fca00088f0c0c */
[----:B----4-:R1:W-:Y:S04]  /*6120*/  STG.E.128 desc[UR14][R30.64], R8 ;  /* 0x000000081e007986 */ /* 0x0103e8000c101d0e */
.L_x_40:
[----:B------:R-:W-:Y:S05]  /*6130*/  BSYNC.RECONVERGENT B0 ;  /* 0x0000000000007941 */ /* 0x000fea0003800200 */
.L_x_39:
[----:B-1--4-:R1:W4:Y:S01]  /*6140*/  LDS.128 R8, [R204+0x9000] ;  /* 0x00900000cc087984 */ /* 0x0123220000000c00 */
[----:B------:R-:W-:Y:S01]  /*6150*/  BSSY.RECONVERGENT B0, `(.L_x_41) ;  /* 0x000000e000007945 */ /* 0x000fe20003800200 */
[----:B------:R-:W-:Y:S01]  /*6160*/  IMAD R12, R4, UR16, RZ ;  /* 0x00000010040c7c24 */ /* 0x000fe2000f8e02ff */
[----:B------:R-:W-:Y:S02]  /*6170*/  IADD3.X R31, PT, PT, RZ, RZ, RZ, P0, !PT ;  /* 0x000000ffff1f7210 */ /* 0x000fe400007fe4ff */
[----:B------:R-:W-:Y:S05]  /*6180*/  @P4 BRA `(.L_x_42) ;  /* 0x0000000000284947 */ /* 0x000fea0003800000 */
[----:B------:R-:W2:Y:S01]  /*6190*/  LDCU.64 UR4, c[0x0][0x560] ;  /* 0x0000ac00ff0477ac */ /* 0x000ea20008000a00 */
[----:B------:R-:W-:Y:S01]  /*61a0*/  MOV R14, R22 ;  /* 0x00000016000e7202 */ /* 0x000fe20000000f00 */
[----:B------:R-:W-:Y:S01]  /*61b0*/  IMAD R13, R31, R6, RZ ;  /* 0x000000061f0d7224 */ /* 0x000fe200078e02ff */
[----:B------:R-:W-:-:S03]  /*61c0*/  MOV R15, R17 ;  /* 0x00000011000f7202 */ /* 0x000fc60000000f00 */
[C---:B------:R-:W-:Y:S02]  /*61d0*/  IMAD R13, R24.reuse, R7, R13 ;  /* 0x00000007180d7224 */ /* 0x040fe400078e020d */
[----:B------:R-:W-:-:S05]  /*61e0*/  IMAD.WIDE.U32 R14, R24, R6, R14 ;  /* 0x00000006180e7225 */ /* 0x000fca00078e000e */
[----:B------:R-:W-:Y:S02]  /*61f0*/  IADD3 R13, PT, PT, R13, R15, RZ ;  /* 0x0000000f0d0d7210 */ /* 0x000fe40007ffe0ff */
[----:B--2---:R-:W-:-:S04]  /*6200*/  LEA R6, P0, R14, UR4, 0x1 ;  /* 0x000000040e067c11 */ /* 0x004fc8000f8008ff */
[----:B------:R-:W-:-:S05]  /*6210*/  LEA.HI.X R7, R14, UR5, R13, 0x1, P0 ;  /* 0x000000050e077c11 */ /* 0x000fca00080f0c0d */
[----:B----4-:R2:W-:Y:S04]  /*6220*/  STG.E.128 desc[UR14][R6.64], R8 ;  /* 0x0000000806007986 */ /* 0x0105e8000c101d0e */
.L_x_42:
[----:B------:R-:W-:Y:S05]  /*6230*/  BSYNC.RECONVERGENT B0 ;  /* 0x0000000000007941 */ /* 0x000fea0003800200 */
.L_x_41:
[----:B------:R-:W3:Y:S01]  /*6240*/  LDCU.64 UR4, c[0x0][0x5e0] ;  /* 0x0000bc00ff0477ac */ /* 0x000ee20008000a00 */
[----:B--2-4-:R-:W-:Y:S01]  /*6250*/  IMAD.WIDE.U32 R10, R4, UR17, R20 ;  /* 0x00000011040a7c25 */ /* 0x014fe2000f8e0014 */
[----:B------:R-:W2:Y:S01]  /*6260*/  @!P3 LDC.64 R6, c[0x0][0x568] ;  /* 0x00015a00ff06bb82 */ /* 0x000ea20000000a00 */
[----:B------:R-:W4:Y:S01]  /*6270*/  LDS.128 R20, [R204+0xa000] ;  /* 0x00a00000cc147984 */ /* 0x000f220000000c00 */
[----:B------:R-:W-:Y:S01]  /*6280*/  BSSY.RECONVERGENT B0, `(.L_x_43) ;  /* 0x000001a000007945 */ /* 0x000fe20003800200 */
[----:B------:R-:W-:Y:S01]  /*6290*/  IMAD R9, R5, UR17, R12 ;  /* 0x0000001105097c24 */ /* 0x000fe2000f8e020c */
[----:B------:R-:W-:Y:S01]  /*62a0*/  IADD3 R32, P0, PT, R18, R10, RZ ;  /* 0x0000000a12207210 */ /* 0x000fe20007f1e0ff */
[----:B------:R1:W1:Y:S03]  /*62b0*/  LDS.128 R12, [R204+0xc000] ;  /* 0x00c00000cc0c7984 */ /* 0x0002660000000c00 */
[----:B------:R-:W-:-:S02]  /*62c0*/  IADD3.X R33, PT, PT, R16, R11, R9, P0, !PT ;  /* 0x0000000b10217210 */ /* 0x000fc400007fe409 */
[----:B------:R1:W1:Y:S04]  /*62d0*/  LDS.128 R8, [R204+0xd000] ;  /* 0x00d00000cc087984 */ /* 0x0002680000000c00 */
[----:B------:R1:W1:Y:S01]  /*62e0*/  LDS.128 R16, [R204+0xb000] ;  /* 0x00b00000cc107984 */ /* 0x0002620000000c00 */
[----:B---3--:R-:W-:-:S04]  /*62f0*/  IMAD.WIDE.U32 R32, R189, UR4, R32 ;  /* 0x00000004bd207c25 */ /* 0x008fc8000f8e0020 */
[----:B------:R-:W-:Y:S01]  /*6300*/  IMAD R35, R189, UR5, R33 ;  /* 0x00000005bd237c24 */ /* 0x000fe2000f8e0221 */
[----:B------:R-:W-:-:S05]  /*6310*/  @!P3 MOV R34, R32 ;  /* 0x000000200022b202 */ /* 0x000fca0000000f00 */
[----:B------:R-:W-:-:S04]  /*6320*/  @!P3 IMAD.WIDE.U32 R36, R197, R4, R34 ;  /* 0x00000004c524b225 */ /* 0x000fc800078e0022 */
[----:B------:R-:W-:Y:S01]  /*6330*/  @!P3 IMAD R28, R197, R5, R37 ;  /* 0x00000005c51cb224 */ /* 0x000fe200078e0225 */
[----:B--2---:R-:W-:-:S04]  /*6340*/  @!P3 LEA R6, P0, R36, R6, 0x1 ;  /* 0x000000062406b211 */ /* 0x004fc800078008ff */
[----:B------:R-:W-:-:S05]  /*6350*/  @!P3 LEA.HI.X R7, R36, R7, R28, 0x1, P0 ;  /* 0x000000072407b211 */ /* 0x000fca00000f0c1c */
[----:B----4-:R2:W-:Y:S01]  /*6360*/  @!P3 STG.E.128 desc[UR14][R6.64], R20 ;  /* 0x000000140600b986 */ /* 0x0105e2000c101d0e */
[----:B-1----:R-:W-:Y:S05]  /*6370*/  @P6 BRA `(.L_x_44) ;  /* 0x0000000000286947 */ /* 0x002fea0003800000 */
[----:B------:R-:W1:Y:S01]  /*6380*/  LDCU.64 UR4, c[0x0][0x568] ;  /* 0x0000ad00ff0477ac */ /* 0x000e620008000a00 */
[----:B--2---:R-:W-:Y:S01]  /*6390*/  MOV R20, R32 ;  /* 0x0000002000147202 */ /* 0x004fe20000000f00 */
[----:B------:R-:W-:Y:S01]  /*63a0*/  IMAD R6, R27, R4, RZ ;  /* 0x000000041b067224 */ /* 0x000fe200078e02ff */
[----:B------:R-:W-:-:S03]  /*63b0*/  MOV R21, R35 ;  /* 0x0000002300157202 */ /* 0x000fc60000000f00 */
[C---:B------:R-:W-:Y:S02]  /*63c0*/  IMAD R6, R26.reuse, R5, R6 ;  /* 0x000000051a067224 */ /* 0x040fe400078e0206 */
[----:B------:R-:W-:-:S05]  /*63d0*/  IMAD.WIDE.U32 R20, R26, R4, R20 ;  /* 0x000000041a147225 */ /* 0x000fca00078e0014 */
[----:B------:R-:W-:Y:S02]  /*63e0*/  IADD3 R6, PT, PT, R6, R21, RZ ;  /* 0x0000001506067210 */ /* 0x000fe40007ffe0ff */
[----:B-1----:R-:W-:-:S04]  /*63f0*/  LEA R22, P0, R20, UR4, 0x1 ;  /* 0x0000000414167c11 */ /* 0x002fc8000f8008ff */
[----:B------:R-:W-:-:S05]  /*6400*/  LEA.HI.X R23, R20, UR5, R6, 0x1, P0 ;  /* 0x0000000514177c11 */ /* 0x000fca00080f0c06 */
[----:B------:R1:W-:Y:S04]  /*6410*/  STG.E.128 desc[UR14][R22.64], R16 ;  /* 0x0000001016007986 */ /* 0x0003e8000c101d0e */
.L_x_44:
[----:B------:R-:W-:Y:S05]  /*6420*/  BSYNC.RECONVERGENT B0 ;  /* 0x0000000000007941 */ /* 0x000fea0003800200 */
.L_x_43:
[----:B------:R-:W-:Y:S04]  /*6430*/  BSSY.RECONVERGENT B0, `(.L_x_45) ;  /* 0x000000c000007945 */ /* 0x000fe80003800200 */
[----:B------:R-:W-:Y:S05]  /*6440*/  @P5 BRA `(.L_x_46) ;  /* 0x0000000000285947 */ /* 0x000fea0003800000 */
[----:B------:R-:W3:Y:S01]  /*6450*/  LDCU.64 UR4, c[0x0][0x568] ;  /* 0x0000ad00ff0477ac */ /* 0x000ee20008000a00 */
[----:B-1----:R-:W-:Y:S01]  /*6460*/  MOV R16, R32 ;  /* 0x0000002000107202 */ /* 0x002fe20000000f00 */
[----:B--2---:R-:W-:Y:S01]  /*6470*/  IMAD R6, R29, R4, RZ ;  /* 0x000000041d067224 */ /* 0x004fe200078e02ff */
[----:B------:R-:W-:-:S03]  /*6480*/  MOV R17, R35 ;  /* 0x0000002300117202 */ /* 0x000fc60000000f00 */
[C---:B------:R-:W-:Y:S02]  /*6490*/  IMAD R6, R25.reuse, R5, R6 ;  /* 0x0000000519067224 */ /* 0x040fe400078e0206 */
[----:B------:R-:W-:-:S05]  /*64a0*/  IMAD.WIDE.U32 R16, R25, R4, R16 ;  /* 0x0000000419107225 */ /* 0x000fca00078e0010 */
[----:B------:R-:W-:Y:S02]  /*64b0*/  IADD3 R6, PT, PT, R6, R17, RZ ;  /* 0x0000001106067210 */ /* 0x000fe40007ffe0ff */
[----:B---3--:R-:W-:-:S04]  /*64c0*/  LEA R18, P0, R16, UR4, 0x1 ;  /* 0x0000000410127c11 */ /* 0x008fc8000f8008ff */
[----:B------:R-:W-:-:S05]  /*64d0*/  LEA.HI.X R19, R16, UR5, R6, 0x1, P0 ;  /* 0x0000000510137c11 */ /* 0x000fca00080f0c06 */
[----:B------:R3:W-:Y:S04]  /*64e0*/  STG.E.128 desc[UR14][R18.64], R12 ;  /* 0x0000000c12007986 */ /* 0x0007e8000c101d0e */
.L_x_46:
[----:B------:R-:W-:Y:S05]  /*64f0*/  BSYNC.RECONVERGENT B0 ;  /* 0x0000000000007941 */ /* 0x000fea0003800200 */
.L_x_45:
[----:B------:R-:W-:Y:S05]  /*6500*/  @P4 BRA `(.L_x_27) ;  /* 0x0000000000284947 */ /* 0x000fea0003800000 */
[----:B------:R-:W4:Y:S01]  /*6510*/  LDCU.64 UR4, c[0x0][0x568] ;  /* 0x0000ad00ff0477ac */ /* 0x000f220008000a00 */
[----:B--2---:R-:W-:Y:S01]  /*6520*/  MOV R6, R32 ;  /* 0x0000002000067202 */ /* 0x004fe20000000f00 */
[----:B------:R-:W-:Y:S01]  /*6530*/  IMAD R31, R31, R4, RZ ;  /* 0x000000041f1f7224 */ /* 0x000fe200078e02ff */
[----:B------:R-:W-:-:S03]  /*6540*/  MOV R7, R35 ;  /* 0x0000002300077202 */ /* 0x000fc60000000f00 */
[C---:B------:R-:W-:Y:S02]  /*6550*/  IMAD R31, R24.reuse, R5, R31 ;  /* 0x00000005181f7224 */ /* 0x040fe400078e021f */
[----:B------:R-:W-:-:S05]  /*6560*/  IMAD.WIDE.U32 R6, R24, R4, R6 ;  /* 0x0000000418067225 */ /* 0x000fca00078e0006 */
[----:B------:R-:W-:Y:S02]  /*6570*/  IADD3 R31, PT, PT, R31, R7, RZ ;  /* 0x000000071f1f7210 */ /* 0x000fe40007ffe0ff */
[----:B----4-:R-:W-:-:S04]  /*6580*/  LEA R4, P0, R6, UR4, 0x1 ;  /* 0x0000000406047c11 */ /* 0x010fc8000f8008ff */
[----:B------:R-:W-:-:S05]  /*6590*/  LEA.HI.X R5, R6, UR5, R31, 0x1, P0 ;  /* 0x0000000506057c11 */ /* 0x000fca00080f0c1f */
[----:B------:R4:W-:Y:S04]  /*65a0*/  STG.E.128 desc[UR14][R4.64], R8 ;  /* 0x0000000804007986 */ /* 0x0009e8000c101d0e */
.L_x_27:
[----:B------:R-:W-:Y:S05]  /*65b0*/  BSYNC.RECONVERGENT B1 ;  /* 0x0000000000017941 */ /* 0x000fea0003800200 */
.L_x_1:
[----:B------:R-:W2:Y:S01]  /*65c0*/  LDCU UR5, c[0x0][0x438] ;  /* 0x00008700ff0577ac */ /* 0x000ea20008000800 */
[----:B----4-:R-:W4:Y:S01]  /*65d0*/  LDC R10, c[0x0][0x438] ;  /* 0x00010e00ff0a7b82 */ /* 0x010f220000000800 */
[----:B------:R-:W1:Y:S01]  /*65e0*/  LDCU UR6, c[0x0][0x370] ;  /* 0x00006e00ff0677ac */ /* 0x000e620008000800 */
[----:B--2---:R-:W-:-:S04]  /*65f0*/  UIADD3 UR5, UPT, UPT, UR5, 0x7f, URZ ;  /* 0x0000007f05057890 */ /* 0x004fc8000fffe0ff */
[----:B------:R-:W-:Y:S02]  /*6600*/  USHF.R.S32.HI UR4, URZ, 0x1f, UR5 ;  /* 0x0000001fff047899 */ /* 0x000fe40008011405 */
[----:B-1----:R-:W-:Y:S02]  /*6610*/  UIADD3 UR13, UPT, UPT, UR6, UR13, URZ ;  /* 0x0000000d060d7290 */ /* 0x002fe4000fffe0ff */
[----:B------:R-:W-:-:S04]  /*6620*/  ULEA.HI UR4, UR4, UR5, URZ, 0x7 ;  /* 0x0000000504047291 */ /* 0x000fc8000f8f38ff */
[----:B------:R-:W-:-:S04]  /*6630*/  USHF.R.S32.HI UR4, URZ, 0x7, UR4 ;  /* 0x00000007ff047899 */ /* 0x000fc80008011404 */
[----:B------:R-:W-:-:S09]  /*6640*/  UISETP.GE.AND UP0, UPT, UR13, UR4, UPT ;  /* 0x000000040d00728c */ /* 0x000fd2000bf06270 */
[----:B------:R-:W-:Y:S05]  /*6650*/  BRA.U !UP0, `(.L_x_47) ;  /* 0xffffffa108187547 */ /* 0x000fea000b83ffff */
[----:B------:R-:W-:Y:S05]  /*6660*/  EXIT ;  /* 0x000000000000794d */ /* 0x000fea0003800000 */
.L_x_48:
[----:B------:R-:W-:-:S00]  /*6670*/  BRA `(.L_x_48) ;  /* 0xfffffffc00fc7947 */ /* 0x000fc0000383ffff */
[----:B------:R-:W-:-:S00]  /*6680*/  NOP ;  /* 0x0000000000007918 */ /* 0x000fc00000000000 */
[----:B------:R-:W-:-:S00]  /*6690*/  NOP ;  /* 0x0000000000007918 */ /* 0x000fc00000000000 */
[----:B------:R-:W-:-:S00]  /*66a0*/  NOP ;  /* 0x0000000000007918 */ /* 0x000fc00000000000 */
[----:B------:R-:W-:-:S00]  /*66b0*/  NOP ;  /* 0x0000000000007918 */ /* 0x000fc00000000000 */
[----:B------:R-:W-:-:S00]  /*66c0*/  NOP ;  /* 0x0000000000007918 */ /* 0x000fc00000000000 */
[----:B------:R-:W-:-:S00]  /*66d0*/  NOP ;  /* 0x0000000000007918 */ /* 0x000fc00000000000 */
[----:B------:R-:W-:-:S00]  /*66e0*/  NOP ;  /* 0x0000000000007918 */ /* 0x000fc00000000000 */
[----:B------:R-:W-:-:S00]  /*66f0*/  NOP ;  /* 0x0000000000007918 */ /* 0x000fc00000000000 */
.L_x_2753:


//--------------------- .text._ZN5flash44flash_bwd_dq_dk_dv_loop_seqk_parallel_kernelI23Flash_bwd_kernel_traitsILi64ELi64ELi128ELi8ELi2ELi4ELi4ELb1ELb0EN7cutlass10bfloat16_tE19Flash_kernel_traitsILi64ELi64ELi128ELi8ES3_EELb0ELb0ELb0ELb0ELb0ELb0ELb0EEEvNS_16Flash_bwd_paramsE --------------------------
	.section	.text._ZN5flash44flash_bwd_dq_dk_dv_loop_seqk_parallel_kernelI23Flash_bwd_kernel_traitsILi64ELi64ELi128ELi8ELi2ELi4ELi4ELb1ELb0EN7cutlass10bfloat16_tE19Flash_kernel_traitsILi64ELi64ELi128ELi8ES3_EELb0ELb0ELb0ELb0ELb0ELb0ELb0EEEvNS_16Flash_bwd_paramsE,"ax",@progbits
	.align	128
        .global         _ZN5flash44flash_bwd_dq_dk_dv_loop_seqk_parallel_kernelI23Flash_bwd_kernel_traitsILi64ELi64ELi128ELi8ELi2ELi4ELi4ELb1ELb0EN7cutlass10bfloat16_tE19Flash_kernel_traitsILi64ELi64ELi128ELi8ES3_EELb0ELb0ELb0ELb0ELb0ELb0ELb0EEEvNS_16Flash_bwd_paramsE
        .type           _ZN5flash44flash_bwd_dq_dk_dv_loop_seqk_parallel_kernelI23Flash_bwd_kernel_traitsILi64ELi64ELi128ELi8ELi2ELi4ELi4ELb1ELb0EN7cutlass10bfloat16_tE19Flash_kernel_traitsILi64ELi64ELi128ELi8ES3_EELb0ELb0ELb0ELb0ELb0ELb0ELb0EEEvNS_16Flash_bwd_paramsE,@function
        .size           _ZN5flash44flash_bwd_dq_dk_dv_loop_seqk_parallel_kernelI23Flash_bwd_kernel_traitsILi64ELi64ELi128ELi8ELi2ELi4ELi4ELb1ELb0EN7cutlass10bfloat16_tE19Flash_kernel_traitsILi64ELi64ELi128ELi8ES3_EELb0ELb0ELb0ELb0ELb0ELb0ELb0EEEvNS_16Flash_bwd_paramsE,(.L_x_2754 - _ZN5flash44flash_bwd_dq_dk_dv_loop_seqk_parallel_kernelI23Flash_bwd_kernel_traitsILi64ELi64ELi128ELi8ELi2ELi4ELi4ELb1ELb0EN7cutlass10bfloat16_tE19Flash_kernel_traitsILi64ELi64ELi128ELi8ES3_EELb0ELb0ELb0ELb0ELb0ELb0ELb0EEEvNS_16Flash_bwd_paramsE)
        .other          _ZN5flash44flash_bwd_dq_dk_dv_loop_seqk_parallel_kernelI23Flash_bwd_kernel_traitsILi64ELi64ELi128ELi8ELi2ELi4ELi4ELb1ELb0EN7cutlass10bfloat16_tE19Flash_kernel_traitsILi64ELi64ELi128ELi8ES3_EELb0ELb0ELb0ELb0ELb0ELb0ELb0EEEvNS_16Flash_bwd_paramsE,@"STO_CUDA_ENTRY STV_DEFAULT"
_ZN5flash44flash_bwd_dq_dk_dv_loop_seqk_parallel_kernelI23Flash_bwd_kernel_traitsILi64ELi64ELi128ELi8ELi2ELi4ELi4ELb1ELb0EN7cutlass10bfloat16_tE19Flash_kernel_traitsILi64ELi64ELi128ELi8ES3_EELb0ELb0ELb0ELb0ELb0ELb0ELb0EEEvNS_16Flash_bwd_paramsE:
.text._ZN5flash44flash_bwd_dq_dk_dv_loop_seqk_parallel_kernelI23Flash_bwd_kernel_traitsILi64ELi64ELi128ELi8ELi2ELi4ELi4ELb1ELb0EN7cutlass10bfloat16_tE19Flash_kernel_traitsILi64ELi64ELi128ELi8ES3_EELb0ELb0ELb0ELb0ELb0ELb0ELb0EEEvNS_16Flash_bwd_paramsE:
        /* <DEDUP_REMOVED lines=36> */
[----:B------:R-:W-:Y:S02]  /*0240*/  LOP3.LUT R5, R4, 0x30, RZ, 0xc0, !PT ;  /* 0x0000003004057812 */ /* 0x000fe400078ec0ff */
[----:B------:R-:W-:Y:S02]  /*0250*/  LOP3.LUT R195, R195, 0x7, R0, 0xf8, !PT ;  /* 0x00000007c3c37812 */ /* 0x000fe400078ef800 */
        /* <DEDUP_REMOVED lines=19> */
[C---:B------:R-:W-:Y:S01]  /*0390*/  LOP3.LUT R188, R7.reuse, R8, R188, 0x1e, !PT ;  /* 0x0000000807bc7212 */ /* 0x040fe200078e1ebc */
[----:B-----5:R-:W-:Y:S01]  /*03a0*/  IMAD.U32 R8, RZ, RZ, UR4 ;  /* 0x00000004ff087e24 */ /* 0x020fe2000f8e00ff */
[----:B------:R-:W-:Y:S01]  /*03b0*/  LOP3.LUT R9, R7, 0x8, R4, 0x78, !PT ;  /* 0x0000000807097812 */ /* 0x000fe200078e7804 */
[----:B------:R-:W-:Y:S01]  /*03c0*/  UIADD3 UR4, UPT, UPT, UR6, 0xa000, URZ ;  /* 0x0000a00006047890 */ /* 0x000fe2000fffe0ff */
[----:B------:R-:W-:Y:S01]  /*03d0*/  LOP3.LUT R186, R186, 0xc00, R3, 0xf8, !PT ;  /* 0x00000c00baba7812 */ /* 0x000fe200078ef803 */
[----:B------:R-:W-:Y:S01]  /*03e0*/  IMAD.MOV.U32 R4, RZ, RZ, 0x10 ;  /* 0x00000010ff047424 */ /* 0x000fe200078e00ff */
[----:B------:R-:W-:-:S02]  /*03f0*/  LOP3.LUT P2, RZ, R196, 0x8, RZ, 0xc0, !PT ;  /* 0x00000008c4ff7812 */ /* 0x000fc4000784c0ff */
[----:B------:R-:W-:Y:S01]  /*0400*/  LOP3.LUT R205, R205, R0, RZ, 0xfc, !PT ;  /* 0x00000000cdcd7212 */ /* 0x000fe200078efcff */
[----:B------:R-:W-:Y:S01]  /*0410*/  VIADD R0, R193, 0x6000 ;  /* 0x00006000c1007836 */ /* 0x000fe20000000000 */
[--C-:B------:R-:W-:Y:S02]  /*0420*/  LOP3.LUT R184, R184, 0x7a00, R3.reuse, 0xf8, !PT ;  /* 0x00007a00b8b87812 */ /* 0x100fe400078ef803 */
[----:B------:R-:W-:Y:S01]  /*0430*/  LOP3.LUT R178, R178, 0x200, R3, 0xf8, !PT ;  /* 0x00000200b2b27812 */ /* 0x000fe200078ef803 */
[----:B------:R-:W-:Y:S01]  /*0440*/  @P1 VIADD R191, R0, 0xffffffc0 ;  /* 0xffffffc000bf1836 */ /* 0x000fe20000000000 */
[----:B------:R-:W-:Y:S02]  /*0450*/  LEA.HI.X R201, R194, R201, RZ, 0x2, P0 ;  /* 0x000000c9c2c97211 */ /* 0x000fe400000f14ff */
[-C--:B------:R-:W-:Y:S02]  /*0460*/  LOP3.LUT R190, R190, R9.reuse, RZ, 0xfc, !PT ;  /* 0x00000009bebe7212 */ /* 0x080fe400078efcff */
[----:B------:R-:W-:-:S02]  /*0470*/  LOP3.LUT R186, R186, R9, RZ, 0xfc, !PT ;  /* 0x00000009baba7212 */ /* 0x000fc400078efcff */
        /* <DEDUP_REMOVED lines=36> */
.L_x_128:
        /* <DEDUP_REMOVED lines=15> */
[C---:B------:R-:W-:Y:S02]  /*07b0*/  @P5 IADD3 R16, P2, PT, R15.reuse, UR6, RZ ;  /* 0x000000060f105c10 */ /* 0x040fe4000ff5e0ff */
[----:B------:R-:W-:Y:S02]  /*07c0*/  @P4 IADD3 R10, P1, PT, R15, UR4, RZ ;  /* 0x000000040f0a4c10 */ /* 0x000fe4000ff3e0ff */
[----:B------:R-:W-:-:S02]  /*07d0*/  @P5 IADD3.X R17, PT, PT, R4, UR7, RZ, P2, !PT ;  /* 0x0000000704115c10 */ /* 0x000fc400097fe4ff */
[----:B------:R-:W-:Y:S01]  /*07e0*/  @P4 IADD3.X R11, PT, PT, R4, UR5, RZ, P1, !PT ;  /* 0x00000005040b4c10 */ /* 0x000fe20008ffe4ff */
[----:B------:R-:W-:Y:S02]  /*07f0*/  IMAD.MOV.U32 R12, RZ, RZ, -0x1 ;  /* 0xffffffffff0c7424 */ /* 0x000fe400078e00ff */
[----:B------:R1:W2:Y:S04]  /*0800*/  @P5 LDG.E R233, desc[UR14][R16.64] ;  /* 0x0000000e10e95981 */ /* 0x0002a8000c1e1900 */
[----:B------:R-:W2:Y:S04]  /*0810*/  @P4 LDG.E R234, desc[UR14][R10.64] ;  /* 0x0000000e0aea4981 */ /* 0x000ea8000c1e1900 */
[----:B-----5:R3:W5:Y:S01]  /*0820*/  @P3 LDG.E R9, desc[UR14][R200.64+0x4] ;  /* 0x0000040ec8093981 */ /* 0x020762000c1e1900 */
[----:B----4-:R-:W-:-:S02]  /*0830*/  IADD3 R14, P1, PT, R15, R6, RZ ;  /* 0x000000060f0e7210 */ /* 0x010fc40007f3e0ff */
[----:B------:R-:W-:Y:S01]  /*0840*/  ISETP.NE.AND P5, PT, R187, RZ, PT ;  /* 0x000000ffbb00720c */ /* 0x000fe20003fa5270 */
[----:B------:R3:W5:Y:S01]  /*0850*/  @P0 LDG.E R12, desc[UR14][R200.64] ;  /* 0x0000000ec80c0981 */ /* 0x000762000c1e1900 */
[----:B------:R-:W-:Y:S01]  /*0860*/  ISETP.EQ.U32.AND P2, PT, R6, RZ, PT ;  /* 0x000000ff0600720c */ /* 0x000fe20003f42070 */
[----:B------:R-:W-:Y:S02]  /*0870*/  IMAD.X R15, R4, 0x1, R7, P1 ;  /* 0x00000001040f7824 */ /* 0x000fe400008e0607 */
[----:B------:R-:W4:Y:S01]  /*0880*/  @!P4 LDC.64 R4, c[0x0][0x488] ;  /* 0x00012200ff04cb82 */ /* 0x000f220000000a00 */
[----:B------:R-:W-:Y:S01]  /*0890*/  ISETP.EQ.OR.EX P2, PT, R7, RZ, !P5, P2 ;  /* 0x000000ff0700720c */ /* 0x000fe20006f42720 */
[----:B------:R-:W-:-:S06]  /*08a0*/  IMAD.MOV.U32 R236, RZ, RZ, -0x1 ;  /* 0xffffffffffec7424 */ /* 0x000fcc00078e00ff */
[----:B-1----:R-:W1:Y:S06]  /*08b0*/  @!P3 LDC R16, c[0x0][0x434] ;  /* 0x00010d00ff10bb82 */ /* 0x002e6c0000000800 */
[----:B------:R3:W5:Y:S02]  /*08c0*/  @!P2 LDG.E R236, desc[UR14][R14.64] ;  /* 0x0000000e0eeca981 */ /* 0x000764000c1e1900 */
[----:B------:R-:W3:Y:S01]  /*08d0*/  @!P4 LDC R10, c[0x0][0x43c] ;  /* 0x00010f00ff0acb82 */ /* 0x000ee20000000800 */
[----:B------:R-:W-:-:S04]  /*08e0*/  ISETP.NE.U32.AND P2, PT, R6, RZ, PT ;  /* 0x000000ff0600720c */ /* 0x000fc80003f45070 */
[----:B------:R-:W-:Y:S02]  /*08f0*/  ISETP.NE.AND.EX P2, PT, R7, RZ, PT, P2 ;  /* 0x000000ff0700720c */ /* 0x000fe40003f45320 */
[----:B----4-:R-:W-:Y:S01]  /*0900*/  @!P4 ISETP.NE.U32.AND P1, PT, R4, RZ, PT ;  /* 0x000000ff0400c20c */ /* 0x010fe20003f25070 */
[----:B------:R-:W-:-:S03]  /*0910*/  USHF.L.U32 UR17, UR13, 0x7, URZ ;  /* 0x000000070d117899 */ /* 0x000fc600080006ff */
[----:B------:R-:W-:-:S04]  /*0920*/  @!P4 ISETP.NE.AND.EX P1, PT, R5, RZ, PT, P1 ;  /* 0x000000ff0500c20c */ /* 0x000fc80003f25310 */
[----:B---3--:R-:W-:Y:S01]  /*0930*/  @!P4 SEL R10, R10, RZ, P1 ;  /* 0x000000ff0a0ac207 */ /* 0x008fe20000800000 */
[----:B--2---:R-:W-:Y:S02]  /*0940*/  @P4 IMAD.IADD R234, R234, 0x1, -R233 ;  /* 0x00000001eaea4824 */ /* 0x004fe400078e0ae9 */
[----:B-1----:R-:W-:Y:S06]  /*0950*/  @!P2 BRA `(.L_x_49) ;  /* 0x00000000000ca947 */ /* 0x002fec0003800000 */
[----:B------:R-:W2:Y:S02]  /*0960*/  @P5 LDG.E R5, desc[UR14][R14.64+0x4] ;  /* 0x0000040e0e055981 */ /* 0x000ea4000c1e1900 */
[----:B--2--5:R-:W-:-:S06]  /*0970*/  @P5 IADD3 R8, PT, PT, R5, -R236, RZ ;  /* 0x800000ec05085210 */ /* 0x024fcc0007ffe0ff */
[----:B------:R1:W5:Y:S02]  /*0980*/  @!P5 LDG.E R8, desc[UR14][R14.64] ;  /* 0x0000000e0e08d981 */ /* 0x000364000c1e1900 */
.L_x_49:
        /* <DEDUP_REMOVED lines=13> */
[----:B------:R-:W-:Y:S01]  /*0a60*/  SHF.R.S32.HI R29, RZ, 0x1f, R27 ;  /* 0x0000001fff1d7819 */ /* 0x000fe2000001141b */
[----:B--2---:R-:W-:-:S04]  /*0a70*/  @!P3 IMAD.WIDE.U32 R30, R194, R6, RZ ;  /* 0x00000006c21eb225 */ /* 0x004fc800078e00ff */
[----:B------:R-:W-:Y:S02]  /*0a80*/  @!P3 IMAD R25, R194, R7, R31 ;  /* 0x00000007c219b224 */ /* 0x000fe400078e021f */
[----:B---3--:R-:W-:-:S04]  /*0a90*/  @P3 IMAD.WIDE.U32 R6, R12, R4, RZ ;  /* 0x000000040c063225 */ /* 0x008fc800078e00ff */
[----:B------:R-:W-:Y:S02]  /*0aa0*/  @P3 IMAD R25, R12, R5, R7 ;  /* 0x000000050c193224 */ /* 0x000fe400078e0207 */
[----:B------:R-:W-:Y:S01]  /*0ab0*/  @P3 IMAD.MOV.U32 R30, RZ, RZ, R6 ;  /* 0x000000ffff1e3224 */ /* 0x000fe200078e0006 */
[----:B------:R-:W-:Y:S06]  /*0ac0*/  @P5 BRA `(.L_x_51) ;  /* 0x0000000000305947 */ /* 0x000fec0003800000 */
[----:B------:R-:W2:Y:S01]  /*0ad0*/  LDCU.64 UR4, c[0x0][0x3b8] ;  /* 0x00007700ff0477ac */ /* 0x000ea20008000a00 */
[----:B------:R-:W-:Y:S01]  /*0ae0*/  SHF.R.S32.HI R7, RZ, 0x1f, R233 ;  /* 0x0000001fff077819 */ /* 0x000fe200000114e9 */
[----:B------:R-:W3:Y:S01]  /*0af0*/  LDCU.64 UR6, c[0x0][0x3a0] ;  /* 0x00007400ff0677ac */ /* 0x000ee20008000a00 */
[----:B--2---:R-:W-:Y:S02]  /*0b00*/  MOV R4, UR4 ;  /* 0x0000000400047c02 */ /* 0x004fe40008000f00 */
[----:B------:R-:W-:-:S03]  /*0b10*/  MOV R5, UR5 ;  /* 0x0000000500057c02 */ /* 0x000fc60008000f00 */
[-C--:B------:R-:W-:Y:S02]  /*0b20*/  IMAD R6, R7, R4.reuse, RZ ;  /* 0x0000000407067224 */ /* 0x080fe400078e02ff */
[----:B------:R-:W-:-:S04]  /*0b30*/  IMAD.WIDE.U32 R8, R233, R4, RZ ;  /* 0x00000004e9087225 */ /* 0x000fc800078e00ff */
[----:B------:R-:W-:-:S05]  /*0b40*/  IMAD R6, R233, R5, R6 ;  /* 0x00000005e9067224 */ /* 0x000fca00078e0206 */
[----:B------:R-:W-:-:S03]  /*0b50*/  IADD3 R9, PT, PT, R9, R6, RZ ;  /* 0x0000000609097210 */ /* 0x000fc60007ffe0ff */
[----:B---3--:R-:W-:-:S04]  /*0b60*/  IMAD.WIDE.U32 R20, R194, UR6, R8 ;  /* 0x00000006c2147c25 */ /* 0x008fc8000f8e0008 */
[----:B------:R-:W-:Y:S01]  /*0b70*/  IMAD R19, R194, UR7, R21 ;  /* 0x00000007c2137c24 */ /* 0x000fe2000f8e0215 */
[----:B------:R-:W-:Y:S06]  /*0b80*/  BRA `(.L_x_52) ;  /* 0x0000000000147947 */ /* 0x000fec0003800000 */
.L_x_51:
[----:B------:R-:W2:Y:S01]  /*0b90*/  LDC.64 R4, c[0x0][0x3b8] ;  /* 0x0000ee00ff047b82 */ /* 0x000ea20000000a00 */
[----:B------:R-:W-:-:S05]  /*0ba0*/  IADD3 R20, PT, PT, R233, R236, RZ ;  /* 0x000000ece9147210 */ /* 0x000fca0007ffe0ff */
[C---:B--2---:R-:W-:Y:S02]  /*0bb0*/  IMAD R19, R20.reuse, R5, RZ ;  /* 0x0000000514137224 */ /* 0x044fe400078e02ff */
[----:B------:R-:W-:-:S05]  /*0bc0*/  IMAD.WIDE.U32 R20, R20, R4, RZ ;  /* 0x0000000414147225 */ /* 0x000fca00078e00ff */
[----:B------:R-:W-:Y:S02]  /*0bd0*/  IADD3 R19, PT, PT, R21, R19, RZ ;  /* 0x0000001315137210 */ /* 0x000fe40007ffe0ff */
.L_x_52:
[----:B------:R-:W2:Y:S01]  /*0be0*/  LDC R6, c[0x0][0x3e8] ;  /* 0x0000fa00ff067b82 */ /* 0x000ea20000000800 */
[----:B------:R-:W-:Y:S01]  /*0bf0*/  USHF.R.S32.HI UR16, URZ, 0x1f, UR17 ;  /* 0x0000001fff107899 */ /* 0x000fe20008011411 */
[----:B--2---:R-:W-:-:S04]  /*0c00*/  IABS R9, R6 ;  /* 0x0000000600097213 */ /* 0x004fc80000000000 */
[----:B------:R-:W2:Y:S08]  /*0c10*/  I2F.RP R13, R9 ;  /* 0x00000009000d7306 */ /* 0x000eb00000209400 */
[----:B--2---:R-:W2:Y:S02]  /*0c20*/  MUFU.RCP R10, R13 ;  /* 0x0000000d000a7308 */ /* 0x004ea40000001000 */
[----:B--2---:R-:W-:-:S06]  /*0c30*/  VIADD R10, R10, 0xffffffe ;  /* 0x0ffffffe0a0a7836 */ /* 0x004fcc0000000000 */
[----:B------:R-:W2:Y:S02]  /*0c40*/  F2I.FTZ.U32.TRUNC.NTZ R11, R10 ;  /* 0x0000000a000b7305 */ /* 0x000ea4000021f000 */
[----:B--2---:R-:W-:Y:S01]  /*0c50*/  IMAD.MOV R7, RZ, RZ, -R11 ;  /* 0x000000ffff077224 */ /* 0x004fe200078e0a0b */
        /* <DEDUP_REMOVED lines=30> */
[----:B------:R-:W-:Y:S01]  /*0e40*/  MOV R28, R8 ;  /* 0x00000008001c7202 */ /* 0x000fe20000000f00 */
[----:B------:R-:W-:Y:S06]  /*0e50*/  BRA `(.L_x_54) ;  /* 0x0000000000187947 */ /* 0x000fec0003800000 */
.L_x_53:
[----:B------:R-:W2:Y:S01]  /*0e60*/  LDC.64 R6, c[0x0][0x3c0] ;  /* 0x0000f000ff067b82 */ /* 0x000ea20000000a00 */
[----:B------:R-:W-:-:S05]  /*0e70*/  IADD3 R8, PT, PT, R233, R236, RZ ;  /* 0x000000ece9087210 */ /* 0x000fca0007ffe0ff */
[C---:B--2---:R-:W-:Y:S02]  /*0e80*/  IMAD R26, R8.reuse, R7, RZ ;  /* 0x00000007081a7224 */ /* 0x044fe400078e02ff */
[----:B------:R-:W-:-:S05]  /*0e90*/  IMAD.WIDE.U32 R8, R8, R6, RZ ;  /* 0x0000000608087225 */ /* 0x000fca00078e00ff */
[----:B------:R-:W-:Y:S02]  /*0ea0*/  IADD3 R26, PT, PT, R9, R26, RZ ;  /* 0x0000001a091a7210 */ /* 0x000fe40007ffe0ff */
[----:B------:R-:W-:-:S07]  /*0eb0*/  MOV R28, R8 ;  /* 0x00000008001c7202 */ /* 0x000fce0000000f00 */
.L_x_54:
[----:B------:R-:W2:Y:S01]  /*0ec0*/  @!P3 LDC.64 R10, c[0x0][0x588] ;  /* 0x00016200ff0abb82 */ /* 0x000ea20000000a00 */
[----:B------:R-:W3:Y:S07]  /*0ed0*/  LDCU UR6, c[0x0][0x3e0] ;  /* 0x00007c00ff0677ac */ /* 0x000eee0008000800 */
[----:B------:R-:W4:Y:S08]  /*0ee0*/  @P3 LDC.64 R8, c[0x0][0x590] ;  /* 0x00016400ff083b82 */ /* 0x000f300000000a00 */
[----:B-1----:R-:W3:Y:S01]  /*0ef0*/  LDC R14, c[0x0][0x44c] ;  /* 0x00011300ff0e7b82 */ /* 0x002ee20000000800 */
[----:B--2---:R-:W-:-:S04]  /*0f00*/  @!P3 IMAD.WIDE.U32 R40, R194, R10, RZ ;  /* 0x0000000ac228b225 */ /* 0x004fc800078e00ff */
[----:B------:R-:W-:Y:S02]  /*0f10*/  @!P3 IMAD R32, R194, R11, R41 ;  /* 0x0000000bc220b224 */ /* 0x000fe400078e0229 */
[----:B----4-:R-:W-:-:S04]  /*0f20*/  @P3 IMAD.WIDE.U32 R22, R12, R8, RZ ;  /* 0x000000080c163225 */ /* 0x010fc800078e00ff */
[----:B------:R-:W-:Y:S01]  /*0f30*/  @P3 IMAD R32, R12, R9, R23 ;  /* 0x000000090c203224 */ /* 0x000fe200078e0217 */
[----:B------:R-:W-:Y:S01]  /*0f40*/  @P3 MOV R40, R22 ;  /* 0x0000001600283202 */ /* 0x000fe20000000f00 */
[----:B---3--:R-:W-:Y:S01]  /*0f50*/  IMAD.WIDE R10, R14, UR6, RZ ;  /* 0x000000060e0a7c25 */ /* 0x008fe2000f8e02ff */
        /* <DEDUP_REMOVED lines=17> */
.L_x_55:
[-C--:B------:R-:W-:Y:S02]  /*1070*/  IMAD R22, R11, R12.reuse, RZ ;  /* 0x0000000c0b167224 */ /* 0x080fe400078e02ff */
[----:B------:R-:W-:-:S05]  /*1080*/  IMAD.WIDE.U32 R34, R10, R12, RZ ;  /* 0x0000000c0a227225 */ /* 0x000fca00078e00ff */
[----:B------:R-:W-:Y:S02]  /*1090*/  IADD3 R22, PT, PT, R35, R22, RZ ;  /* 0x0000001623167210 */ /* 0x000fe40007ffe0ff */
.L_x_56:
        /* <DEDUP_REMOVED lines=20> */
.L_x_57:
[----:B------:R-:W1:Y:S01]  /*11e0*/  LDC R31, c[0x0][0x434] ;  /* 0x00010d00ff1f7b82 */ /* 0x000e620000000800 */
[----:B------:R-:W-:-:S04]  /*11f0*/  IMAD R8, R194, UR6, R189 ;  /* 0x00000006c2087c24 */ /* 0x000fc8000f8e02bd */
[----:B-1----:R-:W-:-:S03]  /*1200*/  IMAD R31, R8, R31, RZ ;  /* 0x0000001f081f7224 */ /* 0x002fc600078e02ff */
.L_x_58:
        /* <DEDUP_REMOVED lines=11> */
.L_x_59:
[----:B------:R-:W1:Y:S01]  /*12c0*/  LDC R35, c[0x0][0x444] ;  /* 0x00011100ff237b82 */ /* 0x000e620000000800 */
[----:B------:R-:W-:-:S04]  /*12d0*/  IMAD R8, R194, UR6, R189 ;  /* 0x00000006c2087c24 */ /* 0x000fc8000f8e02bd */
[----:B-1----:R-:W-:-:S07]  /*12e0*/  IMAD R35, R8, R35, RZ ;  /* 0x0000002308237224 */ /* 0x002fce00078e02ff */
.L_x_60:
        /* <DEDUP_REMOVED lines=22> */
[----:B--2---:R-:W-:-:S02]  /*1450*/  IMAD R32, R29, R10, RZ ;  /* 0x0000000a1d207224 */ /* 0x004fc400078e02ff */
[----:B------:R-:W-:-:S04]  /*1460*/  IMAD.WIDE.U32 R46, R27, R10, R22 ;  /* 0x0000000a1b2e7225 */ /* 0x000fc800078e0016 */
[----:B------:R-:W-:Y:S01]  /*1470*/  IMAD R32, R27, R11, R32 ;  /* 0x0000000b1b207224 */ /* 0x000fe200078e0220 */
[----:B-1----:R-:W-:Y:S01]  /*1480*/  LOP3.LUT R36, R24, 0x1f, RZ, 0xc0, !PT ;  /* 0x0000001f18247812 */ /* 0x002fe200078ec0ff */
[-C--:B----4-:R-:W-:Y:S01]  /*1490*/  IMAD R38, R29, R8.reuse, RZ ;  /* 0x000000081d267224 */ /* 0x090fe200078e02ff */
[----:B------:R-:W1:Y:S01]  /*14a0*/  LDC.64 R44, c[0x0][0x5e8] ;  /* 0x00017a00ff2c7b82 */ /* 0x000e620000000a00 */
[----:B------:R-:W-:Y:S01]  /*14b0*/  IMAD.WIDE.U32 R40, R27, R8, R40 ;  /* 0x000000081b287225 */ /* 0x000fe200078e0028 */
[----:B------:R-:W-:-:S03]  /*14c0*/  SHF.L.U64.HI R210, R8, 0x5, R9 ;  /* 0x0000000508d27819 */ /* 0x000fc60000010209 */
[----:B------:R-:W-:Y:S02]  /*14d0*/  IMAD R38, R27, R9, R38 ;  /* 0x000000091b267224 */ /* 0x000fe400078e0226 */
[----:B---3--:R-:W-:Y:S01]  /*14e0*/  IMAD.WIDE.U32 R42, R12, UR12, RZ ;  /* 0x0000000c0c2a7c25 */ /* 0x008fe2000f8e00ff */
[----:B------:R-:W2:Y:S02]  /*14f0*/  LDC.64 R240, c[0x0][0x420] ;  /* 0x00010800fff07b82 */ /* 0x000ea40000000a00 */
[----:B------:R-:W-:Y:S01]  /*1500*/  IADD3 R41, PT, PT, R41, R38, RZ ;  /* 0x0000002629297210 */ /* 0x000fe20007ffe0ff */
[----:B------:R-:W-:Y:S01]  /*1510*/  IMAD R13, R13, UR12, R43 ;  /* 0x0000000c0d0d7c24 */ /* 0x000fe2000f8e022b */
[----:B------:R-:W-:Y:S01]  /*1520*/  SEL R27, R42, RZ, P4 ;  /* 0x000000ff2a1b7207 */ /* 0x000fe20002000000 */
[----:B------:R-:W-:Y:S01]  /*1530*/  IMAD R36, R196, R21, R36 ;  /* 0x00000015c4247224 */ /* 0x000fe200078e0224 */
[----:B------:R-:W-:Y:S01]  /*1540*/  IADD3 R42, P2, PT, R30, R46, RZ ;  /* 0x0000002e1e2a7210 */ /* 0x000fe20007f5e0ff */
[----:B-----5:R-:W-:Y:S01]  /*1550*/  IMAD.WIDE.U32 R40, R189, R14, R40 ;  /* 0x0000000ebd287225 */ /* 0x020fe200078e0028 */
[----:B------:R-:W-:-:S02]  /*1560*/  SEL R13, R13, RZ, P4 ;  /* 0x000000ff0d0d7207 */ /* 0x000fc40002000000 */
[----:B------:R-:W-:Y:S01]  /*1570*/  IADD3.X R43, PT, PT, R25, R47, R32, P2, !PT ;  /* 0x0000002f192b7210 */ /* 0x000fe200017fe420 */
[----:B------:R-:W-:Y:S01]  /*1580*/  IMAD.SHL.U32 R12, R21, 0x40, RZ ;  /* 0x00000040150c7824 */ /* 0x000fe200078e00ff */
[----:B------:R-:W-:Y:S01]  /*1590*/  IADD3 R27, P1, P0, R36, R34, R27 ;  /* 0x00000022241b7210 */ /* 0x000fe2000783e01b */
[C---:B------:R-:W-:Y:S01]  /*15a0*/  IMAD R41, R189.reuse, R15, R41 ;  /* 0x0000000fbd297224 */ /* 0x040fe200078e0229 */
[----:B------:R-:W-:Y:S01]  /*15b0*/  SHF.R.S32.HI R36, RZ, 0x1f, R36 ;  /* 0x0000001fff247819 */ /* 0x000fe20000011424 */
[C---:B------:R-:W-:Y:S01]  /*15c0*/  IMAD.WIDE.U32 R42, R189.reuse, UR10, R42 ;  /* 0x0000000abd2a7c25 */ /* 0x040fe2000f8e002a */
[----:B------:R-:W-:Y:S02]  /*15d0*/  SHF.L.U64.HI R30, R10, 0x5, R11 ;  /* 0x000000050a1e7819 */ /* 0x000fe4000001020b */
[----:B------:R-:W-:Y:S01]  /*15e0*/  IADD3.X R13, PT, PT, R36, R33, R13, P1, P0 ;  /* 0x00000021240d7210 */ /* 0x000fe20000fe040d */
[----:B------:R-:W-:Y:S01]  /*15f0*/  IMAD R43, R189, UR11, R43 ;  /* 0x0000000bbd2b7c24 */ /* 0x000fe2000f8e022b */
[----:B------:R-:W-:Y:S01]  /*1600*/  IADD3 R27, P0, PT, R12, R27, RZ ;  /* 0x0000001b0c1b7210 */ /* 0x000fe20007f1e0ff */
[----:B------:R-:W-:-:S03]  /*1610*/  IMAD.WIDE.U32 R32, R197, R8, R40 ;  /* 0x00000008c5207225 */ /* 0x000fc600078e0028 */
[----:B------:R-:W-:Y:S01]  /*1620*/  LEA.HI.X.SX32 R12, R12, R13, 0x1, P0 ;  /* 0x0000000d0c0c7211 */ /* 0x000fe200000f0eff */
[----:B------:R-:W-:Y:S01]  /*1630*/  IMAD.WIDE.U32 R14, R197, R10, R42 ;  /* 0x0000000ac50e7225 */ /* 0x000fe200078e002a */
[----:B------:R-:W-:Y:S02]  /*1640*/  LEA R216, P1, R32, UR6, 0x1 ;  /* 0x0000000620d87c11 */ /* 0x000fe4000f8208ff */
[----:B------:R-:W-:Y:S01]  /*1650*/  LEA R238, P0, R27, UR4, 0x2 ;  /* 0x000000041bee7c11 */ /* 0x000fe2000f8010ff */
[C---:B------:R-:W-:Y:S01]  /*1660*/  IMAD R215, R197.reuse, R11, R15 ;  /* 0x0000000bc5d77224 */ /* 0x040fe200078e020f */
[C---:B------:R-:W-:Y:S01]  /*1670*/  LEA R214, P2, R14.reuse, UR8, 0x1 ;  /* 0x000000080ed67c11 */ /* 0x040fe2000f8408ff */
[----:B------:R-:W-:Y:S01]  /*1680*/  IMAD R217, R197, R9, R33 ;  /* 0x00000009c5d97224 */ /* 0x000fe200078e0221 */
[----:B------:R-:W-:Y:S01]  /*1690*/  LEA.HI.X R239, R27, UR5, R12, 0x2, P0 ;  /* 0x000000051bef7c11 */ /* 0x000fe200080f140c */
[----:B-1----:R-:W-:Y:S01]  /*16a0*/  IMAD.WIDE R212, R35, 0x4, R44 ;  /* 0x0000000423d47825 */ /* 0x002fe200078e022c */
[----:B------:R-:W-:-:S02]  /*16b0*/  LEA.HI.X R215, R14, UR9, R215, 0x1, P2 ;  /* 0x000000090ed77c11 */ /* 0x000fc400090f0cd7 */
[----:B------:R-:W-:Y:S01]  /*16c0*/  LEA.HI.X R217, R32, UR7, R217, 0x1, P1 ;  /* 0x0000000720d97c11 */ /* 0x000fe200088f0cd9 */
[----:B--2---:R-:W-:Y:S01]  /*16d0*/  IMAD.WIDE R240, R31, 0x4, R240 ;  /* 0x000000041ff07825 */ /* 0x004fe200078e02f0 */
[C---:B------:R-:W-:Y:S02]  /*16e0*/  IADD3 R14, P1, PT, R197.reuse, 0x20, RZ ;  /* 0x00000020c50e7810 */ /* 0x040fe40007f3e0ff */
[C---:B------:R-:W-:Y:S01]  /*16f0*/  IADD3 R12, P2, PT, R197.reuse, 0x60, RZ ;  /* 0x00000060c50c7810 */ /* 0x040fe20007f5e0ff */
[----:B------:R-:W-:Y:S01]  /*1700*/  IMAD.SHL.U32 R27, R10, 0x20, RZ ;  /* 0x000000200a1b7824 */ /* 0x000fe200078e00ff */
[----:B------:R-:W-:Y:S01]  /*1710*/  IADD3 R13, P0, PT, R197, 0x40, RZ ;  /* 0x00000040c50d7810 */ /* 0x000fe20007f1e0ff */
[----:B------:R-:W-:Y:S01]  /*1720*/  IMAD.SHL.U32 R211, R8, 0x20, RZ ;  /* 0x0000002008d37824 */ /* 0x000fe200078e00ff */
[----:B------:R-:W-:Y:S01]  /*1730*/  IADD3.X R11, PT, PT, RZ, RZ, RZ, P2, !PT ;  /* 0x000000ffff0b7210 */ /* 0x000fe200017fe4ff */
[----:B------:R-:W-:Y:S01]  /*1740*/  IMAD.X R25, RZ, RZ, RZ, P1 ;  /* 0x000000ffff197224 */ /* 0x000fe200008e06ff */
        /* <DEDUP_REMOVED lines=15> */
.L_x_62:
[----:B------:R-:W1:Y:S01]  /*1840*/  LDC.64 R6, c[0x0][0x5c0] ;  /* 0x00017000ff067b82 */ /* 0x000e620000000a00 */
[----:B------:R-:W-:-:S05]  /*1850*/  IADD3 R4, PT, PT, R233, R236, RZ ;  /* 0x000000ece9047210 */ /* 0x000fca0007ffe0ff */
[C---:B-1----:R-:W-:Y:S02]  /*1860*/  IMAD R10, R4.reuse, R7, RZ ;  /* 0x00000007040a7224 */ /* 0x042fe400078e02ff */
[----:B------:R-:W-:-:S05]  /*1870*/  IMAD.WIDE.U32 R8, R4, R6, RZ ;  /* 0x0000000604087225 */ /* 0x000fca00078e00ff */
[----:B------:R-:W-:Y:S02]  /*1880*/  IADD3 R10, PT, PT, R9, R10, RZ ;  /* 0x0000000a090a7210 */ /* 0x000fe40007ffe0ff */
.L_x_63:
        /* <DEDUP_REMOVED lines=13> */
.L_x_64:
[----:B------:R-:W1:Y:S01]  /*1960*/  LDC.64 R4, c[0x0][0x5c8] ;  /* 0x00017200ff047b82 */ /* 0x000e620000000a00 */
[----:B------:R-:W-:-:S05]  /*1970*/  IADD3 R233, PT, PT, R233, R236, RZ ;  /* 0x000000ece9e97210 */ /* 0x000fca0007ffe0ff */
[C---:B-1----:R-:W-:Y:S02]  /*1980*/  IMAD R16, R233.reuse, R5, RZ ;  /* 0x00000005e9107224 */ /* 0x042fe400078e02ff */
[----:B------:R-:W-:-:S05]  /*1990*/  IMAD.WIDE.U32 R18, R233, R4, RZ ;  /* 0x00000004e9127225 */ /* 0x000fca00078e00ff */
[----:B------:R-:W-:Y:S02]  /*19a0*/  IADD3 R16, PT, PT, R19, R16, RZ ;  /* 0x0000001013107210 */ /* 0x000fe40007ffe0ff */
.L_x_65:
[----:B------:R-:W1:Y:S01]  /*19b0*/  LDCU UR4, c[0x0][0x440] ;  /* 0x00008800ff0477ac */ /* 0x000e620008000800 */
[----:B------:R-:W-:Y:S01]  /*19c0*/  VIADD R234, R234, -UR17 ;  /* 0x80000011eaea7c36 */ /* 0x000fe20008000000 */
[----:B------:R-:W-:Y:S01]  /*19d0*/  BSSY.RECONVERGENT B0, `(.L_x_66) ;  /* 0x0000020000007945 */ /* 0x000fe20003800200 */
[C---:B------:R-:W-:Y:S02]  /*19e0*/  IMAD R20, R6.reuse, UR16, RZ ;  /* 0x0000001006147c24 */ /* 0x040fe4000f8e02ff */
[----:B------:R-:W-:-:S04]  /*19f0*/  IMAD.WIDE.U32 R26, R6, UR17, R22 ;  /* 0x00000011061a7c25 */ /* 0x000fc8000f8e0016 */
[----:B------:R-:W-:Y:S01]  /*1a00*/  IMAD R17, R7, UR17, R20 ;  /* 0x0000001107117c24 */ /* 0x000fe2000f8e0214 */
[----:B------:R-:W-:-:S04]  /*1a10*/  IADD3 R20, P1, PT, R8, R26, RZ ;  /* 0x0000001a08147210 */ /* 0x000fc80007f3e0ff */
[----:B------:R-:W-:Y:S02]  /*1a20*/  IADD3.X R21, PT, PT, R10, R27, R17, P1, !PT ;  /* 0x0000001b0a157210 */ /* 0x000fe40000ffe411 */
[----:B-1----:R-:W-:Y:S01]  /*1a30*/  ISETP.GE.AND P0, PT, R198, UR4, PT ;  /* 0x00000004c6007c0c */ /* 0x002fe2000bf06270 */
[----:B------:R-:W1:Y:S03]  /*1a40*/  LDCU.64 UR4, c[0x0][0x5d8] ;  /* 0x0000bb00ff0477ac */ /* 0x000e660008000a00 */
[-C--:B------:R-:W-:Y:S02]  /*1a50*/  ISETP.GE.OR P3, PT, R197, R234.reuse, P0 ;  /* 0x000000eac500720c */ /* 0x080fe40000766670 */
[-C--:B------:R-:W-:Y:S02]  /*1a60*/  ISETP.GE.OR P2, PT, R203, R234.reuse, P0 ;  /* 0x000000eacb00720c */ /* 0x080fe40000746670 */
[----:B------:R-:W-:-:S02]  /*1a70*/  ISETP.GE.OR P1, PT, R202, R234, P0 ;  /* 0x000000eaca00720c */ /* 0x000fc40000726670 */
[----:B------:R-:W-:-:S07]  /*1a80*/  ISETP.GE.OR P0, PT, R199, R234, P0 ;  /* 0x000000eac700720c */ /* 0x000fce0000706670 */
[----:B------:R-:W2:Y:S01]  /*1a90*/  @!P3 LDC.64 R8, c[0x0][0x560] ;  /* 0x00015800ff08bb82 */ /* 0x000ea20000000a00 */
[----:B-1----:R-:W-:-:S04]  /*1aa0*/  IMAD.WIDE.U32 R20, R189, UR4, R20 ;  /* 0x00000004bd147c25 */ /* 0x002fc8000f8e0014 */
[----:B------:R-:W-:Y:S02]  /*1ab0*/  IMAD R27, R189, UR5, R21 ;  /* 0x00000005bd1b7c24 */ /* 0x000fe4000f8e0215 */
[----:B------:R-:W-:-:S04]  /*1ac0*/  @!P3 IMAD.MOV.U32 R26, RZ, RZ, R20 ;  /* 0x000000ffff1ab224 */ /* 0x000fc800078e0014 */
        /* <DEDUP_REMOVED lines=16> */
.L_x_67:
[----:B------:R-:W-:Y:S05]  /*1bd0*/  BSYNC.RECONVERGENT B0 ;  /* 0x0000000000007941 */ /* 0x000fea0003800200 */
.L_x_66:
        /* <DEDUP_REMOVED lines=12> */
.L_x_69:
[----:B------:R-:W-:Y:S05]  /*1ca0*/  BSYNC.RECONVERGENT B0 ;  /* 0x0000000000007941 */ /* 0x000fea0003800200 */
.L_x_68:
        /* <DEDUP_REMOVED lines=11> */
.L_x_71:
[----:B------:R-:W-:Y:S05]  /*1d60*/  BSYNC.RECONVERGENT B0 ;  /* 0x0000000000007941 */ /* 0x000fea0003800200 */
.L_x_70:
[----:B------:R-:W5:Y:S01]  /*1d70*/  LDCU.64 UR4, c[0x0][0x5e0] ;  /* 0x0000bc00ff0477ac */ /* 0x000f620008000a00 */
[C---:B----4-:R-:W-:Y:S01]  /*1d80*/  IMAD R6, R4.reuse, UR16, RZ ;  /* 0x0000001004067c24 */ /* 0x050fe2000f8e02ff */
[----:B------:R-:W-:Y:S01]  /*1d90*/  BSSY.RECONVERGENT B0, `(.L_x_72) ;  /* 0x0000019000007945 */ /* 0x000fe20003800200 */
[----:B------:R-:W-:-:S04]  /*1da0*/  IMAD.WIDE.U32 R20, R4, UR17, R22 ;  /* 0x0000001104147c25 */ /* 0x000fc8000f8e0016 */
[----:B-1----:R-:W-:Y:S01]  /*1db0*/  IMAD R9, R5, UR17, R6 ;  /* 0x0000001105097c24 */ /* 0x002fe2000f8e0206 */
[----:B------:R-:W-:Y:S01]  /*1dc0*/  IADD3 R18, P4, PT, R18, R20, RZ ;  /* 0x0000001412127210 */ /* 0x000fe20007f9e0ff */
[----:B------:R-:W1:Y:S03]  /*1dd0*/  @!P3 LDC.64 R6, c[0x0][0x568] ;  /* 0x00015a00ff06bb82 */ /* 0x000e660000000a00 */
[----:B------:R-:W-:-:S03]  /*1de0*/  IADD3.X R19, PT, PT, R16, R21, R9, P4, !PT ;  /* 0x0000001510137210 */ /* 0x000fc600027fe409 */
[----:B-----5:R-:W-:-:S04]  /*1df0*/  IMAD.WIDE.U32 R16, R189, UR4, R18 ;  /* 0x00000004bd107c25 */ /* 0x020fc8000f8e0012 */
[----:B------:R-:W-:Y:S01]  /*1e00*/  IMAD R19, R189, UR5, R17 ;  /* 0x00000005bd137c24 */ /* 0x000fe2000f8e0211 */
[----:B------:R-:W-:-:S05]  /*1e10*/  @!P3 MOV R18, R16 ;  /* 0x000000100012b202 */ /* 0x000fca0000000f00 */
[----:B------:R-:W-:-:S04]  /*1e20*/  @!P3 IMAD.WIDE.U32 R20, R197, R4, R18 ;  /* 0x00000004c514b225 */ /* 0x000fc800078e0012 */
[----:B------:R-:W-:Y:S01]  /*1e30*/  @!P3 IMAD R8, R197, R5, R21 ;  /* 0x00000005c508b224 */ /* 0x000fe200078e0215 */
[----:B-1----:R-:W-:-:S04]  /*1e40*/  @!P3 LEA R6, P4, R20, R6, 0x1 ;  /* 0x000000061406b211 */ /* 0x002fc800078808ff */
        /* <DEDUP_REMOVED lines=13> */
.L_x_73:
[----:B------:R-:W-:Y:S05]  /*1f20*/  BSYNC.RECONVERGENT B0 ;  /* 0x0000000000007941 */ /* 0x000fea0003800200 */
.L_x_72:
[----:B------:R-:W-:Y:S04]  /*1f30*/  BSSY.RECONVERGENT B0, `(.L_x_74) ;  /* 0x000000c000007945 */ /* 0x000fe80003800200 */
[----:B------:R-:W-:Y:S05]  /*1f40*/  @P1 BRA `(.L_x_75) ;  /* 0x0000000000281947 */ /* 0x000fea0003800000 */
[----:B------:R-:W5:Y:S01]  /*1f50*/  LDCU.64 UR4, c[0x0][0x568] ;  /* 0x0000ad00ff0477ac */ /* 0x000f620008000a00 */
[----:B------:R-:W-:Y:S01]  /*1f60*/  MOV R8, R16 ;  /* 0x0000001000087202 */ /* 0x000fe20000000f00 */
[----:B-1----:R-:W-:Y:S01]  /*1f70*/  IMAD R6, R15, R4, RZ ;  /* 0x000000040f067224 */ /* 0x002fe200078e02ff */
[----:B------:R-:W-:-:S03]  /*1f80*/  MOV R9, R19 ;  /* 0x0000001300097202 */ /* 0x000fc60000000f00 */
[C---:B------:R-:W-:Y:S02]  /*1f90*/  IMAD R6, R13.reuse, R5, R6 ;  /* 0x000000050d067224 */ /* 0x040fe400078e0206 */
[----:B------:R-:W-:-:S05]  /*1fa0*/  IMAD.WIDE.U32 R8, R13, R4, R8 ;  /* 0x000000040d087225 */ /* 0x000fca00078e0008 */
[----:B------:R-:W-:Y:S02]  /*1fb0*/  IADD3 R6, PT, PT, R9, R6, RZ ;  /* 0x0000000609067210 */ /* 0x000fe40007ffe0ff */
[----:B-----5:R-:W-:-:S04]  /*1fc0*/  LEA R14, P1, R8, UR4, 0x1 ;  /* 0x00000004080e7c11 */ /* 0x020fc8000f8208ff */
[----:B------:R-:W-:-:S05]  /*1fd0*/  LEA.HI.X R15, R8, UR5, R6, 0x1, P1 ;  /* 0x00000005080f7c11 */ /* 0x000fca00088f0c06 */
[----:B------:R1:W-:Y:S04]  /*1fe0*/  STG.E.128 desc[UR14][R14.64], RZ ;  /* 0x000000ff0e007986 */ /* 0x0003e8000c101d0e */
.L_x_75:
[----:B------:R-:W-:Y:S05]  /*1ff0*/  BSYNC.RECONVERGENT B0 ;  /* 0x0000000000007941 */ /* 0x000fea0003800200 */
.L_x_74:
        /* <DEDUP_REMOVED lines=11> */
.L_x_61:
[----:B------:R-:W1:Y:S01]  /*20b0*/  LDCU.64 UR4, c[0x0][0x3d8] ;  /* 0x00007b00ff0477ac */ /* 0x000e620008000a00 */
[----:B------:R-:W-:Y:S01]  /*20c0*/  IMAD R8, R6, UR16, RZ ;  /* 0x0000001006087c24 */ /* 0x000fe2000f8e02ff */
[----:B------:R-:W-:Y:S01]  /*20d0*/  IADD3 R208, PT, PT, R234, -UR17, RZ ;  /* 0x80000011ead07c10 */ /* 0x000fe2000fffe0ff */
[----:B------:R-:W-:Y:S01]  /*20e0*/  IMAD.WIDE.U32 R32, R6, UR17, R22 ;  /* 0x0000001106207c25 */ /* 0x000fe2000f8e0016 */
[----:B------:R-:W-:Y:S01]  /*20f0*/  BSSY.RECONVERGENT B0, `(.L_x_77) ;  /* 0x000001f000007945 */ /* 0x000fe20003800200 */
[----:B------:R-:W-:Y:S01]  /*2100*/  @P4 BAR.SYNC.DEFER_BLOCKING 0x0 ;  /* 0x0000000000004b1d */ /* 0x000fe20000010000 */
[----:B------:R-:W-:Y:S01]  /*2110*/  ISETP.GE.AND P6, PT, R197, R208, PT ;  /* 0x000000d0c500720c */ /* 0x000fe20003fc6270 */
[----:B------:R-:W-:Y:S01]  /*2120*/  IMAD R9, R7, UR17, R8 ;  /* 0x0000001107097c24 */ /* 0x000fe2000f8e0208 */
[----:B------:R-:W-:Y:S02]  /*2130*/  IADD3 R28, P0, PT, R28, R32, RZ ;  /* 0x000000201c1c7210 */ /* 0x000fe40007f1e0ff */
[----:B------:R-:W-:-:S02]  /*2140*/  LOP3.LUT R8, R232, 0x80000001, RZ, 0xc0, !PT ;  /* 0x80000001e8087812 */ /* 0x000fc400078ec0ff */
[----:B------:R-:W-:Y:S02]  /*2150*/  IADD3.X R29, PT, PT, R26, R33, R9, P0, !PT ;  /* 0x000000211a1d7210 */ /* 0x000fe400007fe409 */
[----:B------:R-:W-:Y:S01]  /*2160*/  ISETP.NE.AND P0, PT, R8, 0x1, PT ;  /* 0x000000010800780c */ /* 0x000fe20003f05270 */
[----:B-1----:R-:W-:-:S03]  /*2170*/  IMAD R9, R17, UR4, RZ ;  /* 0x0000000411097c24 */ /* 0x002fc6000f8e02ff */
[----:B------:R-:W-:Y:S01]  /*2180*/  SEL R173, RZ, 0x2000, P0 ;  /* 0x00002000ffad7807 */ /* 0x000fe20000000000 */
[----:B------:R-:W-:-:S04]  /*2190*/  IMAD.WIDE.U32 R28, R18, UR4, R28 ;  /* 0x00000004121c7c25 */ /* 0x000fc8000f8e001c */
[----:B------:R-:W-:-:S05]  /*21a0*/  IMAD R9, R18, UR5, R9 ;  /* 0x0000000512097c24 */ /* 0x000fca000f8e0209 */
[----:B------:R-:W-:Y:S01]  /*21b0*/  IADD3 R9, PT, PT, R29, R9, RZ ;  /* 0x000000091d097210 */ /* 0x000fe20007ffe0ff */
[----:B------:R-:W-:Y:S06]  /*21c0*/  @P6 BRA `(.L_x_78) ;  /* 0x0000000000406947 */ /* 0x000fec0003800000 */
[----:B------:R-:W1:Y:S02]  /*21d0*/  LDCU UR4, c[0x0][0x440] ;  /* 0x00008800ff0477ac */ /* 0x000e640008000800 */
[----:B-1----:R-:W-:-:S13]  /*21e0*/  ISETP.GE.AND P0, PT, R198, UR4, PT ;  /* 0x00000004c6007c0c */ /* 0x002fda000bf06270 */
[----:B------:R-:W-:Y:S05]  /*21f0*/  @P0 BRA `(.L_x_79) ;  /* 0x00000000002c0947 */ /* 0x000fea0003800000 */
[----:B------:R-:W1:Y:S01]  /*2200*/  LDCU.64 UR4, c[0x0][0x390] ;  /* 0x00007200ff0477ac */ /* 0x000e620008000a00 */
[----:B------:R-:W-:-:S05]  /*2210*/  MOV R8, R28 ;  /* 0x0000001c00087202 */ /* 0x000fca0000000f00 */
[----:B------:R-:W-:-:S04]  /*2220*/  IMAD.WIDE.U32 R34, R197, R6, R8 ;  /* 0x00000006c5227225 */ /* 0x000fc800078e0008 */
[----:B------:R-:W-:Y:S01]  /*2230*/  IMAD R8, R197, R7, R35 ;  /* 0x00000007c5087224 */ /* 0x000fe200078e0223 */
[----:B-1----:R-:W-:-:S04]  /*2240*/  LEA R32, P0, R34, UR4, 0x1 ;  /* 0x0000000422207c11 */ /* 0x002fc8000f8008ff */
[----:B------:R-:W-:-:S05]  /*2250*/  LEA.HI.X R33, R34, UR5, R8, 0x1, P0 ;  /* 0x0000000522217c11 */ /* 0x000fca00080f0c08 */
[----:B------:R-:W-:Y:S01]  /*2260*/  @!PT LDS RZ, [RZ] ;  /* 0x00000000fffff984 */ /* 0x000fe20000000800 */
[----:B------:R-:W-:Y:S01]  /*2270*/  @!PT LDS RZ, [RZ] ;  /* 0x00000000fffff984 */ /* 0x000fe20000000800 */
[----:B------:R-:W-:Y:S01]  /*2280*/  @!PT LDS RZ, [RZ] ;  /* 0x00000000fffff984 */ /* 0x000fe20000000800 */
[----:B------:R2:W-:Y:S01]  /*2290*/  LDGSTS.E.BYPASS.LTC128B.128 [R204+0xa000], desc[UR14][R32.64] ;  /* 0x0a00000020cc7fae */ /* 0x0005e2000b981a0e */
[----:B------:R-:W-:Y:S05]  /*22a0*/  BRA `(.L_x_80) ;  /* 0x00000000000c7947 */ /* 0x000fea0003800000 */
.L_x_79:
[----:B------:R3:W-:Y:S01]  /*22b0*/  STS.128 [R204+0xa000], RZ ;  /* 0x00a000ffcc007388 */ /* 0x0007e20000000c00 */
[----:B------:R-:W-:Y:S05]  /*22c0*/  BRA `(.L_x_80) ;  /* 0x0000000000047947 */ /* 0x000fea0003800000 */
.L_x_78:
[----:B------:R1:W-:Y:S02]  /*22d0*/  STS.128 [R204+0xa000], RZ ;  /* 0x00a000ffcc007388 */ /* 0x0003e40000000c00 */
.L_x_80:
[----:B------:R-:W-:Y:S05]  /*22e0*/  BSYNC.RECONVERGENT B0 ;  /* 0x0000000000007941 */ /* 0x000fea0003800200 */
.L_x_77:
[-C--:B------:R-:W-:Y:S01]  /*22f0*/  ISETP.GE.AND P5, PT, R203, R208.reuse, PT ;  /* 0x000000d0cb00720c */ /* 0x080fe20003fa6270 */
[----:B------:R-:W-:Y:S01]  /*2300*/  BSSY.RECONVERGENT B0, `(.L_x_81) ;  /* 0x0000016000007945 */ /* 0x000fe20003800200 */
[-C--:B------:R-:W-:Y:S02]  /*2310*/  ISETP.GE.AND P4, PT, R202, R208.reuse, PT ;  /* 0x000000d0ca00720c */ /* 0x080fe40003f86270 */
[----:B------:R-:W-:-:S09]  /*2320*/  ISETP.GE.AND P3, PT, R199, R208, PT ;  /* 0x000000d0c700720c */ /* 0x000fd20003f66270 */
[----:B------:R4:W-:Y:S01]  /*2330*/  @P5 STS.128 [R204+0xb000], RZ ;  /* 0x00b000ffcc005388 */ /* 0x0009e20000000c00 */
[----:B------:R-:W-:Y:S05]  /*2340*/  @P5 BRA `(.L_x_82) ;  /* 0x0000000000445947 */ /* 0x000fea0003800000 */
[----:B------:R-:W5:Y:S02]  /*2350*/  LDCU UR4, c[0x0][0x440] ;  /* 0x00008800ff0477ac */ /* 0x000f640008000800 */
[----:B-----5:R-:W-:-:S13]  /*2360*/  ISETP.GE.AND P0, PT, R198, UR4, PT ;  /* 0x00000004c6007c0c */ /* 0x020fda000bf06270 */
[----:B------:R1:W-:Y:S01]  /*2370*/  @P0 STS.128 [R204+0xb000], RZ ;  /* 0x00b000ffcc000388 */ /* 0x0003e20000000c00 */
[----:B------:R-:W-:Y:S05]  /*2380*/  @P0 BRA `(.L_x_82) ;  /* 0x0000000000340947 */ /* 0x000fea0003800000 */
[----:B------:R-:W5:Y:S01]  /*2390*/  LDCU.64 UR4, c[0x0][0x390] ;  /* 0x00007200ff0477ac */ /* 0x000f620008000a00 */
[----:B--2---:R-:W-:Y:S01]  /*23a0*/  MOV R32, R28 ;  /* 0x0000001c00207202 */ /* 0x004fe20000000f00 */
[----:B------:R-:W-:Y:S01]  /*23b0*/  IMAD R8, R25, R6, RZ ;  /* 0x0000000619087224 */ /* 0x000fe200078e02ff */
[----:B------:R-:W-:-:S03]  /*23c0*/  MOV R33, R9 ;  /* 0x0000000900217202 */ /* 0x000fc60000000f00 */
[C---:B------:R-:W-:Y:S02]  /*23d0*/  IMAD R8, R14.reuse, R7, R8 ;  /* 0x000000070e087224 */ /* 0x040fe400078e0208 */
[----:B------:R-:W-:-:S05]  /*23e0*/  IMAD.WIDE.U32 R32, R14, R6, R32 ;  /* 0x000000060e207225 */ /* 0x000fca00078e0020 */
[----:B------:R-:W-:Y:S02]  /*23f0*/  IADD3 R8, PT, PT, R33, R8, RZ ;  /* 0x0000000821087210 */ /* 0x000fe40007ffe0ff */
[----:B-----5:R-:W-:-:S04]  /*2400*/  LEA R34, P0, R32, UR4, 0x1 ;  /* 0x0000000420227c11 */ /* 0x020fc8000f8008ff */
[----:B------:R-:W-:-:S05]  /*2410*/  LEA.HI.X R35, R32, UR5, R8, 0x1, P0 ;  /* 0x0000000520237c11 */ /* 0x000fca00080f0c08 */
[----:B------:R-:W-:Y:S01]  /*2420*/  @!PT LDS RZ, [RZ] ;  /* 0x00000000fffff984 */ /* 0x000fe20000000800 */
[----:B------:R-:W-:Y:S01]  /*2430*/  @!PT LDS RZ, [RZ] ;  /* 0x00000000fffff984 */ /* 0x000fe20000000800 */
[----:B------:R-:W-:Y:S01]  /*2440*/  @!PT LDS RZ, [RZ] ;  /* 0x00000000fffff984 */ /* 0x000fe20000000800 */
[----:B------:R2:W-:Y:S04]  /*2450*/  LDGSTS.E.BYPASS.LTC128B.128 [R204+0xb000], desc[UR14][R34.64] ;  /* 0x0b00000022cc7fae */ /* 0x0005e8000b981a0e */
.L_x_82:
[----:B------:R-:W-:Y:S05]  /*2460*/  BSYNC.RECONVERGENT B0 ;  /* 0x0000000000007941 */ /* 0x000fea0003800200 */
.L_x_81:
[----:B------:R1:W-:Y:S01]  /*2470*/  @P4 STS.128 [R204+0xc000], RZ ;  /* 0x00c000ffcc004388 */ /* 0x0003e20000000c00 */
[----:B------:R-:W-:Y:S04]  /*2480*/  BSSY.RECONVERGENT B0, `(.L_x_83) ;  /* 0x0000013000007945 */ /* 0x000fe80003800200 */
        /* <DEDUP_REMOVED lines=18> */
.L_x_84:
[----:B------:R-:W-:Y:S05]  /*25b0*/  BSYNC.RECONVERGENT B0 ;  /* 0x0000000000007941 */ /* 0x000fea0003800200 */
.L_x_83:
        /* <DEDUP_REMOVED lines=15> */
[----:B------:R-:W-:Y:S01]  /*26b0*/  @!PT LDS RZ, [RZ] ;  /* 0x00000000fffff984 */ /* 0x000fe20000000800 */
[----:B------:R-:W-:Y:S01]  /*26c0*/  @!PT LDS RZ, [RZ] ;  /* 0x00000000fffff984 */ /* 0x000fe20000000800 */
[----:B------:R-:W-:Y:S01]  /*26d0*/  @!PT LDS RZ, [RZ] ;  /* 0x00000000fffff984 */ /* 0x000fe20000000800 */
[----:B------:R1:W-:Y:S04]  /*26e0*/  LDGSTS.E.BYPASS.LTC128B.128 [R204+0xd000], desc[UR14][R6.64] ;  /* 0x0d00000006cc7fae */ /* 0x0003e8000b981a0e */
.L_x_86:
[----:B------:R-:W-:Y:S05]  /*26f0*/  BSYNC.RECONVERGENT B0 ;  /* 0x0000000000007941 */ /* 0x000fea0003800200 */
.L_x_85:
[----:B------:R-:W-:Y:S01]  /*2700*/  IMAD R16, R232, -0x40, R16 ;  /* 0xffffffc0e8107824 */ /* 0x000fe200078e0210 */
[----:B------:R-:W0:Y:S01]  /*2710*/  LDGDEPBAR ;  /* 0x00000000000079af */ /* 0x000e220000000000 */
[----:B------:R-:W-:Y:S03]  /*2720*/  BSSY.RECONVERGENT B0, `(.L_x_87) ;  /* 0x000000e000007945 */ /* 0x000fe60003800200 */
[----:B------:R-:W-:-:S13]  /*2730*/  ISETP.GE.AND P2, PT, R197, R16, PT ;  /* 0x00000010c500720c */ /* 0x000fda0003f46270 */
[----:B------:R-:W-:Y:S05]  /*2740*/  @P2 BRA `(.L_x_88) ;  /* 0x0000000000282947 */ /* 0x000fea0003800000 */
[----:B------:R-:W5:Y:S02]  /*2750*/  LDCU UR4, c[0x0][0x440] ;  /* 0x00008800ff0477ac */ /* 0x000f640008000800 */
[----:B-----5:R-:W-:-:S13]  /*2760*/  ISETP.GE.AND P0, PT, R198, UR4, PT ;  /* 0x00000004c6007c0c */ /* 0x020fda000bf06270 */
[----:B------:R-:W-:Y:S05]  /*2770*/  @P0 BRA `(.L_x_89) ;  /* 0x0000000000140947 */ /* 0x000fea0003800000 */
[----:B------:R-:W-:Y:S01]  /*2780*/  @!PT LDS RZ, [RZ] ;  /* 0x00000000fffff984 */ /* 0x000fe20000000800 */
[----:B------:R-:W-:Y:S01]  /*2790*/  @!PT LDS RZ, [RZ] ;  /* 0x00000000fffff984 */ /* 0x000fe20000000800 */
[----:B------:R-:W-:Y:S01]  /*27a0*/  @!PT LDS RZ, [RZ] ;  /* 0x00000000fffff984 */ /* 0x000fe20000000800 */
[----:B------:R1:W-:Y:S01]  /*27b0*/  LDGSTS.E.BYPASS.LTC128B.128 [R204+0x4000], desc[UR14][R216.64] ;  /* 0x04000000d8cc7fae */ /* 0x0003e2000b981a0e */
[----:B------:R-:W-:Y:S05]  /*27c0*/  BRA `(.L_x_90) ;  /* 0x00000000000c7947 */ /* 0x000fea0003800000 */
.L_x_89:
[----:B------:R1:W-:Y:S01]  /*27d0*/  STS.128 [R204+0x4000], RZ ;  /* 0x004000ffcc007388 */ /* 0x0003e20000000c00 */
[----:B------:R-:W-:Y:S05]  /*27e0*/  BRA `(.L_x_90) ;  /* 0x0000000000047947 */ /* 0x000fea0003800000 */
.L_x_88:
[----:B------:R1:W-:Y:S02]  /*27f0*/  STS.128 [R204+0x4000], RZ ;  /* 0x004000ffcc007388 */ /* 0x0003e40000000c00 */
.L_x_90:
[----:B------:R-:W-:Y:S05]  /*2800*/  BSYNC.RECONVERGENT B0 ;  /* 0x0000000000007941 */ /* 0x000fea0003800200 */
.L_x_87:
[----:B------:R-:W-:Y:S01]  /*2810*/  ISETP.GE.AND P1, PT, R203, R16, PT ;  /* 0x00000010cb00720c */ /* 0x000fe20003f26270 */
[----:B------:R-:W-:-:S12]  /*2820*/  BSSY.RECONVERGENT B0, `(.L_x_91) ;  /* 0x000000d000007945 */ /* 0x000fd80003800200 */
[----:B------:R1:W-:Y:S01]  /*2830*/  @P1 STS.128 [R204+0x5000], RZ ;  /* 0x005000ffcc001388 */ /* 0x0003e20000000c00 */
[----:B------:R-:W-:Y:S05]  /*2840*/  @P1 BRA `(.L_x_92) ;  /* 0x0000000000281947 */ /* 0x000fea0003800000 */
[----:B------:R-:W5:Y:S02]  /*2850*/  LDCU UR4, c[0x0][0x440] ;  /* 0x00008800ff0477ac */ /* 0x000f640008000800 */
[----:B-----5:R-:W-:-:S13]  /*2860*/  ISETP.GE.AND P0, PT, R198, UR4, PT ;  /* 0x00000004c6007c0c */ /* 0x020fda000bf06270 */
[----:B------:R1:W-:Y:S01]  /*2870*/  @P0 STS.128 [R204+0x5000], RZ ;  /* 0x005000ffcc000388 */ /* 0x0003e20000000c00 */
[----:B------:R-:W-:Y:S05]  /*2880*/  @P0 BRA `(.L_x_92) ;  /* 0x0000000000180947 */ /* 0x000fea0003800000 */
[----:B-1----:R-:W-:-:S04]  /*2890*/  LEA R6, P0, R211, R216, 0x1 ;  /* 0x000000d8d3067211 */ /* 0x002fc800078008ff */
[----:B------:R-:W-:-:S05]  /*28a0*/  LEA.HI.X R7, R211, R217, R210, 0x1, P0 ;  /* 0x000000d9d3077211 */ /* 0x000fca00000f0cd2 */
[----:B------:R-:W-:Y:S01]  /*28b0*/  @!PT LDS RZ, [RZ] ;  /* 0x00000000fffff984 */ /* 0x000fe20000000800 */
[----:B------:R-:W-:Y:S01]  /*28c0*/  @!PT LDS RZ, [RZ] ;  /* 0x00000000fffff984 */ /* 0x000fe20000000800 */
[----:B------:R-:W-:Y:S01]  /*28d0*/  @!PT LDS RZ, [RZ] ;  /* 0x00000000fffff984 */ /* 0x000fe20000000800 */
[----:B------:R1:W-:Y:S04]  /*28e0*/  LDGSTS.E.BYPASS.LTC128B.128 [R204+0x5000], desc[UR14][R6.64] ;  /* 0x0500000006cc7fae */ /* 0x0003e8000b981a0e */
.L_x_92:
[----:B------:R-:W-:Y:S05]  /*28f0*/  BSYNC.RECONVERGENT B0 ;  /* 0x0000000000007941 */ /* 0x000fea0003800200 */
.L_x_91:
[----:B------:R-:W-:Y:S01]  /*2900*/  BSSY.RECONVERGENT B0, `(.L_x_93) ;  /* 0x000000e000007945 */ /* 0x000fe20003800200 */
[----:B------:R-:W-:-:S03]  /*2910*/  IADD3 R231, PT, PT, R204, R173, RZ ;  /* 0x000000adcce77210 */ /* 0x000fc60007ffe0ff */
[----:B------:R-:W-:Y:S05]  /*2920*/  @P2 BRA `(.L_x_94) ;  /* 0x0000000000282947 */ /* 0x000fea0003800000 */
[----:B------:R-:W5:Y:S02]  /*2930*/  LDCU UR4, c[0x0][0x440] ;  /* 0x00008800ff0477ac */ /* 0x000f640008000800 */
[----:B-----5:R-:W-:-:S13]  /*2940*/  ISETP.GE.AND P0, PT, R198, UR4, PT ;  /* 0x00000004c6007c0c */ /* 0x020fda000bf06270 */
[----:B------:R-:W-:Y:S05]  /*2950*/  @P0 BRA `(.L_x_95) ;  /* 0x0000000000140947 */ /* 0x000fea0003800000 */
[----:B------:R-:W-:Y:S01]  /*2960*/  @!PT LDS RZ, [RZ] ;  /* 0x00000000fffff984 */ /* 0x000fe20000000800 */
[----:B------:R-:W-:Y:S01]  /*2970*/  @!PT LDS RZ, [RZ] ;  /* 0x00000000fffff984 */ /* 0x000fe20000000800 */
[----:B------:R-:W-:Y:S01]  /*2980*/  @!PT LDS RZ, [RZ] ;  /* 0x00000000fffff984 */ /* 0x000fe20000000800 */
[----:B------:R1:W-:Y:S01]  /*2990*/  LDGSTS.E.BYPASS.LTC128B.128 [R231], desc[UR14][R214.64] ;  /* 0x00000000d6e77fae */ /* 0x0003e2000b981a0e */
[----:B------:R-:W-:Y:S05]  /*29a0*/  BRA `(.L_x_96) ;  /* 0x00000000000c7947 */ /* 0x000fea0003800000 */
.L_x_95:
[----:B------:R1:W-:Y:S01]  /*29b0*/  STS.128 [R231], RZ ;  /* 0x000000ffe7007388 */ /* 0x0003e20000000c00 */
[----:B------:R-:W-:Y:S05]  /*29c0*/  BRA `(.L_x_96) ;  /* 0x0000000000047947 */ /* 0x000fea0003800000 */
.L_x_94:
[----:B------:R1:W-:Y:S02]  /*29d0*/  STS.128 [R231], RZ ;  /* 0x000000ffe7007388 */ /* 0x0003e40000000c00 */
.L_x_96:
[----:B------:R-:W-:Y:S05]  /*29e0*/  BSYNC.RECONVERGENT B0 ;  /* 0x0000000000007941 */ /* 0x000fea0003800200 */
.L_x_93:
[C---:B-1----:R-:W-:Y:S01]  /*29f0*/  VIADD R7, R195.reuse, 0x8 ;  /* 0x00000008c3077836 */ /* 0x042fe20000000000 */
[CC--:B------:R-:W-:Y:S01]  /*2a00*/  ISETP.GE.AND P2, PT, R195.reuse, R16.reuse, PT ;  /* 0x00000010c300720c */ /* 0x0c0fe20003f46270 */
[----:B------:R-:W-:Y:S01]  /*2a10*/  IMAD.MOV.U32 R230, RZ, RZ, 0x7f800000 ;  /* 0x7f800000ffe67424 */ /* 0x000fe200078e00ff */
[----:B------:R-:W-:Y:S01]  /*2a20*/  LOP3.LUT R9, R195, 0x20, RZ, 0xfc, !PT ;  /* 0x00000020c3097812 */ /* 0x000fe200078efcff */
[----:B------:R-:W-:Y:S01]  /*2a30*/  IMAD.MOV.U32 R229, RZ, RZ, 0x7f800000 ;  /* 0x7f800000ffe57424 */ /* 0x000fe200078e00ff */
[----:B------:R-:W-:Y:S01]  /*2a40*/  ISETP.GE.AND P0, PT, R7, R16, PT ;  /* 0x000000100700720c */ /* 0x000fe20003f06270 */
[C---:B------:R-:W-:Y:S01]  /*2a50*/  IMAD.WIDE.U32 R28, R195.reuse, 0x4, R240 ;  /* 0x00000004c31c7825 */ /* 0x040fe200078e00f0 */
[----:B------:R-:W-:-:S07]  /*2a60*/  IADD3 R7, PT, PT, R195, 0x28, RZ ;  /* 0x00000028c3077810 */ /* 0x000fce0007ffe0ff */
[----:B------:R1:W5:Y:S01]  /*2a70*/  @!P2 LDG.E R230, desc[UR14][R28.64] ;  /* 0x0000000e1ce6a981 */ /* 0x000362000c1e1900 */
[----:B------:R-:W-:-:S03]  /*2a80*/  ISETP.GE.AND P2, PT, R9, R16, PT ;  /* 0x000000100900720c */ /* 0x000fc60003f46270 */
[----:B------:R1:W5:Y:S01]  /*2a90*/  @!P0 LDG.E R229, desc[UR14][R28.64+0x20] ;  /* 0x0000200e1ce58981 */ /* 0x000362000c1e1900 */
[----:B------:R-:W-:Y:S01]  /*2aa0*/  ISETP.GE.AND P0, PT, R7, R16, PT ;  /* 0x000000100700720c */ /* 0x000fe20003f06270 */
[----:B------:R-:W-:Y:S01]  /*2ab0*/  IMAD.MOV.U32 R228, RZ, RZ, 0x7f800000 ;  /* 0x7f800000ffe47424 */ /* 0x000fe200078e00ff */
[----:B------:R-:W-:-:S07]  /*2ac0*/  MOV R226, 0x7f800000 ;  /* 0x7f80000000e27802 */ /* 0x000fce0000000f00 */
[----:B------:R1:W5:Y:S04]  /*2ad0*/  @!P2 LDG.E R228, desc[UR14][R28.64+0x80] ;  /* 0x0000800e1ce4a981 */ /* 0x000368000c1e1900 */
[----:B------:R1:W5:Y:S01]  /*2ae0*/  @!P0 LDG.E R226, desc[UR14][R28.64+0xa0] ;  /* 0x0000a00e1ce28981 */ /* 0x000362000c1e1900 */
[----:B------:R-:W-:Y:S03]  /*2af0*/  BSSY.RECONVERGENT B0, `(.L_x_97) ;  /* 0x000000d000007945 */ /* 0x000fe60003800200 */
[----:B------:R1:W-:Y:S01]  /*2b00*/  @P1 STS.128 [R231+0x1000], RZ ;  /* 0x001000ffe7001388 */ /* 0x0003e20000000c00 */
[----:B------:R-:W-:Y:S05]  /*2b10*/  @P1 BRA `(.L_x_98) ;  /* 0x0000000000281947 */ /* 0x000fea0003800000 */
[----:B------:R-:W2:Y:S02]  /*2b20*/  LDCU UR4, c[0x0][0x440] ;  /* 0x00008800ff0477ac */ /* 0x000ea40008000800 */
[----:B--2---:R-:W-:-:S13]  /*2b30*/  ISETP.GE.AND P0, PT, R198, UR4, PT ;  /* 0x00000004c6007c0c */ /* 0x004fda000bf06270 */
[----:B------:R2:W-:Y:S01]  /*2b40*/  @P0 STS.128 [R231+0x1000], RZ ;  /* 0x001000ffe7000388 */ /* 0x0005e20000000c00 */
[----:B------:R-:W-:Y:S05]  /*2b50*/  @P0 BRA `(.L_x_98) ;  /* 0x0000000000180947 */ /* 0x000fea0003800000 */
[----:B------:R-:W-:-:S04]  /*2b60*/  LEA R6, P0, R27, R214, 0x1 ;  /* 0x000000d61b067211 */ /* 0x000fc800078008ff */
[----:B------:R-:W-:-:S05]  /*2b70*/  LEA.HI.X R7, R27, R215, R30, 0x1, P0 ;  /* 0x000000d71b077211 */ /* 0x000fca00000f0c1e */
[----:B------:R-:W-:Y:S01]  /*2b80*/  @!PT LDS RZ, [RZ] ;  /* 0x00000000fffff984 */ /* 0x000fe20000000800 */
[----:B------:R-:W-:Y:S01]  /*2b90*/  @!PT LDS RZ, [RZ] ;  /* 0x00000000fffff984 */ /* 0x000fe20000000800 */
[----:B------:R-:W-:Y:S01]  /*2ba0*/  @!PT LDS RZ, [RZ] ;  /* 0x00000000fffff984 */ /* 0x000fe20000000800 */
[----:B------:R1:W-:Y:S04]  /*2bb0*/  LDGSTS.E.BYPASS.LTC128B.128 [R231+0x1000], desc[UR14][R6.64] ;  /* 0x0100000006e77fae */ /* 0x0003e8000b981a0e */
.L_x_98:
[----:B------:R-:W-:Y:S05]  /*2bc0*/  BSYNC.RECONVERGENT B0 ;  /* 0x0000000000007941 */ /* 0x000fea0003800200 */
.L_x_97:
[----:B------:R-:W3:Y:S01]  /*2bd0*/  LDCU.64 UR4, c[0x0][0x3d0] ;  /* 0x00007a00ff0477ac */ /* 0x000ee20008000a00 */
[C---:B------:R-:W-:Y:S01]  /*2be0*/  IMAD.WIDE.U32 R8, R4.reuse, UR17, R22 ;  /* 0x0000001104087c25 */ /* 0x040fe2000f8e0016 */
[----:B------:R-:W-:Y:S03]  /*2bf0*/  BSSY.RECONVERGENT B0, `(.L_x_99) ;  /* 0x000001b000007945 */ /* 0x000fe60003800200 */
[----:B-1----:R-:W-:Y:S01]  /*2c00*/  IMAD R6, R4, UR16, RZ ;  /* 0x0000001004067c24 */ /* 0x002fe2000f8e02ff */
[----:B------:R-:W-:-:S03]  /*2c10*/  IADD3 R8, P0, PT, R20, R8, RZ ;  /* 0x0000000814087210 */ /* 0x000fc60007f1e0ff */
[----:B------:R-:W-:-:S05]  /*2c20*/  IMAD R6, R5, UR17, R6 ;  /* 0x0000001105067c24 */ /* 0x000fca000f8e0206 */
[----:B------:R-:W-:Y:S01]  /*2c30*/  IADD3.X R9, PT, PT, R19, R9, R6, P0, !PT ;  /* 0x0000000913097210 */ /* 0x000fe200007fe406 */
[----:B---3--:R-:W-:Y:S02]  /*2c40*/  IMAD R17, R17, UR4, RZ ;  /* 0x0000000411117c24 */ /* 0x008fe4000f8e02ff */
        /* <DEDUP_REMOVED lines=18> */
.L_x_101:
[----:B------:R3:W-:Y:S01]  /*2d70*/  STS.128 [R204+0x6000], RZ ;  /* 0x006000ffcc007388 */ /* 0x0007e20000000c00 */
[----:B------:R-:W-:Y:S05]  /*2d80*/  BRA `(.L_x_102) ;  /* 0x0000000000047947 */ /* 0x000fea0003800000 */
.L_x_100:
[----:B------:R1:W-:Y:S02]  /*2d90*/  STS.128 [R204+0x6000], RZ ;  /* 0x006000ffcc007388 */ /* 0x0003e40000000c00 */
.L_x_102:
[----:B------:R-:W-:Y:S05]  /*2da0*/  BSYNC.RECONVERGENT B0 ;  /* 0x0000000000007941 */ /* 0x000fea0003800200 */
.L_x_99:
[----:B------:R1:W-:Y:S01]  /*2db0*/  @P5 STS.128 [R204+0x7000], RZ ;  /* 0x007000ffcc005388 */ /* 0x0003e20000000c00 */
[----:B------:R-:W-:Y:S01]  /*2dc0*/  IMAD.SHL.U32 R6, R24, 0x2, RZ ;  /* 0x0000000218067824 */ /* 0x000fe200078e00ff */
[----:B------:R-:W1:Y:S01]  /*2dd0*/  LDCU UR6, c[0x0][0x440] ;  /* 0x00008800ff0677ac */ /* 0x000e620008000800 */
[----:B------:R-:W-:Y:S01]  /*2de0*/  BSSY.RECONVERGENT B0, `(.L_x_103) ;  /* 0x0000017000007945 */ /* 0x000fe20003800200 */
[----:B------:R-:W-:Y:S01]  /*2df0*/  SHF.R.U32.HI R207, RZ, 0x1, R24 ;  /* 0x00000001ffcf7819 */ /* 0x000fe20000011618 */
[----:B------:R-:W1:Y:S01]  /*2e00*/  LDCU UR7, c[0x0][0x3e0] ;  /* 0x00007c00ff0777ac */ /* 0x000e620008000800 */
[----:B------:R-:W-:Y:S01]  /*2e10*/  LOP3.LUT R6, R6, 0x6, RZ, 0xc0, !PT ;  /* 0x0000000606067812 */ /* 0x000fe200078ec0ff */
[----:B------:R-:W1:Y:S01]  /*2e20*/  LDCU UR8, c[0x0][0x45c] ;  /* 0x00008b80ff0877ac */ /* 0x000e620008000800 */
[----:B------:R-:W-:Y:S05]  /*2e30*/  @P5 BRA `(.L_x_104) ;  /* 0x0000000000445947 */ /* 0x000fea0003800000 */
[----:B------:R-:W2:Y:S02]  /*2e40*/  LDCU UR4, c[0x0][0x440] ;  /* 0x00008800ff0477ac */ /* 0x000ea40008000800 */
[----:B--2---:R-:W-:-:S13]  /*2e50*/  ISETP.GE.AND P0, PT, R198, UR4, PT ;  /* 0x00000004c6007c0c */ /* 0x004fda000bf06270 */
[----:B------:R2:W-:Y:S01]  /*2e60*/  @P0 STS.128 [R204+0x7000], RZ ;  /* 0x007000ffcc000388 */ /* 0x0005e20000000c00 */
[----:B------:R-:W-:Y:S05]  /*2e70*/  @P0 BRA `(.L_x_104) ;  /* 0x0000000000340947 */ /* 0x000fea0003800000 */
[----:B------:R-:W3:Y:S01]  /*2e80*/  LDCU.64 UR4, c[0x0][0x388] ;  /* 0x00007100ff0477ac */ /* 0x000ee20008000a00 */
[----:B-1----:R-:W-:Y:S01]  /*2e90*/  MOV R16, R8 ;  /* 0x0000000800107202 */ /* 0x002fe20000000f00 */
[----:B------:R-:W-:Y:S01]  /*2ea0*/  IMAD R10, R25, R4, RZ ;  /* 0x00000004190a7224 */ /* 0x000fe200078e02ff */
[----:B------:R-:W-:-:S03]  /*2eb0*/  MOV R17, R7 ;  /* 0x0000000700117202 */ /* 0x000fc60000000f00 */
[C---:B------:R-:W-:Y:S02]  /*2ec0*/  IMAD R10, R14.reuse, R5, R10 ;  /* 0x000000050e0a7224 */ /* 0x040fe400078e020a */
[----:B------:R-:W-:-:S05]  /*2ed0*/  IMAD.WIDE.U32 R16, R14, R4, R16 ;  /* 0x000000040e107225 */ /* 0x000fca00078e0010 */
[----:B------:R-:W-:Y:S02]  /*2ee0*/  IADD3 R10, PT, PT, R17, R10, RZ ;  /* 0x0000000a110a7210 */ /* 0x000fe40007ffe0ff */
[----:B---3--:R-:W-:-:S04]  /*2ef0*/  LEA R18, P0, R16, UR4, 0x1 ;  /* 0x0000000410127c11 */ /* 0x008fc8000f8008ff */
[----:B------:R-:W-:-:S05]  /*2f00*/  LEA.HI.X R19, R16, UR5, R10, 0x1, P0 ;  /* 0x0000000510137c11 */ /* 0x000fca00080f0c0a */
[----:B------:R-:W-:Y:S01]  /*2f10*/  @!PT LDS RZ, [RZ] ;  /* 0x00000000fffff984 */ /* 0x000fe20000000800 */
[----:B------:R-:W-:Y:S01]  /*2f20*/  @!PT LDS RZ, [RZ] ;  /* 0x00000000fffff984 */ /* 0x000fe20000000800 */
[----:B------:R-:W-:Y:S01]  /*2f30*/  @!PT LDS RZ, [RZ] ;  /* 0x00000000fffff984 */ /* 0x000fe20000000800 */
[----:B------:R1:W-:Y:S04]  /*2f40*/  LDGSTS.E.BYPASS.LTC128B.128 [R204+0x7000], desc[UR14][R18.64] ;  /* 0x0700000012cc7fae */ /* 0x0003e8000b981a0e */
.L_x_104:
[----:B-1----:R-:W-:Y:S05]  /*2f50*/  BSYNC.RECONVERGENT B0 ;  /* 0x0000000000007941 */ /* 0x002fea0003800200 */
.L_x_103:
[----:B------:R1:W-:Y:S01]  /*2f60*/  @P4 STS.128 [R204+0x8000], RZ ;  /* 0x008000ffcc004388 */ /* 0x0003e20000000c00 */
[----:B------:R-:W-:Y:S01]  /*2f70*/  BSSY.RECONVERGENT B0, `(.L_x_105) ;  /* 0x0000014000007945 */ /* 0x000fe20003800200 */
[----:B------:R-:W-:-:S03]  /*2f80*/  LOP3.LUT R207, R6, 0x1e0, R207, 0xf8, !PT ;  /* 0x000001e006cf7812 */ /* 0x000fc600078ef8cf */
[----:B------:R-:W-:Y:S05]  /*2f90*/  @P4 BRA `(.L_x_106) ;  /* 0x0000000000444947 */ /* 0x000fea0003800000 */
[----:B------:R-:W3:Y:S02]  /*2fa0*/  LDCU UR4, c[0x0][0x440] ;  /* 0x00008800ff0477ac */ /* 0x000ee40008000800 */
[----:B---3--:R-:W-:-:S13]  /*2fb0*/  ISETP.GE.AND P0, PT, R198, UR4, PT ;  /* 0x00000004c6007c0c */ /* 0x008fda000bf06270 */
[----:B------:R3:W-:Y:S01]  /*2fc0*/  @P0 STS.128 [R204+0x8000], RZ ;  /* 0x008000ffcc000388 */ /* 0x0007e20000000c00 */
[----:B------:R-:W-:Y:S05]  /*2fd0*/  @P0 BRA `(.L_x_106) ;  /* 0x0000000000340947 */ /* 0x000fea0003800000 */
[----:B------:R-:W1:Y:S01]  /*2fe0*/  LDCU.64 UR4, c[0x0][0x388] ;  /* 0x00007100ff0477ac */ /* 0x000e620008000a00 */
[----:B------:R-:W-:Y:S01]  /*2ff0*/  IMAD R6, R15, R4, RZ ;  /* 0x000000040f067224 */ /* 0x000fe200078e02ff */
[----:B------:R-:W-:Y:S02]  /*3000*/  MOV R14, R8 ;  /* 0x00000008000e7202 */ /* 0x000fe40000000f00 */
[----:B------:R-:W-:Y:S01]  /*3010*/  MOV R15, R7 ;  /* 0x00000007000f7202 */ /* 0x000fe20000000f00 */
[C---:B------:R-:W-:Y:S02]  /*3020*/  IMAD R6, R13.reuse, R5, R6 ;  /* 0x000000050d067224 */ /* 0x040fe400078e0206 */
[----:B------:R-:W-:-:S05]  /*3030*/  IMAD.WIDE.U32 R14, R13, R4, R14 ;  /* 0x000000040d0e7225 */ /* 0x000fca00078e000e */
[----:B------:R-:W-:Y:S02]  /*3040*/  IADD3 R6, PT, PT, R15, R6, RZ ;  /* 0x000000060f067210 */ /* 0x000fe40007ffe0ff */
[----:B-1----:R-:W-:-:S04]  /*3050*/  LEA R16, P0, R14, UR4, 0x1 ;  /* 0x000000040e107c11 */ /* 0x002fc8000f8008ff */
[----:B------:R-:W-:-:S05]  /*3060*/  LEA.HI.X R17, R14, UR5, R6, 0x1, P0 ;  /* 0x000000050e117c11 */ /* 0x000fca00080f0c06 */
[----:B------:R-:W-:Y:S01]  /*3070*/  @!PT LDS RZ, [RZ] ;  /* 0x00000000fffff984 */ /* 0x000fe20000000800 */
[----:B------:R-:W-:Y:S01]  /*3080*/  @!PT LDS RZ, [RZ] ;  /* 0x00000000fffff984 */ /* 0x000fe20000000800 */
[----:B------:R-:W-:Y:S01]  /*3090*/  @!PT LDS RZ, [RZ] ;  /* 0x00000000fffff984 */ /* 0x000fe20000000800 */
[----:B------:R1:W-:Y:S04]  /*30a0*/  LDGSTS.E.BYPASS.LTC128B.128 [R204+0x8000], desc[UR14][R16.64] ;  /* 0x0800000010cc7fae */ /* 0x0003e8000b981a0e */
.L_x_106:
[----:B------:R-:W-:Y:S05]  /*30b0*/  BSYNC.RECONVERGENT B0 ;  /* 0x0000000000007941 */ /* 0x000fea0003800200 */
.L_x_105:
[----:B------:R1:W-:Y:S01]  /*30c0*/  @P3 STS.128 [R204+0x9000], RZ ;  /* 0x009000ffcc003388 */ /* 0x0003e20000000c00 */
[----:B------:R-:W-:Y:S04]  /*30d0*/  BSSY.RECONVERGENT B0, `(.L_x_107) ;  /* 0x0000012000007945 */ /* 0x000fe80003800200 */
[----:B------:R-:W-:Y:S05]  /*30e0*/  @P3 BRA `(.L_x_108) ;  /* 0x0000000000403947 */ /* 0x000fea0003800000 */
[----:B------:R-:W2:Y:S02]  /*30f0*/  LDCU UR4, c[0x0][0x440] ;  /* 0x00008800ff0477ac */ /* 0x000ea40008000800 */
[----:B--2---:R-:W-:-:S13]  /*3100*/  ISETP.GE.AND P0, PT, R198, UR4, PT ;  /* 0x00000004c6007c0c */ /* 0x004fda000bf06270 */
[----:B------:R2:W-:Y:S01]  /*3110*/  @P0 STS.128 [R204+0x9000], RZ ;  /* 0x009000ffcc000388 */ /* 0x0005e20000000c00 */
[----:B------:R-:W-:Y:S05]  /*3120*/  @P0 BRA `(.L_x_108) ;  /* 0x0000000000300947 */ /* 0x000fea0003800000 */
[----:B------:R-:W1:Y:S01]  /*3130*/  LDCU.64 UR4, c[0x0][0x388] ;  /* 0x00007100ff0477ac */ /* 0x000e620008000a00 */
[----:B------:R-:W-:Y:S01]  /*3140*/  MOV R6, R8 ;  /* 0x0000000800067202 */ /* 0x000fe20000000f00 */
[----:B------:R-:W-:-:S04]  /*3150*/  IMAD R11, R11, R4, RZ ;  /* 0x000000040b0b7224 */ /* 0x000fc800078e02ff */
[----:B------:R-:W-:-:S04]  /*3160*/  IMAD.WIDE.U32 R6, R12, R4, R6 ;  /* 0x000000040c067225 */ /* 0x000fc800078e0006 */
[----:B------:R-:W-:-:S05]  /*3170*/  IMAD R11, R12, R5, R11 ;  /* 0x000000050c0b7224 */ /* 0x000fca00078e020b */
[----:B------:R-:W-:Y:S02]  /*3180*/  IADD3 R11, PT, PT, R7, R11, RZ ;  /* 0x0000000b070b7210 */ /* 0x000fe40007ffe0ff */
[----:B-1----:R-:W-:-:S04]  /*3190*/  LEA R4, P0, R6, UR4, 0x1 ;  /* 0x0000000406047c11 */ /* 0x002fc8000f8008ff */
[----:B------:R-:W-:-:S05]  /*31a0*/  LEA.HI.X R5, R6, UR5, R11, 0x1, P0 ;  /* 0x0000000506057c11 */ /* 0x000fca00080f0c0b */
[----:B------:R-:W-:Y:S01]  /*31b0*/  @!PT LDS RZ, [RZ] ;  /* 0x00000000fffff984 */ /* 0x000fe20000000800 */
[----:B------:R-:W-:Y:S01]  /*31c0*/  @!PT LDS RZ, [RZ] ;  /* 0x00000000fffff984 */ /* 0x000fe20000000800 */
[----:B------:R-:W-:Y:S01]  /*31d0*/  @!PT LDS RZ, [RZ] ;  /* 0x00000000fffff984 */ /* 0x000fe20000000800 */
[----:B------:R1:W-:Y:S04]  /*31e0*/  LDGSTS.E.BYPASS.LTC128B.128 [R204+0x9000], desc[UR14][R4.64] ;  /* 0x0900000004cc7fae */ /* 0x0003e8000b981a0e */
.L_x_108:
[----:B------:R-:W-:Y:S05]  /*31f0*/  BSYNC.RECONVERGENT B0 ;  /* 0x0000000000007941 */ /* 0x000fea0003800200 */
.L_x_107:
[----:B------:R-:W0:Y:S01]  /*3200*/  LDGDEPBAR ;  /* 0x00000000000079af */ /* 0x000e220000000000 */
[----:B------:R-:W1:Y:S01]  /*3210*/  LDC R206, c[0x0][0x44c] ;  /* 0x00011300ffce7b82 */ /* 0x000e620000000800 */
[----:B------:R-:W-:Y:S01]  /*3220*/  UIADD3 UR5, UPT, UPT, UR17, 0x80, URZ ;  /* 0x0000008011057890 */ /* 0x000fe2000fffe0ff */
[----:B------:R-:W-:Y:S01]  /*3230*/  VIADD R207, R207, UR17 ;  /* 0x00000011cfcf7c36 */ /* 0x000fe20008000000 */
[----:B------:R-:W3:Y:S01]  /*3240*/  LDCU UR4, c[0x0][0x590] ;  /* 0x0000b200ff0477ac */ /* 0x000ee20008000800 */
[--C-:B------:R-:W-:Y:S01]  /*3250*/  IMAD.IADD R174, R190, 0x1, R173.reuse ;  /* 0x00000001beae7824 */ /* 0x100fe200078e02ad */
[----:B------:R-:W-:Y:S01]  /*3260*/  CS2R R94, SRZ ;  /* 0x00000000005e7805 */ /* 0x000fe2000001ff00 */
[----:B------:R-:W-:Y:S01]  /*3270*/  IMAD.SHL.U32 R218, R21, 0x8, RZ ;  /* 0x0000000815da7824 */ /* 0x000fe200078e00ff */
[----:B------:R-:W-:Y:S01]  /*3280*/  ISETP.LE.AND P2, PT, R234, UR5, PT ;  /* 0x00000005ea007c0c */ /* 0x000fe2000bf43270 */
[----:B------:R-:W-:Y:S01]  /*3290*/  IMAD.IADD R173, R188, 0x1, R173 ;  /* 0x00000001bcad7824 */ /* 0x000fe200078e02ad */
[----:B------:R-:W-:Y:S01]  /*32a0*/  CS2R R92, SRZ ;  /* 0x00000000005c7805 */ /* 0x000fe2000001ff00 */
[----:B------:R-:W-:Y:S01]  /*32b0*/  IMAD.MOV.U32 R227, RZ, RZ, R231 ;  /* 0x000000ffffe37224 */ /* 0x000fe200078e00e7 */
        /* <DEDUP_REMOVED lines=10> */
[----:B------:R-:W-:Y:S02]  /*3360*/  CS2R R74, SRZ ;  /* 0x00000000004a7805 */ /* 0x000fe4000001ff00 */
[----:B------:R-:W-:Y:S01]  /*3370*/  CS2R R72, SRZ ;  /* 0x0000000000487805 */ /* 0x000fe2000001ff00 */
[----:B------:R-:W-:-:S04]  /*3380*/  DEPBAR.LE SB0, 0x1 ;  /* 0x000080400000791a */ /* 0x000fc80000000000 */
[----:B------:R-:W-:Y:S01]  /*3390*/  BAR.SYNC.DEFER_BLOCKING 0x0 ;  /* 0x0000000000007b1d */ /* 0x000fe20000010000 */
        /* <DEDUP_REMOVED lines=17> */
[----:B------:R-:W-:Y:S01]  /*34b0*/  CS2R R36, SRZ ;  /* 0x0000000000247805 */ /* 0x000fe2000001ff00 */
[C---:B------:R-:W-:Y:S01]  /*34c0*/  @P2 VIADD R225, R207.reuse, 0x19 ;  /* 0x00000019cfe12836 */ /* 0x040fe20000000000 */
[----:B---3--:R-:W-:Y:S01]  /*34d0*/  USHF.L.U32 UR4, UR4, 0x6, URZ ;  /* 0x0000000604047899 */ /* 0x008fe200080006ff */
[----:B------:R-:W-:-:S02]  /*34e0*/  @P2 VIADD R224, R207, 0x18 ;  /* 0x00000018cfe02836 */ /* 0x000fc40000000000 */
[C---:B------:R-:W-:Y:S01]  /*34f0*/  @P2 VIADD R223, R207.reuse, 0x11 ;  /* 0x00000011cfdf2836 */ /* 0x040fe20000000000 */
[----:B------:R3:W1:Y:S01]  /*3500*/  LDSM.16.M88.4 R140, [R184] ;  /* 0x00000000b88c783b */ /* 0x0006620000000200 */
[C---:B------:R-:W-:Y:S02]  /*3510*/  @P2 VIADD R222, R207.reuse, 0x10 ;  /* 0x00000010cfde2836 */ /* 0x040fe40000000000 */
[C---:B------:R-:W-:Y:S01]  /*3520*/  @P2 VIADD R221, R207.reuse, 0x9 ;  /* 0x00000009cfdd2836 */ /* 0x040fe20000000000 */
[----:B------:R3:W1:Y:S01]  /*3530*/  LDSM.16.M88.4 R144, [R184+0x800] ;  /* 0x00080000b890783b */ /* 0x0006620000000200 */
[C---:B------:R-:W-:Y:S02]  /*3540*/  @P2 VIADD R220, R207.reuse, 0x8 ;  /* 0x00000008cfdc2836 */ /* 0x040fe40000000000 */
[----:B------:R-:W-:Y:S01]  /*3550*/  @P2 VIADD R219, R207, 0x1 ;  /* 0x00000001cfdb2836 */ /* 0x000fe20000000000 */
[----:B------:R3:W1:Y:S04]  /*3560*/  LDSM.16.M88.4 R148, [R182] ;  /* 0x00000000b694783b */ /* 0x0006680000000200 */
[----:B------:R3:W1:Y:S04]  /*3570*/  LDSM.16.M88.4 R152, [R182+0x800] ;  /* 0x00080000b698783b */ /* 0x0006680000000200 */
[----:B------:R3:W1:Y:S04]  /*3580*/  LDSM.16.M88.4 R156, [R180] ;  /* 0x00000000b49c783b */ /* 0x0006680000000200 */
[----:B------:R3:W1:Y:S04]  /*3590*/  LDSM.16.M88.4 R160, [R180+0x800] ;  /* 0x00080000b4a0783b */ /* 0x0006680000000200 */
[----:B------:R3:W1:Y:S04]  /*35a0*/  LDSM.16.M88.4 R164, [R179] ;  /* 0x00000000b3a4783b */ /* 0x0006680000000200 */
[----:B------:R3:W1:Y:S02]  /*35b0*/  LDSM.16.M88.4 R168, [R179+0x800] ;  /* 0x00080000b3a8783b */ /* 0x0006640000000200 */
.L_x_111:
        /* <DEDUP_REMOVED lines=8> */
[C---:B------:R-:W-:Y:S01]  /*3640*/  FSETP.NEU.FTZ.AND P1, PT, R230.reuse, -INF , PT ;  /* 0xff800000e600780b */ /* 0x040fe20003f3d000 */
[----:B------:R-:W-:Y:S01]  /*3650*/  FMUL.FTZ R243, R230, 1.4426950216293334961 ;  /* 0x3fb8aa3be6f37820 */ /* 0x000fe20000410000 */
[-C--:B------:R-:W-:Y:S02]  /*3660*/  @P2 ISETP.GE.AND P4, PT, R219, R234.reuse, PT ;  /* 0x000000eadb00220c */ /* 0x080fe40003f86270 */
[----:B------:R-:W-:Y:S01]  /*3670*/  @P2 ISETP.GE.AND P3, PT, R207, R234, PT ;  /* 0x000000eacf00220c */ /* 0x000fe20003f66270 */
[----:B------:R-:W-:Y:S04]  /*3680*/  DEPBAR.LE SB0, 0x0 ;  /* 0x000080000000791a */ /* 0x000fe80000000000 */
[----:B------:R-:W-:Y:S06]  /*3690*/  BAR.SYNC.DEFER_BLOCKING 0x0 ;  /* 0x0000000000007b1d */ /* 0x000fec0000010000 */
[----:B------:R-:W-:Y:S08]  /*36a0*/  LDSM.16.M88.4 R100, [R174] ;  /* 0x00000000ae64783b */ /* 0x000ff00000000200 */
[----:B------:R-:W1:Y:S08]  /*36b0*/  LDSM.16.M88.4 R104, [R184+-0x4000] ;  /* 0xffc00000b868783b */ /* 0x000e700000000200 */
[----:B------:R-:W2:Y:S08]  /*36c0*/  LDSM.16.M88.4 R108, [R174+0x1000] ;  /* 0x00100000ae6c783b */ /* 0x000eb00000000200 */
[----:B------:R-:W4:Y:S08]  /*36d0*/  LDSM.16.M88.4 R112, [R184+-0x3800] ;  /* 0xffc80000b870783b */ /* 0x000f300000000200 */
[----:B------:R-:W-:Y:S08]  /*36e0*/  LDSM.16.M88.4 R116, [R136] ;  /* 0x000000008874783b */ /* 0x000ff00000000200 */
[----:B------:R-:W3:Y:S01]  /*36f0*/  LDSM.16.M88.4 R120, [R182+-0x4000] ;  /* 0xffc00000b678783b */ /* 0x000ee20000000200 */
[-C--:B-1----:R-:W-:Y:S07]  /*3700*/  HMMA.16816.F32.BF16 R4, R100, R104.reuse, RZ ;  /* 0x000000686404723c */ /* 0x082fee00000418ff */
[----:B------:R-:W1:Y:S01]  /*3710*/  LDSM.16.M88.4 R124, [R136+0x1000] ;  /* 0x00100000887c783b */ /* 0x000e620000000200 */
[C---:B--2---:R-:W-:Y:S07]  /*3720*/  HMMA.16816.F32.BF16 R8, R108.reuse, R104, RZ ;  /* 0x000000686c08723c */ /* 0x044fee00000418ff */
[----:B------:R-:W-:Y:S01]  /*3730*/  LDSM.16.M88.4 R128, [R192] ;  /* 0x00000000c080783b */ /* 0x000fe20000000200 */
[-C--:B------:R-:W-:Y:S07]  /*3740*/  HMMA.16816.F32.BF16 R12, R108, R106.reuse, RZ ;  /* 0x0000006a6c0c723c */ /* 0x080fee00000418ff */
[----:B------:R-:W-:Y:S01]  /*3750*/  LDSM.16.M88.4 R132, [R180+-0x4000] ;  /* 0xffc00000b484783b */ /* 0x000fe20000000200 */
[C---:B------:R-:W-:Y:S07]  /*3760*/  HMMA.16816.F32.BF16 R16, R100.reuse, R106, RZ ;  /* 0x0000006a6410723c */ /* 0x040fee00000418ff */
[----:B------:R-:W2:Y:S01]  /*3770*/  LDSM.16.M88.4 R104, [R182+-0x3800] ;  /* 0xffc80000b668783b */ /* 0x000ea20000000200 */
[-C--:B----4-:R-:W-:Y:S07]  /*3780*/  HMMA.16816.F32.BF16 R20, R100, R112.reuse, RZ ;  /* 0x000000706414723c */ /* 0x090fee00000418ff */
[----:B------:R-:W-:Y:S01]  /*3790*/  LDSM.16.M88.4 R136, [R179+-0x4000] ;  /* 0xffc00000b388783b */ /* 0x000fe20000000200 */
[C---:B------:R-:W-:Y:S08]  /*37a0*/  HMMA.16816.F32.BF16 R24, R108.reuse, R112, RZ ;  /* 0x000000706c18723c */ /* 0x040ff000000418ff */
[-C--:B------:R-:W-:Y:S01]  /*37b0*/  HMMA.16816.F32.BF16 R28, R108, R114.reuse, RZ ;  /* 0x000000726c1c723c */ /* 0x080fe200000418ff */
[----:B------:R-:W-:Y:S07]  /*37c0*/  LDSM.16.M88.4 R108, [R180+-0x3800] ;  /* 0xffc80000b46c783b */ /* 0x000fee0000000200 */
[----:B------:R-:W-:Y:S01]  /*37d0*/  HMMA.16816.F32.BF16 R32, R100, R114, RZ ;  /* 0x000000726420723c */ /* 0x000fe200000418ff */
[----:B------:R-:W4:Y:S07]  /*37e0*/  LDSM.16.M88.4 R100, [R192+0x1000] ;  /* 0x00100000c064783b */ /* 0x000f2e0000000200 */
[-C--:B---3--:R-:W-:Y:S01]  /*37f0*/  HMMA.16816.F32.BF16 R4, R116, R120.reuse, R4 ;  /* 0x000000787404723c */ /* 0x088fe20000041804 */
[----:B------:R-:W3:Y:S07]  /*3800*/  LDSM.16.M88.4 R112, [R185] ;  /* 0x00000000b970783b */ /* 0x000eee0000000200 */
[C---:B-1----:R-:W-:Y:S08]  /*3810*/  HMMA.16816.F32.BF16 R8, R124.reuse, R120, R8 ;  /* 0x000000787c08723c */ /* 0x042ff00000041808 */
[-C--:B------:R-:W-:Y:S08]  /*3820*/  HMMA.16816.F32.BF16 R12, R124, R122.reuse, R12 ;  /* 0x0000007a7c0c723c */ /* 0x080ff0000004180c */
[C---:B------:R-:W-:Y:S01]  /*3830*/  HMMA.16816.F32.BF16 R16, R116.reuse, R122, R16 ;  /* 0x0000007a7410723c */ /* 0x040fe20000041810 */
[----:B------:R-:W1:Y:S07]  /*3840*/  LDSM.16.M88.4 R120, [R185+0x1000] ;  /* 0x00100000b978783b */ /* 0x000e6e0000000200 */
[-C--:B--2---:R-:W-:Y:S08]  /*3850*/  HMMA.16816.F32.BF16 R20, R116, R104.reuse, R20 ;  /* 0x000000687414723c */ /* 0x084ff00000041814 */
[C---:B------:R-:W-:Y:S04]  /*3860*/  HMMA.16816.F32.BF16 R24, R124.reuse, R104, R24 ;  /* 0x000000687c18723c */ /* 0x040fe80000041818 */
[----:B------:R-:W-:Y:S04]  /*3870*/  FSEL R105, R242, RZ, P0 ;  /* 0x000000fff2697208 */ /* 0x000fe80000000000 */
[-C--:B------:R-:W-:Y:S08]  /*3880*/  HMMA.16816.F32.BF16 R28, R124, R106.reuse, R28 ;  /* 0x0000006a7c1c723c */ /* 0x080ff0000004181c */
[----:B------:R-:W-:Y:S04]  /*3890*/  HMMA.16816.F32.BF16 R32, R116, R106, R32 ;  /* 0x0000006a7420723c */ /* 0x000fe80000041820 */
[----:B------:R-:W-:Y:S02]  /*38a0*/  LEA R118, P0, R195, R212, 0x2 ;  /* 0x000000d4c3767211 */ /* 0x000fe400078010ff */
[----:B------:R-:W-:Y:S02]  /*38b0*/  FSEL R106, R243, RZ, P1 ;  /* 0x000000fff36a7208 */ /* 0x000fe40000800000 */
[-C--:B------:R-:W-:Y:S05]  /*38c0*/  HMMA.16816.F32.BF16 R4, R128, R132.reuse, R4 ;  /* 0x000000848004723c */ /* 0x080fea0000041804 */
[----:B------:R-:W-:Y:S02]  /*38d0*/  LEA.HI.X R119, R195, R213, RZ, 0x2, P0 ;  /* 0x000000d5c3777211 */ /* 0x000fe400000f14ff */
[----:B------:R-:W-:Y:S01]  /*38e0*/  FSETP.NEU.FTZ.AND P0, PT, R226, -INF , PT ;  /* 0xff800000e200780b */ /* 0x000fe20003f1d000 */
[C---:B----4-:R-:W-:Y:S02]  /*38f0*/  HMMA.16816.F32.BF16 R8, R100.reuse, R132, R8 ;  /* 0x000000846408723c */ /* 0x050fe40000041808 */
[----:B------:R-:W2:Y:S02]  /*3900*/  LDG.E R248, desc[UR14][R118.64+0x20] ;  /* 0x0000200e76f87981 */ /* 0x000ea4000c1e1900 */
[----:B------:R-:W-:Y:S04]  /*3910*/  FSETP.NEU.FTZ.AND P1, PT, R228, -INF , PT ;  /* 0xff800000e400780b */ /* 0x000fe80003f3d000 */
[-C--:B------:R-:W-:Y:S08]  /*3920*/  HMMA.16816.F32.BF16 R12, R100, R134.reuse, R12 ;  /* 0x00000086640c723c */ /* 0x080ff0000004180c */
[C---:B------:R-:W-:Y:S08]  /*3930*/  HMMA.16816.F32.BF16 R16, R128.reuse, R134, R16 ;  /* 0x000000868010723c */ /* 0x040ff00000041810 */
[-C--:B------:R-:W-:Y:S08]  /*3940*/  HMMA.16816.F32.BF16 R20, R128, R108.reuse, R20 ;  /* 0x0000006c8014723c */ /* 0x080ff00000041814 */
[C---:B------:R-:W-:Y:S08]  /*3950*/  HMMA.16816.F32.BF16 R24, R100.reuse, R108, R24 ;  /* 0x0000006c6418723c */ /* 0x040ff00000041818 */
[-C--:B------:R-:W-:Y:S01]  /*3960*/  HMMA.16816.F32.BF16 R28, R100, R110.reuse, R28 ;  /* 0x0000006e641c723c */ /* 0x080fe2000004181c */
[----:B------:R-:W4:Y:S07]  /*3970*/  LDSM.16.M88.4 R100, [R179+-0x3800] ;  /* 0xffc80000b364783b */ /* 0x000f2e0000000200 */
[----:B------:R-:W-:Y:S01]  /*3980*/  HMMA.16816.F32.BF16 R32, R128, R110, R32 ;  /* 0x0000006e8020723c */ /* 0x000fe20000041820 */
[----:B------:R-:W5:Y:S04]  /*3990*/  LDG.E R131, desc[UR14][R118.64+0x80] ;  /* 0x0000800e76837981 */ /* 0x000f68000c1e1900 */
[----:B------:R-:W5:Y:S03]  /*39a0*/  LDG.E R130, desc[UR14][R118.64+0xa0] ;  /* 0x0000a00e76827981 */ /* 0x000f66000c1e1900 */
[-C--:B---3--:R-:W-:Y:S08]  /*39b0*/  HMMA.16816.F32.BF16 R4, R112, R136.reuse, R4 ;  /* 0x000000887004723c */ /* 0x088ff00000041804 */
[C---:B-1----:R-:W-:Y:S08]  /*39c0*/  HMMA.16816.F32.BF16 R8, R120.reuse, R136, R8 ;  /* 0x000000887808723c */ /* 0x042ff00000041808 */
        /* <DEDUP_REMOVED lines=9> */
[-C--:B----4-:R-:W-:Y:S01]  /*3a60*/  HMMA.16816.F32.BF16 R20, R112, R100.reuse, R20 ;  /* 0x000000647014723c */ /* 0x090fe20000041814 */
[----:B------:R1:W3:Y:S01]  /*3a70*/  LDG.E R245, desc[UR14][R118.64] ;  /* 0x0000000e76f57981 */ /* 0x0002e2000c1e1900 */
[----:B------:R-:W-:Y:S01]  /*3a80*/  MUFU.EX2 R247, R247 ;  /* 0x000000f700f77308 */ /* 0x000fe20000000800 */
[-C--:B------:R-:W-:Y:S02]  /*3a90*/  @P2 ISETP.GE.AND P0, PT, R220, R234.reuse, PT ;  /* 0x000000eadc00220c */ /* 0x080fe40003f06270 */
[----:B------:R-:W-:Y:S07]  /*3aa0*/  @P2 FSEL R6, R6, -INF , !P3 ;  /* 0xff80000006062808 */ /* 0x000fee0005800000 */
[----:B------:R-:W-:Y:S01]  /*3ab0*/  MUFU.EX2 R244, R244 ;  /* 0x000000f400f47308 */ /* 0x000fe20000000800 */
[----:B------:R-:W-:Y:S01]  /*3ac0*/  @P2 FSEL R12, R12, -INF , !P0 ;  /* 0xff8000000c0c2808 */ /* 0x000fe20004000000 */
[C---:B------:R-:W-:Y:S08]  /*3ad0*/  HMMA.16816.F32.BF16 R24, R120.reuse, R100, R24 ;  /* 0x000000647818723c */ /* 0x040ff00000041818 */
[----:B------:R-:W4:Y:S01]  /*3ae0*/  MUFU.EX2 R243, R243 ;  /* 0x000000f300f37308 */ /* 0x000f220000000800 */
[----:B------:R-:W-:Y:S01]  /*3af0*/  @P2 FSEL R14, R14, -INF , !P0 ;  /* 0xff8000000e0e2808 */ /* 0x000fe20004000000 */
[--C-:B------:R-:W-:Y:S01]  /*3b00*/  FFMA.FTZ R242, R6, UR8, -R105.reuse ;  /* 0x0000000806f27c23 */ /* 0x100fe20008010869 */
[----:B------:R-:W-:Y:S01]  /*3b10*/  @P2 FSEL R16, R16, -INF , !P0 ;  /* 0xff80000010102808 */ /* 0x000fe20004000000 */
[-C--:B------:R-:W-:Y:S03]  /*3b20*/  HMMA.16816.F32.BF16 R28, R120, R102.reuse, R28 ;  /* 0x00000066781c723c */ /* 0x080fe6000004181c */
[----:B------:R-:W-:Y:S03]  /*3b30*/  @P2 FSEL R18, R18, -INF , !P0 ;  /* 0xff80000012122808 */ /* 0x000fe60004000000 */
[----:B------:R-:W1:Y:S01]  /*3b40*/  MUFU.EX2 R242, R242 ;  /* 0x000000f200f27308 */ /* 0x000e620000000800 */
[-C--:B------:R-:W-:Y:S01]  /*3b50*/  @P2 ISETP.GE.AND P0, PT, R222, R234.reuse, PT ;  /* 0x000000eade00220c */ /* 0x080fe20003f06270 */
[----:B------:R-:W-:Y:S01]  /*3b60*/  FFMA.FTZ R129, R16, UR8, -R106 ;  /* 0x0000000810817c23 */ /* 0x000fe2000801086a */
[----:B------:R-:W-:Y:S01]  /*3b70*/  FSEL R6, R246, RZ, P1 ;  /* 0x000000fff6067208 */ /* 0x000fe20000800000 */
[----:B------:R-:W-:Y:S04]  /*3b80*/  HMMA.16816.F32.BF16 R32, R112, R102, R32 ;  /* 0x000000667020723c */ /* 0x000fe80000041820 */
[----:B------:R-:W-:Y:S01]  /*3b90*/  @P2 FSEL R22, R22, -INF , !P0 ;  /* 0xff80000016162808 */ /* 0x000fe20004000000 */
[--C-:B------:R-:W-:Y:S01]  /*3ba0*/  FFMA.FTZ R134, R18, UR8, -R105.reuse ;  /* 0x0000000812867c23 */ /* 0x100fe20008010869 */
[-C--:B------:R-:W-:Y:S01]  /*3bb0*/  @P2 ISETP.GE.AND P1, PT, R221, R234.reuse, PT ;  /* 0x000000eadd00220c */ /* 0x080fe20003f26270 */
[----:B------:R-:W-:Y:S01]  /*3bc0*/  MUFU.EX2 R129, R129 ;  /* 0x0000008100817308 */ /* 0x000fe20000000800 */
[----:B------:R-:W-:Y:S01]  /*3bd0*/  @P2 FSEL R26, R26, -INF , !P0 ;  /* 0xff8000001a1a2808 */ /* 0x000fe20004000000 */
[----:B------:R-:W-:Y:S01]  /*3be0*/  FFMA.FTZ R18, R22, UR8, -R105 ;  /* 0x0000000816127c23 */ /* 0x000fe20008010869 */
[----:B------:R-:W-:Y:S07]  /*3bf0*/  @P2 FSEL R13, R13, -INF , !P1 ;  /* 0xff8000000d0d2808 */ /* 0x000fee0004800000 */
[----:B------:R-:W-:Y:S01]  /*3c00*/  MUFU.EX2 R134, R134 ;  /* 0x0000008600867308 */ /* 0x000fe20000000800 */
[----:B------:R-:W-:Y:S01]  /*3c10*/  @P2 FSEL R15, R15, -INF , !P1 ;  /* 0xff8000000f0f2808 */ /* 0x000fe20004800000 */
[----:B------:R-:W-:Y:S01]  /*3c20*/  FFMA.FTZ R26, R26, UR8, -R5 ;  /* 0x000000081a1a7c23 */ /* 0x000fe20008010805 */
[----:B------:R-:W-:Y:S07]  /*3c30*/  @P2 FSEL R17, R17, -INF , !P1 ;  /* 0xff80000011112808 */ /* 0x000fee0004800000 */
[----:B------:R1:W-:Y:S01]  /*3c40*/  MUFU.EX2 R121, R18 ;  /* 0x0000001200797308 */ /* 0x0003e20000000800 */
[----:B------:R-:W-:Y:S01]  /*3c50*/  @P2 FSEL R19, R19, -INF , !P1 ;  /* 0xff80000013132808 */ /* 0x000fe20004800000 */
[----:B------:R-:W-:Y:S01]  /*3c60*/  FFMA.FTZ R252, R12, UR8, -R6 ;  /* 0x000000080cfc7c23 */ /* 0x000fe20008010806 */
[----:B------:R-:W-:Y:S01]  /*3c70*/  @P2 ISETP.GE.AND P1, PT, R223, R234, PT ;  /* 0x000000eadf00220c */ /* 0x000fe20003f26270 */
[--C-:B------:R-:W-:Y:S01]  /*3c80*/  FFMA.FTZ R135, R17, UR8, -R106.reuse ;  /* 0x0000000811877c23 */ /* 0x100fe2000801086a */
[----:B----4-:R-:W-:Y:S01]  /*3c90*/  F2FP.BF16.F32.PACK_AB R22, R243, R244 ;  /* 0x000000f4f316723e */ /* 0x010fe200000010ff */
[----:B------:R-:W-:Y:S01]  /*3ca0*/  FFMA.FTZ R133, R19, UR8, -R105 ;  /* 0x0000000813857c23 */ /* 0x000fe20008010869 */
[----:B------:R-:W-:Y:S03]  /*3cb0*/  @P2 FSEL R21, R21, -INF , !P1 ;  /* 0xff80000015152808 */ /* 0x000fe60004800000 */
[----:B------:R-:W-:Y:S01]  /*3cc0*/  MUFU.EX2 R117, R26 ;  /* 0x0000001a00757308 */ /* 0x000fe20000000800 */
[----:B------:R-:W-:Y:S01]  /*3cd0*/  @P2 FSEL R10, R10, -INF , !P3 ;  /* 0xff8000000a0a2808 */ /* 0x000fe20005800000 */
[----:B------:R-:W-:Y:S01]  /*3ce0*/  STS [R205], R22 ;  /* 0x00000016cd007388 */ /* 0x000fe20000000800 */
[----:B------:R-:W-:Y:S01]  /*3cf0*/  @P2 FSEL R11, R11, -INF , !P4 ;  /* 0xff8000000b0b2808 */ /* 0x000fe20006000000 */
[----:B------:R-:W-:Y:S01]  /*3d00*/  FFMA.FTZ R19, R21, UR8, -R106 ;  /* 0x0000000815137c23 */ /* 0x000fe2000801086a */
[----:B------:R-:W-:Y:S01]  /*3d10*/  @P2 FSEL R8, R8, -INF , !P3 ;  /* 0xff80000008082808 */ /* 0x000fe20005800000 */
[--C-:B------:R-:W-:Y:S01]  /*3d20*/  FFMA.FTZ R250, R10, UR8, -R5.reuse ;  /* 0x000000080afa7c23 */ /* 0x100fe20008010805 */
[----:B-1----:R-:W-:Y:S01]  /*3d30*/  F2FP.BF16.F32.PACK_AB R18, R247, R242 ;  /* 0x000000f2f712723e */ /* 0x002fe200000010ff */
[--C-:B------:R-:W-:Y:S01]  /*3d40*/  FFMA.FTZ R251, R11, UR8, -R5.reuse ;  /* 0x000000080bfb7c23 */ /* 0x100fe20008010805 */
[----:B------:R-:W-:Y:S01]  /*3d50*/  @P2 FSEL R9, R9, -INF , !P4 ;  /* 0xff80000009092808 */ /* 0x000fe20006000000 */
[----:B------:R1:W-:Y:S01]  /*3d60*/  MUFU.EX2 R122, R19 ;  /* 0x00000013007a7308 */ /* 0x0003e20000000800 */
[--C-:B------:R-:W-:Y:S01]  /*3d70*/  FFMA.FTZ R246, R8, UR8, -R6.reuse ;  /* 0x0000000808f67c23 */ /* 0x100fe20008010806 */
[----:B------:R4:W-:Y:S01]  /*3d80*/  STS [R205+0x400], R18 ;  /* 0x00040012cd007388 */ /* 0x0009e20000000800 */
[----:B------:R-:W-:Y:S07]  /*3d90*/  @P2 FSEL R20, R20, -INF , !P0 ;  /* 0xff80000014142808 */ /* 0x000fee0004000000 */
[----:B------:R-:W1:Y:S01]  /*3da0*/  MUFU.EX2 R135, R135 ;  /* 0x0000008700877308 */ /* 0x000e620000000800 */
[--C-:B------:R-:W-:Y:S01]  /*3db0*/  FFMA.FTZ R249, R9, UR8, -R6.reuse ;  /* 0x0000000809f97c23 */ /* 0x100fe20008010806 */
[----:B------:R-:W-:Y:S01]  /*3dc0*/  @P2 FSEL R24, R24, -INF , !P0 ;  /* 0xff80000018182808 */ /* 0x000fe20004000000 */
[--C-:B------:R-:W-:Y:S07]  /*3dd0*/  FFMA.FTZ R137, R13, UR8, -R6.reuse ;  /* 0x000000080d897c23 */ /* 0x100fee0008010806 */
[----:B------:R-:W4:Y:S01]  /*3de0*/  MUFU.EX2 R133, R133 ;  /* 0x0000008500857308 */ /* 0x000f220000000800 */
[----:B------:R-:W-:Y:S01]  /*3df0*/  @P2 FSEL R25, R25, -INF , !P1 ;  /* 0xff80000019192808 */ /* 0x000fe20004800000 */
[--C-:B------:R-:W-:Y:S01]  /*3e00*/  FFMA.FTZ R138, R14, UR8, -R5.reuse ;  /* 0x000000080e8a7c23 */ /* 0x100fe20008010805 */
[----:B------:R-:W-:Y:S07]  /*3e10*/  @P2 ISETP.GE.AND P0, PT, R224, R234, PT ;  /* 0x000000eae000220c */ /* 0x000fee0003f06270 */
[----:B------:R-:W-:Y:S01]  /*3e20*/  MUFU.EX2 R250, R250 ;  /* 0x000000fa00fa7308 */ /* 0x000fe20000000800 */
[----:B------:R-:W-:Y:S01]  /*3e30*/  @P2 FSEL R23, R23, -INF , !P1 ;  /* 0xff80000017172808 */ /* 0x000fe20004800000 */
[--C-:B------:R-:W-:Y:S01]  /*3e40*/  FFMA.FTZ R21, R25, UR8, -R6.reuse ;  /* 0x0000000819157c23 */ /* 0x100fe20008010806 */
[----:B------:R-:W-:Y:S07]  /*3e50*/  @P2 FSEL R30, R30, -INF , !P0 ;  /* 0xff8000001e1e2808 */ /* 0x000fee0004000000 */
[----:B------:R-:W4:Y:S01]  /*3e60*/  MUFU.EX2 R251, R251 ;  /* 0x000000fb00fb7308 */ /* 0x000f220000000800 */
[----:B------:R-:W-:Y:S01]  /*3e70*/  FFMA.FTZ R139, R15, UR8, -R5 ;  /* 0x000000080f8b7c23 */ /* 0x000fe20008010805 */
[----:B------:R-:W-:Y:S01]  /*3e80*/  FFMA.FTZ R17, R23, UR8, -R105 ;  /* 0x0000000817117c23 */ /* 0x000fe20008010869 */
[----:B------:R-:W-:Y:S07]  /*3e90*/  @P2 FSEL R27, R27, -INF , !P1 ;  /* 0xff8000001b1b2808 */ /* 0x000fee0004800000 */
[----:B------:R-:W-:Y:S01]  /*3ea0*/  MUFU.EX2 R246, R246 ;  /* 0x000000f600f67308 */ /* 0x000fe20000000800 */
[--C-:B-1----:R-:W-:Y:S01]  /*3eb0*/  FFMA.FTZ R19, R30, UR8, -R5.reuse ;  /* 0x000000081e137c23 */ /* 0x102fe20008010805 */
[----:B------:R-:W-:Y:S01]  /*3ec0*/  F2FP.BF16.F32.PACK_AB R30, R135, R129 ;  /* 0x00000081871e723e */ /* 0x000fe200000010ff */
[----:B------:R-:W-:Y:S07]  /*3ed0*/  FFMA.FTZ R23, R24, UR8, -R6 ;  /* 0x0000000818177c23 */ /* 0x000fee0008010806 */
[----:B------:R-:W1:Y:S01]  /*3ee0*/  MUFU.EX2 R249, R249 ;  /* 0x000000f900f97308 */ /* 0x000e620000000800 */
[----:B----4-:R-:W-:Y:S01]  /*3ef0*/  F2FP.BF16.F32.PACK_AB R26, R133, R134 ;  /* 0x00000086851a723e */ /* 0x010fe200000010ff */
[--C-:B------:R-:W-:Y:S01]  /*3f00*/  FFMA.FTZ R185, R20, UR8, -R106.reuse ;  /* 0x0000000814b97c23 */ /* 0x100fe2000801086a */
[----:B------:R-:W-:Y:S07]  /*3f10*/  STS [R237], R30 ;  /* 0x0000001eed007388 */ /* 0x000fee0000000800 */
[----:B------:R4:W-:Y:S01]  /*3f20*/  MUFU.EX2 R118, R21 ;  /* 0x0000001500767308 */ /* 0x0009e20000000800 */
[----:B------:R-:W-:Y:S01]  /*3f30*/  @P2 FSEL R32, R32, -INF , !P0 ;  /* 0xff80000020202808 */ /* 0x000fe20004000000 */
[----:B------:R-:W-:Y:S01]  /*3f40*/  FFMA.FTZ R27, R27, UR8, -R5 ;  /* 0x000000081b1b7c23 */ /* 0x000fe20008010805 */
[----:B------:R-:W-:Y:S07]  /*3f50*/  F2FP.BF16.F32.PACK_AB R18, R251, R250 ;  /* 0x000000fafb12723e */ /* 0x000fee00000010ff */
[----:B------:R4:W-:Y:S01]  /*3f60*/  MUFU.EX2 R192, R17 ;  /* 0x0000001100c07308 */ /* 0x0009e20000000800 */
[----:B------:R-:W-:Y:S01]  /*3f70*/  STS [R237+0x400], R26 ;  /* 0x0004001aed007388 */ /* 0x000fe20000000800 */
[----:B------:R-:W-:Y:S02]  /*3f80*/  @P2 ISETP.GE.AND P1, PT, R225, R234, PT ;  /* 0x000000eae100220c */ /* 0x000fe40003f26270 */
[----:B------:R-:W-:Y:S01]  /*3f90*/  @P2 FSEL R34, R34, -INF , !P0 ;  /* 0xff80000022222808 */ /* 0x000fe20004000000 */
[----:B------:R2:W-:Y:S01]  /*3fa0*/  STS [R205+0x1400], R18 ;  /* 0x00140012cd007388 */ /* 0x0005e20000000800 */
[----:B-1----:R-:W-:Y:S04]  /*3fb0*/  F2FP.BF16.F32.PACK_AB R22, R249, R246 ;  /* 0x000000f6f916723e */ /* 0x002fe800000010ff */
[----:B------:R-:W-:Y:S01]  /*3fc0*/  MUFU.EX2 R252, R252 ;  /* 0x000000fc00fc7308 */ /* 0x000fe20000000800 */
[----:B------:R-:W-:Y:S01]  /*3fd0*/  @P2 FSEL R28, R28, -INF , !P0 ;  /* 0xff8000001c1c2808 */ /* 0x000fe20004000000 */
[--C-:B------:R-:W-:Y:S01]  /*3fe0*/  FFMA.FTZ R34, R34, UR8, -R105.reuse ;  /* 0x0000000822227c23 */ /* 0x100fe20008010869 */
[----:B------:R-:W-:Y:S07]  /*3ff0*/  @P2 FSEL R33, R33, -INF , !P1 ;  /* 0xff80000021212808 */ /* 0x000fee0004800000 */
[----:B------:R-:W1:Y:S01]  /*4000*/  MUFU.EX2 R137, R137 ;  /* 0x0000008900897308 */ /* 0x000e620000000800 */
[----:B------:R-:W-:Y:S01]  /*4010*/  @P2 FSEL R35, R35, -INF , !P1 ;  /* 0xff80000023232808 */ /* 0x000fe20004800000 */
[--C-:B----4-:R-:W-:Y:S01]  /*4020*/  FFMA.FTZ R21, R32, UR8, -R106.reuse ;  /* 0x0000000820157c23 */ /* 0x110fe2000801086a */
[----:B------:R4:W-:Y:S07]  /*4030*/  STS [R205+0x1000], R22 ;  /* 0x00100016cd007388 */ /* 0x0009ee0000000800 */
[----:B------:R-:W-:Y:S01]  /*4040*/  MUFU.EX2 R138, R138 ;  /* 0x0000008a008a7308 */ /* 0x000fe20000000800 */
[----:B------:R-:W-:Y:S01]  /*4050*/  FFMA.FTZ R106, R33, UR8, -R106 ;  /* 0x00000008216a7c23 */ /* 0x000fe2000801086a */
[----:B------:R-:W-:Y:S01]  /*4060*/  FFMA.FTZ R105, R35, UR8, -R105 ;  /* 0x0000000823697c23 */ /* 0x000fe20008010869 */
[--C-:B------:R-:W-:Y:S07]  /*4070*/  FFMA.FTZ R17, R28, UR8, -R6.reuse ;  /* 0x000000081c117c23 */ /* 0x100fee0008010806 */
[----:B------:R-:W4:Y:S01]  /*4080*/  MUFU.EX2 R139, R139 ;  /* 0x0000008b008b7308 */ /* 0x000f220000000800 */
[----:B------:R-:W-:Y:S02]  /*4090*/  @P2 FSEL R29, R29, -INF , !P1 ;  /* 0xff8000001d1d2808 */ /* 0x000fe40004800000 */
[----:B------:R-:W-:Y:S07]  /*40a0*/  @P2 FSEL R31, R31, -INF , !P1 ;  /* 0xff8000001f1f2808 */ /* 0x000fee0004800000 */
[----:B------:R4:W-:Y:S01]  /*40b0*/  MUFU.EX2 R123, R23 ;  /* 0x00000017007b7308 */ /* 0x0009e20000000800 */
[----:B------:R-:W-:Y:S01]  /*40c0*/  ISETP.NE.AND P1, PT, R232, RZ, PT ;  /* 0x000000ffe800720c */ /* 0x000fe20003f25270 */
[----:B------:R-:W-:Y:S01]  /*40d0*/  FFMA.FTZ R6, R29, UR8, -R6 ;  /* 0x000000081d067c23 */ /* 0x000fe20008010806 */
[----:B-1----:R-:W-:Y:S07]  /*40e0*/  F2FP.BF16.F32.PACK_AB R25, R137, R252 ;  /* 0x000000fc8919723e */ /* 0x002fee00000010ff */
[----:B------:R-:W1:Y:S01]  /*40f0*/  MUFU.EX2 R185, R185 ;  /* 0x000000b900b97308 */ /* 0x000e620000000800 */
[----:B------:R-:W-:Y:S09]  /*4100*/  FFMA.FTZ R5, R31, UR8, -R5 ;  /* 0x000000081f057c23 */ /* 0x000ff20008010805 */
[----:B------:R2:W-:Y:S01]  /*4110*/  MUFU.EX2 R127, R19 ;  /* 0x00000013007f7308 */ /* 0x0005e20000000800 */
[----:B------:R-:W-:Y:S09]  /*4120*/  STS [R237+0x1000], R25 ;  /* 0x00100019ed007388 */ /* 0x000ff20000000800 */
[----:B------:R1:W-:Y:S01]  /*4130*/  MUFU.EX2 R136, R21 ;  /* 0x0000001500887308 */ /* 0x0003e20000000800 */
[----:B----4-:R-:W-:Y:S09]  /*4140*/  F2FP.BF16.F32.PACK_AB R23, R139, R138 ;  /* 0x0000008a8b17723e */ /* 0x010ff200000010ff */
[----:B------:R-:W4:Y:S01]  /*4150*/  MUFU.EX2 R116, R106 ;  /* 0x0000006a00747308 */ /* 0x000f220000000800 */
[----:B------:R-:W-:Y:S09]  /*4160*/  STS [R237+0x1400], R23 ;  /* 0x00140017ed007388 */ /* 0x000ff20000000800 */
[----:B------:R-:W-:Y:S01]  /*4170*/  MUFU.EX2 R132, R105 ;  /* 0x0000006900847308 */ /* 0x000fe20000000800 */
[----:B--2---:R-:W-:Y:S09]  /*4180*/  F2FP.BF16.F32.PACK_AB R19, R192, R121 ;  /* 0x00000079c013723e */ /* 0x004ff200000010ff */
[----:B------:R4:W-:Y:S01]  /*4190*/  MUFU.EX2 R119, R17 ;  /* 0x0000001100777308 */ /* 0x0009e20000000800 */
[----:B-1----:R-:W-:Y:S01]  /*41a0*/  F2FP.BF16.F32.PACK_AB R21, R122, R185 ;  /* 0x000000b97a15723e */ /* 0x002fe200000010ff */
[----:B------:R-:W-:Y:S08]  /*41b0*/  STS [R235+0x400], R19 ;  /* 0x00040013eb007388 */ /* 0x000ff00000000800 */
[----:B------:R-:W1:Y:S01]  /*41c0*/  MUFU.EX2 R120, R34 ;  /* 0x0000002200787308 */ /* 0x000e620000000800 */
[----:B------:R-:W-:Y:S09]  /*41d0*/  STS [R235], R21 ;  /* 0x00000015eb007388 */ /* 0x000ff20000000800 */
[----:B------:R-:W2:Y:S10]  /*41e0*/  MUFU.EX2 R126, R27 ;  /* 0x0000001b007e7308 */ /* 0x000eb40000000800 */
[----:B------:R-:W3:Y:S01]  /*41f0*/  MUFU.EX2 R125, R6 ;  /* 0x00000006007d7308 */ /* 0x000ee20000000800 */
[----:B----4-:R-:W-:Y:S09]  /*4200*/  F2FP.BF16.F32.PACK_AB R17, R116, R136 ;  /* 0x000000887411723e */ /* 0x010ff200000010ff */
[----:B------:R-:W4:Y:S01]  /*4210*/  MUFU.EX2 R128, R5 ;  /* 0x0000000500807308 */ /* 0x000f220000000800 */
[----:B-1----:R-:W-:Y:S01]  /*4220*/  F2FP.BF16.F32.PACK_AB R18, R132, R120 ;  /* 0x000000788412723e */ /* 0x002fe200000010ff */
[----:B------:R-:W-:Y:S01]  /*4230*/  STS [R209], R17 ;  /* 0x00000011d1007388 */ /* 0x000fe20000000800 */
[----:B------:R-:W-:Y:S02]  /*4240*/  F2FP.BF16.F32.PACK_AB R34, R118, R123 ;  /* 0x0000007b7622723e */ /* 0x000fe400000010ff */
[----:B--2---:R-:W-:Y:S01]  /*4250*/  F2FP.BF16.F32.PACK_AB R22, R126, R117 ;  /* 0x000000757e16723e */ /* 0x004fe200000010ff */
[----:B------:R-:W-:Y:S01]  /*4260*/  STS [R209+0x400], R18 ;  /* 0x00040012d1007388 */ /* 0x000fe20000000800 */
[----:B---3--:R-:W-:Y:S03]  /*4270*/  F2FP.BF16.F32.PACK_AB R26, R125, R119 ;  /* 0x000000777d1a723e */ /* 0x008fe600000010ff */
[----:B------:R-:W-:Y:S01]  /*4280*/  STS [R235+0x1000], R34 ;  /* 0x00100022eb007388 */ /* 0x000fe20000000800 */
[----:B----4-:R-:W-:Y:S03]  /*4290*/  F2FP.BF16.F32.PACK_AB R30, R128, R127 ;  /* 0x0000007f801e723e */ /* 0x010fe600000010ff */
        /* <DEDUP_REMOVED lines=42> */
[----:B------:R-:W-:Y:S04]  /*4540*/  FMUL.FTZ R243, R243, R114 ;  /* 0x00000072f3f37220 */ /* 0x000fe80000410000 */
[-C--:B------:R-:W-:Y:S03]  /*4550*/  HMMA.16816.F32.BF16 R20, R104, R168.reuse, R20 ;  /* 0x000000a86814723c */ /* 0x080fe60000041814 */
[----:B------:R-:W-:Y:S05]  /*4560*/  F2FP.BF16.F32.PACK_AB R244, R243, R244 ;  /* 0x000000f4f3f4723e */ /* 0x000fea00000010ff */
[C---:B------:R-:W-:Y:S04]  /*4570*/  HMMA.16816.F32.BF16 R24, R108.reuse, R168, R24 ;  /* 0x000000a86c18723c */ /* 0x040fe80000041818 */
[C---:B------:R-:W-:Y:S01]  /*4580*/  FADD.FTZ R115, -R245.reuse, R16 ;  /* 0x00000010f5737221 */ /* 0x040fe20000010100 */
[----:B------:R-:W-:Y:S03]  /*4590*/  FADD.FTZ R17, -R245, R17 ;  /* 0x00000011f5117221 */ /* 0x000fe60000010100 */
[-C--:B------:R-:W-:Y:S03]  /*45a0*/  HMMA.16816.F32.BF16 R28, R108, R170.reuse, R28 ;  /* 0x000000aa6c1c723c */ /* 0x080fe6000004181c */
[----:B------:R-:W-:Y:S01]  /*45b0*/  FMUL.FTZ R129, R129, R115 ;  /* 0x0000007381817220 */ /* 0x000fe20000410000 */
[----:B------:R-:W-:Y:S01]  /*45c0*/  FMUL.FTZ R135, R135, R17 ;  /* 0x0000001187877220 */ /* 0x000fe20000410000 */
[C---:B------:R-:W-:Y:S01]  /*45d0*/  FADD.FTZ R17, -R245.reuse, R20 ;  /* 0x00000014f5117221 */ /* 0x040fe20000010100 */
[----:B------:R-:W-:Y:S01]  /*45e0*/  FADD.FTZ R21, -R245, R21 ;  /* 0x00000015f5157221 */ /* 0x000fe20000010100 */
[C---:B------:R-:W-:Y:S01]  /*45f0*/  FADD.FTZ R23, -R248.reuse, R23 ;  /* 0x00000017f8177221 */ /* 0x040fe20000010100 */
[----:B------:R-:W-:Y:S04]  /*4600*/  HMMA.16816.F32.BF16 R32, R104, R170, R32 ;  /* 0x000000aa6820723c */ /* 0x000fe80000041820 */
[----:B------:R-:W-:Y:S01]  /*4610*/  F2FP.BF16.F32.PACK_AB R129, R135, R129 ;  /* 0x000000818781723e */ /* 0x000fe200000010ff */
[----:B------:R-:W-:Y:S01]  /*4620*/  FMUL.FTZ R243, R185, R17 ;  /* 0x00000011b9f37220 */ /* 0x000fe20000410000 */
[----:B------:R-:W-:Y:S01]  /*4630*/  FADD.FTZ R17, -R248, R6 ;  /* 0x00000006f8117221 */ /* 0x000fe20000010100 */
[----:B------:R-:W-:Y:S03]  /*4640*/  FMUL.FTZ R21, R122, R21 ;  /* 0x000000157a157220 */ /* 0x000fe60000410000 */
[----:B------:R-:W-:Y:S01]  /*4650*/  FMUL.FTZ R242, R242, R17 ;  /* 0x00000011f2f27220 */ /* 0x000fe20000410000 */
[C---:B------:R-:W-:Y:S01]  /*4660*/  FADD.FTZ R17, -R248.reuse, R18 ;  /* 0x00000012f8117221 */ /* 0x040fe20000010100 */
[C---:B------:R-:W-:Y:S01]  /*4670*/  FADD.FTZ R18, -R248.reuse, R19 ;  /* 0x00000013f8127221 */ /* 0x040fe20000010100 */
[----:B------:R-:W-:Y:S06]  /*4680*/  F2FP.BF16.F32.PACK_AB R243, R21, R243 ;  /* 0x000000f315f3723e */ /* 0x000fec00000010ff */
[C---:B------:R-:W-:Y:S01]  /*4690*/  FADD.FTZ R135, -R245.reuse, R32 ;  /* 0x00000020f5877221 */ /* 0x040fe20000010100 */
[----:B------:R-:W-:Y:S01]  /*46a0*/  FADD.FTZ R245, -R245, R33 ;  /* 0x00000021f5f57221 */ /* 0x000fe20000010100 */
[----:B------:R-:W-:Y:S02]  /*46b0*/  FADD.FTZ R33, -R248, R7 ;  /* 0x00000007f8217221 */ /* 0x000fe40000010100 */
[----:B------:R-:W-:Y:S01]  /*46c0*/  FMUL.FTZ R135, R136, R135 ;  /* 0x0000008788877220 */ /* 0x000fe20000410000 */
[----:B------:R-:W-:Y:S01]  /*46d0*/  FMUL.FTZ R245, R116, R245 ;  /* 0x000000f574f57220 */ /* 0x000fe20000410000 */
[----:B------:R-:W-:Y:S04]  /*46e0*/  FMUL.FTZ R247, R247, R33 ;  /* 0x00000021f7f77220 */ /* 0x000fe80000410000 */
[----:B------:R-:W-:Y:S01]  /*46f0*/  F2FP.BF16.F32.PACK_AB R245, R245, R135 ;  /* 0x00000087f5f5723e */ /* 0x000fe200000010ff */
[----:B------:R-:W-:Y:S01]  /*4700*/  FADD.FTZ R135, -R248, R22 ;  /* 0x00000016f8877221 */ /* 0x000fe20000010100 */
[----:B------:R-:W-:Y:S01]  /*4710*/  F2FP.BF16.F32.PACK_AB R242, R247, R242 ;  /* 0x000000f2f7f2723e */ /* 0x000fe200000010ff */
[----:B------:R-:W-:Y:S01]  /*4720*/  FMUL.FTZ R247, R134, R17 ;  /* 0x0000001186f77220 */ /* 0x000fe20000410000 */
[C---:B------:R-:W-:Y:S01]  /*4730*/  FADD.FTZ R17, -R248.reuse, R34 ;  /* 0x00000022f8117221 */ /* 0x040fe20000010100 */
[----:B------:R-:W-:Y:S01]  /*4740*/  FADD.FTZ R248, -R248, R35 ;  /* 0x00000023f8f87221 */ /* 0x000fe20000010100 */
[----:B------:R-:W-:Y:S01]  /*4750*/  FMUL.FTZ R134, R133, R18 ;  /* 0x0000001285867220 */ /* 0x000fe20000410000 */
[----:B------:R-:W-:Y:S01]  /*4760*/  FMUL.FTZ R135, R121, R135 ;  /* 0x0000008779877220 */ /* 0x000fe20000410000 */
[----:B------:R-:W-:Y:S01]  /*4770*/  FMUL.FTZ R18, R192, R23 ;  /* 0x00000017c0127220 */ /* 0x000fe20000410000 */
[----:B------:R-:W-:Y:S01]  /*4780*/  FMUL.FTZ R17, R120, R17 ;  /* 0x0000001178117220 */ /* 0x000fe20000410000 */
[----:B------:R-:W-:Y:S01]  /*4790*/  FMUL.FTZ R248, R132, R248 ;  /* 0x000000f884f87220 */ /* 0x000fe20000410000 */
[----:B------:R-:W-:Y:S06]  /*47a0*/  @!P1 BRA `(.L_x_109) ;  /* 0x0000000000809947 */ /* 0x000fec0003800000 */
[----:B------:R-:W1:Y:S01]  /*47b0*/  LDC R5, c[0x0][0x3b0] ;  /* 0x0000ec00ff057b82 */ /* 0x000e620000000800 */
[----:B------:R-:W-:Y:S02]  /*47c0*/  ISETP.GE.AND P0, PT, R198, UR6, PT ;  /* 0x00000006c6007c0c */ /* 0x000fe4000bf06270 */
[----:B------:R-:W-:Y:S02]  /*47d0*/  IADD3 R7, P3, PT, RZ, -UR18, RZ ;  /* 0x80000012ff077c10 */ /* 0x000fe4000ff7e0ff */
[----:B------:R-:W-:Y:S04]  /*47e0*/  LOP3.LUT R16, R232, 0x1, RZ, 0xc0, !PT ;  /* 0x00000001e8107812 */ /* 0x000fe800078ec0ff */
[----:B------:R-:W-:Y:S05]  /*47f0*/  ISETP.NE.U32.AND P5, PT, R16, 0x1, PT ;  /* 0x000000011000780c */ /* 0x000fea0003fa5070 */
[----:B------:R-:W2:Y:S01]  /*4800*/  @!P0 LDC R4, c[0x0][0x3b4] ;  /* 0x0000ed00ff048b82 */ /* 0x000ea20000000800 */
[----:B-1----:R-:W-:Y:S04]  /*4810*/  IMAD.SHL.U32 R6, R5, 0x40, RZ ;  /* 0x0000004005067824 */ /* 0x002fe800078e00ff */
[----:B------:R-:W-:Y:S01]  /*4820*/  IMAD.X R6, RZ, RZ, ~R6, P3 ;  /* 0x000000ffff067224 */ /* 0x000fe200018e0e06 */
[----:B------:R-:W-:Y:S04]  /*4830*/  ISETP.GE.AND P3, PT, R198, UR6, PT ;  /* 0x00000006c6007c0c */ /* 0x000fe8000bf66270 */
[----:B------:R-:W-:Y:S04]  /*4840*/  SHF.R.S64 R7, R7, 0x1f, R6 ;  /* 0x0000001f07077819 */ /* 0x000fe80000001006 */
[----:B------:R-:W-:Y:S01]  /*4850*/  IADD3 R214, P4, PT, R7, R214, RZ ;  /* 0x000000d607d67210 */ /* 0x000fe20007f9e0ff */
[----:B------:R-:W-:Y:S03]  /*4860*/  IMAD.MOV.U32 R7, RZ, RZ, -0x2000 ;  /* 0xffffe000ff077424 */ /* 0x000fe600078e00ff */
[----:B------:R-:W-:Y:S02]  /*4870*/  LEA.HI.X.SX32 R215, R6, R215, 0x1, P4 ;  /* 0x000000d706d77211 */ /* 0x000fe400020f0eff */
[----:B------:R-:W-:Y:S02]  /*4880*/  SEL R6, R7, 0x2000, !P5 ;  /* 0x0000200007067807 */ /* 0x000fe40006800000 */
[----:B------:R-:W-:Y:S03]  /*4890*/  @!P0 LEA R20, P4, R5, R214, 0x6 ;  /* 0x000000d605148211 */ /* 0x000fe600078830ff */
[----:B------:R-:W-:Y:S01]  /*48a0*/  IMAD.IADD R227, R227, 0x1, R6 ;  /* 0x00000001e3e37824 */ /* 0x000fe200078e0206 */
[----:B--2---:R-:W-:Y:S01]  /*48b0*/  @!P0 LEA.HI.X R21, R5, R215, R4, 0x6, P4 ;  /* 0x000000d705158211 */ /* 0x004fe200020f3404 */
[--C-:B------:R-:W-:Y:S02]  /*48c0*/  IMAD.IADD R231, R231, 0x1, R6.reuse ;  /* 0x00000001e7e77824 */ /* 0x100fe400078e0206 */
[----:B------:R-:W-:Y:S01]  /*48d0*/  IMAD.IADD R174, R174, 0x1, R6 ;  /* 0x00000001aeae7824 */ /* 0x000fe200078e0206 */
[----:B------:R-:W-:Y:S01]  /*48e0*/  @!PT LDS RZ, [RZ] ;  /* 0x00000000fffff984 */ /* 0x000fe20000000800 */
[----:B------:R-:W-:Y:S01]  /*48f0*/  @!PT LDS RZ, [RZ] ;  /* 0x00000000fffff984 */ /* 0x000fe20000000800 */
[----:B------:R-:W-:Y:S01]  /*4900*/  @!PT LDS RZ, [RZ] ;  /* 0x00000000fffff984 */ /* 0x000fe20000000800 */
[----:B------:R1:W-:Y:S04]  /*4910*/  @!P3 LDGSTS.E.BYPASS.LTC128B.128 [R227], desc[UR14][R214.64] ;  /* 0x00000000d6e3bfae */ /* 0x0003e8000b981a0e */
[----:B------:R1:W-:Y:S04]  /*4920*/  @P3 STS.64 [R231], RZ ;  /* 0x000000ffe7003388 */ /* 0x0003e80000000a00 */
[----:B------:R1:W-:Y:S04]  /*4930*/  @P3 STS.64 [R231+0x8], RZ ;  /* 0x000008ffe7003388 */ /* 0x0003e80000000a00 */
[----:B------:R1:W-:Y:S04]  /*4940*/  @P0 STS.64 [R231+0x1000], RZ ;  /* 0x001000ffe7000388 */ /* 0x0003e80000000a00 */
[----:B------:R1:W-:Y:S04]  /*4950*/  @P0 STS.64 [R231+0x1008], RZ ;  /* 0x001008ffe7000388 */ /* 0x0003e80000000a00 */
[----:B------:R-:W-:Y:S01]  /*4960*/  @!PT LDS RZ, [RZ] ;  /* 0x00000000fffff984 */ /* 0x000fe20000000800 */
[----:B------:R-:W-:Y:S01]  /*4970*/  @!PT LDS RZ, [RZ] ;  /* 0x00000000fffff984 */ /* 0x000fe20000000800 */
[----:B------:R-:W-:Y:S01]  /*4980*/  @!PT LDS RZ, [RZ] ;  /* 0x00000000fffff984 */ /* 0x000fe20000000800 */
[----:B------:R1:W-:Y:S04]  /*4990*/  @!P0 LDGSTS.E.BYPASS.LTC128B.128 [R227+0x1000], desc[UR14][R20.64] ;  /* 0x0100000014e38fae */ /* 0x0003e8000b981a0e */
[----:B------:R-:W0:Y:S02]  /*49a0*/  LDGDEPBAR ;  /* 0x00000000000079af */ /* 0x000e240000000000 */
.L_x_109:
[C---:B-----5:R-:W-:Y:S01]  /*49b0*/  FADD.FTZ R4, -R131.reuse, R9 ;  /* 0x0000000983047221 */ /* 0x060fe20000010100 */
[C---:B------:R-:W-:Y:S01]  /*49c0*/  FADD.FTZ R5, -R131.reuse, R8 ;  /* 0x0000000883057221 */ /* 0x040fe20000010100 */
[C---:B------:R-:W-:Y:S01]  /*49d0*/  FADD.FTZ R7, -R131.reuse, R12 ;  /* 0x0000000c83077221 */ /* 0x040fe20000010100 */
[----:B------:R-:W-:Y:S01]  /*49e0*/  FADD.FTZ R6, -R131, R13 ;  /* 0x0000000d83067221 */ /* 0x000fe20000010100 */
[----:B------:R-:W-:Y:S01]  /*49f0*/  FMUL.FTZ R4, R249, R4 ;  /* 0x00000004f9047220 */ /* 0x000fe20000410000 */
[----:B------:R-:W-:Y:S01]  /*4a00*/  FMUL.FTZ R5, R246, R5 ;  /* 0x00000005f6057220 */ /* 0x000fe20000410000 */
[----:B------:R-:W-:Y:S01]  /*4a10*/  FADD.FTZ R8, -R131, R29 ;  /* 0x0000001d83087221 */ /* 0x000fe20000010100 */
[----:B------:R-:W-:Y:S01]  /*4a20*/  FMUL.FTZ R7, R252, R7 ;  /* 0x00000007fc077220 */ /* 0x000fe20000410000 */
[----:B------:R-:W-:Y:S01]  /*4a30*/  FMUL.FTZ R6, R137, R6 ;  /* 0x0000000689067220 */ /* 0x000fe20000410000 */
[----:B------:R-:W-:Y:S01]  /*4a40*/  F2FP.BF16.F32.PACK_AB R134, R134, R247 ;  /* 0x000000f78686723e */ /* 0x000fe200000010ff */
[----:B------:R-:W-:Y:S01]  /*4a50*/  FMUL.FTZ R125, R125, R8 ;  /* 0x000000087d7d7220 */ /* 0x000fe20000410000 */
[----:B------:R-:W-:Y:S01]  /*4a60*/  F2FP.BF16.F32.PACK_AB R4, R4, R5 ;  /* 0x000000050404723e */ /* 0x000fe200000010ff */
[C---:B------:R-:W-:Y:S01]  /*4a70*/  FADD.FTZ R8, -R130.reuse, R11 ;  /* 0x0000000b82087221 */ /* 0x040fe20000010100 */
[----:B------:R-:W-:Y:S01]  /*4a80*/  FADD.FTZ R5, -R130, R10 ;  /* 0x0000000a82057221 */ /* 0x000fe20000010100 */
[----:B------:R-:W-:Y:S01]  /*4a90*/  F2FP.BF16.F32.PACK_AB R6, R6, R7 ;  /* 0x000000070606723e */ /* 0x000fe200000010ff */
[C---:B------:R-:W-:Y:S01]  /*4aa0*/  FADD.FTZ R7, -R130.reuse, R14 ;  /* 0x0000000e82077221 */ /* 0x040fe20000010100 */
[----:B------:R-:W-:Y:S01]  /*4ab0*/  FADD.FTZ R10, -R130, R15 ;  /* 0x0000000f820a7221 */ /* 0x000fe20000010100 */
[----:B------:R-:W-:Y:S01]  /*4ac0*/  FMUL.FTZ R5, R250, R5 ;  /* 0x00000005fa057220 */ /* 0x000fe20000410000 */
[----:B------:R-:W-:Y:S01]  /*4ad0*/  FMUL.FTZ R8, R251, R8 ;  /* 0x00000008fb087220 */ /* 0x000fe20000410000 */
[----:B------:R-:W-:Y:S01]  /*4ae0*/  STS [R205+-0x4000], R244 ;  /* 0xffc000f4cd007388 */ /* 0x000fe20000000800 */
[----:B------:R-:W-:Y:S01]  /*4af0*/  FMUL.FTZ R7, R138, R7 ;  /* 0x000000078a077220 */ /* 0x000fe20000410000 */
[----:B------:R-:W-:Y:S01]  /*4b00*/  FMUL.FTZ R10, R139, R10 ;  /* 0x0000000a8b0a7220 */ /* 0x000fe20000410000 */
[C---:B------:R-:W-:Y:S01]  /*4b10*/  FADD.FTZ R24, -R131.reuse, R24 ;  /* 0x0000001883187221 */ /* 0x040fe20000010100 */
[----:B------:R-:W-:Y:S01]  /*4b20*/  STS [R205+-0x3c00], R242 ;  /* 0xffc400f2cd007388 */ /* 0x000fe20000000800 */
[----:B------:R-:W-:Y:S01]  /*4b30*/  F2FP.BF16.F32.PACK_AB R8, R8, R5 ;  /* 0x000000050808723e */ /* 0x000fe200000010ff */
[----:B------:R-:W-:Y:S01]  /*4b40*/  FADD.FTZ R25, -R131, R25 ;  /* 0x0000001983197221 */ /* 0x000fe20000010100 */
[----:B------:R-:W-:Y:S01]  /*4b50*/  F2FP.BF16.F32.PACK_AB R10, R10, R7 ;  /* 0x000000070a0a723e */ /* 0x000fe200000010ff */
[----:B------:R-:W-:Y:S01]  /*4b60*/  STS [R237+-0x4000], R129 ;  /* 0xffc00081ed007388 */ /* 0x000fe20000000800 */
[C---:B------:R-:W-:Y:S01]  /*4b70*/  FADD.FTZ R26, -R130.reuse, R26 ;  /* 0x0000001a821a7221 */ /* 0x040fe20000010100 */
        /* <DEDUP_REMOVED lines=8> */
[----:B------:R-:W-:Y:S01]  /*4c00*/  FADD.FTZ R28, -R131, R28 ;  /* 0x0000001c831c7221 */ /* 0x000fe20000010100 */
[C---:B------:R-:W-:Y:S01]  /*4c10*/  FADD.FTZ R30, -R130.reuse, R30 ;  /* 0x0000001e821e7221 */ /* 0x040fe20000010100 */
[----:B------:R-:W-:Y:S01]  /*4c20*/  STS [R205+-0x2c00], R8 ;  /* 0xffd40008cd007388 */ /* 0x000fe20000000800 */
[----:B------:R-:W-:Y:S01]  /*4c30*/  FADD.FTZ R31, -R130, R31 ;  /* 0x0000001f821f7221 */ /* 0x000fe20000010100 */
[----:B------:R-:W-:Y:S01]  /*4c40*/  F2FP.BF16.F32.PACK_AB R248, R248, R17 ;  /* 0x00000011f8f8723e */ /* 0x000fe200000010ff */
[----:B------:R-:W-:Y:S01]  /*4c50*/  FMUL.FTZ R28, R119, R28 ;  /* 0x0000001c771c7220 */ /* 0x000fe20000410000 */
[----:B------:R-:W-:Y:S01]  /*4c60*/  STS [R237+-0x3000], R6 ;  /* 0xffd00006ed007388 */ /* 0x000fe20000000800 */
[----:B------:R-:W-:Y:S01]  /*4c70*/  FMUL.FTZ R30, R127, R30 ;  /* 0x0000001e7f1e7220 */ /* 0x000fe20000410000 */
[----:B------:R-:W-:Y:S01]  /*4c80*/  FMUL.FTZ R31, R128, R31 ;  /* 0x0000001f801f7220 */ /* 0x000fe20000410000 */
[----:B------:R-:W-:Y:S01]  /*4c90*/  F2FP.BF16.F32.PACK_AB R32, R25, R24 ;  /* 0x000000181920723e */ /* 0x000fe200000010ff */
[----:B------:R-:W-:Y:S01]  /*4ca0*/  STS [R237+-0x2c00], R10 ;  /* 0xffd4000aed007388 */ /* 0x000fe20000000800 */
[----:B------:R-:W-:Y:S01]  /*4cb0*/  F2FP.BF16.F32.PACK_AB R34, R27, R26 ;  /* 0x0000001a1b22723e */ /* 0x000fe200000010ff */
[----:B------:R-:W-:Y:S01]  /*4cc0*/  IMAD R116, R206, UR7, RZ ;  /* 0x00000007ce747c24 */ /* 0x000fe2000f8e02ff */
[----:B------:R-:W-:Y:S01]  /*4cd0*/  F2FP.BF16.F32.PACK_AB R100, R125, R28 ;  /* 0x0000001c7d64723e */ /* 0x000fe200000010ff */
[----:B------:R-:W-:Y:S01]  /*4ce0*/  STS [R235+-0x4000], R243 ;  /* 0xffc000f3eb007388 */ /* 0x000fe20000000800 */
[----:B------:R-:W-:Y:S03]  /*4cf0*/  F2FP.BF16.F32.PACK_AB R102, R31, R30 ;  /* 0x0000001e1f66723e */ /* 0x000fe600000010ff */
[----:B------:R-:W-:Y:S04]  /*4d00*/  STS [R235+-0x3c00], R18 ;  /* 0xffc40012eb007388 */ /* 0x000fe80000000800 */
[----:B------:R-:W-:Y:S04]  /*4d10*/  STS [R209+-0x4000], R245 ;  /* 0xffc000f5d1007388 */ /* 0x000fe80000000800 */
[----:B------:R-:W-:Y:S04]  /*4d20*/  STS [R209+-0x3c00], R248 ;  /* 0xffc400f8d1007388 */ /* 0x000fe80000000800 */
[----:B------:R-:W-:Y:S04]  /*4d30*/  STS [R235+-0x3000], R32 ;  /* 0xffd00020eb007388 */ /* 0x000fe80000000800 */
[----:B------:R-:W-:Y:S04]  /*4d40*/  STS [R235+-0x2c00], R34 ;  /* 0xffd40022eb007388 */ /* 0x000fe80000000800 */
[----:B------:R-:W-:Y:S04]  /*4d50*/  STS [R209+-0x3000], R100 ;  /* 0xffd00064d1007388 */ /* 0x000fe80000000800 */
[----:B------:R-:W-:Y:S01]  /*4d60*/  STS [R209+-0x2c00], R102 ;  /* 0xffd40066d1007388 */ /* 0x000fe20000000800 */
[----:B------:R-:W-:Y:S06]  /*4d70*/  BAR.SYNC.DEFER_BLOCKING 0x0 ;  /* 0x0000000000007b1d */ /* 0x000fec0000010000 */
[----:B------:R-:W-:Y:S04]  /*4d80*/  LDSM.16.MT88.4 R4, [R178] ;  /* 0x00000000b204783b */ /* 0x000fe80000004200 */
[----:B------:R-:W2:Y:S04]  /*4d90*/  LDSM.16.MT88.4 R8, [R188+0x4000] ;  /* 0x00400000bc08783b */ /* 0x000ea80000004200 */
[----:B------:R-:W3:Y:S04]  /*4da0*/  LDSM.16.MT88.4 R12, [R178+0x2000] ;  /* 0x00200000b20c783b */ /* 0x000ee80000004200 */
[----:B------:R-:W4:Y:S04]  /*4db0*/  LDSM.16.MT88.4 R16, [R0+0x4000] ;  /* 0x004000000010783b */ /* 0x000f280000004200 */
[----:B-1----:R-:W-:Y:S04]  /*4dc0*/  LDSM.16.MT88.4 R20, [R178+0x800] ;  /* 0x00080000b214783b */ /* 0x002fe80000004200 */
[----:B------:R-:W1:Y:S04]  /*4dd0*/  LDSM.16.MT88.4 R24, [R188+0x4800] ;  /* 0x00480000bc18783b */ /* 0x000e680000004200 */
[----:B------:R-:W1:Y:S04]  /*4de0*/  LDSM.16.MT88.4 R28, [R178+0x2800] ;  /* 0x00280000b21c783b */ /* 0x000e680000004200 */
[----:B------:R-:W1:Y:S04]  /*4df0*/  LDSM.16.MT88.4 R32, [R0+0x4800] ;  /* 0x004800000020783b */ /* 0x000e680000004200 */
[----:B------:R-:W-:Y:S04]  /*4e00*/  LDSM.16.MT88.4 R100, [R188+0x5000] ;  /* 0x00500000bc64783b */ /* 0x000fe80000004200 */
[----:B------:R-:W-:Y:S01]  /*4e10*/  LDSM.16.MT88.4 R104, [R178+0x3000] ;  /* 0x00300000b268783b */ /* 0x000fe20000004200 */
[-C--:B--2---:R-:W-:Y:S08]  /*4e20*/  HMMA.16816.F32.BF16 R36, R4, R8.reuse, R36 ;  /* 0x000000080424723c */ /* 0x084ff00000041824 */
[C---:B---3--:R-:W-:Y:S08]  /*4e30*/  HMMA.16816.F32.BF16 R40, R12.reuse, R8, R40 ;  /* 0x000000080c28723c */ /* 0x048ff00000041828 */
[-C--:B------:R-:W-:Y:S08]  /*4e40*/  HMMA.16816.F32.BF16 R44, R12, R10.reuse, R44 ;  /* 0x0000000a0c2c723c */ /* 0x080ff0000004182c */
[C---:B------:R-:W-:Y:S01]  /*4e50*/  HMMA.16816.F32.BF16 R48, R4.reuse, R10, R48 ;  /* 0x0000000a0430723c */ /* 0x040fe20000041830 */
[----:B------:R-:W2:Y:S07]  /*4e60*/  LDSM.16.MT88.4 R8, [R178+0x1000] ;  /* 0x00100000b208783b */ /* 0x000eae0000004200 */
[-C--:B----4-:R-:W-:Y:S08]  /*4e70*/  HMMA.16816.F32.BF16 R52, R4, R16.reuse, R52 ;  /* 0x000000100434723c */ /* 0x090ff00000041834 */
[C---:B------:R-:W-:Y:S08]  /*4e80*/  HMMA.16816.F32.BF16 R56, R12.reuse, R16, R56 ;  /* 0x000000100c38723c */ /* 0x040ff00000041838 */
[-C--:B------:R-:W-:Y:S01]  /*4e90*/  HMMA.16816.F32.BF16 R60, R12, R18.reuse, R60 ;  /* 0x000000120c3c723c */ /* 0x080fe2000004183c */
[----:B------:R-:W3:Y:S07]  /*4ea0*/  LDSM.16.MT88.4 R12, [R0+0x5000] ;  /* 0x00500000000c783b */ /* 0x000eee0000004200 */
[----:B------:R-:W-:Y:S01]  /*4eb0*/  HMMA.16816.F32.BF16 R64, R4, R18, R64 ;  /* 0x000000120440723c */ /* 0x000fe20000041840 */
[----:B------:R-:W-:Y:S04]  /*4ec0*/  LDSM.16.MT88.4 R4, [R178+0x1800] ;  /* 0x00180000b204783b */ /* 0x000fe80000004200 */
[----:B------:R-:W4:Y:S03]  /*4ed0*/  LDSM.16.MT88.4 R16, [R188+0x5800] ;  /* 0x00580000bc10783b */ /* 0x000f260000004200 */
[-C--:B-1----:R-:W-:Y:S08]  /*4ee0*/  HMMA.16816.F32.BF16 R36, R20, R24.reuse, R36 ;  /* 0x000000181424723c */ /* 0x082ff00000041824 */
[C---:B------:R-:W-:Y:S08]  /*4ef0*/  HMMA.16816.F32.BF16 R40, R28.reuse, R24, R40 ;  /* 0x000000181c28723c */ /* 0x040ff00000041828 */
[-C--:B------:R-:W-:Y:S08]  /*4f00*/  HMMA.16816.F32.BF16 R44, R28, R26.reuse, R44 ;  /* 0x0000001a1c2c723c */ /* 0x080ff0000004182c */
[C---:B------:R-:W-:Y:S01]  /*4f10*/  HMMA.16816.F32.BF16 R48, R20.reuse, R26, R48 ;  /* 0x0000001a1430723c */ /* 0x040fe20000041830 */
[----:B------:R-:W1:Y:S07]  /*4f20*/  LDSM.16.MT88.4 R24, [R178+0x3800] ;  /* 0x00380000b218783b */ /* 0x000e6e0000004200 */
[-C--:B------:R-:W-:Y:S08]  /*4f30*/  HMMA.16816.F32.BF16 R52, R20, R32.reuse, R52 ;  /* 0x000000201434723c */ /* 0x080ff00000041834 */
[C---:B------:R-:W-:Y:S08]  /*4f40*/  HMMA.16816.F32.BF16 R56, R28.reuse, R32, R56 ;  /* 0x000000201c38723c */ /* 0x040ff00000041838 */
[-C--:B------:R-:W-:Y:S01]  /*4f50*/  HMMA.16816.F32.BF16 R60, R28, R34.reuse, R60 ;  /* 0x000000221c3c723c */ /* 0x080fe2000004183c */
[----:B------:R-:W1:Y:S01]  /*4f60*/  LDSM.16.MT88.4 R28, [R0+0x5800] ;  /* 0x00580000001c783b */ /* 0x000e620000004200 */
[----:B------:R-:W-:Y:S06]  /*4f70*/  BAR.SYNC.DEFER_BLOCKING 0x0 ;  /* 0x0000000000007b1d */ /* 0x000fec0000010000 */
[----:B------:R-:W-:Y:S08]  /*4f80*/  HMMA.16816.F32.BF16 R64, R20, R34, R64 ;  /* 0x000000221440723c */ /* 0x000ff00000041840 */
[-C--:B--2---:R-:W-:Y:S08]  /*4f90*/  HMMA.16816.F32.BF16 R36, R8, R100.reuse, R36 ;  /* 0x000000640824723c */ /* 0x084ff00000041824 */
[C---:B------:R-:W-:Y:S08]  /*4fa0*/  HMMA.16816.F32.BF16 R40, R104.reuse, R100, R40 ;  /* 0x000000646828723c */ /* 0x040ff00000041828 */
[-C--:B------:R-:W-:Y:S08]  /*4fb0*/  HMMA.16816.F32.BF16 R44, R104, R102.reuse, R44 ;  /* 0x00000066682c723c */ /* 0x080ff0000004182c */
[C---:B------:R-:W-:Y:S08]  /*4fc0*/  HMMA.16816.F32.BF16 R48, R8.reuse, R102, R48 ;  /* 0x000000660830723c */ /* 0x040ff00000041830 */
[-C--:B---3--:R-:W-:Y:S08]  /*4fd0*/  HMMA.16816.F32.BF16 R52, R8, R12.reuse, R52 ;  /* 0x0000000c0834723c */ /* 0x088ff00000041834 */
[C---:B------:R-:W-:Y:S08]  /*4fe0*/  HMMA.16816.F32.BF16 R56, R104.reuse, R12, R56 ;  /* 0x0000000c6838723c */ /* 0x040ff00000041838 */
[-C--:B------:R-:W-:Y:S08]  /*4ff0*/  HMMA.16816.F32.BF16 R60, R104, R14.reuse, R60 ;  /* 0x0000000e683c723c */ /* 0x080ff0000004183c */
[----:B------:R-:W-:Y:S08]  /*5000*/  HMMA.16816.F32.BF16 R64, R8, R14, R64 ;  /* 0x0000000e0840723c */ /* 0x000ff00000041840 */
[-C--:B----4-:R-:W-:Y:S08]  /*5010*/  HMMA.16816.F32.BF16 R36, R4, R16.reuse, R36 ;  /* 0x000000100424723c */ /* 0x090ff00000041824 */
[C---:B-1----:R-:W-:Y:S08]  /*5020*/  HMMA.16816.F32.BF16 R40, R24.reuse, R16, R40 ;  /* 0x000000101828723c */ /* 0x042ff00000041828 */
        /* <DEDUP_REMOVED lines=10> */
[----:B------:R-:W-:Y:S02]  /*50d0*/  IADD3 R5, P0, PT, RZ, -UR19, RZ ;  /* 0x80000013ff057c10 */ /* 0x000fe4000ff1e0ff */
[C---:B------:R-:W-:Y:S02]  /*50e0*/  ISETP.GE.AND P3, PT, R198.reuse, UR6, PT ;  /* 0x00000006c6007c0c */ /* 0x040fe4000bf66270 */
[----:B------:R-:W-:Y:S01]  /*50f0*/  ISETP.GE.AND P4, PT, R198, UR6, PT ;  /* 0x00000006c6007c0c */ /* 0x000fe2000bf86270 */
[----:B------:R-:W-:Y:S05]  /*5100*/  IMAD.X R4, RZ, RZ, ~UR4, P0 ;  /* 0x80000004ff047e24 */ /* 0x000fea00080e06ff */
[----:B------:R-:W-:Y:S04]  /*5110*/  SHF.R.S64 R5, R5, 0x1f, R4 ;  /* 0x0000001f05057819 */ /* 0x000fe80000001004 */
[----:B------:R-:W-:Y:S04]  /*5120*/  IADD3 R216, P0, PT, R5, R216, RZ ;  /* 0x000000d805d87210 */ /* 0x000fe80007f1e0ff */
[----:B------:R-:W-:Y:S02]  /*5130*/  LEA.HI.X.SX32 R217, R4, R217, 0x1, P0 ;  /* 0x000000d904d97211 */ /* 0x000fe400000f0eff */
[C---:B------:R-:W-:Y:S03]  /*5140*/  @!P3 LEA R6, P0, R211.reuse, R216, 0x1 ;  /* 0x000000d8d306b211 */ /* 0x040fe600078008ff */
[----:B------:R-:W-:Y:S01]  /*5150*/  @!PT LDS RZ, [RZ] ;  /* 0x00000000fffff984 */ /* 0x000fe20000000800 */
[----:B------:R-:W-:Y:S01]  /*5160*/  @!PT LDS RZ, [RZ] ;  /* 0x00000000fffff984 */ /* 0x000fe20000000800 */
[----:B------:R-:W-:Y:S01]  /*5170*/  @!PT LDS RZ, [RZ] ;  /* 0x00000000fffff984 */ /* 0x000fe20000000800 */
[----:B------:R1:W-:Y:S01]  /*5180*/  @!P4 LDGSTS.E.BYPASS.LTC128B.128 [R204+0x4000], desc[UR14][R216.64] ;  /* 0x04000000d8cccfae */ /* 0x0003e2000b981a0e */
[----:B------:R-:W-:Y:S03]  /*5190*/  @!P3 LEA.HI.X R7, R211, R217, R210, 0x1, P0 ;  /* 0x000000d9d307b211 */ /* 0x000fe600000f0cd2 */
[----:B------:R1:W-:Y:S04]  /*51a0*/  @P4 STS.128 [R204+0x4000], RZ ;  /* 0x004000ffcc004388 */ /* 0x0003e80000000c00 */
[----:B------:R1:W-:Y:S04]  /*51b0*/  @P3 STS.128 [R204+0x5000], RZ ;  /* 0x005000ffcc003388 */ /* 0x0003e80000000c00 */
[----:B------:R-:W-:Y:S01]  /*51c0*/  @!PT LDS RZ, [RZ] ;  /* 0x00000000fffff984 */ /* 0x000fe20000000800 */
[----:B------:R-:W-:Y:S01]  /*51d0*/  @!PT LDS RZ, [RZ] ;  /* 0x00000000fffff984 */ /* 0x000fe20000000800 */
[----:B------:R-:W-:Y:S01]  /*51e0*/  @!PT LDS RZ, [RZ] ;  /* 0x00000000fffff984 */ /* 0x000fe20000000800 */
[----:B------:R1:W-:Y:S04]  /*51f0*/  @!P3 LDGSTS.E.BYPASS.LTC128B.128 [R204+0x5000], desc[UR14][R6.64] ;  /* 0x0500000006ccbfae */ /* 0x0003e8000b981a0e */
[----:B------:R-:W0:Y:S02]  /*5200*/  LDGDEPBAR ;  /* 0x00000000000079af */ /* 0x000e240000000000 */
.L_x_110:
[----:B------:R-:W-:Y:S01]  /*5210*/  LDSM.16.M88.4 R20, [R186] ;  /* 0x00000000ba14783b */ /* 0x000fe20000000200 */
[----:B------:R-:W-:Y:S02]  /*5220*/  ISETP.GT.AND P5, PT, R232, RZ, PT ;  /* 0x000000ffe800720c */ /* 0x000fe40003fa4270 */
[----:B------:R-:W-:Y:S01]  /*5230*/  @P1 IADD3 R212, P3, PT, R212, -0x100, RZ ;  /* 0xffffff00d4d41810 */ /* 0x000fe20007f7e0ff */
[----:B------:R-:W1:Y:S03]  /*5240*/  LDSM.16.MT88.4 R8, [R188+0x6000] ;  /* 0x00600000bc08783b */ /* 0x000e660000004200 */
[----:B------:R-:W-:Y:S01]  /*5250*/  @P1 IADD3.X R213, PT, PT, R213, -0x1, RZ, P3, !PT ;  /* 0xffffffffd5d51810 */ /* 0x000fe20001ffe4ff */
[----:B------:R-:W2:Y:S04]  /*5260*/  LDSM.16.MT88.4 R16, [R0+0x6000] ;  /* 0x006000000010783b */ /* 0x000ea80000004200 */
[----:B------:R-:W-:Y:S04]  /*5270*/  LDSM.16.M88.4 R24, [R177] ;  /* 0x00000000b118783b */ /* 0x000fe80000000200 */
[----:B------:R-:W3:Y:S04]  /*5280*/  LDSM.16.MT88.4 R28, [R188+0x6800] ;  /* 0x00680000bc1c783b */ /* 0x000ee80000004200 */
        /* <DEDUP_REMOVED lines=20> */
[C---:B------:R-:W-:Y:S03]  /*53d0*/  HMMA.16816.F32.BF16 R12, R100.reuse, R108, R12 ;  /* 0x0000006c640c723c */ /* 0x040fe6000004180c */
[C---:B------:R-:W-:Y:S04]  /*53e0*/  LEA R108, P0, R218.reuse, R238, 0x2 ;  /* 0x000000eeda6c7211 */ /* 0x040fe800078010ff */
[----:B------:R-:W-:Y:S01]  /*53f0*/  LEA.HI.X.SX32 R109, R218, R239, 0x2, P0 ;  /* 0x000000efda6d7211 */ /* 0x000fe200000f16ff */
[----:B------:R-:W-:Y:S01]  /*5400*/  HMMA.16816.F32.BF16 R16, R100, R110, R16 ;  /* 0x0000006e6410723c */ /* 0x000fe20000041810 */
[----:B------:R-:W-:Y:S02]  /*5410*/  LDSM.16.MT88.4 R100, [R188+0x8800] ;  /* 0x00880000bc64783b */ /* 0x000fe40000004200 */
[C---:B------:R-:W-:Y:S04]  /*5420*/  LEA R110, P0, R116.reuse, R108, 0x5 ;  /* 0x0000006c746e7211 */ /* 0x040fe800078028ff */
[C---:B------:R-:W-:Y:S01]  /*5430*/  LEA.HI.X.SX32 R111, R116.reuse, R109, 0x5, P0 ;  /* 0x0000006d746f7211 */ /* 0x040fe200000f2eff */
[C---:B-1----:R-:W-:Y:S08]  /*5440*/  HMMA.16816.F32.BF16 R4, R20.reuse, R28, R4 ;  /* 0x0000001c1404723c */ /* 0x042ff00000041804 */
[C---:B------:R-:W-:Y:S01]  /*5450*/  HMMA.16816.F32.BF16 R8, R20.reuse, R30, R8 ;  /* 0x0000001e1408723c */ /* 0x040fe20000041808 */
[----:B------:R-:W1:Y:S07]  /*5460*/  LDSM.16.M88.4 R28, [R177+0x2000] ;  /* 0x00200000b11c783b */ /* 0x000e6e0000000200 */
[C---:B------:R-:W-:Y:S03]  /*5470*/  HMMA.16816.F32.BF16 R12, R20.reuse, R112, R12 ;  /* 0x00000070140c723c */ /* 0x040fe6000004180c */
[C---:B------:R-:W-:Y:S04]  /*5480*/  LEA R112, P0, R116.reuse, R110, 0x5 ;  /* 0x0000006e74707211 */ /* 0x040fe800078028ff */
[C---:B------:R-:W-:Y:S01]  /*5490*/  LEA.HI.X.SX32 R113, R116.reuse, R111, 0x5, P0 ;  /* 0x0000006f74717211 */ /* 0x040fe200000f2eff */
[----:B------:R-:W-:Y:S01]  /*54a0*/  HMMA.16816.F32.BF16 R16, R20, R114, R16 ;  /* 0x000000721410723c */ /* 0x000fe20000041810 */
[----:B------:R-:W4:Y:S02]  /*54b0*/  LDSM.16.MT88.4 R20, [R0+0x8800] ;  /* 0x008800000014783b */ /* 0x000f240000004200 */
[C---:B------:R-:W-:Y:S04]  /*54c0*/  LEA R114, P0, R116.reuse, R112, 0x5 ;  /* 0x0000007074727211 */ /* 0x040fe800078028ff */
[C---:B------:R-:W-:Y:S01]  /*54d0*/  LEA.HI.X.SX32 R115, R116.reuse, R113, 0x5, P0 ;  /* 0x0000007174737211 */ /* 0x040fe200000f2eff */
[C---:B--2---:R-:W-:Y:S05]  /*54e0*/  HMMA.16816.F32.BF16 R4, R24.reuse, R32, R4 ;  /* 0x000000201804723c */ /* 0x044fea0000041804 */
[C---:B------:R-:W-:Y:S03]  /*54f0*/  LEA R118, P0, R116.reuse, R114, 0x5 ;  /* 0x0000007274767211 */ /* 0x040fe600078028ff */
[C---:B------:R-:W-:Y:S01]  /*5500*/  HMMA.16816.F32.BF16 R8, R24.reuse, R34, R8 ;  /* 0x000000221808723c */ /* 0x040fe20000041808 */
[----:B------:R-:W-:Y:S02]  /*5510*/  LDSM.16.MT88.4 R32, [R188+0x9000] ;  /* 0x00900000bc20783b */ /* 0x000fe40000004200 */
[C---:B------:R-:W-:Y:S02]  /*5520*/  LEA.HI.X.SX32 R119, R116.reuse, R115, 0x5, P0 ;  /* 0x0000007374777211 */ /* 0x040fe400000f2eff */
[C---:B------:R-:W-:Y:S03]  /*5530*/  LEA R120, P0, R116.reuse, R118, 0x5 ;  /* 0x0000007674787211 */ /* 0x040fe600078028ff */
[C---:B---3--:R-:W-:Y:S03]  /*5540*/  HMMA.16816.F32.BF16 R12, R24.reuse, R104, R12 ;  /* 0x00000068180c723c */ /* 0x048fe6000004180c */
[C---:B------:R-:W-:Y:S02]  /*5550*/  LEA.HI.X.SX32 R121, R116.reuse, R119, 0x5, P0 ;  /* 0x0000007774797211 */ /* 0x040fe400000f2eff */
[C---:B------:R-:W-:Y:S03]  /*5560*/  LEA R122, P0, R116.reuse, R120, 0x5 ;  /* 0x00000078747a7211 */ /* 0x040fe600078028ff */
[----:B------:R-:W-:Y:S01]  /*5570*/  HMMA.16816.F32.BF16 R16, R24, R106, R16 ;  /* 0x0000006a1810723c */ /* 0x000fe20000041810 */
[----:B------:R-:W2:Y:S02]  /*5580*/  LDSM.16.M88.4 R24, [R176+0x2000] ;  /* 0x00200000b018783b */ /* 0x000ea40000000200 */
[C---:B------:R-:W-:Y:S02]  /*5590*/  LEA.HI.X.SX32 R123, R116.reuse, R121, 0x5, P0 ;  /* 0x00000079747b7211 */ /* 0x040fe400000f2eff */
[----:B------:R-:W-:Y:S03]  /*55a0*/  LDSM.16.MT88.4 R104, [R0+0x9800] ;  /* 0x009800000068783b */ /* 0x000fe60000004200 */
[C---:B-1----:R-:W-:Y:S08]  /*55b0*/  HMMA.16816.F32.BF16 R4, R28.reuse, R100, R4 ;  /* 0x000000641c04723c */ /* 0x042ff00000041804 */
[C---:B------:R-:W-:Y:S01]  /*55c0*/  HMMA.16816.F32.BF16 R8, R28.reuse, R102, R8 ;  /* 0x000000661c08723c */ /* 0x040fe20000041808 */
[----:B------:R-:W1:Y:S07]  /*55d0*/  LDSM.16.MT88.4 R100, [R0+0x9000] ;  /* 0x009000000064783b */ /* 0x000e6e0000004200 */
[C---:B----4-:R-:W-:Y:S08]  /*55e0*/  HMMA.16816.F32.BF16 R12, R28.reuse, R20, R12 ;  /* 0x000000141c0c723c */ /* 0x050ff0000004180c */
[----:B------:R-:W-:Y:S01]  /*55f0*/  HMMA.16816.F32.BF16 R16, R28, R22, R16 ;  /* 0x000000161c10723c */ /* 0x000fe20000041810 */
[----:B------:R-:W-:Y:S04]  /*5600*/  LDSM.16.M88.4 R20, [R175+0x2000] ;  /* 0x00200000af14783b */ /* 0x000fe80000000200 */
[----:B------:R-:W3:Y:S03]  /*5610*/  LDSM.16.MT88.4 R28, [R188+0x9800] ;  /* 0x00980000bc1c783b */ /* 0x000ee60000004200 */
[C---:B--2---:R-:W-:Y:S05]  /*5620*/  HMMA.16816.F32.BF16 R4, R24.reuse, R32, R4 ;  /* 0x000000201804723c */ /* 0x044fea0000041804 */
[C---:B------:R-:W-:Y:S03]  /*5630*/  IMAD.WIDE R32, R116.reuse, -0xc0, R122 ;  /* 0xffffff4074207825 */ /* 0x040fe600078e027a */
[C---:B------:R-:W-:Y:S03]  /*5640*/  HMMA.16816.F32.BF16 R8, R24.reuse, R34, R8 ;  /* 0x000000221808723c */ /* 0x040fe60000041808 */
[C---:B------:R-:W-:Y:S04]  /*5650*/  LEA R34, P0, R116.reuse, R32, 0x5 ;  /* 0x0000002074227211 */ /* 0x040fe800078028ff */
[C---:B------:R-:W-:Y:S01]  /*5660*/  LEA.HI.X.SX32 R35, R116.reuse, R33, 0x5, P0 ;  /* 0x0000002174237211 */ /* 0x040fe200000f2eff */
[C---:B-1----:R-:W-:Y:S03]  /*5670*/  HMMA.16816.F32.BF16 R12, R24.reuse, R100, R12 ;  /* 0x00000064180c723c */ /* 0x042fe6000004180c */
[C---:B------:R-:W-:Y:S04]  /*5680*/  LEA R100, P0, R116.reuse, R34, 0x5 ;  /* 0x0000002274647211 */ /* 0x040fe800078028ff */
[C---:B------:R-:W-:Y:S01]  /*5690*/  LEA.HI.X.SX32 R101, R116.reuse, R35, 0x5, P0 ;  /* 0x0000002374657211 */ /* 0x040fe200000f2eff */
        /* <DEDUP_REMOVED lines=11> */
[----:B------:R1:W5:Y:S04]  /*5750*/  @P1 LDG.E R226, desc[UR14][R24.64+-0x60] ;  /* 0xffffa00e18e21981 */ /* 0x000368000c1e1900 */
[----:B------:R-:W-:Y:S03]  /*5760*/  LDSM.16.MT88.4 R28, [R178+-0x3800] ;  /* 0xffc80000b21c783b */ /* 0x000fe60000004200 */
[C---:B------:R-:W-:Y:S03]  /*5770*/  HMMA.16816.F32.BF16 R12, R20.reuse, R104, R12 ;  /* 0x00000068140c723c */ /* 0x040fe6000004180c */
[----:B------:R-:W-:Y:S01]  /*5780*/  REDG.E.ADD.F32.FTZ.RN.STRONG.GPU desc[UR14][R238.64], R4 ;  /* 0x00000004ee0079a6 */ /* 0x000fe2000c12f30e */
[C---:B------:R-:W-:Y:S03]  /*5790*/  LEA R104, P0, R116.reuse, R124, 0x5 ;  /* 0x0000007c74687211 */ /* 0x040fe600078028ff */
[----:B------:R2:W-:Y:S01]  /*57a0*/  REDG.E.ADD.F32.FTZ.RN.STRONG.GPU desc[UR14][R108.64], R5 ;  /* 0x000000056c0079a6 */ /* 0x0005e2000c12f30e */
[----:B------:R-:W-:Y:S03]  /*57b0*/  HMMA.16816.F32.BF16 R16, R20, R106, R16 ;  /* 0x0000006a1410723c */ /* 0x000fe60000041810 */
[----:B------:R-:W-:Y:S01]  /*57c0*/  REDG.E.ADD.F32.FTZ.RN.STRONG.GPU desc[UR14][R110.64], R6 ;  /* 0x000000066e0079a6 */ /* 0x000fe2000c12f30e */
[C---:B------:R-:W-:Y:S02]  /*57d0*/  LEA.HI.X.SX32 R105, R116.reuse, R125, 0x5, P0 ;  /* 0x0000007d74697211 */ /* 0x040fe400000f2eff */
[C---:B------:R-:W-:Y:S01]  /*57e0*/  LEA R106, P0, R116.reuse, R104, 0x5 ;  /* 0x00000068746a7211 */ /* 0x040fe200078028ff */
[----:B------:R-:W-:Y:S03]  /*57f0*/  REDG.E.ADD.F32.FTZ.RN.STRONG.GPU desc[UR14][R112.64], R7 ;  /* 0x00000007700079a6 */ /* 0x000fe6000c12f30e */
[----:B------:R-:W-:Y:S01]  /*5800*/  LEA.HI.X.SX32 R107, R116, R105, 0x5, P0 ;  /* 0x00000069746b7211 */ /* 0x000fe200000f2eff */
        /* <DEDUP_REMOVED lines=189> */
.L_x_112:
[----:B-1----:R-:W1:Y:S01]  /*63e0*/  LDC.64 R6, c[0x0][0x5c0] ;  /* 0x00017000ff067b82 */ /* 0x002e620000000a00 */
[----:B------:R-:W-:-:S05]  /*63f0*/  IADD3 R14, PT, PT, R233, R236, RZ ;  /* 0x000000ece90e7210 */ /* 0x000fca0007ffe0ff */
[C---:B-1----:R-:W-:Y:S02]  /*6400*/  IMAD R12, R14.reuse, R7, RZ ;  /* 0x000000070e0c7224 */ /* 0x042fe400078e02ff */
[----:B------:R-:W-:-:S05]  /*6410*/  IMAD.WIDE.U32 R14, R14, R6, RZ ;  /* 0x000000060e0e7225 */ /* 0x000fca00078e00ff */
[----:B------:R-:W-:Y:S02]  /*6420*/  IADD3 R12, PT, PT, R15, R12, RZ ;  /* 0x0000000c0f0c7210 */ /* 0x000fe40007ffe0ff */
.L_x_113:
        /* <DEDUP_REMOVED lines=13> */
.L_x_114:
[----:B------:R-:W1:Y:S01]  /*6500*/  LDC.64 R4, c[0x0][0x5c8] ;  /* 0x00017200ff047b82 */ /* 0x000e620000000a00 */
[----:B------:R-:W-:-:S05]  /*6510*/  IADD3 R18, PT, PT, R233, R236, RZ ;  /* 0x000000ece9127210 */ /* 0x000fca0007ffe0ff */
[C---:B-1----:R-:W-:Y:S02]  /*6520*/  IMAD R16, R18.reuse, R5, RZ ;  /* 0x0000000512107224 */ /* 0x042fe400078e02ff */
[----:B------:R-:W-:-:S05]  /*6530*/  IMAD.WIDE.U32 R18, R18, R4, RZ ;  /* 0x0000000412127225 */ /* 0x000fca00078e00ff */
[----:B------:R-:W-:Y:S02]  /*6540*/  IADD3 R16, PT, PT, R19, R16, RZ ;  /* 0x0000001013107210 */ /* 0x000fe40007ffe0ff */
.L_x_115:
[----:B------:R-:W-:Y:S01]  /*6550*/  BAR.SYNC.DEFER_BLOCKING 0x0 ;  /* 0x0000000000007b1d */ /* 0x000fe20000010000 */
[----:B------:R-:W-:Y:S01]  /*6560*/  IMAD.MOV.U32 R20, RZ, RZ, R198 ;  /* 0x000000ffff147224 */ /* 0x000fe200078e00c6 */
[----:B------:R-:W-:Y:S01]  /*6570*/  IADD3 R26, P2, PT, R197, 0x20, RZ ;  /* 0x00000020c51a7810 */ /* 0x000fe20007f5e0ff */
[----:B------:R-:W-:Y:S02]  /*6580*/  IMAD.MOV.U32 R21, RZ, RZ, RZ ;  /* 0x000000ffff157224 */ /* 0x000fe400078e00ff */
[C---:B------:R-:W-:Y:S01]  /*6590*/  IMAD R22, R6.reuse, UR16, RZ ;  /* 0x0000001006167c24 */ /* 0x040fe2000f8e02ff */
[----:B------:R-:W1:Y:S01]  /*65a0*/  LDCU UR6, c[0x0][0x440] ;  /* 0x00008800ff0677ac */ /* 0x000e620008000800 */
[----:B------:R-:W-:Y:S01]  /*65b0*/  IMAD.WIDE.U32 R24, R6, UR17, R20 ;  /* 0x0000001106187c25 */ /* 0x000fe2000f8e0014 */
[----:B------:R-:W-:Y:S01]  /*65c0*/  BSSY.RECONVERGENT B0, `(.L_x_116) ;  /* 0x000001a000007945 */ /* 0x000fe20003800200 */
[----:B------:R-:W2:Y:S02]  /*65d0*/  LDCU.64 UR4, c[0x0][0x5d8] ;  /* 0x0000bb00ff0477ac */ /* 0x000ea40008000a00 */
[----:B------:R-:W-:Y:S01]  /*65e0*/  IMAD R13, R7, UR17, R22 ;  /* 0x00000011070d7c24 */ /* 0x000fe2000f8e0216 */
[----:B------:R-:W-:Y:S01]  /*65f0*/  IADD3 R22, P0, PT, R14, R24, RZ ;  /* 0x000000180e167210 */ /* 0x000fe20007f1e0ff */
[----:B------:R-:W-:-:S03]  /*6600*/  IMAD.X R27, RZ, RZ, RZ, P2 ;  /* 0x000000ffff1b7224 */ /* 0x000fc600010e06ff */
[----:B------:R-:W-:Y:S02]  /*6610*/  IADD3.X R23, PT, PT, R12, R25, R13, P0, !PT ;  /* 0x000000190c177210 */ /* 0x000fe400007fe40d */
[C---:B------:R-:W-:Y:S02]  /*6620*/  IADD3 R25, P1, PT, R197.reuse, 0x40, RZ ;  /* 0x00000040c5197810 */ /* 0x040fe40007f3e0ff */
[----:B------:R-:W-:Y:S01]  /*6630*/  IADD3 R24, P0, PT, R197, 0x60, RZ ;  /* 0x00000060c5187810 */ /* 0x000fe20007f1e0ff */
[----:B------:R3:W4:Y:S01]  /*6640*/  LDS.128 R8, [R204+0x7000] ;  /* 0x00700000cc087984 */ /* 0x0007220000000c00 */
[----:B-1----:R-:W-:Y:S01]  /*6650*/  ISETP.GE.AND P3, PT, R198, UR6, PT ;  /* 0x00000006c6007c0c */ /* 0x002fe2000bf66270 */
[----:B--2---:R-:W-:-:S03]  /*6660*/  IMAD.WIDE.U32 R22, R189, UR4, R22 ;  /* 0x00000004bd167c25 */ /* 0x004fc6000f8e0016 */
[-C--:B------:R-:W-:Y:S02]  /*6670*/  ISETP.GE.OR P6, PT, R197, R208.reuse, P3 ;  /* 0x000000d0c500720c */ /* 0x080fe40001fc6670 */
[-C--:B------:R-:W-:Y:S01]  /*6680*/  ISETP.GE.OR P5, PT, R203, R208.reuse, P3 ;  /* 0x000000d0cb00720c */ /* 0x080fe20001fa6670 */
[----:B------:R-:W-:Y:S01]  /*6690*/  IMAD R17, R189, UR5, R23 ;  /* 0x00000005bd117c24 */ /* 0x000fe2000f8e0217 */
[-C--:B------:R-:W-:Y:S02]  /*66a0*/  ISETP.GE.OR P4, PT, R202, R208.reuse, P3 ;  /* 0x000000d0ca00720c */ /* 0x080fe40001f86670 */
[----:B------:R-:W-:-:S07]  /*66b0*/  ISETP.GE.OR P3, PT, R199, R208, P3 ;  /* 0x000000d0c700720c */ /* 0x000fce0001f66670 */
[----:B------:R-:W-:Y:S06]  /*66c0*/  @P6 BRA `(.L_x_117) ;  /* 0x0000000000246947 */ /* 0x000fec0003800000 */
[----:B------:R-:W1:Y:S01]  /*66d0*/  LDS.128 R12, [R204+0x6000] ;  /* 0x00600000cc0c7984 */ /* 0x000e620000000c00 */
[----:B------:R-:W2:Y:S01]  /*66e0*/  LDCU.64 UR4, c[0x0][0x560] ;  /* 0x0000ac00ff0477ac */ /* 0x000ea20008000a00 */
[----:B------:R-:W-:Y:S02]  /*66f0*/  MOV R28, R22 ;  /* 0x00000016001c7202 */ /* 0x000fe40000000f00 */
[----:B------:R-:W-:-:S03]  /*6700*/  MOV R29, R17 ;  /* 0x00000011001d7202 */ /* 0x000fc60000000f00 */
[----:B------:R-:W-:-:S04]  /*6710*/  IMAD.WIDE.U32 R30, R197, R6, R28 ;  /* 0x00000006c51e7225 */ /* 0x000fc800078e001c */
[----:B------:R-:W-:Y:S01]  /*6720*/  IMAD R19, R197, R7, R31 ;  /* 0x00000007c5137224 */ /* 0x000fe200078e021f */
[----:B--2---:R-:W-:-:S04]  /*6730*/  LEA R28, P2, R30, UR4, 0x1 ;  /* 0x000000041e1c7c11 */ /* 0x004fc8000f8408ff */
[----:B------:R-:W-:-:S05]  /*6740*/  LEA.HI.X R29, R30, UR5, R19, 0x1, P2 ;  /* 0x000000051e1d7c11 */ /* 0x000fca00090f0c13 */
[----:B-1----:R1:W-:Y:S04]  /*6750*/  STG.E.128 desc[UR14][R28.64], R12 ;  /* 0x0000000c1c007986 */ /* 0x0023e8000c101d0e */
.L_x_117:
[----:B------:R-:W-:Y:S05]  /*6760*/  BSYNC.RECONVERGENT B0 ;  /* 0x0000000000007941 */ /* 0x000fea0003800200 */
.L_x_116:
[----:B------:R-:W-:Y:S04]  /*6770*/  BSSY.RECONVERGENT B0, `(.L_x_118) ;  /* 0x000000c000007945 */ /* 0x000fe80003800200 */
[----:B------:R-:W-:Y:S05]  /*6780*/  @P5 BRA `(.L_x_119) ;  /* 0x0000000000285947 */ /* 0x000fea0003800000 */
[----:B------:R-:W2:Y:S01]  /*6790*/  LDCU.64 UR4, c[0x0][0x560] ;  /* 0x0000ac00ff0477ac */ /* 0x000ea20008000a00 */
[----:B-1----:R-:W-:Y:S01]  /*67a0*/  MOV R14, R22 ;  /* 0x00000016000e7202 */ /* 0x002fe20000000f00 */
        /* <DEDUP_REMOVED lines=8> */
.L_x_119:
[----:B------:R-:W-:Y:S05]  /*6830*/  BSYNC.RECONVERGENT B0 ;  /* 0x0000000000007941 */ /* 0x000fea0003800200 */
.L_x_118:
[----:B--2-4-:R2:W4:Y:S01]  /*6840*/  LDS.128 R8, [R204+0x8000] ;  /* 0x00800000cc087984 */ /* 0x0145220000000c00 */
        /* <DEDUP_REMOVED lines=13> */
.L_x_121:
[----:B------:R-:W-:Y:S05]  /*6920*/  BSYNC.RECONVERGENT B0 ;  /* 0x0000000000007941 */ /* 0x000fea0003800200 */
.L_x_120:
        /* <DEDUP_REMOVED lines=15> */
.L_x_123:
[----:B------:R-:W-:Y:S05]  /*6a20*/  BSYNC.RECONVERGENT B0 ;  /* 0x0000000000007941 */ /* 0x000fea0003800200 */
.L_x_122:
        /* <DEDUP_REMOVED lines=30> */
.L_x_125:
[----:B------:R-:W-:Y:S05]  /*6c10*/  BSYNC.RECONVERGENT B0 ;  /* 0x0000000000007941 */ /* 0x000fea0003800200 */
.L_x_124:
        /* <DEDUP_REMOVED lines=12> */
.L_x_127:
[----:B------:R-:W-:Y:S05]  /*6ce0*/  BSYNC.RECONVERGENT B0 ;  /* 0x0000000000007941 */ /* 0x000fea0003800200 */
.L_x_126:
        /* <DEDUP_REMOVED lines=11> */
.L_x_76:
[----:B------:R-:W-:Y:S05]  /*6da0*/  BSYNC.RECONVERGENT B1 ;  /* 0x0000000000017941 */ /* 0x000fea0003800200 */
.L_x_50:
        /* <DEDUP_REMOVED lines=11> */
.L_x_129:
        /* <DEDUP_REMOVED lines=10> */
.L_x_2754:


//--------------------- .text._ZN5flash44flash_bwd_dq_dk_dv_loop_seqk_parallel_kernelI23Flash_bwd_kernel_traitsILi64ELi64ELi128ELi8ELi2ELi4ELi4ELb1ELb0EN7cutlass10bfloat16_tE19Flash_kernel_traitsILi64ELi64ELi128ELi8ES3_EELb0ELb0ELb1ELb0ELb0ELb0ELb0EEEvNS_16Flash_bwd_paramsE --------------------------
	.section	.text._ZN5flash44flash_bwd_dq_dk_dv_loop_seqk_parallel_kernelI23Flash_bwd_kernel_traitsILi64ELi64ELi128ELi8ELi2ELi4ELi4ELb1ELb0EN7cutlass10bfloat16_tE19Flash_kernel_traitsILi64ELi64ELi128ELi8ES3_EELb0ELb0ELb1ELb0ELb0ELb0ELb0EEEvNS_16Flash_bwd_paramsE,"ax",@progbits
	.align	128
        .global         _ZN5flash44flash_bwd_dq_dk_dv_loop_seqk_parallel_kernelI23Flash_bwd_kernel_traitsILi64ELi64ELi128ELi8ELi2ELi4ELi4ELb1ELb0EN7cutlass10bfloat16_tE19Flash_kernel_traitsILi64ELi64ELi128ELi8ES3_EELb0ELb0ELb1ELb0ELb0ELb0ELb0EEEvNS_16Flash_bwd_paramsE
        .type           _ZN5flash44flash_bwd_dq_dk_dv_loop_seqk_parallel_kernelI23Flash_bwd_kernel_traitsILi64ELi64ELi128ELi8ELi2ELi4ELi4ELb1ELb0EN7cutlass10bfloat16_tE19Flash_kernel_traitsILi64ELi64ELi128ELi8ES3_EELb0ELb0ELb1ELb0ELb0ELb0ELb0EEEvNS_16Flash_bwd_paramsE,@function
        .size           _ZN5flash44flash_bwd_dq_dk_dv_loop_seqk_parallel_kernelI23Flash_bwd_kernel_traitsILi64ELi64ELi128ELi8ELi2ELi4ELi4ELb1ELb0EN7cutlass10bfloat16_tE19Flash_kernel_traitsILi64ELi64ELi128ELi8ES3_EELb0ELb0ELb1ELb0ELb0ELb0ELb0EEEvNS_16Flash_bwd_paramsE,(.L_x_2755 - _ZN5flash44flash_bwd_dq_dk_dv_loop_seqk_parallel_kernelI23Flash_bwd_kernel_traitsILi64ELi64ELi128ELi8ELi2ELi4ELi4ELb1ELb0EN7cutlass10bfloat16_tE19Flash_kernel_traitsILi64ELi64ELi128ELi8ES3_EELb0ELb0ELb1ELb0ELb0ELb0ELb0EEEvNS_16Flash_bwd_paramsE)
        .other          _ZN5flash44flash_bwd_dq_dk_dv_loop_seqk_parallel_kernelI23Flash_bwd_kernel_traitsILi64ELi64ELi128ELi8ELi2ELi4ELi4ELb1ELb0EN7cutlass10bfloat16_tE19Flash_kernel_traitsILi64ELi64ELi128ELi8ES3_EELb0ELb0ELb1ELb0ELb0ELb0ELb0EEEvNS_16Flash_bwd_paramsE,@"STO_CUDA_ENTRY STV_DEFAULT"
_ZN5flash44flash_bwd_dq_dk_dv_loop_seqk_parallel_kernelI23Flash_bwd_kernel_traitsILi64ELi64ELi128ELi8ELi2ELi4ELi4ELb1ELb0EN7cutlass10bfloat16_tE19Flash_kernel_traitsILi64ELi64ELi128ELi8ES3_EELb0ELb0ELb1ELb0ELb0ELb0ELb0EEEvNS_16Flash_bwd_paramsE:
.text._ZN5flash44flash_bwd_dq_dk_dv_loop_seqk_parallel_kernelI23Flash_bwd_kernel_traitsILi64ELi64ELi128ELi8ELi2ELi4ELi4ELb1ELb0EN7cutlass10bfloat16_tE19Flash_kernel_traitsILi64ELi64ELi128ELi8ES3_EELb0ELb0ELb1ELb0ELb0ELb0ELb0EEEvNS_16Flash_bwd_paramsE:
        /* <DEDUP_REMOVED lines=12> */
[----:B------:R-:W-:Y:S01]  /*00c0*/  IMAD.U32 R197, RZ, RZ, UR4 ;  /* 0x00000004ffc57e24 */ /* 0x000fe2000f8e00ff */
[----:B------:R-:W3:Y:S01]  /*00d0*/  S2R R190, SR_CTAID.Y ;  /* 0x0000000000be7919 */ /* 0x000ee20000002600 */
[----:B------:R-:W-:Y:S01]  /*00e0*/  IMAD.MOV.U32 R181, RZ, RZ, 0x40 ;  /* 0x00000040ffb57424 */ /* 0x000fe200078e00ff */
[----:B------:R-:W4:Y:S01]  /*00f0*/  LDCU.64 UR18, c[0x0][0x358] ;  /* 0x00006b00ff1277ac */ /* 0x000f220008000a00 */
[----:B------:R-:W-:Y:S01]  /*0100*/  IMAD.MOV.U32 R211, RZ, RZ, 0x10 ;  /* 0x00000010ffd37424 */ /* 0x000fe200078e00ff */
[----:B------:R-:W3:Y:S01]  /*0110*/  S2R R189, SR_CTAID.Z ;  /* 0x0000000000bd7919 */ /* 0x000ee20000002700 */
[----:B------:R-:W3:Y:S01]  /*0120*/  LDC.64 R198, c[0x0][0x460] ;  /* 0x00011800ffc67b82 */ /* 0x000ee20000000a00 */
[----:B------:R-:W-:Y:S01]  /*0130*/  IMAD.MOV.U32 R183, RZ, RZ, 0x20 ;  /* 0x00000020ffb77424 */ /* 0x000fe200078e00ff */
[----:B------:R-:W-:Y:S01]  /*0140*/  UMOV UR17, URZ ;  /* 0x000000ff00117c82 */ /* 0x000fe20008000000 */
[----:B------:R-:W-:-:S05]  /*0150*/  UMOV UR20, URZ ;  /* 0x000000ff00147c82 */ /* 0x000fca0008000000 */
[----:B------:R-:W3:Y:S01]  /*0160*/  S2UR UR16, SR_CTAID.X ;  /* 0x00000000001079c3 */ /* 0x000ee20000002500 */
[----:B--2---:R-:W-:-:S07]  /*0170*/  ULEA UR6, UR6, UR5, 0x18 ;  /* 0x0000000506067291 */ /* 0x004fce000f8ec0ff */
[----:B------:R-:W2:Y:S01]  /*0180*/  LDC R10, c[0x0][0x438] ;  /* 0x00010e00ff0a7b82 */ /* 0x000ea20000000800 */
[----:B------:R-:W-:Y:S02]  /*0190*/  UIADD3 UR5, UPT, UPT, UR6, 0xe000, URZ ;  /* 0x0000e00006057890 */ /* 0x000fe4000fffe0ff */
[----:B------:R-:W-:Y:S01]  /*01a0*/  UIADD3 UR4, UPT, UPT, UR6, 0xa000, URZ ;  /* 0x0000a00006047890 */ /* 0x000fe2000fffe0ff */
[C---:B-1----:R-:W-:Y:S01]  /*01b0*/  IMAD.SHL.U32 R5, R194.reuse, 0x10, RZ ;  /* 0x00000010c2057824 */ /* 0x042fe200078e00ff */
[--C-:B------:R-:W-:Y:S01]  /*01c0*/  SHF.R.U32.HI R6, RZ, 0x4, R194.reuse ;  /* 0x00000004ff067819 */ /* 0x100fe200000116c2 */
[C---:B------:R-:W-:Y:S01]  /*01d0*/  IMAD.SHL.U32 R2, R194.reuse, 0x20, RZ ;  /* 0x00000020c2027824 */ /* 0x040fe200078e00ff */
[----:B------:R-:W-:Y:S01]  /*01e0*/  SHF.R.U32.HI R0, RZ, 0x1, R194 ;  /* 0x00000001ff007819 */ /* 0x000fe200000116c2 */
[C---:B------:R-:W-:Y:S01]  /*01f0*/  IMAD.SHL.U32 R4, R194.reuse, 0x2, RZ ;  /* 0x00000002c2047824 */ /* 0x040fe200078e00ff */
[----:B------:R-:W-:Y:S01]  /*0200*/  LOP3.LUT R5, R5, 0x1c0, RZ, 0xc0, !PT ;  /* 0x000001c005057812 */ /* 0x000fe200078ec0ff */
[----:B------:R-:W-:Y:S01]  /*0210*/  IMAD.SHL.U32 R3, R194, 0x40, RZ ;  /* 0x00000040c2037824 */ /* 0x000fe200078e00ff */
[----:B------:R-:W-:Y:S01]  /*0220*/  LOP3.LUT R192, R2, 0xc00, RZ, 0xc0, !PT ;  /* 0x00000c0002c07812 */ /* 0x000fe200078ec0ff */
[----:B------:R-:W-:Y:S01]  /*0230*/  IMAD.SHL.U32 R195, R194, 0x8, RZ ;  /* 0x00000008c2c37824 */ /* 0x000fe200078e00ff */
[----:B------:R-:W-:Y:S01]  /*0240*/  LOP3.LUT R6, R6, 0x8, RZ, 0xc0, !PT ;  /* 0x0000000806067812 */ /* 0x000fe200078ec0ff */
[----:B------:R-:W1:Y:S01]  /*0250*/  LDC.U8 R188, c[0x0][0x532] ;  /* 0x00014c80ffbc7b82 */ /* 0x000e620000000000 */
[----:B------:R-:W-:-:S02]  /*0260*/  LOP3.LUT R184, R3, 0x1c0, RZ, 0xc0, !PT ;  /* 0x000001c003b87812 */ /* 0x000fc400078ec0ff */
[--C-:B------:R-:W-:Y:S02]  /*0270*/  LOP3.LUT R5, R5, 0x38, R4.reuse, 0xf8, !PT ;  /* 0x0000003805057812 */ /* 0x100fe400078ef804 */
[----:B------:R-:W-:Y:S02]  /*0280*/  LOP3.LUT R192, R192, 0x6, R4, 0xf8, !PT ;  /* 0x00000006c0c07812 */ /* 0x000fe400078ef804 */
[----:B------:R-:W-:Y:S02]  /*0290*/  LOP3.LUT R185, R3, 0x200, RZ, 0xc0, !PT ;  /* 0x0000020003b97812 */ /* 0x000fe400078ec0ff */
[----:B------:R-:W-:Y:S02]  /*02a0*/  LOP3.LUT P1, R186, R194, 0x10, RZ, 0xc0, !PT ;  /* 0x00000010c2ba7812 */ /* 0x000fe4000782c0ff */
[----:B------:R-:W-:Y:S02]  /*02b0*/  LOP3.LUT R184, R184, 0x38, R195, 0xf8, !PT ;  /* 0x00000038b8b87812 */ /* 0x000fe400078ef8c3 */
[----:B------:R-:W-:-:S02]  /*02c0*/  LOP3.LUT R192, R192, R5, R6, 0xf6, !PT ;  /* 0x00000005c0c07212 */ /* 0x000fc400078ef606 */
[----:B------:R-:W-:Y:S02]  /*02d0*/  LOP3.LUT R4, R4, 0x7006, R2, 0xc8, !PT ;  /* 0x0000700604047812 */ /* 0x000fe400078ec802 */
[C---:B------:R-:W-:Y:S02]  /*02e0*/  LOP3.LUT R193, R0.reuse, 0x10, RZ, 0xc0, !PT ;  /* 0x0000001000c17812 */ /* 0x040fe400078ec0ff */
[----:B------:R-:W-:Y:S02]  /*02f0*/  LOP3.LUT R203, R5, 0x20, R0, 0x78, !PT ;  /* 0x0000002005cb7812 */ /* 0x000fe400078e7800 */
[----:B------:R-:W-:Y:S02]  /*0300*/  LOP3.LUT R178, R0, 0x30, RZ, 0xc0, !PT ;  /* 0x0000003000b27812 */ /* 0x000fe400078ec0ff */
[----:B------:R-:W-:Y:S02]  /*0310*/  LOP3.LUT R187, R185, 0x400, R2, 0xf8, !PT ;  /* 0x00000400b9bb7812 */ /* 0x000fe400078ef802 */
[----:B------:R-:W-:-:S02]  /*0320*/  LOP3.LUT R0, R184, 0x8, R0, 0x78, !PT ;  /* 0x00000008b8007812 */ /* 0x000fc400078e7800 */
[----:B------:R-:W-:Y:S02]  /*0330*/  LOP3.LUT R185, R185, 0xc00, R2, 0xf8, !PT ;  /* 0x00000c00b9b97812 */ /* 0x000fe400078ef802 */
[----:B------:R-:W-:Y:S02]  /*0340*/  LEA R192, R192, UR6, 0x1 ;  /* 0x00000006c0c07c11 */ /* 0x000fe4000f8e08ff */
[----:B------:R-:W-:Y:S02]  /*0350*/  LOP3.LUT R186, R184, R6, R186, 0x1e, !PT ;  /* 0x00000006b8ba7212 */ /* 0x000fe400078e1eba */
[----:B------:R-:W-:Y:S01]  /*0360*/  LOP3.LUT R4, R4, 0x400, R2, 0xf8, !PT ;  /* 0x0000040004047812 */ /* 0x000fe200078ef802 */
[----:B------:R-:W-:Y:S01]  /*0370*/  VIADD R191, R192, 0x6040 ;  /* 0x00006040c0bf7836 */ /* 0x000fe20000000000 */
[----:B---3--:R-:W-:Y:S02]  /*0380*/  LEA R198, P0, R190, R198, 0x2 ;  /* 0x000000c6bec67211 */ /* 0x008fe400078010ff */
[----:B------:R-:W-:-:S02]  /*0390*/  LOP3.LUT R184, R184, 0x8, R194, 0x78, !PT ;  /* 0x00000008b8b87812 */ /* 0x000fc400078e78c2 */
[----:B------:R-:W-:Y:S02]  /*03a0*/  LOP3.LUT P2, RZ, R194, 0x8, RZ, 0xc0, !PT ;  /* 0x00000008c2ff7812 */ /* 0x000fe4000784c0ff */
[----:B------:R-:W-:Y:S02]  /*03b0*/  LOP3.LUT R178, R178, 0x8, R194, 0xf8, !PT ;  /* 0x00000008b2b27812 */ /* 0x000fe400078ef8c2 */
[-C--:B------:R-:W-:Y:S02]  /*03c0*/  LOP3.LUT R187, R187, R0.reuse, RZ, 0xfc, !PT ;  /* 0x00000000bbbb7212 */ /* 0x080fe400078efcff */
[----:B------:R-:W-:Y:S01]  /*03d0*/  LOP3.LUT R185, R185, R0, RZ, 0xfc, !PT ;  /* 0x00000000b9b97212 */ /* 0x000fe200078efcff */
[----:B------:R-:W-:Y:S01]  /*03e0*/  VIADD R0, R192, 0x6000 ;  /* 0x00006000c0007836 */ /* 0x000fe20000000000 */
[----:B------:R-:W-:Y:S02]  /*03f0*/  LOP3.LUT R203, R4, R203, RZ, 0xfc, !PT ;  /* 0x000000cb04cb7212 */ /* 0x000fe400078efcff */
[----:B------:R-:W-:Y:S01]  /*0400*/  LEA.HI.X R199, R190, R199, RZ, 0x2, P0 ;  /* 0x000000c7bec77211 */ /* 0x000fe200000f14ff */
[----:B------:R-:W-:Y:S01]  /*0410*/  @P1 VIADD R191, R0, 0xffffffc0 ;  /* 0xffffffc000bf1836 */ /* 0x000fe20000000000 */
[----:B------:R-:W-:-:S02]  /*0420*/  LOP3.LUT R184, R184, 0x7a00, R2, 0xf8, !PT ;  /* 0x00007a00b8b87812 */ /* 0x000fc400078ef802 */
[----:B------:R-:W-:Y:S02]  /*0430*/  LOP3.LUT P0, RZ, R194, 0x4, RZ, 0xc0, !PT ;  /* 0x00000004c2ff7812 */ /* 0x000fe4000780c0ff */
[--C-:B------:R-:W-:Y:S02]  /*0440*/  LOP3.LUT R178, R178, 0x1c0, R3.reuse, 0xf8, !PT ;  /* 0x000001c0b2b27812 */ /* 0x100fe400078ef803 */
[----:B------:R-:W-:Y:S02]  /*0450*/  LOP3.LUT R204, R195, 0x1f8, RZ, 0xc0, !PT ;  /* 0x000001f8c3cc7812 */ /* 0x000fe400078ec0ff */
[----:B------:R-:W-:Y:S02]  /*0460*/  LEA R203, R203, UR5, 0x1 ;  /* 0x00000005cbcb7c11 */ /* 0x000fe4000f8e08ff */
[----:B------:R-:W-:Y:S02]  /*0470*/  LOP3.LUT R186, R186, 0x200, R3, 0xf8, !PT ;  /* 0x00000200baba7812 */ /* 0x000fe400078ef803 */
[----:B------:R-:W-:Y:S01]  /*0480*/  LOP3.LUT P1, RZ, R194, 0x2, RZ, 0xc0, !PT ;  /* 0x00000002c2ff7812 */ /* 0x000fe2000782c0ff */
[----:B------:R-:W-:Y:S01]  /*0490*/  VIADD R233, R203, 0x20 ;  /* 0x00000020cbe97836 */ /* 0x000fe20000000000 */
[----:B------:R-:W-:Y:S01]  /*04a0*/  SEL R181, R181, 0xffffffc0, !P0 ;  /* 0xffffffc0b5b57807 */ /* 0x000fe20004000000 */
[----:B------:R-:W-:Y:S01]  /*04b0*/  @P2 VIADD R233, R203, 0xffffffe0 ;  /* 0xffffffe0cbe92836 */ /* 0x000fe20000000000 */
[----:B------:R-:W-:-:S02]  /*04c0*/  LEA R187, R187, UR6, 0x1 ;  /* 0x00000006bbbb7c11 */ /* 0x000fc4000f8e08ff */
[----:B------:R-:W-:Y:S02]  /*04d0*/  LEA R185, R185, UR4, 0x1 ;  /* 0x00000004b9b97c11 */ /* 0x000fe4000f8e08ff */
[----:B------:R-:W-:Y:S01]  /*04e0*/  LEA R184, R184, UR4, 0x1 ;  /* 0x00000004b8b87c11 */ /* 0x000fe2000f8e08ff */
[----:B------:R-:W-:Y:S01]  /*04f0*/  IMAD.IADD R3, R187, 0x1, R181 ;  /* 0x00000001bb037824 */ /* 0x000fe200078e02b5 */
[----:B------:R-:W-:Y:S01]  /*0500*/  LOP3.LUT R178, R178, 0x38, R195, 0x78, !PT ;  /* 0x00000038b2b27812 */ /* 0x000fe200078e78c3 */
[--C-:B------:R-:W-:Y:S01]  /*0510*/  IMAD.IADD R176, R185, 0x1, R181.reuse ;  /* 0x00000001b9b07824 */ /* 0x100fe200078e02b5 */
[--C-:B------:R-:W-:Y:S01]  /*0520*/  LOP3.LUT R204, R204, 0x38, R194.reuse, 0x78, !PT ;  /* 0x00000038cccc7812 */ /* 0x100fe200078e78c2 */
[----:B------:R-:W-:Y:S01]  /*0530*/  IMAD.IADD R180, R184, 0x1, R181 ;  /* 0x00000001b8b47824 */ /* 0x000fe200078e02b5 */
[----:B------:R-:W-:Y:S02]  /*0540*/  SEL R211, R211, 0xfffffff0, !P0 ;  /* 0xfffffff0d3d37807 */ /* 0x000fe40004000000 */
[----:B------:R-:W-:-:S02]  /*0550*/  SHF.R.U32.HI R196, RZ, 0x3, R194 ;  /* 0x00000003ffc47819 */ /* 0x000fc400000116c2 */
[----:B------:R-:W-:Y:S01]  /*0560*/  SEL R183, R183, 0xffffffe0, !P1 ;  /* 0xffffffe0b7b77807 */ /* 0x000fe20004800000 */
[----:B------:R-:W-:Y:S01]  /*0570*/  IMAD.IADD R234, R203, 0x1, R211 ;  /* 0x00000001cbea7824 */ /* 0x000fe200078e02d3 */
[----:B------:R-:W-:Y:S01]  /*0580*/  LEA R186, R186, UR6, 0x1 ;  /* 0x00000006baba7c11 */ /* 0x000fe2000f8e08ff */
[C---:B------:R-:W-:Y:S01]  /*0590*/  VIADD R202, R196.reuse, 0x20 ;  /* 0x00000020c4ca7836 */ /* 0x040fe20000000000 */
[----:B------:R-:W-:Y:S01]  /*05a0*/  SHF.R.U32.HI R7, RZ, 0x2, R194 ;  /* 0x00000002ff077819 */ /* 0x000fe200000116c2 */
[----:B------:R-:W-:Y:S01]  /*05b0*/  VIADD R201, R196, 0x40 ;  /* 0x00000040c4c97836 */ /* 0x000fe20000000000 */
[----:B------:R-:W-:Y:S01]  /*05c0*/  LOP3.LUT R178, R178, 0x200, R2, 0xf8, !PT ;  /* 0x00000200b2b27812 */ /* 0x000fe200078ef802 */
[----:B------:R-:W-:Y:S01]  /*05d0*/  VIADD R200, R196, 0x60 ;  /* 0x00000060c4c87836 */ /* 0x000fe20000000000 */
[----:B------:R-:W-:Y:S01]  /*05e0*/  LOP3.LUT R204, R204, 0x1e00, R195, 0xf8, !PT ;  /* 0x00001e00cccc7812 */ /* 0x000fe200078ef8c3 */
[----:B------:R-:W-:Y:S01]  /*05f0*/  IMAD.IADD R182, R184, 0x1, R183 ;  /* 0x00000001b8b67824 */ /* 0x000fe200078e02b7 */
[----:B------:R-:W-:Y:S01]  /*0600*/  LOP3.LUT R193, R193, 0x7, R7, 0xf8, !PT ;  /* 0x00000007c1c17812 */ /* 0x000fe200078ef807 */
[----:B------:R-:W-:Y:S01]  /*0610*/  IMAD.IADD R172, R187, 0x1, R183 ;  /* 0x00000001bbac7824 */ /* 0x000fe200078e02b7 */
[----:B------:R-:W-:Y:S01]  /*0620*/  SHF.R.U32.HI R194, RZ, 0x5, R194 ;  /* 0x00000005ffc27819 */ /* 0x000fe200000116c2 */
[----:B------:R-:W-:Y:S01]  /*0630*/  IMAD.IADD R0, R186, 0x1, R181 ;  /* 0x00000001ba007824 */ /* 0x000fe200078e02b5 */
[----:B------:R-:W-:Y:S01]  /*0640*/  LOP3.LUT R205, R195, 0x38, RZ, 0xc0, !PT ;  /* 0x00000038c3cd7812 */ /* 0x000fe200078ec0ff */
[----:B------:R-:W-:Y:S01]  /*0650*/  IMAD.IADD R177, R185, 0x1, R183 ;  /* 0x00000001b9b17824 */ /* 0x000fe200078e02b7 */
[----:B------:R-:W-:Y:S01]  /*0660*/  LEA R204, R204, UR6, 0x1 ;  /* 0x00000006cccc7c11 */ /* 0x000fe2000f8e08ff */
[C---:B------:R-:W-:Y:S01]  /*0670*/  IMAD.IADD R179, R183.reuse, 0x1, R180 ;  /* 0x00000001b7b37824 */ /* 0x040fe200078e02b4 */
[----:B------:R-:W-:Y:S01]  /*0680*/  LEA R178, R178, UR5, 0x1 ;  /* 0x00000005b2b27c11 */ /* 0x000fe2000f8e08ff */
[----:B------:R-:W-:-:S02]  /*0690*/  IMAD.IADD R2, R183, 0x1, R3 ;  /* 0x00000001b7027824 */ /* 0x000fc400078e0203 */
[----:B------:R-:W-:Y:S02]  /*06a0*/  IMAD.IADD R175, R183, 0x1, R176 ;  /* 0x00000001b7af7824 */ /* 0x000fe400078e02b0 */
[----:B-12-4-:R-:W-:-:S07]  /*06b0*/  IMAD.IADD R211, R211, 0x1, R233 ;  /* 0x00000001d3d37824 */ /* 0x016fce00078e02e9 */
.L_x_211:
[----:B------:R-:W1:Y:S01]  /*06c0*/  LDC.64 R4, c[0x0][0x478] ;  /* 0x00011e00ff047b82 */ /* 0x000e620000000a00 */
[----:B------:R-:W2:Y:S01]  /*06d0*/  LDCU.64 UR4, c[0x0][0x470] ;  /* 0x00008e00ff0477ac */ /* 0x000ea20008000a00 */
[----:B------:R-:W-:Y:S01]  /*06e0*/  IMAD.SHL.U32 R12, R190, 0x4, RZ ;  /* 0x00000004be0c7824 */ /* 0x000fe200078e00ff */
[----:B------:R-:W-:Y:S01]  /*06f0*/  SHF.R.U32.HI R11, RZ, 0x1e, R190 ;  /* 0x0000001eff0b7819 */ /* 0x000fe200000116be */
[----:B------:R-:W-:-:S04]  /*0700*/  IMAD.MOV.U32 R230, RZ, RZ, RZ ;  /* 0x000000ffffe67224 */ /* 0x000fc800078e00ff */
[----:B------:R-:W3:Y:S08]  /*0710*/  LDC.64 R8, c[0x0][0x460] ;  /* 0x00011800ff087b82 */ /* 0x000ef00000000a00 */
[----:B------:R-:W4:Y:S01]  /*0720*/  LDC.64 R6, c[0x0][0x468] ;  /* 0x00011a00ff067b82 */ /* 0x000f220000000a00 */
[----:B--2---:R-:W-:-:S04]  /*0730*/  ISETP.NE.U32.AND P5, PT, RZ, UR4, PT ;  /* 0x00000004ff007c0c */ /* 0x004fc8000bfa5070 */
[----:B------:R-:W-:Y:S02]  /*0740*/  ISETP.NE.AND.EX P5, PT, RZ, UR5, PT, P5 ;  /* 0x00000005ff007c0c */ /* 0x000fe4000bfa5350 */
[----:B-1----:R-:W-:-:S04]  /*0750*/  ISETP.NE.U32.AND P4, PT, R4, RZ, PT ;  /* 0x000000ff0400720c */ /* 0x002fc80003f85070 */
[----:B------:R-:W-:Y:S02]  /*0760*/  ISETP.NE.AND.EX P4, PT, R5, RZ, PT, P4 ;  /* 0x000000ff0500720c */ /* 0x000fe40003f85340 */
[C---:B---3--:R-:W-:Y:S02]  /*0770*/  ISETP.NE.U32.AND P0, PT, R8.reuse, RZ, PT ;  /* 0x000000ff0800720c */ /* 0x048fe40003f05070 */
[----:B------:R-:W-:-:S03]  /*0780*/  ISETP.NE.U32.AND P3, PT, R8, RZ, PT ;  /* 0x000000ff0800720c */ /* 0x000fc60003f65070 */
[C---:B------:R-:W-:Y:S02]  /*0790*/  @P5 IADD3 R8, P2, PT, R12.reuse, UR4, RZ ;  /* 0x000000040c085c10 */ /* 0x040fe4000ff5e0ff */
[C---:B------:R-:W-:Y:S02]  /*07a0*/  ISETP.NE.AND.EX P0, PT, R9.reuse, RZ, PT, P0 ;  /* 0x000000ff0900720c */ /* 0x040fe40003f05300 */
[----:B------:R-:W-:Y:S02]  /*07b0*/  ISETP.NE.AND.EX P3, PT, R9, RZ, PT, P3 ;  /* 0x000000ff0900720c */ /* 0x000fe40003f65330 */
[----:B------:R-:W-:Y:S02]  /*07c0*/  @P4 IADD3 R4, P1, PT, R12, R4, RZ ;  /* 0x000000040c044210 */ /* 0x000fe40007f3e0ff */
[----:B------:R-:W-:-:S03]  /*07d0*/  @P5 IADD3.X R9, PT, PT, R11, UR5, RZ, P2, !PT ;  /* 0x000000050b095c10 */ /* 0x000fc600097fe4ff */
[----:B------:R-:W-:Y:S02]  /*07e0*/  @P4 IMAD.X R5, R11, 0x1, R5, P1 ;  /* 0x000000010b054824 */ /* 0x000fe400008e0605 */
[----:B------:R1:W2:Y:S04]  /*07f0*/  @P5 LDG.E R230, desc[UR18][R8.64] ;  /* 0x0000001208e65981 */ /* 0x0002a8000c1e1900 */
[----:B------:R-:W2:Y:S01]  /*0800*/  @P4 LDG.E R229, desc[UR18][R4.64] ;  /* 0x0000001204e54981 */ /* 0x000ea2000c1e1900 */
[----:B-1----:R-:W-:-:S03]  /*0810*/  IMAD.MOV.U32 R8, RZ, RZ, -0x1 ;  /* 0xffffffffff087424 */ /* 0x002fc600078e00ff */
[----:B-----5:R1:W5:Y:S01]  /*0820*/  @P3 LDG.E R9, desc[UR18][R198.64+0x4] ;  /* 0x00000412c6093981 */ /* 0x020362000c1e1900 */
[----:B------:R-:W-:Y:S02]  /*0830*/  ISETP.NE.AND P5, PT, R188, RZ, PT ;  /* 0x000000ffbc00720c */ /* 0x000fe40003fa5270 */
[----:B----4-:R-:W-:Y:S01]  /*0840*/  ISETP.EQ.U32.AND P2, PT, R6, RZ, PT ;  /* 0x000000ff0600720c */ /* 0x010fe20003f42070 */
[----:B------:R-:W3:Y:S01]  /*0850*/  @!P4 LDC.64 R4, c[0x0][0x488] ;  /* 0x00012200ff04cb82 */ /* 0x000ee20000000a00 */
[----:B------:R1:W5:Y:S02]  /*0860*/  @P0 LDG.E R8, desc[UR18][R198.64] ;  /* 0x00000012c6080981 */ /* 0x000364000c1e1900 */
[----:B------:R-:W-:Y:S02]  /*0870*/  ISETP.EQ.OR.EX P2, PT, R7, RZ, !P5, P2 ;  /* 0x000000ff0700720c */ /* 0x000fe40006f42720 */
[----:B------:R-:W-:Y:S01]  /*0880*/  IADD3 R12, P1, PT, R12, R6, RZ ;  /* 0x000000060c0c7210 */ /* 0x000fe20007f3e0ff */
[----:B------:R-:W-:-:S04]  /*0890*/  IMAD.MOV.U32 R232, RZ, RZ, -0x1 ;  /* 0xffffffffffe87424 */ /* 0x000fc800078e00ff */
[----:B------:R-:W-:Y:S02]  /*08a0*/  IMAD.X R13, R11, 0x1, R7, P1 ;  /* 0x000000010b0d7824 */ /* 0x000fe400008e0607 */
[----:B------:R-:W4:Y:S04]  /*08b0*/  @!P4 LDC R11, c[0x0][0x43c] ;  /* 0x00010f00ff0bcb82 */ /* 0x000f280000000800 */
[----:B------:R1:W5:Y:S01]  /*08c0*/  @!P2 LDG.E R232, desc[UR18][R12.64] ;  /* 0x000000120ce8a981 */ /* 0x000362000c1e1900 */
[----:B------:R-:W-:-:S03]  /*08d0*/  ISETP.NE.U32.AND P2, PT, R6, RZ, PT ;  /* 0x000000ff0600720c */ /* 0x000fc60003f45070 */
[----:B------:R-:W1:Y:S01]  /*08e0*/  @!P3 LDC R231, c[0x0][0x434] ;  /* 0x00010d00ffe7bb82 */ /* 0x000e620000000800 */
[----:B------:R-:W-:Y:S02]  /*08f0*/  ISETP.NE.AND.EX P2, PT, R7, RZ, PT, P2 ;  /* 0x000000ff0700720c */ /* 0x000fe40003f45320 */
[----:B---3--:R-:W-:-:S04]  /*0900*/  @!P4 ISETP.NE.U32.AND P1, PT, R4, RZ, PT ;  /* 0x000000ff0400c20c */ /* 0x008fc80003f25070 */
[----:B------:R-:W-:-:S04]  /*0910*/  @!P4 ISETP.NE.AND.EX P1, PT, R5, RZ, PT, P1 ;  /* 0x000000ff0500c20c */ /* 0x000fc80003f25310 */
[----:B----4-:R-:W-:Y:S01]  /*0920*/  @!P4 SEL R11, R11, RZ, P1 ;  /* 0x000000ff0b0bc207 */ /* 0x010fe20000800000 */
[----:B--2---:R-:W-:Y:S02]  /*0930*/  @P4 IMAD.IADD R229, R229, 0x1, -R230 ;  /* 0x00000001e5e54824 */ /* 0x004fe400078e0ae6 */
[----:B-1----:R-:W-:Y:S06]  /*0940*/  @!P2 BRA `(.L_x_130) ;  /* 0x00000000000ca947 */ /* 0x002fec0003800000 */
[----:B------:R-:W2:Y:S02]  /*0950*/  @P5 LDG.E R10, desc[UR18][R12.64+0x4] ;  /* 0x000004120c0a5981 */ /* 0x000ea4000c1e1900 */
[----:B--2--5:R-:W-:-:S06]  /*0960*/  @P5 IADD3 R10, PT, PT, R10, -R232, RZ ;  /* 0x800000e80a0a5210 */ /* 0x024fcc0007ffe0ff */
[----:B------:R1:W5:Y:S02]  /*0970*/  @!P5 LDG.E R10, desc[UR18][R12.64] ;  /* 0x000000120c0ad981 */ /* 0x000364000c1e1900 */
.L_x_130:
[----:B------:R-:W-:Y:S01]  /*0980*/  IMAD.SHL.U32 R210, R197, 0x80, RZ ;  /* 0x00000080c5d27824 */ /* 0x000fe200078e00ff */
[----:B-----5:R-:W-:Y:S01]  /*0990*/  @!P4 IADD3 R229, PT, PT, R11, R10, -R230 ;  /* 0x0000000a0be5c210 */ /* 0x020fe20007ffe8e6 */
[----:B------:R-:W-:-:S03]  /*09a0*/  @P3 IMAD.IADD R231, R9, 0x1, -R8 ;  /* 0x0000000109e73824 */ /* 0x000fc600078e0a08 */
[----:B------:R-:W-:-:S13]  /*09b0*/  ISETP.GT.AND P1, PT, R229, R210, PT ;  /* 0x000000d2e500720c */ /* 0x000fda0003f24270 */
[----:B------:R-:W-:Y:S05]  /*09c0*/  @!P1 BRA `(.L_x_131) ;  /* 0x0000006c00549947 */ /* 0x000fea0003800000 */
[----:B------:R-:W2:Y:S01]  /*09d0*/  LDC R10, c[0x0][0x504] ;  /* 0x00014100ff0a7b82 */ /* 0x000ea20000000800 */
[----:B------:R-:W-:Y:S01]  /*09e0*/  ISETP.NE.AND P3, PT, R8, -0x1, PT ;  /* 0xffffffff0800780c */ /* 0x000fe20003f65270 */
[----:B------:R-:W-:Y:S01]  /*09f0*/  VIADD R11, R231, 0x3f ;  /* 0x0000003fe70b7836 */ /* 0x000fe20000000000 */
[----:B------:R-:W-:Y:S02]  /*0a00*/  IADD3 R209, PT, PT, R210, 0x80, R231 ;  /* 0x00000080d2d17810 */ /* 0x000fe40007ffe0e7 */
[----:B------:R-:W-:Y:S02]  /*0a10*/  ISETP.NE.AND P5, PT, R232, -0x1, PT ;  /* 0xffffffffe800780c */ /* 0x000fe40003fa5270 */
[----:B------:R-:W-:-:S04]  /*0a20*/  SHF.R.S32.HI R9, RZ, 0x1f, R11 ;  /* 0x0000001fff097819 */ /* 0x000fc8000001140b */
[----:B------:R-:W-:-:S03]  /*0a30*/  LEA.HI R9, R9, R11, RZ, 0x6 ;  /* 0x0000000b09097211 */ /* 0x000fc600078f30ff */
[----:B------:R-:W3:Y:S08]  /*0a40*/  @!P3 LDC.64 R6, c[0x0][0x398] ;  /* 0x0000e600ff06bb82 */ /* 0x000ef00000000a00 */
[----:B------:R-:W4:Y:S01]  /*0a50*/  @P3 LDC.64 R4, c[0x0][0x3b0] ;  /* 0x0000ec00ff043b82 */ /* 0x000f220000000a00 */
[----:B--2---:R-:W-:-:S05]  /*0a60*/  IADD3 R10, PT, PT, R209, R10, -R229 ;  /* 0x0000000ad10a7210 */ /* 0x004fca0007ffe8e5 */
[----:B------:R-:W-:-:S05]  /*0a70*/  VIADD R10, R10, 0x3f ;  /* 0x0000003f0a0a7836 */ /* 0x000fca0000000000 */
[----:B------:R-:W-:-:S04]  /*0a80*/  SHF.R.S32.HI R16, RZ, 0x1f, R10 ;  /* 0x0000001fff107819 */ /* 0x000fc8000001140a */
[----:B------:R-:W-:Y:S01]  /*0a90*/  LEA.HI R16, R16, R10, RZ, 0x6 ;  /* 0x0000000a10107211 */ /* 0x000fe200078f30ff */
[C---:B---3--:R-:W-:Y:S01]  /*0aa0*/  @!P3 IMAD.WIDE.U32 R10, R190.reuse, R6, RZ ;  /* 0x00000006be0ab225 */ /* 0x048fe200078e00ff */
[----:B------:R-:W-:Y:S02]  /*0ab0*/  SHF.R.S32.HI R6, RZ, 0x6, R9 ;  /* 0x00000006ff067819 */ /* 0x000fe40000011409 */
[----:B------:R-:W-:Y:S01]  /*0ac0*/  SHF.R.S32.HI R16, RZ, 0x6, R16 ;  /* 0x00000006ff107819 */ /* 0x000fe20000011410 */
[----:B------:R-:W-:Y:S02]  /*0ad0*/  @!P3 IMAD R22, R190, R7, R11 ;  /* 0x00000007be16b224 */ /* 0x000fe400078e020b */
[----:B------:R-:W-:Y:S01]  /*0ae0*/  @!P3 IMAD.MOV.U32 R25, RZ, RZ, R10 ;  /* 0x000000ffff19b224 */ /* 0x000fe200078e000a */
[----:B------:R-:W-:Y:S01]  /*0af0*/  VIMNMX R16, PT, PT, R6, R16, PT ;  /* 0x0000001006107248 */ /* 0x000fe20003fe0100 */
[----:B----4-:R-:W-:-:S03]  /*0b00*/  @P3 IMAD.WIDE.U32 R6, R8, R4, RZ ;  /* 0x0000000408063225 */ /* 0x010fc600078e00ff */
[----:B------:R-:W-:Y:S01]  /*0b10*/  LEA R24, R16, 0xffffffc0, 0x6 ;  /* 0xffffffc010187811 */ /* 0x000fe200078e30ff */
[----:B------:R-:W-:Y:S02]  /*0b20*/  @P3 IMAD R22, R8, R5, R7 ;  /* 0x0000000508163224 */ /* 0x000fe400078e0207 */
[----:B------:R-:W-:Y:S01]  /*0b30*/  @P3 IMAD.MOV.U32 R25, RZ, RZ, R6 ;  /* 0x000000ffff193224 */ /* 0x000fe200078e0006 */
[----:B------:R-:W-:Y:S01]  /*0b40*/  SHF.R.S32.HI R26, RZ, 0x1f, R24 ;  /* 0x0000001fff1a7819 */ /* 0x000fe20000011418 */
[----:B------:R-:W-:Y:S06]  /*0b50*/  @P5 BRA `(.L_x_132) ;  /* 0x00000000002c5947 */ /* 0x000fec0003800000 */
[----:B------:R-:W2:Y:S01]  /*0b60*/  LDCU.64 UR12, c[0x0][0x3b8] ;  /* 0x00007700ff0c77ac */ /* 0x000ea20008000a00 */
[----:B------:R-:W-:Y:S01]  /*0b70*/  SHF.R.S32.HI R4, RZ, 0x1f, R230 ;  /* 0x0000001fff047819 */ /* 0x000fe200000114e6 */
[----:B------:R-:W3:Y:S04]  /*0b80*/  LDCU.64 UR4, c[0x0][0x3a0] ;  /* 0x00007400ff0477ac */ /* 0x000ee80008000a00 */
[----:B--2---:R-:W-:Y:S02]  /*0b90*/  IMAD R4, R4, UR12, RZ ;  /* 0x0000000c04047c24 */ /* 0x004fe4000f8e02ff */
[----:B------:R-:W-:-:S04]  /*0ba0*/  IMAD.WIDE.U32 R6, R230, UR12, RZ ;  /* 0x0000000ce6067c25 */ /* 0x000fc8000f8e00ff */
[----:B------:R-:W-:-:S05]  /*0bb0*/  IMAD R4, R230, UR13, R4 ;  /* 0x0000000de6047c24 */ /* 0x000fca000f8e0204 */
[----:B------:R-:W-:Y:S02]  /*0bc0*/  IADD3 R5, PT, PT, R7, R4, RZ ;  /* 0x0000000407057210 */ /* 0x000fe40007ffe0ff */
[----:B------:R-:W-:-:S05]  /*0bd0*/  MOV R4, R6 ;  /* 0x0000000600047202 */ /* 0x000fca0000000f00 */
[----:B---3--:R-:W-:-:S04]  /*0be0*/  IMAD.WIDE.U32 R14, R190, UR4, R4 ;  /* 0x00000004be0e7c25 */ /* 0x008fc8000f8e0004 */
[----:B-1----:R-:W-:Y:S01]  /*0bf0*/  IMAD R13, R190, UR5, R15 ;  /* 0x00000005be0d7c24 */ /* 0x002fe2000f8e020f */
[----:B------:R-:W-:Y:S06]  /*0c00*/  BRA `(.L_x_133) ;  /* 0x0000000000147947 */ /* 0x000fec0003800000 */
.L_x_132:
[----:B------:R-:W1:Y:S01]  /*0c10*/  LDCU.64 UR12, c[0x0][0x3b8] ;  /* 0x00007700ff0c77ac */ /* 0x000e620008000a00 */
[----:B------:R-:W-:-:S05]  /*0c20*/  IADD3 R14, PT, PT, R230, R232, RZ ;  /* 0x000000e8e60e7210 */ /* 0x000fca0007ffe0ff */
[C---:B-1----:R-:W-:Y:S02]  /*0c30*/  IMAD R13, R14.reuse, UR13, RZ ;  /* 0x0000000d0e0d7c24 */ /* 0x042fe4000f8e02ff */
[----:B------:R-:W-:-:S05]  /*0c40*/  IMAD.WIDE.U32 R14, R14, UR12, RZ ;  /* 0x0000000c0e0e7c25 */ /* 0x000fca000f8e00ff */
[----:B------:R-:W-:Y:S02]  /*0c50*/  IADD3 R13, PT, PT, R15, R13, RZ ;  /* 0x0000000d0f0d7210 */ /* 0x000fe40007ffe0ff */
.L_x_133:
[----:B------:R-:W1:Y:S02]  /*0c60*/  LDC R4, c[0x0][0x3e8] ;  /* 0x0000fa00ff047b82 */ /* 0x000e640000000800 */
[----:B-1----:R-:W-:-:S04]  /*0c70*/  IABS R7, R4 ;  /* 0x0000000400077213 */ /* 0x002fc80000000000 */
[----:B------:R-:W1:Y:S08]  /*0c80*/  I2F.RP R10, R7 ;  /* 0x00000007000a7306 */ /* 0x000e700000209400 */
[----:B-1----:R-:W1:Y:S02]  /*0c90*/  MUFU.RCP R10, R10 ;  /* 0x0000000a000a7308 */ /* 0x002e640000001000 */
[----:B-1----:R-:W-:-:S06]  /*0ca0*/  VIADD R10, R10, 0xffffffe ;  /* 0x0ffffffe0a0a7836 */ /* 0x002fcc0000000000 */
[----:B------:R-:W1:Y:S02]  /*0cb0*/  F2I.FTZ.U32.TRUNC.NTZ R11, R10 ;  /* 0x0000000a000b7305 */ /* 0x000e64000021f000 */
[----:B-1----:R-:W-:Y:S02]  /*0cc0*/  IMAD.MOV R5, RZ, RZ, -R11 ;  /* 0x000000ffff057224 */ /* 0x002fe400078e0a0b */
[----:B------:R-:W-:Y:S02]  /*0cd0*/  IMAD.MOV.U32 R10, RZ, RZ, RZ ;  /* 0x000000ffff0a7224 */ /* 0x000fe400078e00ff */
[----:B------:R-:W-:Y:S01]  /*0ce0*/  IMAD R6, R5, R7, RZ ;  /* 0x0000000705067224 */ /* 0x000fe200078e02ff */
[----:B------:R-:W-:-:S03]  /*0cf0*/  IABS R5, R189 ;  /* 0x000000bd00057213 */ /* 0x000fc60000000000 */
[----:B------:R-:W-:Y:S01]  /*0d00*/  IMAD.HI.U32 R10, R11, R6, R10 ;  /* 0x000000060b0a7227 */ /* 0x000fe200078e000a */
[----:B------:R-:W-:-:S05]  /*0d10*/  MOV R6, R5 ;  /* 0x0000000500067202 */ /* 0x000fca0000000f00 */
[----:B------:R-:W-:Y:S01]  /*0d20*/  IMAD.HI.U32 R12, R10, R6, RZ ;  /* 0x000000060a0c7227 */ /* 0x000fe200078e00ff */
[----:B------:R-:W-:-:S03]  /*0d30*/  SHF.R.S32.HI R10, RZ, 0x1f, R210 ;  /* 0x0000001fff0a7819 */ /* 0x000fc600000114d2 */
[----:B------:R-:W-:-:S04]  /*0d40*/  IMAD.MOV R5, RZ, RZ, -R12 ;  /* 0x000000ffff057224 */ /* 0x000fc800078e0a0c */
[----:B------:R-:W-:-:S05]  /*0d50*/  IMAD R5, R7, R5, R6 ;  /* 0x0000000507057224 */ /* 0x000fca00078e0206 */
[----:B------:R-:W-:-:S13]  /*0d60*/  ISETP.GT.U32.AND P2, PT, R7, R5, PT ;  /* 0x000000050700720c */ /* 0x000fda0003f44070 */
[----:B------:R-:W-:Y:S01]  /*0d70*/  @!P2 IMAD.IADD R5, R5, 0x1, -R7 ;  /* 0x000000010505a824 */ /* 0x000fe200078e0a07 */
[----:B------:R-:W-:Y:S02]  /*0d80*/  @!P2 IADD3 R12, PT, PT, R12, 0x1, RZ ;  /* 0x000000010c0ca810 */ /* 0x000fe40007ffe0ff */
[----:B------:R-:W-:Y:S02]  /*0d90*/  ISETP.NE.AND P2, PT, R4, RZ, PT ;  /* 0x000000ff0400720c */ /* 0x000fe40003f45270 */
[----:B------:R-:W-:Y:S02]  /*0da0*/  ISETP.GE.U32.AND P4, PT, R5, R7, PT ;  /* 0x000000070500720c */ /* 0x000fe40003f86070 */
[----:B------:R-:W-:-:S04]  /*0db0*/  LOP3.LUT R5, R189, R4, RZ, 0x3c, !PT ;  /* 0x00000004bd057212 */ /* 0x000fc800078e3cff */
[----:B------:R-:W-:-:S07]  /*0dc0*/  ISETP.GE.AND P1, PT, R5, RZ, PT ;  /* 0x000000ff0500720c */ /* 0x000fce0003f26270 */
[----:B------:R-:W-:-:S06]  /*0dd0*/  @P4 VIADD R12, R12, 0x1 ;  /* 0x000000010c0c4836 */ /* 0x000fcc0000000000 */
[----:B------:R-:W-:Y:S02]  /*0de0*/  @!P1 IADD3 R12, PT, PT, -R12, RZ, RZ ;  /* 0x000000ff0c0c9210 */ /* 0x000fe40007ffe1ff */
[----:B------:R-:W-:-:S04]  /*0df0*/  @!P2 LOP3.LUT R12, RZ, R4, RZ, 0x33, !PT ;  /* 0x00000004ff0ca212 */ /* 0x000fc800078e33ff */
[----:B------:R-:W-:Y:S01]  /*0e00*/  SHF.R.S32.HI R11, RZ, 0x1f, R12 ;  /* 0x0000001fff0b7819 */ /* 0x000fe2000001140c */
[----:B------:R-:W-:Y:S06]  /*0e10*/  @P5 BRA `(.L_x_134) ;  /* 0x00000000002c5947 */ /* 0x000fec0003800000 */
[----:B------:R-:W1:Y:S01]  /*0e20*/  LDCU.64 UR10, c[0x0][0x3c0] ;  /* 0x00007800ff0a77ac */ /* 0x000e620008000a00 */
[----:B------:R-:W-:Y:S01]  /*0e30*/  SHF.R.S32.HI R4, RZ, 0x1f, R230 ;  /* 0x0000001fff047819 */ /* 0x000fe200000114e6 */
[----:B------:R-:W2:Y:S04]  /*0e40*/  LDCU.64 UR4, c[0x0][0x3a8] ;  /* 0x00007500ff0477ac */ /* 0x000ea80008000a00 */
[----:B-1----:R-:W-:Y:S02]  /*0e50*/  IMAD R4, R4, UR10, RZ ;  /* 0x0000000a04047c24 */ /* 0x002fe4000f8e02ff */
[----:B------:R-:W-:-:S04]  /*0e60*/  IMAD.WIDE.U32 R6, R230, UR10, RZ ;  /* 0x0000000ae6067c25 */ /* 0x000fc8000f8e00ff */
[----:B------:R-:W-:-:S05]  /*0e70*/  IMAD R4, R230, UR11, R4 ;  /* 0x0000000be6047c24 */ /* 0x000fca000f8e0204 */
[----:B------:R-:W-:Y:S02]  /*0e80*/  IADD3 R5, PT, PT, R7, R4, RZ ;  /* 0x0000000407057210 */ /* 0x000fe40007ffe0ff */
[----:B------:R-:W-:-:S05]  /*0e90*/  MOV R4, R6 ;  /* 0x0000000600047202 */ /* 0x000fca0000000f00 */
[----:B--2---:R-:W-:-:S04]  /*0ea0*/  IMAD.WIDE.U32 R18, R190, UR4, R4 ;  /* 0x00000004be127c25 */ /* 0x004fc8000f8e0004 */
[----:B------:R-:W-:Y:S01]  /*0eb0*/  IMAD R17, R190, UR5, R19 ;  /* 0x00000005be117c24 */ /* 0x000fe2000f8e0213 */
[----:B------:R-:W-:Y:S06]  /*0ec0*/  BRA `(.L_x_135) ;  /* 0x0000000000187947 */ /* 0x000fec0003800000 */
.L_x_134:
[----:B------:R-:W1:Y:S01]  /*0ed0*/  LDCU.64 UR10, c[0x0][0x3c0] ;  /* 0x00007800ff0a77ac */ /* 0x000e620008000a00 */
[----:B------:R-:W-:-:S05]  /*0ee0*/  IADD3 R4, PT, PT, R230, R232, RZ ;  /* 0x000000e8e6047210 */ /* 0x000fca0007ffe0ff */
[C---:B-1----:R-:W-:Y:S02]  /*0ef0*/  IMAD R17, R4.reuse, UR11, RZ ;  /* 0x0000000b04117c24 */ /* 0x042fe4000f8e02ff */
[----:B------:R-:W-:-:S05]  /*0f00*/  IMAD.WIDE.U32 R4, R4, UR10, RZ ;  /* 0x0000000a04047c25 */ /* 0x000fca000f8e00ff */
[----:B------:R-:W-:Y:S02]  /*0f10*/  IADD3 R17, PT, PT, R5, R17, RZ ;  /* 0x0000001105117210 */ /* 0x000fe40007ffe0ff */
[----:B------:R-:W-:-:S07]  /*0f20*/  MOV R18, R4 ;  /* 0x0000000400127202 */ /* 0x000fce0000000f00 */
.L_x_135:
        /* <DEDUP_REMOVED lines=15> */
[----:B------:R-:W-:Y:S02]  /*1020*/  IMAD R4, R190, UR5, RZ ;  /* 0x00000005be047c24 */ /* 0x000fe4000f8e02ff */
[----:B------:R-:W-:-:S03]  /*1030*/  IMAD.WIDE.U32 R20, R6, UR6, RZ ;  /* 0x0000000606147c25 */ /* 0x000fc6000f8e00ff */
[----:B------:R-:W-:-:S05]  /*1040*/  IADD3 R4, PT, PT, R7, R4, RZ ;  /* 0x0000000407047210 */ /* 0x000fca0007ffe0ff */
[----:B------:R-:W-:-:S04]  /*1050*/  IMAD R4, R4, UR6, RZ ;  /* 0x0000000604047c24 */ /* 0x000fc8000f8e02ff */
[----:B------:R-:W-:Y:S02]  /*1060*/  IMAD R4, R6, UR4, R4 ;  /* 0x0000000406047c24 */ /* 0x000fe4000f8e0204 */
[----:B------:R-:W-:-:S03]  /*1070*/  IMAD.WIDE.U32 R6, R20, R220, RZ ;  /* 0x000000dc14067225 */ /* 0x000fc600078e00ff */
[----:B------:R-:W-:Y:S02]  /*1080*/  IADD3 R21, PT, PT, R21, R4, RZ ;  /* 0x0000000415157210 */ /* 0x000fe40007ffe0ff */
[----:B------:R-:W-:Y:S02]  /*1090*/  SHF.R.S32.HI R4, RZ, 0x1f, R220 ;  /* 0x0000001fff047819 */ /* 0x000fe400000114dc */
[----:B------:R-:W-:Y:S01]  /*10a0*/  MOV R28, R6 ;  /* 0x00000006001c7202 */ /* 0x000fe20000000f00 */
[----:B------:R-:W-:-:S04]  /*10b0*/  IMAD R21, R21, R220, RZ ;  /* 0x000000dc15157224 */ /* 0x000fc800078e02ff */
[----:B------:R-:W-:-:S05]  /*10c0*/  IMAD R21, R4, R20, R21 ;  /* 0x0000001404157224 */ /* 0x000fca00078e0215 */
[----:B------:R-:W-:Y:S01]  /*10d0*/  IADD3 R21, PT, PT, R7, R21, RZ ;  /* 0x0000001507157210 */ /* 0x000fe20007ffe0ff */
[----:B------:R-:W-:Y:S06]  /*10e0*/  BRA `(.L_x_137) ;  /* 0x00000000000c7947 */ /* 0x000fec0003800000 */
.L_x_136:
[-C--:B------:R-:W-:Y:S02]  /*10f0*/  IMAD R21, R37, R8.reuse, RZ ;  /* 0x0000000825157224 */ /* 0x080fe400078e02ff */
[----:B------:R-:W-:-:S05]  /*1100*/  IMAD.WIDE.U32 R28, R36, R8, RZ ;  /* 0x00000008241c7225 */ /* 0x000fca00078e00ff */
[----:B------:R-:W-:-:S07]  /*1110*/  IADD3 R21, PT, PT, R29, R21, RZ ;  /* 0x000000151d157210 */ /* 0x000fce0007ffe0ff */
.L_x_137:
        /* <DEDUP_REMOVED lines=14> */
[----:B------:R-:W-:-:S07]  /*1200*/  ISETP.NE.AND P0, PT, R8, -0x1, PT ;  /* 0xffffffff0800780c */ /* 0x000fce0003f05270 */
[----:B------:R-:W2:Y:S01]  /*1210*/  LDC R19, c[0x0][0x454] ;  /* 0x00011500ff137b82 */ /* 0x000ea20000000800 */
[----:B-1----:R-:W-:-:S05]  /*1220*/  IMAD R4, R190, R4, RZ ;  /* 0x00000004be047224 */ /* 0x002fca00078e02ff */
[----:B------:R-:W-:-:S05]  /*1230*/  SEL R4, R4, R8, !P0 ;  /* 0x0000000804047207 */ /* 0x000fca0004000000 */
[----:B--2---:R-:W-:Y:S01]  /*1240*/  IMAD R19, R189, R19, R4 ;  /* 0x00000013bd137224 */ /* 0x004fe200078e0204 */
[----:B------:R-:W-:Y:S05]  /*1250*/  BRA `(.L_x_139) ;  /* 0x00000000000c7947 */ /* 0x000fea0003800000 */
.L_x_138:
[----:B------:R-:W1:Y:S01]  /*1260*/  LDC R19, c[0x0][0x434] ;  /* 0x00010d00ff137b82 */ /* 0x000e620000000800 */
[----:B------:R-:W-:-:S04]  /*1270*/  IMAD R4, R190, UR6, R189 ;  /* 0x00000006be047c24 */ /* 0x000fc8000f8e02bd */
[----:B-1----:R-:W-:-:S03]  /*1280*/  IMAD R19, R4, R19, RZ ;  /* 0x0000001304137224 */ /* 0x002fc600078e02ff */
.L_x_139:
[----:B------:R-:W-:-:S04]  /*1290*/  IADD3 R23, PT, PT, R16, -0x1, RZ ;  /* 0xffffffff10177810 */ /* 0x000fc80007ffe0ff */
[----:B------:R-:W-:Y:S01]  /*12a0*/  MOV R228, R23 ;  /* 0x0000001700e47202 */ /* 0x000fe20000000f00 */
        /* <DEDUP_REMOVED lines=10> */
.L_x_140:
[----:B------:R-:W1:Y:S01]  /*1350*/  LDC R27, c[0x0][0x444] ;  /* 0x00011100ff1b7b82 */ /* 0x000e620000000800 */
[----:B------:R-:W-:-:S04]  /*1360*/  IMAD R4, R190, UR6, R189 ;  /* 0x00000006be047c24 */ /* 0x000fc8000f8e02bd */
[----:B-1----:R-:W-:-:S07]  /*1370*/  IMAD R27, R4, R27, RZ ;  /* 0x0000001b041b7224 */ /* 0x002fce00078e02ff */
.L_x_141:
[----:B------:R-:W1:Y:S01]  /*1380*/  S2R R15, SR_TID.X ;  /* 0x00000000000f7919 */ /* 0x000e620000002100 */
[----:B------:R-:W2:Y:S01]  /*1390*/  LDC.64 R8, c[0x0][0x5f8] ;  /* 0x00017e00ff087b82 */ /* 0x000ea20000000a00 */
[----:B------:R-:W-:Y:S01]  /*13a0*/  IMAD R220, R220, UR6, RZ ;  /* 0x00000006dcdc7c24 */ /* 0x000fe2000f8e02ff */
[----:B------:R-:W-:Y:S01]  /*13b0*/  ISETP.NE.AND P4, PT, RZ, UR5, PT ;  /* 0x00000005ff007c0c */ /* 0x000fe2000bf85270 */
[----:B------:R-:W3:Y:S01]  /*13c0*/  LDCU.64 UR14, c[0x0][0x3c8] ;  /* 0x00007900ff0e77ac */ /* 0x000ee20008000a00 */
[----:B------:R-:W-:Y:S01]  /*13d0*/  IADD3 R28, P1, P0, R32, R28, R29 ;  /* 0x0000001c201c7210 */ /* 0x000fe2000783e01d */
[C---:B------:R-:W-:Y:S01]  /*13e0*/  IMAD R27, R23.reuse, 0x40, R27 ;  /* 0x00000040171b7824 */ /* 0x040fe200078e021b */
[----:B------:R-:W-:Y:S01]  /*13f0*/  SHF.R.S32.HI R29, RZ, 0x1f, R29 ;  /* 0x0000001fff1d7819 */ /* 0x000fe2000001141d */
[----:B------:R-:W4:Y:S01]  /*1400*/  LDCU.64 UR4, c[0x0][0x570] ;  /* 0x0000ae00ff0477ac */ /* 0x000f220008000a00 */
[----:B------:R-:W5:Y:S01]  /*1410*/  LDC.64 R4, c[0x0][0x590] ;  /* 0x00016400ff047b82 */ /* 0x000f620000000a00 */
[----:B------:R-:W-:Y:S01]  /*1420*/  IMAD R19, R23, 0x40, R19 ;  /* 0x0000004017137824 */ /* 0x000fe200078e0213 */
[----:B------:R-:W-:Y:S01]  /*1430*/  IADD3.X R20, PT, PT, R20, R21, R29, P1, P0 ;  /* 0x0000001514147210 */ /* 0x000fe20000fe041d */
[----:B------:R-:W-:Y:S01]  /*1440*/  IMAD.MOV.U32 R21, RZ, RZ, RZ ;  /* 0x000000ffff157224 */ /* 0x000fe200078e00ff */
[----:B------:R-:W3:Y:S01]  /*1450*/  LDCU.64 UR6, c[0x0][0x550] ;  /* 0x0000aa00ff0677ac */ /* 0x000ee20008000a00 */
[----:B------:R-:W-:Y:S03]  /*1460*/  BSSY.RECONVERGENT B1, `(.L_x_131) ;  /* 0x000062b000017945 */ /* 0x000fe60003800200 */
[----:B------:R-:W4:Y:S01]  /*1470*/  LDC.64 R6, c[0x0][0x3b0] ;  /* 0x0000ec00ff067b82 */ /* 0x000f220000000a00 */
[----:B------:R-:W3:Y:S01]  /*1480*/  LDCU.64 UR8, c[0x0][0x380] ;  /* 0x00007000ff0877ac */ /* 0x000ee20008000a00 */
[----:B--2---:R-:W-:-:S06]  /*1490*/  IMAD.WIDE.U32 R36, R8, UR16, RZ ;  /* 0x0000001008247c25 */ /* 0x004fcc000f8e00ff */
[----:B------:R-:W2:Y:S01]  /*14a0*/  LDC R227, c[0x0][0x508] ;  /* 0x00014200ffe37b82 */ /* 0x000ea20000000800 */
[----:B------:R-:W-:Y:S01]  /*14b0*/  IMAD R9, R9, UR16, R37 ;  /* 0x0000001009097c24 */ /* 0x000fe2000f8e0225 */
[----:B------:R-:W-:Y:S02]  /*14c0*/  SEL R8, R36, RZ, P4 ;  /* 0x000000ff24087207 */ /* 0x000fe40002000000 */
[----:B-1----:R-:W-:Y:S01]  /*14d0*/  LOP3.LUT R31, R15, 0x1f, RZ, 0xc0, !PT ;  /* 0x0000001f0f1f7812 */ /* 0x002fe200078ec0ff */
[----:B-----5:R-:W-:Y:S01]  /*14e0*/  IMAD R32, R26, R4, RZ ;  /* 0x000000041a207224 */ /* 0x020fe200078e02ff */
[----:B------:R-:W-:Y:S02]  /*14f0*/  SEL R9, R9, RZ, P4 ;  /* 0x000000ff09097207 */ /* 0x000fe40002000000 */
[----:B------:R-:W1:Y:S01]  /*1500*/  LDC.64 R238, c[0x0][0x420] ;  /* 0x00010800ffee7b82 */ /* 0x000e620000000a00 */
[----:B------:R-:W-:Y:S01]  /*1510*/  SHF.L.U64.HI R212, R4, 0x5, R5 ;  /* 0x0000000504d47819 */ /* 0x000fe20000010205 */
[----:B------:R-:W-:-:S02]  /*1520*/  IMAD R31, R194, R220, R31 ;  /* 0x000000dcc21f7224 */ /* 0x000fc400078e021f */
[----:B------:R-:W-:-:S03]  /*1530*/  IMAD.SHL.U32 R213, R4, 0x20, RZ ;  /* 0x0000002004d57824 */ /* 0x000fc600078e00ff */
[----:B------:R-:W-:Y:S02]  /*1540*/  IADD3 R29, P1, P0, R31, R28, R8 ;  /* 0x0000001c1f1d7210 */ /* 0x000fe4000783e008 */
[----:B------:R-:W-:Y:S01]  /*1550*/  SHF.R.S32.HI R28, RZ, 0x1f, R31 ;  /* 0x0000001fff1c7819 */ /* 0x000fe2000001141f */
[----:B----4-:R-:W-:Y:S02]  /*1560*/  IMAD R31, R26, R6, RZ ;  /* 0x000000061a1f7224 */ /* 0x010fe400078e02ff */
[----:B------:R-:W-:Y:S01]  /*1570*/  IMAD R26, R24, R5, R32 ;  /* 0x00000005181a7224 */ /* 0x000fe200078e0220 */
[----:B------:R-:W-:Y:S01]  /*1580*/  IADD3.X R28, PT, PT, R28, R20, R9, P1, P0 ;  /* 0x000000141c1c7210 */ /* 0x000fe20000fe0409 */
[----:B------:R-:W-:Y:S01]  /*1590*/  IMAD.MOV.U32 R20, RZ, RZ, R205 ;  /* 0x000000ffff147224 */ /* 0x000fe200078e00cd */
[----:B------:R-:W4:Y:S01]  /*15a0*/  LDC.64 R8, c[0x0][0x598] ;  /* 0x00016600ff087b82 */ /* 0x000f220000000a00 */
[----:B------:R-:W-:Y:S02]  /*15b0*/  IADD3 R34, P0, PT, R205, R34, RZ ;  /* 0x00000022cd227210 */ /* 0x000fe40007f1e0ff */
[----:B--2---:R-:W-:Y:S01]  /*15c0*/  IADD3 R227, PT, PT, R209, -R227, -R229 ;  /* 0x800000e3d1e37210 */ /* 0x004fe20007ffe8e5 */
[----:B------:R-:W-:-:S04]  /*15d0*/  IMAD.WIDE.U32 R36, R24, R6, R20 ;  /* 0x0000000618247225 */ /* 0x000fc800078e0014 */
[----:B------:R-:W-:Y:S01]  /*15e0*/  IMAD.X R35, RZ, RZ, R30, P0 ;  /* 0x000000ffff237224 */ /* 0x000fe200000e061e */
[----:B------:R-:W-:Y:S01]  /*15f0*/  IADD3 R36, P1, PT, R25, R36, RZ ;  /* 0x0000002419247210 */ /* 0x000fe20007f3e0ff */
[----:B------:R-:W-:Y:S01]  /*1600*/  IMAD.SHL.U32 R30, R220, 0x40, RZ ;  /* 0x00000040dc1e7824 */ /* 0x000fe200078e00ff */
[----:B------:R-:W2:Y:S01]  /*1610*/  LDC.64 R32, c[0x0][0x5e8] ;  /* 0x00017a00ff207b82 */ /* 0x000ea20000000a00 */
[----:B------:R-:W-:-:S03]  /*1620*/  IMAD.WIDE.U32 R34, R24, R4, R34 ;  /* 0x0000000418227225 */ /* 0x000fc600078e0022 */
[----:B------:R-:W-:Y:S01]  /*1630*/  IADD3 R29, P0, PT, R30, R29, RZ ;  /* 0x0000001d1e1d7210 */ /* 0x000fe20007f1e0ff */
[----:B------:R-:W-:Y:S01]  /*1640*/  IMAD R24, R24, R7, R31 ;  /* 0x0000000718187224 */ /* 0x000fe200078e021f */
[----:B------:R-:W-:Y:S01]  /*1650*/  IADD3 R31, PT, PT, R35, R26, RZ ;  /* 0x0000001a231f7210 */ /* 0x000fe20007ffe0ff */
[----:B------:R-:W-:Y:S01]  /*1660*/  VIADD R208, R227, 0xffffff80 ;  /* 0xffffff80e3d07836 */ /* 0x000fe20000000000 */
[----:B------:R-:W-:Y:S01]  /*1670*/  LEA.HI.X.SX32 R28, R30, R28, 0x1, P0 ;  /* 0x0000001c1e1c7211 */ /* 0x000fe200000f0eff */
[----:B------:R-:W-:Y:S01]  /*1680*/  IMAD.MOV.U32 R30, RZ, RZ, R34 ;  /* 0x000000ffff1e7224 */ /* 0x000fe200078e0022 */
[----:B------:R-:W-:Y:S01]  /*1690*/  IADD3.X R37, PT, PT, R22, R37, R24, P1, !PT ;  /* 0x0000002516257210 */ /* 0x000fe20000ffe418 */
[----:B-1----:R-:W-:Y:S01]  /*16a0*/  IMAD.WIDE R238, R19, 0x4, R238 ;  /* 0x0000000413ee7825 */ /* 0x002fe200078e02ee */
[----:B------:R-:W-:Y:S02]  /*16b0*/  LEA R236, P0, R29, UR4, 0x2 ;  /* 0x000000041dec7c11 */ /* 0x000fe4000f8010ff */
[----:B------:R-:W-:Y:S01]  /*16c0*/  SHF.L.U64.HI R22, R6, 0x5, R7 ;  /* 0x0000000506167819 */ /* 0x000fe20000010207 */
[----:B----4-:R-:W-:Y:S01]  /*16d0*/  IMAD.WIDE.U32 R30, R189, R8, R30 ;  /* 0x00000008bd1e7225 */ /* 0x010fe200078e001e */
[----:B------:R-:W-:-:S02]  /*16e0*/  SHF.R.S32.HI R8, RZ, 0x1f, R208 ;  /* 0x0000001fff087819 */ /* 0x000fc400000114d0 */
[----:B------:R-:W-:Y:S01]  /*16f0*/  LEA.HI.X R237, R29, UR5, R28, 0x2, P0 ;  /* 0x000000051ded7c11 */ /* 0x000fe200080f141c */
[----:B---3--:R-:W-:Y:S01]  /*1700*/  IMAD.WIDE.U32 R36, R189, UR14, R36 ;  /* 0x0000000ebd247c25 */ /* 0x008fe2000f8e0024 */
[----:B------:R-:W-:-:S03]  /*1710*/  LEA.HI R208, R8, R208, RZ, 0x6 ;  /* 0x000000d008d07211 */ /* 0x000fc600078f30ff */
[C---:B------:R-:W-:Y:S01]  /*1720*/  IMAD R31, R189.reuse, R9, R31 ;  /* 0x00000009bd1f7224 */ /* 0x040fe200078e021f */
[----:B------:R-:W-:Y:S01]  /*1730*/  SHF.R.S32.HI R208, RZ, 0x6, R208 ;  /* 0x00000006ffd07819 */ /* 0x000fe200000114d0 */
[----:B------:R-:W-:Y:S01]  /*1740*/  IMAD R25, R189, UR15, R37 ;  /* 0x0000000fbd197c24 */ /* 0x000fe2000f8e0225 */
[----:B------:R-:W-:Y:S01]  /*1750*/  MOV R24, R36 ;  /* 0x0000002400187202 */ /* 0x000fe20000000f00 */
[----:B------:R-:W-:Y:S01]  /*1760*/  IMAD.WIDE.U32 R8, R196, R4, R30 ;  /* 0x00000004c4087225 */ /* 0x000fe200078e001e */
[----:B------:R-:W-:-:S03]  /*1770*/  VIMNMX R208, PT, PT, RZ, R208, !PT ;  /* 0x000000d0ffd07248 */ /* 0x000fc60007fe0100 */
[----:B------:R-:W-:Y:S01]  /*1780*/  IMAD.WIDE.U32 R24, R196, R6, R24 ;  /* 0x00000006c4187225 */ /* 0x000fe200078e0018 */
[----:B------:R-:W-:Y:S02]  /*1790*/  ISETP.GT.AND P3, PT, R16, R208, PT ;  /* 0x000000d01000720c */ /* 0x000fe40003f64270 */
[----:B------:R-:W-:Y:S01]  /*17a0*/  LEA R219, P0, R8, UR6, 0x1 ;  /* 0x0000000608db7c11 */ /* 0x000fe2000f8008ff */
[----:B------:R-:W-:Y:S01]  /*17b0*/  IMAD R218, R196, R5, R9 ;  /* 0x00000005c4da7224 */ /* 0x000fe200078e0209 */
[----:B------:R-:W-:Y:S01]  /*17c0*/  LEA R217, P1, R24, UR8, 0x1 ;  /* 0x0000000818d97c11 */ /* 0x000fe2000f8208ff */
[----:B------:R-:W-:Y:S02]  /*17d0*/  IMAD R216, R196, R7, R25 ;  /* 0x00000007c4d87224 */ /* 0x000fe400078e0219 */
[----:B--2---:R-:W-:Y:S01]  /*17e0*/  IMAD.WIDE R32, R27, 0x4, R32 ;  /* 0x000000041b207825 */ /* 0x004fe200078e0220 */
[----:B------:R-:W-:Y:S02]  /*17f0*/  LEA.HI.X R218, R8, UR7, R218, 0x1, P0 ;  /* 0x0000000708da7c11 */ /* 0x000fe400080f0cda */
[----:B------:R-:W-:Y:S01]  /*1800*/  LEA.HI.X R216, R24, UR9, R216, 0x1, P1 ;  /* 0x0000000918d87c11 */ /* 0x000fe200088f0cd8 */
[----:B------:R-:W-:Y:S01]  /*1810*/  IMAD.MOV.U32 R215, RZ, RZ, R32 ;  /* 0x000000ffffd77224 */ /* 0x000fe200078e0020 */
[C---:B------:R-:W-:Y:S01]  /*1820*/  IADD3 R8, P2, PT, R196.reuse, 0x60, RZ ;  /* 0x00000060c4087810 */ /* 0x040fe20007f5e0ff */
[----:B------:R-:W-:Y:S01]  /*1830*/  IMAD.MOV.U32 R214, RZ, RZ, R33 ;  /* 0x000000ffffd67224 */ /* 0x000fe200078e0021 */
[----:B------:R-:W-:-:S02]  /*1840*/  IADD3 R16, P0, PT, R196, 0x20, RZ ;  /* 0x00000020c4107810 */ /* 0x000fc40007f1e0ff */
[----:B------:R-:W-:Y:S02]  /*1850*/  IADD3 R9, P1, PT, R196, 0x40, RZ ;  /* 0x00000040c4097810 */ /* 0x000fe40007f3e0ff */
[----:B------:R-:W-:Y:S01]  /*1860*/  SHF.L.U32 R24, R6, 0x5, RZ ;  /* 0x0000000506187819 */ /* 0x000fe200000006ff */
[----:B------:R-:W-:Y:S01]  /*1870*/  IMAD.X R6, RZ, RZ, RZ, P2 ;  /* 0x000000ffff067224 */ /* 0x000fe200010e06ff */
[----:B------:R-:W-:Y:S01]  /*1880*/  IADD3.X R7, PT, PT, RZ, RZ, RZ, P1, !PT ;  /* 0x000000ffff077210 */ /* 0x000fe20000ffe4ff */
[----:B------:R-:W-:Y:S01]  /*1890*/  IMAD.X R19, RZ, RZ, RZ, P0 ;  /* 0x000000ffff137224 */ /* 0x000fe200000e06ff */
[----:B------:R-:W-:Y:S07]  /*18a0*/  @P3 BRA `(.L_x_142) ;  /* 0x0000000800503947 */ /* 0x000fee0003800000 */
[----:B------:R-:W-:Y:S05]  /*18b0*/  @P5 BRA `(.L_x_143) ;  /* 0x00000000002c5947 */ /* 0x000fea0003800000 */
        /* <DEDUP_REMOVED lines=10> */
[----:B------:R-:W-:Y:S05]  /*1960*/  BRA `(.L_x_144) ;  /* 0x0000000000147947 */ /* 0x000fea0003800000 */
.L_x_143:
[----:B------:R-:W1:Y:S01]  /*1970*/  LDCU.64 UR8, c[0x0][0x5c0] ;  /* 0x0000b800ff0877ac */ /* 0x000e620008000a00 */
[----:B------:R-:W-:-:S05]  /*1980*/  IADD3 R4, PT, PT, R230, R232, RZ ;  /* 0x000000e8e6047210 */ /* 0x000fca0007ffe0ff */
[C---:B-1----:R-:W-:Y:S02]  /*1990*/  IMAD R11, R4.reuse, UR9, RZ ;  /* 0x00000009040b7c24 */ /* 0x042fe4000f8e02ff */
[----:B------:R-:W-:-:S05]  /*19a0*/  IMAD.WIDE.U32 R4, R4, UR8, RZ ;  /* 0x0000000804047c25 */ /* 0x000fca000f8e00ff */
[----:B------:R-:W-:Y:S02]  /*19b0*/  IADD3 R11, PT, PT, R5, R11, RZ ;  /* 0x0000000b050b7210 */ /* 0x000fe40007ffe0ff */
.L_x_144:
[----:B------:R-:W-:Y:S05]  /*19c0*/  @P5 BRA `(.L_x_145) ;  /* 0x00000000002c5947 */ /* 0x000fea0003800000 */
[----:B------:R-:W1:Y:S01]  /*19d0*/  LDCU.64 UR6, c[0x0][0x5c8] ;  /* 0x0000b900ff0677ac */ /* 0x000e620008000a00 */
[----:B------:R-:W-:Y:S01]  /*19e0*/  SHF.R.S32.HI R5, RZ, 0x1f, R230 ;  /* 0x0000001fff057819 */ /* 0x000fe200000114e6 */
[----:B------:R-:W2:Y:S04]  /*19f0*/  LDCU.64 UR4, c[0x0][0x5b0] ;  /* 0x0000b600ff0477ac */ /* 0x000ea80008000a00 */
[----:B-1----:R-:W-:Y:S02]  /*1a00*/  IMAD R5, R5, UR6, RZ ;  /* 0x0000000605057c24 */ /* 0x002fe4000f8e02ff */
[----:B------:R-:W-:-:S04]  /*1a10*/  IMAD.WIDE.U32 R12, R230, UR6, RZ ;  /* 0x00000006e60c7c25 */ /* 0x000fc8000f8e00ff */
[----:B------:R-:W-:-:S05]  /*1a20*/  IMAD R5, R230, UR7, R5 ;  /* 0x00000007e6057c24 */ /* 0x000fca000f8e0205 */
[----:B------:R-:W-:-:S03]  /*1a30*/  IADD3 R13, PT, PT, R13, R5, RZ ;  /* 0x000000050d0d7210 */ /* 0x000fc60007ffe0ff */
[----:B--2---:R-:W-:-:S04]  /*1a40*/  IMAD.WIDE.U32 R14, R190, UR4, R12 ;  /* 0x00000004be0e7c25 */ /* 0x004fc8000f8e000c */
[----:B------:R-:W-:Y:S01]  /*1a50*/  IMAD R12, R190, UR5, R15 ;  /* 0x00000005be0c7c24 */ /* 0x000fe2000f8e020f */
[----:B------:R-:W-:Y:S01]  /*1a60*/  MOV R13, R14 ;  /* 0x0000000e000d7202 */ /* 0x000fe20000000f00 */
[----:B------:R-:W-:Y:S06]  /*1a70*/  BRA `(.L_x_146) ;  /* 0x0000000000187947 */ /* 0x000fec0003800000 */
.L_x_145:
[----:B------:R-:W1:Y:S01]  /*1a80*/  LDCU.64 UR6, c[0x0][0x5c8] ;  /* 0x0000b900ff0677ac */ /* 0x000e620008000a00 */
[----:B------:R-:W-:-:S05]  /*1a90*/  IADD3 R230, PT, PT, R230, R232, RZ ;  /* 0x000000e8e6e67210 */ /* 0x000fca0007ffe0ff */
[C---:B-1----:R-:W-:Y:S02]  /*1aa0*/  IMAD R12, R230.reuse, UR7, RZ ;  /* 0x00000007e60c7c24 */ /* 0x042fe4000f8e02ff */
[----:B------:R-:W-:-:S05]  /*1ab0*/  IMAD.WIDE.U32 R230, R230, UR6, RZ ;  /* 0x00000006e6e67c25 */ /* 0x000fca000f8e00ff */
[----:B------:R-:W-:Y:S02]  /*1ac0*/  IADD3 R12, PT, PT, R231, R12, RZ ;  /* 0x0000000ce70c7210 */ /* 0x000fe40007ffe0ff */
[----:B------:R-:W-:Y:S02]  /*1ad0*/  MOV R13, R230 ;  /* 0x000000e6000d7202 */ /* 0x000fe40000000f00 */
.L_x_146:
[----:B------:R-:W1:Y:S01]  /*1ae0*/  LDCU UR4, c[0x0][0x440] ;  /* 0x00008800ff0477ac */ /* 0x000e620008000800 */
[----:B------:R-:W-:Y:S01]  /*1af0*/  IMAD.IADD R229, R229, 0x1, -R210 ;  /* 0x00000001e5e57824 */ /* 0x000fe200078e0ad2 */
[----:B------:R-:W-:Y:S01]  /*1b00*/  BSSY.RECONVERGENT B0, `(.L_x_147) ;  /* 0x0000020000007945 */ /* 0x000fe20003800200 */
[----:B------:R-:W-:-:S04]  /*1b10*/  IMAD.WIDE.U32 R22, R210, UR8, R20 ;  /* 0x00000008d2167c25 */ /* 0x000fc8000f8e0014 */
[----:B------:R-:W-:Y:S01]  /*1b20*/  IMAD R14, R10, UR8, RZ ;  /* 0x000000080a0e7c24 */ /* 0x000fe2000f8e02ff */
[----:B------:R-:W-:-:S03]  /*1b30*/  IADD3 R22, P1, PT, R4, R22, RZ ;  /* 0x0000001604167210 */ /* 0x000fc60007f3e0ff */
[----:B------:R-:W-:-:S05]  /*1b40*/  IMAD R14, R210, UR9, R14 ;  /* 0x00000009d20e7c24 */ /* 0x000fca000f8e020e */
        /* <DEDUP_REMOVED lines=11> */
[----:B------:R-:W-:-:S04]  /*1c00*/  @!P3 IMAD.WIDE.U32 R24, R196, UR8, R22 ;  /* 0x00000008c418bc25 */ /* 0x000fc8000f8e0016 */
[----:B------:R-:W-:Y:S01]  /*1c10*/  @!P3 IMAD R11, R196, UR9, R25 ;  /* 0x00000009c40bbc24 */ /* 0x000fe2000f8e0219 */
[----:B--2---:R-:W-:-:S04]  /*1c20*/  @!P3 LEA R4, P4, R24, R4, 0x1 ;  /* 0x000000041804b211 */ /* 0x004fc800078808ff */
[----:B------:R-:W-:-:S05]  /*1c30*/  @!P3 LEA.HI.X R5, R24, R5, R11, 0x1, P4 ;  /* 0x000000051805b211 */ /* 0x000fca00020f0c0b */
[----:B------:R1:W-:Y:S01]  /*1c40*/  @!P3 STG.E.128 desc[UR18][R4.64], RZ ;  /* 0x000000ff0400b986 */ /* 0x0003e2000c101d12 */
[----:B------:R-:W-:Y:S05]  /*1c50*/  @P2 BRA `(.L_x_148) ;  /* 0x0000000000282947 */ /* 0x000fea0003800000 */
[----:B------:R-:W2:Y:S01]  /*1c60*/  LDCU.64 UR4, c[0x0][0x560] ;  /* 0x0000ac00ff0477ac */ /* 0x000ea20008000a00 */
[----:B------:R-:W-:Y:S01]  /*1c70*/  MOV R24, R14 ;  /* 0x0000000e00187202 */ /* 0x000fe20000000f00 */
[----:B-1----:R-:W-:Y:S01]  /*1c80*/  IMAD R4, R19, UR8, RZ ;  /* 0x0000000813047c24 */ /* 0x002fe2000f8e02ff */
[----:B------:R-:W-:-:S03]  /*1c90*/  MOV R25, R23 ;  /* 0x0000001700197202 */ /* 0x000fc60000000f00 */
[C---:B------:R-:W-:Y:S02]  /*1ca0*/  IMAD R4, R16.reuse, UR9, R4 ;  /* 0x0000000910047c24 */ /* 0x040fe4000f8e0204 */
[----:B------:R-:W-:-:S05]  /*1cb0*/  IMAD.WIDE.U32 R24, R16, UR8, R24 ;  /* 0x0000000810187c25 */ /* 0x000fca000f8e0018 */
[----:B------:R-:W-:Y:S02]  /*1cc0*/  IADD3 R4, PT, PT, R25, R4, RZ ;  /* 0x0000000419047210 */ /* 0x000fe40007ffe0ff */
[----:B--2---:R-:W-:-:S04]  /*1cd0*/  LEA R26, P4, R24, UR4, 0x1 ;  /* 0x00000004181a7c11 */ /* 0x004fc8000f8808ff */
[----:B------:R-:W-:-:S05]  /*1ce0*/  LEA.HI.X R27, R24, UR5, R4, 0x1, P4 ;  /* 0x00000005181b7c11 */ /* 0x000fca000a0f0c04 */
[----:B------:R2:W-:Y:S04]  /*1cf0*/  STG.E.128 desc[UR18][R26.64], RZ ;  /* 0x000000ff1a007986 */ /* 0x0005e8000c101d12 */
.L_x_148:
[----:B------:R-:W-:Y:S05]  /*1d00*/  BSYNC.RECONVERGENT B0 ;  /* 0x0000000000007941 */ /* 0x000fea0003800200 */
.L_x_147:
[----:B------:R-:W-:Y:S04]  /*1d10*/  BSSY.RECONVERGENT B0, `(.L_x_149) ;  /* 0x000000c000007945 */ /* 0x000fe80003800200 */
        /* <DEDUP_REMOVED lines=11> */
.L_x_150:
[----:B------:R-:W-:Y:S05]  /*1dd0*/  BSYNC.RECONVERGENT B0 ;  /* 0x0000000000007941 */ /* 0x000fea0003800200 */
.L_x_149:
[----:B------:R-:W-:Y:S04]  /*1de0*/  BSSY.RECONVERGENT B0, `(.L_x_151) ;  /* 0x000000b000007945 */ /* 0x000fe80003800200 */
[----:B------:R-:W-:Y:S05]  /*1df0*/  @P0 BRA `(.L_x_152) ;  /* 0x0000000000240947 */ /* 0x000fea0003800000 */
[----:B------:R-:W4:Y:S01]  /*1e00*/  LDCU.64 UR4, c[0x0][0x560] ;  /* 0x0000ac00ff0477ac */ /* 0x000f220008000a00 */
[----:B------:R-:W-:Y:S01]  /*1e10*/  MOV R15, R23 ;  /* 0x00000017000f7202 */ /* 0x000fe20000000f00 */
[----:B-1----:R-:W-:Y:S02]  /*1e20*/  IMAD R4, R6, UR8, RZ ;  /* 0x0000000806047c24 */ /* 0x002fe4000f8e02ff */
[----:B------:R-:W-:-:S04]  /*1e30*/  IMAD.WIDE.U32 R14, R8, UR8, R14 ;  /* 0x00000008080e7c25 */ /* 0x000fc8000f8e000e */
[----:B------:R-:W-:-:S05]  /*1e40*/  IMAD R4, R8, UR9, R4 ;  /* 0x0000000908047c24 */ /* 0x000fca000f8e0204 */
[----:B------:R-:W-:Y:S02]  /*1e50*/  IADD3 R4, PT, PT, R15, R4, RZ ;  /* 0x000000040f047210 */ /* 0x000fe40007ffe0ff */
[----:B----4-:R-:W-:-:S04]  /*1e60*/  LEA R22, P4, R14, UR4, 0x1 ;  /* 0x000000040e167c11 */ /* 0x010fc8000f8808ff */
[----:B------:R-:W-:-:S05]  /*1e70*/  LEA.HI.X R23, R14, UR5, R4, 0x1, P4 ;  /* 0x000000050e177c11 */ /* 0x000fca000a0f0c04 */
[----:B------:R4:W-:Y:S04]  /*1e80*/  STG.E.128 desc[UR18][R22.64], RZ ;  /* 0x000000ff16007986 */ /* 0x0009e8000c101d12 */
.L_x_152:
[----:B------:R-:W-:Y:S05]  /*1e90*/  BSYNC.RECONVERGENT B0 ;  /* 0x0000000000007941 */ /* 0x000fea0003800200 */
.L_x_151:
[----:B------:R-:W5:Y:S01]  /*1ea0*/  LDCU.64 UR4, c[0x0][0x5e0] ;  /* 0x0000bc00ff0477ac */ /* 0x000f620008000a00 */
[----:B------:R-:W-:Y:S01]  /*1eb0*/  IMAD.WIDE.U32 R14, R210, UR6, R20 ;  /* 0x00000006d20e7c25 */ /* 0x000fe2000f8e0014 */
[----:B-1----:R-:W1:Y:S01]  /*1ec0*/  @!P3 LDC.64 R4, c[0x0][0x568] ;  /* 0x00015a00ff04bb82 */ /* 0x002e620000000a00 */
[----:B------:R-:W-:Y:S02]  /*1ed0*/  BSSY.RECONVERGENT B0, `(.L_x_153) ;  /* 0x0000018000007945 */ /* 0x000fe40003800200 */
[----:B------:R-:W-:-:S04]  /*1ee0*/  IMAD R10, R10, UR6, RZ ;  /* 0x000000060a0a7c24 */ /* 0x000fc8000f8e02ff */
[----:B------:R-:W-:Y:S01]  /*1ef0*/  IMAD R210, R210, UR7, R10 ;  /* 0x00000007d2d27c24 */ /* 0x000fe2000f8e020a */
[----:B------:R-:W-:-:S04]  /*1f00*/  IADD3 R10, P4, PT, R13, R14, RZ ;  /* 0x0000000e0d0a7210 */ /* 0x000fc80007f9e0ff */
[----:B------:R-:W-:-:S03]  /*1f10*/  IADD3.X R11, PT, PT, R12, R15, R210, P4, !PT ;  /* 0x0000000f0c0b7210 */ /* 0x000fc600027fe4d2 */
[----:B-----5:R-:W-:-:S04]  /*1f20*/  IMAD.WIDE.U32 R12, R189, UR4, R10 ;  /* 0x00000004bd0c7c25 */ /* 0x020fc8000f8e000a */
[----:B------:R-:W-:Y:S01]  /*1f30*/  IMAD R15, R189, UR5, R13 ;  /* 0x00000005bd0f7c24 */ /* 0x000fe2000f8e020d */
[----:B------:R-:W-:-:S05]  /*1f40*/  @!P3 MOV R14, R12 ;  /* 0x0000000c000eb202 */ /* 0x000fca0000000f00 */
[----:B------:R-:W-:-:S04]  /*1f50*/  @!P3 IMAD.WIDE.U32 R20, R196, UR6, R14 ;  /* 0x00000006c414bc25 */ /* 0x000fc8000f8e000e */
[----:B------:R-:W-:Y:S01]  /*1f60*/  @!P3 IMAD R10, R196, UR7, R21 ;  /* 0x00000007c40abc24 */ /* 0x000fe2000f8e0215 */
[----:B-1----:R-:W-:-:S04]  /*1f70*/  @!P3 LEA R4, P4, R20, R4, 0x1 ;  /* 0x000000041404b211 */ /* 0x002fc800078808ff */
[----:B------:R-:W-:-:S05]  /*1f80*/  @!P3 LEA.HI.X R5, R20, R5, R10, 0x1, P4 ;  /* 0x000000051405b211 */ /* 0x000fca00020f0c0a */
[----:B------:R1:W-:Y:S01]  /*1f90*/  @!P3 STG.E.128 desc[UR18][R4.64], RZ ;  /* 0x000000ff0400b986 */ /* 0x0003e2000c101d12 */
[----:B------:R-:W-:Y:S05]  /*1fa0*/  @P2 BRA `(.L_x_154) ;  /* 0x0000000000282947 */ /* 0x000fea0003800000 */
[----:B------:R-:W5:Y:S01]  /*1fb0*/  LDCU.64 UR4, c[0x0][0x568] ;  /* 0x0000ad00ff0477ac */ /* 0x000f620008000a00 */
[----:B------:R-:W-:Y:S01]  /*1fc0*/  MOV R10, R12 ;  /* 0x0000000c000a7202 */ /* 0x000fe20000000f00 */
[----:B-1----:R-:W-:Y:S01]  /*1fd0*/  IMAD R4, R19, UR6, RZ ;  /* 0x0000000613047c24 */ /* 0x002fe2000f8e02ff */
[----:B------:R-:W-:-:S03]  /*1fe0*/  MOV R11, R15 ;  /* 0x0000000f000b7202 */ /* 0x000fc60000000f00 */
[C---:B------:R-:W-:Y:S02]  /*1ff0*/  IMAD R4, R16.reuse, UR7, R4 ;  /* 0x0000000710047c24 */ /* 0x040fe4000f8e0204 */
[----:B------:R-:W-:-:S05]  /*2000*/  IMAD.WIDE.U32 R10, R16, UR6, R10 ;  /* 0x00000006100a7c25 */ /* 0x000fca000f8e000a */
[----:B------:R-:W-:Y:S02]  /*2010*/  IADD3 R4, PT, PT, R11, R4, RZ ;  /* 0x000000040b047210 */ /* 0x000fe40007ffe0ff */
[----:B-----5:R-:W-:-:S04]  /*2020*/  LEA R16, P2, R10, UR4, 0x1 ;  /* 0x000000040a107c11 */ /* 0x020fc8000f8408ff */
[----:B------:R-:W-:-:S05]  /*2030*/  LEA.HI.X R17, R10, UR5, R4, 0x1, P2 ;  /* 0x000000050a117c11 */ /* 0x000fca00090f0c04 */
[----:B------:R1:W-:Y:S04]  /*2040*/  STG.E.128 desc[UR18][R16.64], RZ ;  /* 0x000000ff10007986 */ /* 0x0003e8000c101d12 */
.L_x_154:
[----:B------:R-:W-:Y:S05]  /*2050*/  BSYNC.RECONVERGENT B0 ;  /* 0x0000000000007941 */ /* 0x000fea0003800200 */
.L_x_153:
[----:B------:R-:W-:Y:S04]  /*2060*/  BSSY.RECONVERGENT B0, `(.L_x_155) ;  /* 0x000000c000007945 */ /* 0x000fe80003800200 */
        /* <DEDUP_REMOVED lines=11> */
.L_x_156:
[----:B------:R-:W-:Y:S05]  /*2120*/  BSYNC.RECONVERGENT B0 ;  /* 0x0000000000007941 */ /* 0x000fea0003800200 */
.L_x_155:
[----:B------:R-:W-:Y:S05]  /*2130*/  @P0 BRA `(.L_x_157) ;  /* 0x0000005400740947 */ /* 0x000fea0003800000 */
[----:B------:R-:W5:Y:S01]  /*2140*/  LDCU.64 UR4, c[0x0][0x568] ;  /* 0x0000ad00ff0477ac */ /* 0x000f620008000a00 */
[----:B-1----:R-:W-:Y:S01]  /*2150*/  MOV R4, R12 ;  /* 0x0000000c00047202 */ /* 0x002fe20000000f00 */
[----:B------:R-:W-:Y:S01]  /*2160*/  IMAD R6, R6, UR6, RZ ;  /* 0x0000000606067c24 */ /* 0x000fe2000f8e02ff */
[----:B------:R-:W-:-:S03]  /*2170*/  MOV R5, R15 ;  /* 0x0000000f00057202 */ /* 0x000fc60000000f00 */
[C---:B------:R-:W-:Y:S02]  /*2180*/  IMAD R6, R8.reuse, UR7, R6 ;  /* 0x0000000708067c24 */ /* 0x040fe4000f8e0206 */
[----:B------:R-:W-:-:S05]  /*2190*/  IMAD.WIDE.U32 R4, R8, UR6, R4 ;  /* 0x0000000608047c25 */ /* 0x000fca000f8e0004 */
[----:B------:R-:W-:Y:S02]  /*21a0*/  IADD3 R6, PT, PT, R5, R6, RZ ;  /* 0x0000000605067210 */ /* 0x000fe40007ffe0ff */
[----:B-----5:R-:W-:-:S04]  /*21b0*/  LEA R8, P0, R4, UR4, 0x1 ;  /* 0x0000000404087c11 */ /* 0x020fc8000f8008ff */
[----:B------:R-:W-:-:S05]  /*21c0*/  LEA.HI.X R9, R4, UR5, R6, 0x1, P0 ;  /* 0x0000000504097c11 */ /* 0x000fca00080f0c06 */
[----:B------:R1:W-:Y:S01]  /*21d0*/  STG.E.128 desc[UR18][R8.64], RZ ;  /* 0x000000ff08007986 */ /* 0x0003e2000c101d12 */
[----:B------:R-:W-:Y:S05]  /*21e0*/  BRA `(.L_x_157) ;  /* 0x0000005400487947 */ /* 0x000fea0003800000 */
.L_x_142:
[----:B------:R-:W1:Y:S01]  /*21f0*/  LDCU.64 UR4, c[0x0][0x3d8] ;  /* 0x00007b00ff0477ac */ /* 0x000e620008000a00 */
[----:B------:R-:W-:Y:S01]  /*2200*/  IMAD R4, R10, UR10, RZ ;  /* 0x0000000a0a047c24 */ /* 0x000fe2000f8e02ff */
[C---:B------:R-:W-:Y:S01]  /*2210*/  IADD3 R206, PT, PT, -R210.reuse, R229, RZ ;  /* 0x000000e5d2ce7210 */ /* 0x040fe20007ffe1ff */
[----:B------:R-:W-:Y:S01]  /*2220*/  IMAD.WIDE.U32 R26, R210, UR10, R20 ;  /* 0x0000000ad21a7c25 */ /* 0x000fe2000f8e0014 */
[----:B------:R-:W-:Y:S01]  /*2230*/  LOP3.LUT R5, R228, 0x80000001, RZ, 0xc0, !PT ;  /* 0x80000001e4057812 */ /* 0x000fe200078ec0ff */
[----:B------:R-:W-:Y:S01]  /*2240*/  BSSY.RECONVERGENT B0, `(.L_x_158) ;  /* 0x000001f000007945 */ /* 0x000fe20003800200 */
[----:B------:R-:W-:Y:S01]  /*2250*/  @P4 BAR.SYNC.DEFER_BLOCKING 0x0 ;  /* 0x0000000000004b1d */ /* 0x000fe20000010000 */
[----:B------:R-:W-:Y:S01]  /*2260*/  IMAD R4, R210, UR11, R4 ;  /* 0x0000000bd2047c24 */ /* 0x000fe2000f8e0204 */
[----:B------:R-:W-:Y:S02]  /*2270*/  ISETP.GE.AND P6, PT, R196, R206, PT ;  /* 0x000000cec400720c */ /* 0x000fe40003fc6270 */
[----:B------:R-:W-:-:S04]  /*2280*/  IADD3 R26, P0, PT, R18, R26, RZ ;  /* 0x0000001a121a7210 */ /* 0x000fc80007f1e0ff */
[----:B------:R-:W-:Y:S02]  /*2290*/  IADD3.X R27, PT, PT, R17, R27, R4, P0, !PT ;  /* 0x0000001b111b7210 */ /* 0x000fe400007fe404 */
[----:B------:R-:W-:Y:S01]  /*22a0*/  ISETP.NE.AND P0, PT, R5, 0x1, PT ;  /* 0x000000010500780c */ /* 0x000fe20003f05270 */
[----:B-1----:R-:W-:Y:S02]  /*22b0*/  IMAD R4, R11, UR4, RZ ;  /* 0x000000040b047c24 */ /* 0x002fe4000f8e02ff */
[----:B------:R-:W-:Y:S01]  /*22c0*/  IMAD.WIDE.U32 R26, R12, UR4, R26 ;  /* 0x000000040c1a7c25 */ /* 0x000fe2000f8e001a */
[----:B------:R-:W-:-:S03]  /*22d0*/  SEL R173, RZ, 0x2000, P0 ;  /* 0x00002000ffad7807 */ /* 0x000fc60000000000 */
[----:B------:R-:W-:-:S05]  /*22e0*/  IMAD R4, R12, UR5, R4 ;  /* 0x000000050c047c24 */ /* 0x000fca000f8e0204 */
[----:B------:R-:W-:Y:S01]  /*22f0*/  IADD3 R4, PT, PT, R27, R4, RZ ;  /* 0x000000041b047210 */ /* 0x000fe20007ffe0ff */
[----:B------:R-:W-:Y:S06]  /*2300*/  @P6 BRA `(.L_x_159) ;  /* 0x0000000000446947 */ /* 0x000fec0003800000 */
[----:B------:R-:W1:Y:S02]  /*2310*/  LDCU UR4, c[0x0][0x440] ;  /* 0x00008800ff0477ac */ /* 0x000e640008000800 */
[----:B-1----:R-:W-:-:S13]  /*2320*/  ISETP.GE.AND P0, PT, R205, UR4, PT ;  /* 0x00000004cd007c0c */ /* 0x002fda000bf06270 */
[----:B------:R-:W-:Y:S05]  /*2330*/  @P0 BRA `(.L_x_160) ;  /* 0x0000000000300947 */ /* 0x000fea0003800000 */
[----:B------:R-:W1:Y:S01]  /*2340*/  LDCU.64 UR4, c[0x0][0x390] ;  /* 0x00007200ff0477ac */ /* 0x000e620008000a00 */
[----:B------:R-:W-:Y:S02]  /*2350*/  MOV R28, R26 ;  /* 0x0000001a001c7202 */ /* 0x000fe40000000f00 */
[----:B------:R-:W-:-:S03]  /*2360*/  MOV R29, R4 ;  /* 0x00000004001d7202 */ /* 0x000fc60000000f00 */
[----:B------:R-:W-:-:S04]  /*2370*/  IMAD.WIDE.U32 R30, R196, UR10, R28 ;  /* 0x0000000ac41e7c25 */ /* 0x000fc8000f8e001c */
[----:B------:R-:W-:Y:S01]  /*2380*/  IMAD R5, R196, UR11, R31 ;  /* 0x0000000bc4057c24 */ /* 0x000fe2000f8e021f */
[----:B-1----:R-:W-:-:S04]  /*2390*/  LEA R28, P0, R30, UR4, 0x1 ;  /* 0x000000041e1c7c11 */ /* 0x002fc8000f8008ff */
[----:B------:R-:W-:-:S05]  /*23a0*/  LEA.HI.X R29, R30, UR5, R5, 0x1, P0 ;  /* 0x000000051e1d7c11 */ /* 0x000fca00080f0c05 */
[----:B------:R-:W-:Y:S01]  /*23b0*/  @!PT LDS RZ, [RZ] ;  /* 0x00000000fffff984 */ /* 0x000fe20000000800 */
[----:B------:R-:W-:Y:S01]  /*23c0*/  @!PT LDS RZ, [RZ] ;  /* 0x00000000fffff984 */ /* 0x000fe20000000800 */
[----:B------:R-:W-:Y:S01]  /*23d0*/  @!PT LDS RZ, [RZ] ;  /* 0x00000000fffff984 */ /* 0x000fe20000000800 */
[----:B------:R2:W-:Y:S01]  /*23e0*/  LDGSTS.E.BYPASS.LTC128B.128 [R204+0xa000], desc[UR18][R28.64] ;  /* 0x0a0000001ccc7fae */ /* 0x0005e2000b981a12 */
[----:B------:R-:W-:Y:S05]  /*23f0*/  BRA `(.L_x_161) ;  /* 0x00000000000c7947 */ /* 0x000fea0003800000 */
.L_x_160:
[----:B------:R3:W-:Y:S01]  /*2400*/  STS.128 [R204+0xa000], RZ ;  /* 0x00a000ffcc007388 */ /* 0x0007e20000000c00 */
[----:B------:R-:W-:Y:S05]  /*2410*/  BRA `(.L_x_161) ;  /* 0x0000000000047947 */ /* 0x000fea0003800000 */
.L_x_159:
[----:B------:R1:W-:Y:S02]  /*2420*/  STS.128 [R204+0xa000], RZ ;  /* 0x00a000ffcc007388 */ /* 0x0003e40000000c00 */
.L_x_161:
[----:B------:R-:W-:Y:S05]  /*2430*/  BSYNC.RECONVERGENT B0 ;  /* 0x0000000000007941 */ /* 0x000fea0003800200 */
.L_x_158:
        /* <DEDUP_REMOVED lines=12> */
[----:B------:R-:W-:Y:S01]  /*2500*/  IMAD R5, R19, UR10, RZ ;  /* 0x0000000a13057c24 */ /* 0x000fe2000f8e02ff */
[----:B------:R-:W-:-:S03]  /*2510*/  MOV R29, R4 ;  /* 0x00000004001d7202 */ /* 0x000fc60000000f00 */
[C---:B------:R-:W-:Y:S02]  /*2520*/  IMAD R5, R16.reuse, UR11, R5 ;  /* 0x0000000b10057c24 */ /* 0x040fe4000f8e0205 */
[----:B------:R-:W-:-:S05]  /*2530*/  IMAD.WIDE.U32 R28, R16, UR10, R28 ;  /* 0x0000000a101c7c25 */ /* 0x000fca000f8e001c */
[----:B------:R-:W-:Y:S02]  /*2540*/  IADD3 R5, PT, PT, R29, R5, RZ ;  /* 0x000000051d057210 */ /* 0x000fe40007ffe0ff */
[----:B-----5:R-:W-:-:S04]  /*2550*/  LEA R30, P0, R28, UR4, 0x1 ;  /* 0x000000041c1e7c11 */ /* 0x020fc8000f8008ff */
[----:B------:R-:W-:-:S05]  /*2560*/  LEA.HI.X R31, R28, UR5, R5, 0x1, P0 ;  /* 0x000000051c1f7c11 */ /* 0x000fca00080f0c05 */
[----:B------:R-:W-:Y:S01]  /*2570*/  @!PT LDS RZ, [RZ] ;  /* 0x00000000fffff984 */ /* 0x000fe20000000800 */
[----:B------:R-:W-:Y:S01]  /*2580*/  @!PT LDS RZ, [RZ] ;  /* 0x00000000fffff984 */ /* 0x000fe20000000800 */
[----:B------:R-:W-:Y:S01]  /*2590*/  @!PT LDS RZ, [RZ] ;  /* 0x00000000fffff984 */ /* 0x000fe20000000800 */
[----:B------:R2:W-:Y:S04]  /*25a0*/  LDGSTS.E.BYPASS.LTC128B.128 [R204+0xb000], desc[UR18][R30.64] ;  /* 0x0b0000001ecc7fae */ /* 0x0005e8000b981a12 */
.L_x_163:
[----:B------:R-:W-:Y:S05]  /*25b0*/  BSYNC.RECONVERGENT B0 ;  /* 0x0000000000007941 */ /* 0x000fea0003800200 */
.L_x_162:
        /* <DEDUP_REMOVED lines=20> */
.L_x_165:
[----:B------:R-:W-:Y:S05]  /*2700*/  BSYNC.RECONVERGENT B0 ;  /* 0x0000000000007941 */ /* 0x000fea0003800200 */
.L_x_164:
        /* <DEDUP_REMOVED lines=9> */
[----:B------:R-:W-:Y:S02]  /*27a0*/  IMAD R5, R6, UR10, RZ ;  /* 0x0000000a06057c24 */ /* 0x000fe4000f8e02ff */
[----:B------:R-:W-:-:S04]  /*27b0*/  IMAD.WIDE.U32 R26, R8, UR10, R26 ;  /* 0x0000000a081a7c25 */ /* 0x000fc8000f8e001a */
[----:B------:R-:W-:-:S05]  /*27c0*/  IMAD R5, R8, UR11, R5 ;  /* 0x0000000b08057c24 */ /* 0x000fca000f8e0205 */
[----:B------:R-:W-:Y:S02]  /*27d0*/  IADD3 R5, PT, PT, R27, R5, RZ ;  /* 0x000000051b057210 */ /* 0x000fe40007ffe0ff */
[----:B-----5:R-:W-:-:S04]  /*27e0*/  LEA R4, P0, R26, UR4, 0x1 ;  /* 0x000000041a047c11 */ /* 0x020fc8000f8008ff */
[----:B------:R-:W-:-:S05]  /*27f0*/  LEA.HI.X R5, R26, UR5, R5, 0x1, P0 ;  /* 0x000000051a057c11 */ /* 0x000fca00080f0c05 */
[----:B------:R-:W-:Y:S01]  /*2800*/  @!PT LDS RZ, [RZ] ;  /* 0x00000000fffff984 */ /* 0x000fe20000000800 */
[----:B------:R-:W-:Y:S01]  /*2810*/  @!PT LDS RZ, [RZ] ;  /* 0x00000000fffff984 */ /* 0x000fe20000000800 */
[----:B------:R-:W-:Y:S01]  /*2820*/  @!PT LDS RZ, [RZ] ;  /* 0x00000000fffff984 */ /* 0x000fe20000000800 */
[----:B------:R1:W-:Y:S04]  /*2830*/  LDGSTS.E.BYPASS.LTC128B.128 [R204+0xd000], desc[UR18][R4.64] ;  /* 0x0d00000004cc7fae */ /* 0x0003e8000b981a12 */
.L_x_167:
[----:B------:R-:W-:Y:S05]  /*2840*/  BSYNC.RECONVERGENT B0 ;  /* 0x0000000000007941 */ /* 0x000fea0003800200 */
.L_x_166:
[----:B-1----:R-:W-:Y:S01]  /*2850*/  IMAD R4, R23, -0x40, R231 ;  /* 0xffffffc017047824 */ /* 0x002fe200078e02e7 */
[----:B------:R-:W0:Y:S01]  /*2860*/  LDGDEPBAR ;  /* 0x00000000000079af */ /* 0x000e220000000000 */
[----:B------:R-:W-:Y:S03]  /*2870*/  BSSY.RECONVERGENT B0, `(.L_x_168) ;  /* 0x0000010000007945 */ /* 0x000fe60003800200 */
[----:B------:R-:W-:-:S13]  /*2880*/  ISETP.GE.AND P2, PT, R196, R4, PT ;  /* 0x00000004c400720c */ /* 0x000fda0003f46270 */
[----:B------:R-:W-:Y:S05]  /*2890*/  @P2 BRA `(.L_x_169) ;  /* 0x0000000000302947 */ /* 0x000fea0003800000 */
[----:B------:R-:W1:Y:S02]  /*28a0*/  LDCU UR4, c[0x0][0x440] ;  /* 0x00008800ff0477ac */ /* 0x000e640008000800 */
[----:B-1----:R-:W-:-:S13]  /*28b0*/  ISETP.GE.AND P0, PT, R205, UR4, PT ;  /* 0x00000004cd007c0c */ /* 0x002fda000bf06270 */
[----:B------:R-:W-:Y:S05]  /*28c0*/  @P0 BRA `(.L_x_170) ;  /* 0x00000000001c0947 */ /* 0x000fea0003800000 */
[----:B------:R-:W-:Y:S02]  /*28d0*/  MOV R26, R219 ;  /* 0x000000db001a7202 */ /* 0x000fe40000000f00 */
[----:B------:R-:W-:-:S05]  /*28e0*/  MOV R27, R218 ;  /* 0x000000da001b7202 */ /* 0x000fca0000000f00 */
[----:B------:R-:W-:Y:S01]  /*28f0*/  @!PT LDS RZ, [RZ] ;  /* 0x00000000fffff984 */ /* 0x000fe20000000800 */
[----:B------:R-:W-:Y:S01]  /*2900*/  @!PT LDS RZ, [RZ] ;  /* 0x00000000fffff984 */ /* 0x000fe20000000800 */
[----:B------:R-:W-:Y:S01]  /*2910*/  @!PT LDS RZ, [RZ] ;  /* 0x00000000fffff984 */ /* 0x000fe20000000800 */
[----:B------:R1:W-:Y:S01]  /*2920*/  LDGSTS.E.BYPASS.LTC128B.128 [R204+0x4000], desc[UR18][R26.64] ;  /* 0x040000001acc7fae */ /* 0x0003e2000b981a12 */
[----:B------:R-:W-:Y:S05]  /*2930*/  BRA `(.L_x_171) ;  /* 0x00000000000c7947 */ /* 0x000fea0003800000 */
.L_x_170:
[----:B------:R1:W-:Y:S01]  /*2940*/  STS.128 [R204+0x4000], RZ ;  /* 0x004000ffcc007388 */ /* 0x0003e20000000c00 */
[----:B------:R-:W-:Y:S05]  /*2950*/  BRA `(.L_x_171) ;  /* 0x0000000000047947 */ /* 0x000fea0003800000 */
.L_x_169:
[----:B------:R1:W-:Y:S02]  /*2960*/  STS.128 [R204+0x4000], RZ ;  /* 0x004000ffcc007388 */ /* 0x0003e40000000c00 */
.L_x_171:
[----:B------:R-:W-:Y:S05]  /*2970*/  BSYNC.RECONVERGENT B0 ;  /* 0x0000000000007941 */ /* 0x000fea0003800200 */
.L_x_168:
        /* <DEDUP_REMOVED lines=14> */
.L_x_173:
[----:B------:R-:W-:Y:S05]  /*2a60*/  BSYNC.RECONVERGENT B0 ;  /* 0x0000000000007941 */ /* 0x000fea0003800200 */
.L_x_172:
[----:B------:R-:W-:Y:S01]  /*2a70*/  BSSY.RECONVERGENT B0, `(.L_x_174) ;  /* 0x0000010000007945 */ /* 0x000fe20003800200 */
[----:B------:R-:W-:-:S03]  /*2a80*/  IADD3 R226, PT, PT, R204, R173, RZ ;  /* 0x000000adcce27210 */ /* 0x000fc60007ffe0ff */
[----:B------:R-:W-:Y:S05]  /*2a90*/  @P2 BRA `(.L_x_175) ;  /* 0x0000000000302947 */ /* 0x000fea0003800000 */
[----:B------:R-:W5:Y:S02]  /*2aa0*/  LDCU UR4, c[0x0][0x440] ;  /* 0x00008800ff0477ac */ /* 0x000f640008000800 */
[----:B-----5:R-:W-:-:S13]  /*2ab0*/  ISETP.GE.AND P0, PT, R205, UR4, PT ;  /* 0x00000004cd007c0c */ /* 0x020fda000bf06270 */
[----:B------:R-:W-:Y:S05]  /*2ac0*/  @P0 BRA `(.L_x_176) ;  /* 0x00000000001c0947 */ /* 0x000fea0003800000 */
[----:B-1----:R-:W-:Y:S02]  /*2ad0*/  MOV R26, R217 ;  /* 0x000000d9001a7202 */ /* 0x002fe40000000f00 */
[----:B------:R-:W-:-:S05]  /*2ae0*/  MOV R27, R216 ;  /* 0x000000d8001b7202 */ /* 0x000fca0000000f00 */
[----:B------:R-:W-:Y:S01]  /*2af0*/  @!PT LDS RZ, [RZ] ;  /* 0x00000000fffff984 */ /* 0x000fe20000000800 */
[----:B------:R-:W-:Y:S01]  /*2b00*/  @!PT LDS RZ, [RZ] ;  /* 0x00000000fffff984 */ /* 0x000fe20000000800 */
[----:B------:R-:W-:Y:S01]  /*2b10*/  @!PT LDS RZ, [RZ] ;  /* 0x00000000fffff984 */ /* 0x000fe20000000800 */
[----:B------:R1:W-:Y:S01]  /*2b20*/  LDGSTS.E.BYPASS.LTC128B.128 [R226], desc[UR18][R26.64] ;  /* 0x000000001ae27fae */ /* 0x0003e2000b981a12 */
[----:B------:R-:W-:Y:S05]  /*2b30*/  BRA `(.L_x_177) ;  /* 0x00000000000c7947 */ /* 0x000fea0003800000 */
.L_x_176:
[----:B------:R1:W-:Y:S01]  /*2b40*/  STS.128 [R226], RZ ;  /* 0x000000ffe2007388 */ /* 0x0003e20000000c00 */
[----:B------:R-:W-:Y:S05]  /*2b50*/  BRA `(.L_x_177) ;  /* 0x0000000000047947 */ /* 0x000fea0003800000 */
.L_x_175:
[----:B------:R1:W-:Y:S02]  /*2b60*/  STS.128 [R226], RZ ;  /* 0x000000ffe2007388 */ /* 0x0003e40000000c00 */
.L_x_177:
[----:B------:R-:W-:Y:S05]  /*2b70*/  BSYNC.RECONVERGENT B0 ;  /* 0x0000000000007941 */ /* 0x000fea0003800200 */
.L_x_174:
[C---:B------:R-:W-:Y:S01]  /*2b80*/  VIADD R5, R193.reuse, 0x8 ;  /* 0x00000008c1057836 */ /* 0x040fe20000000000 */
[CC--:B------:R-:W-:Y:S01]  /*2b90*/  ISETP.GE.AND P2, PT, R193.reuse, R4.reuse, PT ;  /* 0x00000004c100720c */ /* 0x0c0fe20003f46270 */
[----:B------:R-:W-:Y:S01]  /*2ba0*/  IMAD.MOV.U32 R225, RZ, RZ, 0x7f800000 ;  /* 0x7f800000ffe17424 */ /* 0x000fe200078e00ff */
[----:B------:R-:W-:Y:S01]  /*2bb0*/  LOP3.LUT R17, R193, 0x20, RZ, 0xfc, !PT ;  /* 0x00000020c1117812 */ /* 0x000fe200078efcff */
[----:B------:R-:W-:Y:S01]  /*2bc0*/  IMAD.MOV.U32 R224, RZ, RZ, 0x7f800000 ;  /* 0x7f800000ffe07424 */ /* 0x000fe200078e00ff */
[----:B------:R-:W-:Y:S01]  /*2bd0*/  ISETP.GE.AND P0, PT, R5, R4, PT ;  /* 0x000000040500720c */ /* 0x000fe20003f06270 */
[C---:B-1----:R-:W-:Y:S01]  /*2be0*/  IMAD.WIDE.U32 R26, R193.reuse, 0x4, R238 ;  /* 0x00000004c11a7825 */ /* 0x042fe200078e00ee */
        /* <DEDUP_REMOVED lines=22> */
.L_x_179:
[----:B------:R-:W-:Y:S05]  /*2d50*/  BSYNC.RECONVERGENT B0 ;  /* 0x0000000000007941 */ /* 0x000fea0003800200 */
.L_x_178:
[----:B------:R-:W3:Y:S01]  /*2d60*/  LDCU.64 UR4, c[0x0][0x3d0] ;  /* 0x00007a00ff0477ac */ /* 0x000ee20008000a00 */
[----:B------:R-:W-:Y:S01]  /*2d70*/  IMAD.WIDE.U32 R20, R210, UR12, R20 ;  /* 0x0000000cd2147c25 */ /* 0x000fe2000f8e0014 */
        /* <DEDUP_REMOVED lines=25> */
.L_x_182:
[----:B------:R3:W-:Y:S01]  /*2f10*/  STS.128 [R204+0x6000], RZ ;  /* 0x006000ffcc007388 */ /* 0x0007e20000000c00 */
[----:B------:R-:W-:Y:S05]  /*2f20*/  BRA `(.L_x_183) ;  /* 0x0000000000047947 */ /* 0x000fea0003800000 */
.L_x_181:
[----:B------:R1:W-:Y:S02]  /*2f30*/  STS.128 [R204+0x6000], RZ ;  /* 0x006000ffcc007388 */ /* 0x0003e40000000c00 */
.L_x_183:
[----:B------:R-:W-:Y:S05]  /*2f40*/  BSYNC.RECONVERGENT B0 ;  /* 0x0000000000007941 */ /* 0x000fea0003800200 */
.L_x_180:
        /* <DEDUP_REMOVED lines=14> */
[----:B-1----:R-:W-:Y:S01]  /*3030*/  IMAD R12, R19, UR12, RZ ;  /* 0x0000000c130c7c24 */ /* 0x002fe2000f8e02ff */
[----:B------:R-:W-:Y:S02]  /*3040*/  MOV R14, R10 ;  /* 0x0000000a000e7202 */ /* 0x000fe40000000f00 */
[----:B------:R-:W-:Y:S01]  /*3050*/  MOV R15, R4 ;  /* 0x00000004000f7202 */ /* 0x000fe20000000f00 */
[C---:B------:R-:W-:Y:S02]  /*3060*/  IMAD R12, R16.reuse, UR13, R12 ;  /* 0x0000000d100c7c24 */ /* 0x040fe4000f8e020c */
[----:B------:R-:W-:-:S05]  /*3070*/  IMAD.WIDE.U32 R16, R16, UR12, R14 ;  /* 0x0000000c10107c25 */ /* 0x000fca000f8e000e */
[----:B------:R-:W-:Y:S02]  /*3080*/  IADD3 R12, PT, PT, R17, R12, RZ ;  /* 0x0000000c110c7210 */ /* 0x000fe40007ffe0ff */
[----:B---3--:R-:W-:-:S04]  /*3090*/  LEA R14, P0, R16, UR4, 0x1 ;  /* 0x00000004100e7c11 */ /* 0x008fc8000f8008ff */
[----:B------:R-:W-:-:S05]  /*30a0*/  LEA.HI.X R15, R16, UR5, R12, 0x1, P0 ;  /* 0x00000005100f7c11 */ /* 0x000fca00080f0c0c */
[----:B------:R-:W-:Y:S01]  /*30b0*/  @!PT LDS RZ, [RZ] ;  /* 0x00000000fffff984 */ /* 0x000fe20000000800 */
[----:B------:R-:W-:Y:S01]  /*30c0*/  @!PT LDS RZ, [RZ] ;  /* 0x00000000fffff984 */ /* 0x000fe20000000800 */
[----:B------:R-:W-:Y:S01]  /*30d0*/  @!PT LDS RZ, [RZ] ;  /* 0x00000000fffff984 */ /* 0x000fe20000000800 */
[----:B------:R1:W-:Y:S04]  /*30e0*/  LDGSTS.E.BYPASS.LTC128B.128 [R204+0x7000], desc[UR18][R14.64] ;  /* 0x070000000ecc7fae */ /* 0x0003e8000b981a12 */
.L_x_185:
[----:B-1----:R-:W-:Y:S05]  /*30f0*/  BSYNC.RECONVERGENT B0 ;  /* 0x0000000000007941 */ /* 0x002fea0003800200 */
.L_x_184:
        /* <DEDUP_REMOVED lines=9> */
[----:B------:R-:W-:Y:S01]  /*3190*/  MOV R12, R10 ;  /* 0x0000000a000c7202 */ /* 0x000fe20000000f00 */
[----:B------:R-:W-:Y:S01]  /*31a0*/  IMAD R5, R7, UR12, RZ ;  /* 0x0000000c07057c24 */ /* 0x000fe2000f8e02ff */
[----:B------:R-:W-:-:S03]  /*31b0*/  MOV R13, R4 ;  /* 0x00000004000d7202 */ /* 0x000fc60000000f00 */
[C---:B------:R-:W-:Y:S02]  /*31c0*/  IMAD R5, R9.reuse, UR13, R5 ;  /* 0x0000000d09057c24 */ /* 0x040fe4000f8e0205 */
[----:B------:R-:W-:-:S05]  /*31d0*/  IMAD.WIDE.U32 R12, R9, UR12, R12 ;  /* 0x0000000c090c7c25 */ /* 0x000fca000f8e000c */
[----:B------:R-:W-:Y:S02]  /*31e0*/  IADD3 R5, PT, PT, R13, R5, RZ ;  /* 0x000000050d057210 */ /* 0x000fe40007ffe0ff */
[----:B-1----:R-:W-:-:S04]  /*31f0*/  LEA R14, P0, R12, UR4, 0x1 ;  /* 0x000000040c0e7c11 */ /* 0x002fc8000f8008ff */
[----:B------:R-:W-:-:S05]  /*3200*/  LEA.HI.X R15, R12, UR5, R5, 0x1, P0 ;  /* 0x000000050c0f7c11 */ /* 0x000fca00080f0c05 */
[----:B------:R-:W-:Y:S01]  /*3210*/  @!PT LDS RZ, [RZ] ;  /* 0x00000000fffff984 */ /* 0x000fe20000000800 */
[----:B------:R-:W-:Y:S01]  /*3220*/  @!PT LDS RZ, [RZ] ;  /* 0x00000000fffff984 */ /* 0x000fe20000000800 */
[----:B------:R-:W-:Y:S01]  /*3230*/  @!PT LDS RZ, [RZ] ;  /* 0x00000000fffff984 */ /* 0x000fe20000000800 */
[----:B------:R1:W-:Y:S04]  /*3240*/  LDGSTS.E.BYPASS.LTC128B.128 [R204+0x8000], desc[UR18][R14.64] ;  /* 0x080000000ecc7fae */ /* 0x0003e8000b981a12 */
.L_x_187:
[----:B------:R-:W-:Y:S05]  /*3250*/  BSYNC.RECONVERGENT B0 ;  /* 0x0000000000007941 */ /* 0x000fea0003800200 */
.L_x_186:
        /* <DEDUP_REMOVED lines=20> */
.L_x_189:
[----:B------:R-:W-:Y:S05]  /*33a0*/  BSYNC.RECONVERGENT B0 ;  /* 0x0000000000007941 */ /* 0x000fea0003800200 */
.L_x_188:
[----:B------:R-:W0:Y:S01]  /*33b0*/  LDGDEPBAR ;  /* 0x00000000000079af */ /* 0x000e220000000000 */
[----:B------:R-:W3:Y:S01]  /*33c0*/  LDCU UR4, c[0x0][0x590] ;  /* 0x0000b200ff0477ac */ /* 0x000ee20008000800 */
[--C-:B------:R-:W-:Y:S01]  /*33d0*/  IMAD.IADD R174, R187, 0x1, R173.reuse ;  /* 0x00000001bbae7824 */ /* 0x100fe200078e02ad */
[----:B------:R-:W-:Y:S01]  /*33e0*/  CS2R R94, SRZ ;  /* 0x00000000005e7805 */ /* 0x000fe2000001ff00 */
[----:B------:R-:W-:Y:S01]  /*33f0*/  IMAD.SHL.U32 R220, R220, 0x8, RZ ;  /* 0x00000008dcdc7824 */ /* 0x000fe200078e00ff */
[----:B------:R-:W-:Y:S01]  /*3400*/  CS2R R92, SRZ ;  /* 0x00000000005c7805 */ /* 0x000fe2000001ff00 */
[----:B------:R-:W-:Y:S01]  /*3410*/  IMAD.IADD R173, R186, 0x1, R173 ;  /* 0x00000001baad7824 */ /* 0x000fe200078e02ad */
[----:B------:R-:W-:Y:S01]  /*3420*/  CS2R R98, SRZ ;  /* 0x0000000000627805 */ /* 0x000fe2000001ff00 */
[----:B------:R-:W-:Y:S01]  /*3430*/  IMAD.MOV.U32 R221, RZ, RZ, R226 ;  /* 0x000000ffffdd7224 */ /* 0x000fe200078e00e2 */
        /* <DEDUP_REMOVED lines=30> */
[----:B------:R-:W-:Y:S01]  /*3620*/  CS2R R36, SRZ ;  /* 0x0000000000247805 */ /* 0x000fe2000001ff00 */
[----:B------:R-:W-:Y:S01]  /*3630*/  IMAD.IADD R207, R210, 0x1, R207 ;  /* 0x00000001d2cf7824 */ /* 0x000fe200078e02cf */
[----:B---3--:R-:W-:Y:S01]  /*3640*/  USHF.L.U32 UR4, UR4, 0x6, URZ ;  /* 0x0000000604047899 */ /* 0x008fe200080006ff */
[----:B------:R3:W1:Y:S04]  /*3650*/  LDSM.16.M88.4 R140, [R184] ;  /* 0x00000000b88c783b */ /* 0x0006680000000200 */
[----:B------:R3:W1:Y:S04]  /*3660*/  LDSM.16.M88.4 R144, [R184+0x800] ;  /* 0x00080000b890783b */ /* 0x0006680000000200 */
[----:B------:R3:W1:Y:S04]  /*3670*/  LDSM.16.M88.4 R148, [R182] ;  /* 0x00000000b694783b */ /* 0x0006680000000200 */
[----:B------:R3:W1:Y:S04]  /*3680*/  LDSM.16.M88.4 R152, [R182+0x800] ;  /* 0x00080000b698783b */ /* 0x0006680000000200 */
[----:B------:R3:W1:Y:S04]  /*3690*/  LDSM.16.M88.4 R156, [R180] ;  /* 0x00000000b49c783b */ /* 0x0006680000000200 */
[----:B------:R3:W1:Y:S04]  /*36a0*/  LDSM.16.M88.4 R160, [R180+0x800] ;  /* 0x00080000b4a0783b */ /* 0x0006680000000200 */
[----:B------:R3:W1:Y:S04]  /*36b0*/  LDSM.16.M88.4 R164, [R179] ;  /* 0x00000000b3a4783b */ /* 0x0006680000000200 */
[----:B------:R3:W1:Y:S02]  /*36c0*/  LDSM.16.M88.4 R168, [R179+0x800] ;  /* 0x00080000b3a8783b */ /* 0x0006640000000200 */
.L_x_194:
[----:B------:R-:W0:Y:S01]  /*36d0*/  LDGDEPBAR ;  /* 0x00000000000079af */ /* 0x000e220000000000 */
[----:B------:R-:W-:Y:S01]  /*36e0*/  IMAD.MOV.U32 R4, RZ, RZ, R215 ;  /* 0x000000ffff047224 */ /* 0x000fe200078e00d7 */
[----:B------:R-:W-:Y:S01]  /*36f0*/  IADD3 R112, PT, PT, R183, R174, RZ ;  /* 0x000000aeb7707210 */ /* 0x000fe20007ffe0ff */
[----:B------:R-:W-:Y:S02]  /*3700*/  IMAD.MOV.U32 R5, RZ, RZ, R214 ;  /* 0x000000ffff057224 */ /* 0x000fe400078e00d6 */
[----:B------:R-:W-:Y:S01]  /*3710*/  IMAD.IADD R128, R181, 0x1, R174 ;  /* 0x00000001b5807824 */ /* 0x000fe200078e02ae */
[C---:B------:R-:W-:Y:S04]  /*3720*/  LEA R12, P0, R193.reuse, R4, 0x2 ;  /* 0x00000004c10c7211 */ /* 0x040fe800078010ff */
[----:B------:R-:W-:Y:S02]  /*3730*/  LEA.HI.X R13, R193, R5, RZ, 0x2, P0 ;  /* 0x00000005c10d7211 */ /* 0x000fe400000f14ff */
[----:B------:R-:W-:Y:S01]  /*3740*/  IADD3 R132, PT, PT, R183, R128, RZ ;  /* 0x00000080b7847210 */ /* 0x000fe20007ffe0ff */
[----:B------:R-:W-:Y:S04]  /*3750*/  DEPBAR.LE SB0, 0x0 ;  /* 0x000080000000791a */ /* 0x000fe80000000000 */
[----:B------:R-:W-:Y:S06]  /*3760*/  BAR.SYNC.DEFER_BLOCKING 0x0 ;  /* 0x0000000000007b1d */ /* 0x000fec0000010000 */
[----:B------:R-:W-:Y:S05]  /*3770*/  LDSM.16.M88.4 R32, [R174] ;  /* 0x00000000ae20783b */ /* 0x000fea0000000200 */
[----:B------:R-:W4:Y:S05]  /*3780*/  LDSM.16.M88.4 R16, [R184+-0x4000] ;  /* 0xffc00000b810783b */ /* 0x000f2a0000000200 */
[----:B--2---:R-:W1:Y:S05]  /*3790*/  LDSM.16.M88.4 R28, [R174+0x1000] ;  /* 0x00100000ae1c783b */ /* 0x004e6a0000000200 */
[----:B-----5:R-:W5:Y:S05]  /*37a0*/  LDG.E R242, desc[UR18][R12.64] ;  /* 0x000000120cf27981 */ /* 0x020f6a000c1e1900 */
[----:B------:R-:W5:Y:S05]  /*37b0*/  LDG.E R241, desc[UR18][R12.64+0x20] ;  /* 0x000020120cf17981 */ /* 0x000f6a000c1e1900 */
[----:B------:R-:W5:Y:S05]  /*37c0*/  LDG.E R240, desc[UR18][R12.64+0x80] ;  /* 0x000080120cf07981 */ /* 0x000f6a000c1e1900 */
[----:B------:R2:W5:Y:S05]  /*37d0*/  LDG.E R235, desc[UR18][R12.64+0xa0] ;  /* 0x0000a0120ceb7981 */ /* 0x00056a000c1e1900 */
[----:B------:R-:W3:Y:S05]  /*37e0*/  LDSM.16.M88.4 R100, [R184+-0x3800] ;  /* 0xffc80000b864783b */ /* 0x000eea0000000200 */
[----:B------:R-:W-:Y:S05]  /*37f0*/  LDSM.16.M88.4 R104, [R112] ;  /* 0x000000007068783b */ /* 0x000fea0000000200 */
[----:B------:R-:W3:Y:S01]  /*3800*/  LDSM.16.M88.4 R108, [R182+-0x4000] ;  /* 0xffc00000b66c783b */ /* 0x000ee20000000200 */
[-C--:B----4-:R-:W-:Y:S04]  /*3810*/  HMMA.16816.F32.BF16 R4, R32, R16.reuse, RZ ;  /* 0x000000102004723c */ /* 0x090fe800000418ff */
[----:B------:R-:W4:Y:S05]  /*3820*/  LDSM.16.M88.4 R112, [R112+0x1000] ;  /* 0x001000007070783b */ /* 0x000f2a0000000200 */
[----:B------:R-:W4:Y:S01]  /*3830*/  LDSM.16.M88.4 R116, [R182+-0x3800] ;  /* 0xffc80000b674783b */ /* 0x000f220000000200 */
[C---:B-1----:R-:W-:Y:S04]  /*3840*/  HMMA.16816.F32.BF16 R8, R28.reuse, R16, RZ ;  /* 0x000000101c08723c */ /* 0x042fe800000418ff */
[----:B------:R-:W-:Y:S04]  /*3850*/  LDSM.16.M88.4 R120, [R180+-0x4000] ;  /* 0xffc00000b478783b */ /* 0x000fe80000000200 */
[-C--:B--2---:R-:W-:Y:S01]  /*3860*/  HMMA.16816.F32.BF16 R12, R28, R18.reuse, RZ ;  /* 0x000000121c0c723c */ /* 0x084fe200000418ff */
[----:B------:R-:W-:Y:S05]  /*3870*/  LDSM.16.M88.4 R124, [R128+0x1000] ;  /* 0x00100000807c783b */ /* 0x000fea0000000200 */
[----:B------:R-:W-:Y:S02]  /*3880*/  LDSM.16.M88.4 R136, [R179+-0x3800] ;  /* 0xffc80000b388783b */ /* 0x000fe40000000200 */
[C---:B------:R-:W-:Y:S08]  /*3890*/  HMMA.16816.F32.BF16 R16, R32.reuse, R18, RZ ;  /* 0x000000122010723c */ /* 0x040ff000000418ff */
[-C--:B---3--:R-:W-:Y:S08]  /*38a0*/  HMMA.16816.F32.BF16 R20, R32, R100.reuse, RZ ;  /* 0x000000642014723c */ /* 0x088ff000000418ff */
[C---:B------:R-:W-:Y:S08]  /*38b0*/  HMMA.16816.F32.BF16 R24, R28.reuse, R100, RZ ;  /* 0x000000641c18723c */ /* 0x040ff000000418ff */
[-C--:B------:R-:W-:Y:S08]  /*38c0*/  HMMA.16816.F32.BF16 R28, R28, R102.reuse, RZ ;  /* 0x000000661c1c723c */ /* 0x080ff000000418ff */
[----:B------:R-:W-:Y:S01]  /*38d0*/  HMMA.16816.F32.BF16 R32, R32, R102, RZ ;  /* 0x000000662020723c */ /* 0x000fe200000418ff */
[----:B------:R-:W1:Y:S05]  /*38e0*/  LDSM.16.M88.4 R100, [R128] ;  /* 0x000000008064783b */ /* 0x000e6a0000000200 */
[----:B------:R-:W-:Y:S02]  /*38f0*/  LDSM.16.M88.4 R128, [R179+-0x4000] ;  /* 0xffc00000b380783b */ /* 0x000fe40000000200 */
[-C--:B------:R-:W-:Y:S08]  /*3900*/  HMMA.16816.F32.BF16 R4, R104, R108.reuse, R4 ;  /* 0x0000006c6804723c */ /* 0x080ff00000041804 */
[C---:B----4-:R-:W-:Y:S08]  /*3910*/  HMMA.16816.F32.BF16 R8, R112.reuse, R108, R8 ;  /* 0x0000006c7008723c */ /* 0x050ff00000041808 */
[-C--:B------:R-:W-:Y:S08]  /*3920*/  HMMA.16816.F32.BF16 R12, R112, R110.reuse, R12 ;  /* 0x0000006e700c723c */ /* 0x080ff0000004180c */
[C---:B------:R-:W-:Y:S01]  /*3930*/  HMMA.16816.F32.BF16 R16, R104.reuse, R110, R16 ;  /* 0x0000006e6810723c */ /* 0x040fe20000041810 */
[----:B------:R-:W2:Y:S07]  /*3940*/  LDSM.16.M88.4 R108, [R180+-0x3800] ;  /* 0xffc80000b46c783b */ /* 0x000eae0000000200 */
[-C--:B------:R-:W-:Y:S08]  /*3950*/  HMMA.16816.F32.BF16 R20, R104, R116.reuse, R20 ;  /* 0x000000746814723c */ /* 0x080ff00000041814 */
[C---:B------:R-:W-:Y:S08]  /*3960*/  HMMA.16816.F32.BF16 R24, R112.reuse, R116, R24 ;  /* 0x000000747018723c */ /* 0x040ff00000041818 */
[-C--:B------:R-:W-:Y:S01]  /*3970*/  HMMA.16816.F32.BF16 R28, R112, R118.reuse, R28 ;  /* 0x00000076701c723c */ /* 0x080fe2000004181c */
[----:B------:R-:W3:Y:S05]  /*3980*/  LDSM.16.M88.4 R112, [R132] ;  /* 0x000000008470783b */ /* 0x000eea0000000200 */
[----:B------:R-:W4:Y:S02]  /*3990*/  LDSM.16.M88.4 R132, [R132+0x1000] ;  /* 0x001000008484783b */ /* 0x000f240000000200 */
        /* <DEDUP_REMOVED lines=8> */
[----:B------:R-:W-:Y:S04]  /*3a20*/  HMMA.16816.F32.BF16 R32, R100, R110, R32 ;  /* 0x0000006e6420723c */ /* 0x000fe80000041820 */
[----:B------:R-:W-:Y:S04]  /*3a30*/  IMAD.SHL.U32 R100, R228, 0x40, RZ ;  /* 0x00000040e4647824 */ /* 0x000fe800078e00ff */
[-C--:B---3--:R-:W-:Y:S05]  /*3a40*/  HMMA.16816.F32.BF16 R4, R112, R128.reuse, R4 ;  /* 0x000000807004723c */ /* 0x088fea0000041804 */
[----:B------:R-:W-:Y:S03]  /*3a50*/  ISETP.GE.AND P0, PT, R100, R227, PT ;  /* 0x000000e36400720c */ /* 0x000fe60003f06270 */
[C---:B----4-:R-:W-:Y:S08]  /*3a60*/  HMMA.16816.F32.BF16 R8, R132.reuse, R128, R8 ;  /* 0x000000808408723c */ /* 0x050ff00000041808 */
[-C--:B------:R-:W-:Y:S08]  /*3a70*/  HMMA.16816.F32.BF16 R12, R132, R130.reuse, R12 ;  /* 0x00000082840c723c */ /* 0x080ff0000004180c */
[C---:B------:R-:W-:Y:S08]  /*3a80*/  HMMA.16816.F32.BF16 R16, R112.reuse, R130, R16 ;  /* 0x000000827010723c */ /* 0x040ff00000041810 */
[-C--:B------:R-:W-:Y:S08]  /*3a90*/  HMMA.16816.F32.BF16 R20, R112, R136.reuse, R20 ;  /* 0x000000887014723c */ /* 0x080ff00000041814 */
[C---:B------:R-:W-:Y:S08]  /*3aa0*/  HMMA.16816.F32.BF16 R24, R132.reuse, R136, R24 ;  /* 0x000000888418723c */ /* 0x040ff00000041818 */
[-C--:B------:R-:W-:Y:S08]  /*3ab0*/  HMMA.16816.F32.BF16 R28, R132, R138.reuse, R28 ;  /* 0x0000008a841c723c */ /* 0x080ff0000004181c */
[----:B------:R-:W-:Y:S01]  /*3ac0*/  HMMA.16816.F32.BF16 R32, R112, R138, R32 ;  /* 0x0000008a7020723c */ /* 0x000fe20000041820 */
[----:B------:R-:W-:Y:S08]  /*3ad0*/  @!UPT UIADD3 URZ, UPT, UPT, URZ, URZ, URZ ;  /* 0x000000fffffff290 */ /* 0x000ff0000fffe0ff */
[----:B------:R-:W-:Y:S11]  /*3ae0*/  @!P0 BRA `(.L_x_190) ;  /* 0x0000000000248947 */ /* 0x000ff60003800000 */
[----:B------:R-:W-:Y:S01]  /*3af0*/  VIADD R103, R210, 0x80 ;  /* 0x00000080d2677836 */ /* 0x000fe20000000000 */
[----:B------:R-:W1:Y:S01]  /*3b00*/  LDC R101, c[0x0][0x504] ;  /* 0x00014100ff657b82 */ /* 0x000e620000000800 */
[----:B------:R-:W-:Y:S03]  /*3b10*/  VIADD R102, R100, 0x40 ;  /* 0x0000004064667836 */ /* 0x000fe60000000000 */
[----:B------:R-:W-:Y:S02]  /*3b20*/  ISETP.LT.AND P0, PT, R103, R229, PT ;  /* 0x000000e56700720c */ /* 0x000fe40003f01270 */
[----:B-1----:R-:W-:Y:S05]  /*3b30*/  IADD3 R101, PT, PT, R209, R101, -R229 ;  /* 0x00000065d1657210 */ /* 0x002fea0007ffe8e5 */
[----:B------:R-:W-:Y:S05]  /*3b40*/  VIADD R101, R101, 0xffffff80 ;  /* 0xffffff8065657836 */ /* 0x000fea0000000000 */
[----:B------:R-:W-:Y:S11]  /*3b50*/  ISETP.GE.AND P1, PT, R102, R101, PT ;  /* 0x000000656600720c */ /* 0x000ff60003f26270 */
[----:B------:R-:W-:Y:S02]  /*3b60*/  @!UPT UIADD3 URZ, UPT, UPT, URZ, URZ, URZ ;  /* 0x000000fffffff290 */ /* 0x000fe4000fffe0ff */
[----:B------:R-:W-:Y:S05]  /*3b70*/  @!P1 BRA P0, `(.L_x_191) ;  /* 0x0000000800589947 */ /* 0x000fea0000000000 */
.L_x_190:
[----:B------:R-:W1:Y:S01]  /*3b80*/  LDC R101, c[0x0][0x504] ;  /* 0x00014100ff657b82 */ /* 0x000e620000000800 */
[----:B------:R-:W-:Y:S02]  /*3b90*/  IMAD.IADD R100, R193, 0x1, R100 ;  /* 0x00000001c1647824 */ /* 0x000fe400078e0264 */
[C---:B------:R-:W-:Y:S05]  /*3ba0*/  VIADD R106, R207.reuse, 0x1 ;  /* 0x00000001cf6a7836 */ /* 0x040fea0000000000 */
[----:B------:R-:W2:Y:S01]  /*3bb0*/  LDC R107, c[0x0][0x508] ;  /* 0x00014200ff6b7b82 */ /* 0x000ea20000000800 */
[C---:B------:R-:W-:Y:S02]  /*3bc0*/  VIADD R105, R207.reuse, 0x8 ;  /* 0x00000008cf697836 */ /* 0x040fe40000000000 */
[C---:B------:R-:W-:Y:S02]  /*3bd0*/  VIADD R104, R207.reuse, 0x9 ;  /* 0x00000009cf687836 */ /* 0x040fe40000000000 */
[C---:B------:R-:W-:Y:S02]  /*3be0*/  VIADD R103, R207.reuse, 0x10 ;  /* 0x00000010cf677836 */ /* 0x040fe40000000000 */
[----:B------:R-:W-:Y:S01]  /*3bf0*/  VIADD R102, R207, 0x11 ;  /* 0x00000011cf667836 */ /* 0x000fe20000000000 */
[C-C-:B-1----:R-:W-:Y:S02]  /*3c00*/  IADD3 R101, PT, PT, R229.reuse, -R101, -R231.reuse ;  /* 0x80000065e5657210 */ /* 0x142fe40007ffe8e7 */
[----:B--2---:R-:W-:Y:S03]  /*3c10*/  IADD3 R107, PT, PT, R229, R107, -R231 ;  /* 0x0000006be56b7210 */ /* 0x004fe60007ffe8e7 */
[C---:B------:R-:W-:Y:S02]  /*3c20*/  IMAD.IADD R108, R100.reuse, 0x1, R101 ;  /* 0x00000001646c7824 */ /* 0x040fe400078e0265 */
[C---:B------:R-:W-:Y:S02]  /*3c30*/  VIADD R101, R207.reuse, 0x18 ;  /* 0x00000018cf657836 */ /* 0x040fe40000000000 */
[----:B------:R-:W-:Y:S01]  /*3c40*/  IMAD.IADD R107, R100, 0x1, R107 ;  /* 0x00000001646b7824 */ /* 0x000fe200078e026b */
[----:B------:R-:W-:Y:S01]  /*3c50*/  VIMNMX R110, PT, PT, RZ, R108, !PT ;  /* 0x0000006cff6e7248 */ /* 0x000fe20007fe0100 */
[C---:B------:R-:W-:Y:S01]  /*3c60*/  VIADD R100, R207.reuse, 0x19 ;  /* 0x00000019cf647836 */ /* 0x040fe20000000000 */
[----:B------:R-:W-:Y:S02]  /*3c70*/  VIADDMNMX R109, R108, 0x8, RZ, !PT ;  /* 0x000000086c6d7846 */ /* 0x000fe400078001ff */
[CC--:B------:R-:W-:Y:S02]  /*3c80*/  ISETP.GE.AND P3, PT, R207.reuse, R110.reuse, PT ;  /* 0x0000006ecf00720c */ /* 0x0c0fe40003f66270 */
[CC--:B------:R-:W-:Y:S02]  /*3c90*/  ISETP.GE.AND P2, PT, R106.reuse, R110.reuse, PT ;  /* 0x0000006e6a00720c */ /* 0x0c0fe40003f46270 */
[-C--:B------:R-:W-:Y:S02]  /*3ca0*/  ISETP.GE.AND P1, PT, R207, R109.reuse, PT ;  /* 0x0000006dcf00720c */ /* 0x080fe40003f26270 */
[-C--:B------:R-:W-:Y:S02]  /*3cb0*/  ISETP.GE.AND P0, PT, R106, R109.reuse, PT ;  /* 0x0000006d6a00720c */ /* 0x080fe40003f06270 */
[----:B------:R-:W-:Y:S02]  /*3cc0*/  FSEL R4, R4, -INF , P3 ;  /* 0xff80000004047808 */ /* 0x000fe40001800000 */
[----:B------:R-:W-:Y:S02]  /*3cd0*/  FSEL R5, R5, -INF , P2 ;  /* 0xff80000005057808 */ /* 0x000fe40001000000 */
[----:B------:R-:W-:Y:S02]  /*3ce0*/  FSEL R6, R6, -INF , P1 ;  /* 0xff80000006067808 */ /* 0x000fe40000800000 */
[----:B------:R-:W-:Y:S02]  /*3cf0*/  FSEL R7, R7, -INF , P0 ;  /* 0xff80000007077808 */ /* 0x000fe40000000000 */
[CC--:B------:R-:W-:Y:S02]  /*3d00*/  ISETP.GE.AND P3, PT, R104.reuse, R110.reuse, PT ;  /* 0x0000006e6800720c */ /* 0x0c0fe40003f66270 */
[-C--:B------:R-:W-:Y:S02]  /*3d10*/  ISETP.GE.AND P2, PT, R105, R109.reuse, PT ;  /* 0x0000006d6900720c */ /* 0x080fe40003f46270 */
[-C--:B------:R-:W-:Y:S02]  /*3d20*/  ISETP.GE.AND P1, PT, R104, R109.reuse, PT ;  /* 0x0000006d6800720c */ /* 0x080fe40003f26270 */
[-C--:B------:R-:W-:Y:S02]  /*3d30*/  ISETP.GE.AND P0, PT, R103, R110.reuse, PT ;  /* 0x0000006e6700720c */ /* 0x080fe40003f06270 */
[----:B------:R-:W-:Y:S02]  /*3d40*/  FSEL R17, R17, -INF , P3 ;  /* 0xff80000011117808 */ /* 0x000fe40001800000 */
[----:B------:R-:W-:Y:S02]  /*3d50*/  FSEL R18, R18, -INF , P2 ;  /* 0xff80000012127808 */ /* 0x000fe40001000000 */
[----:B------:R-:W-:Y:S02]  /*3d60*/  FSEL R19, R19, -INF , P1 ;  /* 0xff80000013137808 */ /* 0x000fe40000800000 */
[----:B------:R-:W-:Y:S02]  /*3d70*/  FSEL R20, R20, -INF , P0 ;  /* 0xff80000014147808 */ /* 0x000fe40000000000 */
[-C--:B------:R-:W-:Y:S02]  /*3d80*/  ISETP.GE.AND P3, PT, R103, R109.reuse, PT ;  /* 0x0000006d6700720c */ /* 0x080fe40003f66270 */
[-C--:B------:R-:W-:Y:S02]  /*3d90*/  ISETP.GE.AND P2, PT, R102, R109.reuse, PT ;  /* 0x0000006d6600720c */ /* 0x080fe40003f46270 */
[-C--:B------:R-:W-:Y:S02]  /*3da0*/  ISETP.GE.AND P1, PT, R101, R109.reuse, PT ;  /* 0x0000006d6500720c */ /* 0x080fe40003f26270 */
[----:B------:R-:W-:Y:S02]  /*3db0*/  ISETP.GE.AND P0, PT, R100, R109, PT ;  /* 0x0000006d6400720c */ /* 0x000fe40003f06270 */
[C---:B------:R-:W-:Y:S02]  /*3dc0*/  VIADDMNMX R109, R108.reuse, 0x20, RZ, !PT ;  /* 0x000000206c6d7846 */ /* 0x040fe400078001ff */
[----:B------:R-:W-:Y:S02]  /*3dd0*/  VIADDMNMX R108, R108, 0x28, RZ, !PT ;  /* 0x000000286c6c7846 */ /* 0x000fe400078001ff */
[----:B------:R-:W-:Y:S02]  /*3de0*/  FSEL R22, R22, -INF , P3 ;  /* 0xff80000016167808 */ /* 0x000fe40001800000 */
[----:B------:R-:W-:Y:S02]  /*3df0*/  FSEL R23, R23, -INF , P2 ;  /* 0xff80000017177808 */ /* 0x000fe40001000000 */
[----:B------:R-:W-:Y:S02]  /*3e00*/  FSEL R34, R34, -INF , P1 ;  /* 0xff80000022227808 */ /* 0x000fe40000800000 */
[----:B------:R-:W-:Y:S02]  /*3e10*/  FSEL R35, R35, -INF , P0 ;  /* 0xff80000023237808 */ /* 0x000fe40000000000 */
[C---:B------:R-:W-:Y:S02]  /*3e20*/  ISETP.GE.AND P4, PT, R105.reuse, R110, PT ;  /* 0x0000006e6900720c */ /* 0x040fe40003f86270 */
[CC--:B------:R-:W-:Y:S02]  /*3e30*/  ISETP.GE.AND P3, PT, R105.reuse, R109.reuse, PT ;  /* 0x0000006d6900720c */ /* 0x0c0fe40003f66270 */
[CC--:B------:R-:W-:Y:S02]  /*3e40*/  ISETP.GE.AND P2, PT, R104.reuse, R109.reuse, PT ;  /* 0x0000006d6800720c */ /* 0x0c0fe40003f46270 */
[-C--:B------:R-:W-:Y:S02]  /*3e50*/  ISETP.GE.AND P1, PT, R105, R108.reuse, PT ;  /* 0x0000006c6900720c */ /* 0x080fe40003f26270 */
[----:B------:R-:W-:Y:S02]  /*3e60*/  ISETP.GE.AND P0, PT, R104, R108, PT ;  /* 0x0000006c6800720c */ /* 0x000fe40003f06270 */
[----:B------:R-:W-:Y:S02]  /*3e70*/  FSEL R16, R16, -INF , P4 ;  /* 0xff80000010107808 */ /* 0x000fe40002000000 */
[----:B------:R-:W-:Y:S02]  /*3e80*/  FSEL R12, R12, -INF , P3 ;  /* 0xff8000000c0c7808 */ /* 0x000fe40001800000 */
[----:B------:R-:W-:Y:S02]  /*3e90*/  FSEL R13, R13, -INF , P2 ;  /* 0xff8000000d0d7808 */ /* 0x000fe40001000000 */
[----:B------:R-:W-:Y:S02]  /*3ea0*/  FSEL R14, R14, -INF , P1 ;  /* 0xff8000000e0e7808 */ /* 0x000fe40000800000 */
[----:B------:R-:W-:Y:S02]  /*3eb0*/  FSEL R15, R15, -INF , P0 ;  /* 0xff8000000f0f7808 */ /* 0x000fe40000000000 */
[-C--:B------:R-:W-:Y:S02]  /*3ec0*/  ISETP.GE.AND P6, PT, R102, R110.reuse, PT ;  /* 0x0000006e6600720c */ /* 0x080fe40003fc6270 */
[----:B------:R-:W-:Y:S02]  /*3ed0*/  ISETP.GE.AND P4, PT, R100, R110, PT ;  /* 0x0000006e6400720c */ /* 0x000fe40003f86270 */
[CC--:B------:R-:W-:Y:S02]  /*3ee0*/  ISETP.GE.AND P3, PT, R102.reuse, R109.reuse, PT ;  /* 0x0000006d6600720c */ /* 0x0c0fe40003f66270 */
[-C--:B------:R-:W-:Y:S02]  /*3ef0*/  ISETP.GE.AND P2, PT, R103, R108.reuse, PT ;  /* 0x0000006c6700720c */ /* 0x080fe40003f46270 */
[----:B------:R-:W-:Y:S02]  /*3f00*/  ISETP.GE.AND P1, PT, R102, R108, PT ;  /* 0x0000006c6600720c */ /* 0x000fe40003f26270 */
[-C--:B------:R-:W-:Y:S02]  /*3f10*/  ISETP.GE.AND P0, PT, R207, R109.reuse, PT ;  /* 0x0000006dcf00720c */ /* 0x080fe40003f06270 */
[----:B------:R-:W-:Y:S02]  /*3f20*/  FSEL R21, R21, -INF , P6 ;  /* 0xff80000015157808 */ /* 0x000fe40003000000 */
[----:B------:R-:W-:Y:S02]  /*3f30*/  FSEL R33, R33, -INF , P4 ;  /* 0xff80000021217808 */ /* 0x000fe40002000000 */
[----:B------:R-:W-:Y:S02]  /*3f40*/  FSEL R25, R25, -INF , P3 ;  /* 0xff80000019197808 */ /* 0x000fe40001800000 */
[----:B------:R-:W-:Y:S02]  /*3f50*/  FSEL R26, R26, -INF , P2 ;  /* 0xff8000001a1a7808 */ /* 0x000fe40001000000 */
[----:B------:R-:W-:Y:S02]  /*3f60*/  FSEL R27, R27, -INF , P1 ;  /* 0xff8000001b1b7808 */ /* 0x000fe40000800000 */
[----:B------:R-:W-:Y:S02]  /*3f70*/  FSEL R8, R8, -INF , P0 ;  /* 0xff80000008087808 */ /* 0x000fe40000000000 */
[----:B------:R-:W-:Y:S02]  /*3f80*/  ISETP.GE.AND P5, PT, R101, R110, PT ;  /* 0x0000006e6500720c */ /* 0x000fe40003fa6270 */
[-C--:B------:R-:W-:Y:S02]  /*3f90*/  ISETP.GE.AND P4, PT, R103, R109.reuse, PT ;  /* 0x0000006d6700720c */ /* 0x080fe40003f86270 */
[CC--:B------:R-:W-:Y:S02]  /*3fa0*/  ISETP.GE.AND P6, PT, R106.reuse, R109.reuse, PT ;  /* 0x0000006d6a00720c */ /* 0x0c0fe40003fc6270 */
[-C--:B------:R-:W-:Y:S02]  /*3fb0*/  ISETP.GE.AND P2, PT, R106, R108.reuse, PT ;  /* 0x0000006c6a00720c */ /* 0x080fe40003f46270 */
[-C--:B------:R-:W-:Y:S02]  /*3fc0*/  ISETP.GE.AND P3, PT, R207, R108.reuse, PT ;  /* 0x0000006ccf00720c */ /* 0x080fe40003f66270 */
[-C--:B------:R-:W-:Y:S02]  /*3fd0*/  ISETP.GE.AND P1, PT, R101, R108.reuse, PT ;  /* 0x0000006c6500720c */ /* 0x080fe40003f26270 */
[----:B------:R-:W-:Y:S02]  /*3fe0*/  ISETP.GE.AND P0, PT, R100, R108, PT ;  /* 0x0000006c6400720c */ /* 0x000fe40003f06270 */
[--C-:B------:R-:W-:Y:S02]  /*3ff0*/  VIADDMNMX R108, R107, 0x1, R229.reuse, PT ;  /* 0x000000016b6c7846 */ /* 0x100fe400038001e5 */
[----:B------:R-:W-:Y:S02]  /*4000*/  FSEL R32, R32, -INF , P5 ;  /* 0xff80000020207808 */ /* 0x000fe40002800000 */
[----:B------:R-:W-:Y:S02]  /*4010*/  FSEL R24, R24, -INF , P4 ;  /* 0xff80000018187808 */ /* 0x000fe40002000000 */
[----:B------:R-:W-:Y:S02]  /*4020*/  FSEL R9, R9, -INF , P6 ;  /* 0xff80000009097808 */ /* 0x000fe40003000000 */
[----:B------:R-:W-:Y:S02]  /*4030*/  FSEL R11, R11, -INF , P2 ;  /* 0xff8000000b0b7808 */ /* 0x000fe40001000000 */
[----:B------:R-:W-:Y:S02]  /*4040*/  FSEL R30, R30, -INF , P1 ;  /* 0xff8000001e1e7808 */ /* 0x000fe40000800000 */
[----:B------:R-:W-:Y:S02]  /*4050*/  FSEL R31, R31, -INF , P0 ;  /* 0xff8000001f1f7808 */ /* 0x000fe40000000000 */
[-C--:B------:R-:W-:Y:S02]  /*4060*/  ISETP.GE.AND P5, PT, R101, R109.reuse, PT ;  /* 0x0000006d6500720c */ /* 0x080fe40003fa6270 */
[----:B------:R-:W-:Y:S02]  /*4070*/  ISETP.GE.AND P4, PT, R100, R109, PT ;  /* 0x0000006d6400720c */ /* 0x000fe40003f86270 */
[-C--:B------:R-:W-:Y:S02]  /*4080*/  ISETP.GE.AND P2, PT, R207, R108.reuse, PT ;  /* 0x0000006ccf00720c */ /* 0x080fe40003f46270 */
[-C--:B------:R-:W-:Y:S02]  /*4090*/  ISETP.GE.AND P1, PT, R106, R108.reuse, PT ;  /* 0x0000006c6a00720c */ /* 0x080fe40003f26270 */
[-C--:B------:R-:W-:Y:S02]  /*40a0*/  ISETP.GE.AND P0, PT, R105, R108.reuse, PT ;  /* 0x0000006c6900720c */ /* 0x080fe40003f06270 */
[-C--:B------:R-:W-:Y:S02]  /*40b0*/  ISETP.GE.AND P6, PT, R104, R108.reuse, PT ;  /* 0x0000006c6800720c */ /* 0x080fe40003fc6270 */
[--C-:B------:R-:W-:Y:S02]  /*40c0*/  VIADDMNMX R109, R107, 0x9, R229.reuse, PT ;  /* 0x000000096b6d7846 */ /* 0x100fe400038001e5 */
[----:B------:R-:W-:Y:S02]  /*40d0*/  FSEL R10, R10, -INF , P3 ;  /* 0xff8000000a0a7808 */ /* 0x000fe40001800000 */
[----:B------:R-:W-:Y:S02]  /*40e0*/  FSEL R28, R28, -INF , P5 ;  /* 0xff8000001c1c7808 */ /* 0x000fe40002800000 */
[----:B------:R-:W-:Y:S02]  /*40f0*/  FSEL R29, R29, -INF , P4 ;  /* 0xff8000001d1d7808 */ /* 0x000fe40002000000 */
[----:B------:R-:W-:Y:S02]  /*4100*/  FSEL R4, R4, -INF , !P2 ;  /* 0xff80000004047808 */ /* 0x000fe40005000000 */
[----:B------:R-:W-:Y:S02]  /*4110*/  FSEL R5, R5, -INF , !P1 ;  /* 0xff80000005057808 */ /* 0x000fe40004800000 */
[----:B------:R-:W-:Y:S02]  /*4120*/  FSEL R16, R16, -INF , !P0 ;  /* 0xff80000010107808 */ /* 0x000fe40004000000 */
[----:B------:R-:W-:Y:S02]  /*4130*/  FSEL R17, R17, -INF , !P6 ;  /* 0xff80000011117808 */ /* 0x000fe40007000000 */
[-C--:B------:R-:W-:Y:S02]  /*4140*/  ISETP.GE.AND P5, PT, R103, R108.reuse, PT ;  /* 0x0000006c6700720c */ /* 0x080fe40003fa6270 */
[-C--:B------:R-:W-:Y:S02]  /*4150*/  ISETP.GE.AND P4, PT, R102, R108.reuse, PT ;  /* 0x0000006c6600720c */ /* 0x080fe40003f86270 */
[-C--:B------:R-:W-:Y:S02]  /*4160*/  ISETP.GE.AND P3, PT, R101, R108.reuse, PT ;  /* 0x0000006c6500720c */ /* 0x080fe40003f66270 */
[----:B------:R-:W-:Y:S02]  /*4170*/  ISETP.GE.AND P2, PT, R100, R108, PT ;  /* 0x0000006c6400720c */ /* 0x000fe40003f46270 */
[-C--:B------:R-:W-:Y:S02]  /*4180*/  ISETP.GE.AND P1, PT, R207, R109.reuse, PT ;  /* 0x0000006dcf00720c */ /* 0x080fe40003f26270 */
[-C--:B------:R-:W-:Y:S02]  /*4190*/  ISETP.GE.AND P0, PT, R106, R109.reuse, PT ;  /* 0x0000006d6a00720c */ /* 0x080fe40003f06270 */
[-C--:B------:R-:W-:Y:S02]  /*41a0*/  ISETP.GE.AND P6, PT, R105, R109.reuse, PT ;  /* 0x0000006d6900720c */ /* 0x080fe40003fc6270 */
[--C-:B------:R-:W-:Y:S02]  /*41b0*/  VIADDMNMX R108, R107, 0x21, R229.reuse, PT ;  /* 0x000000216b6c7846 */ /* 0x100fe400038001e5 */
[----:B------:R-:W-:Y:S02]  /*41c0*/  FSEL R20, R20, -INF , !P5 ;  /* 0xff80000014147808 */ /* 0x000fe40006800000 */
[----:B------:R-:W-:Y:S02]  /*41d0*/  FSEL R21, R21, -INF , !P4 ;  /* 0xff80000015157808 */ /* 0x000fe40006000000 */
[----:B------:R-:W-:Y:S02]  /*41e0*/  FSEL R32, R32, -INF , !P3 ;  /* 0xff80000020207808 */ /* 0x000fe40005800000 */
[----:B------:R-:W-:Y:S02]  /*41f0*/  FSEL R33, R33, -INF , !P2 ;  /* 0xff80000021217808 */ /* 0x000fe40005000000 */
[----:B------:R-:W-:Y:S02]  /*4200*/  FSEL R6, R6, -INF , !P1 ;  /* 0xff80000006067808 */ /* 0x000fe40004800000 */
[----:B------:R-:W-:Y:S02]  /*4210*/  FSEL R7, R7, -INF , !P0 ;  /* 0xff80000007077808 */ /* 0x000fe40004000000 */
[----:B------:R-:W-:Y:S02]  /*4220*/  FSEL R18, R18, -INF , !P6 ;  /* 0xff80000012127808 */ /* 0x000fe40007000000 */
[-C--:B------:R-:W-:Y:S02]  /*4230*/  ISETP.GE.AND P5, PT, R104, R109.reuse, PT ;  /* 0x0000006d6800720c */ /* 0x080fe40003fa6270 */
[-C--:B------:R-:W-:Y:S02]  /*4240*/  ISETP.GE.AND P4, PT, R103, R109.reuse, PT ;  /* 0x0000006d6700720c */ /* 0x080fe40003f86270 */
[-C--:B------:R-:W-:Y:S02]  /*4250*/  ISETP.GE.AND P3, PT, R102, R109.reuse, PT ;  /* 0x0000006d6600720c */ /* 0x080fe40003f66270 */
[-C--:B------:R-:W-:Y:S02]  /*4260*/  ISETP.GE.AND P2, PT, R101, R109.reuse, PT ;  /* 0x0000006d6500720c */ /* 0x080fe40003f46270 */
[----:B------:R-:W-:Y:S02]  /*4270*/  ISETP.GE.AND P1, PT, R100, R109, PT ;  /* 0x0000006d6400720c */ /* 0x000fe40003f26270 */
[-C--:B------:R-:W-:Y:S02]  /*4280*/  ISETP.GE.AND P0, PT, R207, R108.reuse, PT ;  /* 0x0000006ccf00720c */ /* 0x080fe40003f06270 */
[-C--:B------:R-:W-:Y:S02]  /*4290*/  ISETP.GE.AND P6, PT, R106, R108.reuse, PT ;  /* 0x0000006c6a00720c */ /* 0x080fe40003fc6270 */
[----:B------:R-:W-:Y:S02]  /*42a0*/  VIADDMNMX R107, R107, 0x29, R229, PT ;  /* 0x000000296b6b7846 */ /* 0x000fe400038001e5 */
        /* <DEDUP_REMOVED lines=11> */
[-C--:B------:R-:W-:Y:S02]  /*4360*/  ISETP.GE.AND P1, PT, R101, R108.reuse, PT ;  /* 0x0000006c6500720c */ /* 0x080fe40003f26270 */
[----:B------:R-:W-:Y:S02]  /*4370*/  ISETP.GE.AND P0, PT, R100, R108, PT ;  /* 0x0000006c6400720c */ /* 0x000fe40003f06270 */
[-C--:B------:R-:W-:Y:S02]  /*4380*/  ISETP.GE.AND P6, PT, R106, R107.reuse, PT ;  /* 0x0000006b6a00720c */ /* 0x080fe40003fc6270 */
        /* <DEDUP_REMOVED lines=12> */
[-C--:B------:R-:W-:Y:S02]  /*4450*/  ISETP.GE.AND P0, PT, R100, R107.reuse, PT ;  /* 0x0000006b6400720c */ /* 0x080fe40003f06270 */
[----:B------:R-:W-:Y:S02]  /*4460*/  ISETP.GE.AND P6, PT, R207, R107, PT ;  /* 0x0000006bcf00720c */ /* 0x000fe40003fc6270 */
[----:B------:R-:W-:Y:S02]  /*4470*/  FSEL R14, R14, -INF , !P5 ;  /* 0xff8000000e0e7808 */ /* 0x000fe40006800000 */
[----:B------:R-:W-:Y:S02]  /*4480*/  FSEL R15, R15, -INF , !P4 ;  /* 0xff8000000f0f7808 */ /* 0x000fe40006000000 */
[----:B------:R-:W-:Y:S02]  /*4490*/  FSEL R26, R26, -INF , !P3 ;  /* 0xff8000001a1a7808 */ /* 0x000fe40005800000 */
[----:B------:R-:W-:Y:S02]  /*44a0*/  FSEL R27, R27, -INF , !P2 ;  /* 0xff8000001b1b7808 */ /* 0x000fe40005000000 */
[----:B------:R-:W-:Y:S02]  /*44b0*/  FSEL R10, R10, -INF , !P6 ;  /* 0xff8000000a0a7808 */ /* 0x000fe40007000000 */
[----:B------:R-:W-:Y:S02]  /*44c0*/  FSEL R30, R30, -INF , !P1 ;  /* 0xff8000001e1e7808 */ /* 0x000fe40004800000 */
[----:B------:R-:W-:Y:S07]  /*44d0*/  FSEL R31, R31, -INF , !P0 ;  /* 0xff8000001f1f7808 */ /* 0x000fee0004000000 */
.L_x_191:
[C---:B------:R-:W-:Y:S01]  /*44e0*/  FMUL.FTZ R100, R224.reuse, 1.4426950216293334961 ;  /* 0x3fb8aa3be0647820 */ /* 0x040fe20000410000 */
[----:B------:R-:W-:Y:S01]  /*44f0*/  FSETP.NEU.FTZ.AND P0, PT, R224, -INF , PT ;  /* 0xff800000e000780b */ /* 0x000fe20003f1d000 */
[C---:B------:R-:W-:Y:S01]  /*4500*/  FMUL.FTZ R101, R225.reuse, 1.4426950216293334961 ;  /* 0x3fb8aa3be1657820 */ /* 0x040fe20000410000 */
[----:B------:R-:W-:Y:S02]  /*4510*/  FSETP.NEU.FTZ.AND P1, PT, R225, -INF , PT ;  /* 0xff800000e100780b */ /* 0x000fe40003f3d000 */
[----:B------:R-:W-:Y:S02]  /*4520*/  FSEL R100, R100, RZ, P0 ;  /* 0x000000ff64647208 */ /* 0x000fe40000000000 */
[----:B------:R-:W-:Y:S02]  /*4530*/  FSEL R101, R101, RZ, P1 ;  /* 0x000000ff65657208 */ /* 0x000fe40000800000 */
[----:B------:R-:W-:Y:S01]  /*4540*/  FSETP.NEU.FTZ.AND P1, PT, R223, -INF , PT ;  /* 0xff800000df00780b */ /* 0x000fe20003f3d000 */
[--C-:B------:R-:W-:Y:S01]  /*4550*/  FFMA.FTZ R125, R6, UR8, -R100.reuse ;  /* 0x00000008067d7c23 */ /* 0x100fe20008010864 */
[--C-:B------:R-:W-:Y:S01]  /*4560*/  FFMA.FTZ R127, R7, UR8, -R100.reuse ;  /* 0x00000008077f7c23 */ /* 0x100fe20008010864 */
[--C-:B------:R-:W-:Y:S01]  /*4570*/  FFMA.FTZ R120, R4, UR8, -R101.reuse ;  /* 0x0000000804787c23 */ /* 0x100fe20008010865 */
[--C-:B------:R-:W-:Y:S01]  /*4580*/  FFMA.FTZ R123, R5, UR8, -R101.reuse ;  /* 0x00000008057b7c23 */ /* 0x100fe20008010865 */
[----:B------:R-:W-:Y:S01]  /*4590*/  FMUL.FTZ R5, R223, 1.4426950216293334961 ;  /* 0x3fb8aa3bdf057820 */ /* 0x000fe20000410000 */
[C---:B------:R-:W-:Y:S01]  /*45a0*/  FMUL.FTZ R4, R222.reuse, 1.4426950216293334961 ;  /* 0x3fb8aa3bde047820 */ /* 0x040fe20000410000 */
[----:B------:R-:W-:Y:S01]  /*45b0*/  MUFU.EX2 R125, R125 ;  /* 0x0000007d007d7308 */ /* 0x000fe20000000800 */
[----:B------:R-:W-:Y:S01]  /*45c0*/  FSETP.NEU.FTZ.AND P0, PT, R222, -INF , PT ;  /* 0xff800000de00780b */ /* 0x000fe20003f1d000 */
[--C-:B------:R-:W-:Y:S01]  /*45d0*/  FFMA.FTZ R113, R16, UR8, -R101.reuse ;  /* 0x0000000810717c23 */ /* 0x100fe20008010865 */
[----:B------:R-:W-:Y:S07]  /*45e0*/  FSEL R5, R5, RZ, P1 ;  /* 0x000000ff05057208 */ /* 0x000fee0000800000 */
[----:B------:R-:W1:Y:S01]  /*45f0*/  MUFU.EX2 R127, R127 ;  /* 0x0000007f007f7308 */ /* 0x000e620000000800 */
[----:B------:R-:W-:Y:S01]  /*4600*/  FSEL R4, R4, RZ, P0 ;  /* 0x000000ff04047208 */ /* 0x000fe20000000000 */
[----:B------:R-:W-:Y:S01]  /*4610*/  FFMA.FTZ R114, R17, UR8, -R101 ;  /* 0x0000000811727c23 */ /* 0x000fe20008010865 */
[--C-:B------:R-:W-:Y:S07]  /*4620*/  FFMA.FTZ R115, R18, UR8, -R100.reuse ;  /* 0x0000000812737c23 */ /* 0x100fee0008010864 */
[----:B------:R-:W-:Y:S01]  /*4630*/  MUFU.EX2 R120, R120 ;  /* 0x0000007800787308 */ /* 0x000fe20000000800 */
[----:B------:R-:W-:Y:S01]  /*4640*/  FFMA.FTZ R112, R19, UR8, -R100 ;  /* 0x0000000813707c23 */ /* 0x000fe20008010864 */
[--C-:B------:R-:W-:Y:S01]  /*4650*/  FFMA.FTZ R246, R28, UR8, -R5.reuse ;  /* 0x000000081cf67c23 */ /* 0x100fe20008010805 */
[--C-:B------:R-:W-:Y:S07]  /*4660*/  FFMA.FTZ R130, R8, UR8, -R5.reuse ;  /* 0x0000000808827c23 */ /* 0x100fee0008010805 */
[----:B------:R-:W2:Y:S01]  /*4670*/  MUFU.EX2 R123, R123 ;  /* 0x0000007b007b7308 */ /* 0x000ea20000000800 */
[--C-:B------:R-:W-:Y:S01]  /*4680*/  FFMA.FTZ R133, R9, UR8, -R5.reuse ;  /* 0x0000000809857c23 */ /* 0x100fe20008010805 */
[--C-:B------:R-:W-:Y:S01]  /*4690*/  FFMA.FTZ R129, R12, UR8, -R5.reuse ;  /* 0x000000080c817c23 */ /* 0x100fe20008010805 */
[--C-:B------:R-:W-:Y:S01]  /*46a0*/  FFMA.FTZ R132, R13, UR8, -R5.reuse ;  /* 0x000000080d847c23 */ /* 0x100fe20008010805 */
[--C-:B------:R-:W-:Y:S01]  /*46b0*/  FFMA.FTZ R128, R24, UR8, -R5.reuse ;  /* 0x0000000818807c23 */ /* 0x100fe20008010805 */
[--C-:B------:R-:W-:Y:S01]  /*46c0*/  FFMA.FTZ R131, R25, UR8, -R5.reuse ;  /* 0x0000000819837c23 */ /* 0x100fe20008010805 */
[----:B------:R-:W-:Y:S01]  /*46d0*/  FFMA.FTZ R5, R29, UR8, -R5 ;  /* 0x000000081d057c23 */ /* 0x000fe20008010805 */
[--C-:B------:R-:W-:Y:S01]  /*46e0*/  FFMA.FTZ R136, R10, UR8, -R4.reuse ;  /* 0x000000080a887c23 */ /* 0x100fe20008010804 */
[--C-:B------:R-:W-:Y:S02]  /*46f0*/  FFMA.FTZ R138, R11, UR8, -R4.reuse ;  /* 0x000000080b8a7c23 */ /* 0x100fe40008010804 */
[----:B------:R-:W-:Y:S01]  /*4700*/  MUFU.EX2 R113, R113 ;  /* 0x0000007100717308 */ /* 0x000fe20000000800 */
[--C-:B------:R-:W-:Y:S01]  /*4710*/  FFMA.FTZ R135, R14, UR8, -R4.reuse ;  /* 0x000000080e877c23 */ /* 0x100fe20008010804 */
[----:B------:R-:W-:Y:S01]  /*4720*/  FFMA.FTZ R137, R15, UR8, -R4 ;  /* 0x000000080f897c23 */ /* 0x000fe20008010804 */
[--C-:B------:R-:W-:Y:S07]  /*4730*/  FFMA.FTZ R119, R20, UR8, -R101.reuse ;  /* 0x0000000814777c23 */ /* 0x100fee0008010865 */
[----:B------:R-:W-:Y:S01]  /*4740*/  MUFU.EX2 R114, R114 ;  /* 0x0000007200727308 */ /* 0x000fe20000000800 */
[--C-:B------:R-:W-:Y:S01]  /*4750*/  FFMA.FTZ R122, R21, UR8, -R101.reuse ;  /* 0x00000008157a7c23 */ /* 0x100fe20008010865 */
[--C-:B------:R-:W-:Y:S01]  /*4760*/  FFMA.FTZ R116, R22, UR8, -R100.reuse ;  /* 0x0000000816747c23 */ /* 0x100fe20008010864 */
[----:B------:R-:W-:Y:S07]  /*4770*/  FFMA.FTZ R117, R23, UR8, -R100 ;  /* 0x0000000817757c23 */ /* 0x000fee0008010864 */
[----:B------:R-:W-:Y:S01]  /*4780*/  MUFU.EX2 R115, R115 ;  /* 0x0000007300737308 */ /* 0x000fe20000000800 */
[--C-:B------:R-:W-:Y:S01]  /*4790*/  FFMA.FTZ R118, R32, UR8, -R101.reuse ;  /* 0x0000000820767c23 */ /* 0x100fe20008010865 */
[--C-:B------:R-:W-:Y:S01]  /*47a0*/  FFMA.FTZ R244, R30, UR8, -R4.reuse ;  /* 0x000000081ef47c23 */ /* 0x100fe20008010804 */
[--C-:B------:R-:W-:Y:S07]  /*47b0*/  FFMA.FTZ R134, R26, UR8, -R4.reuse ;  /* 0x000000081a867c23 */ /* 0x100fee0008010804 */
[----:B------:R-:W3:Y:S01]  /*47c0*/  MUFU.EX2 R112, R112 ;  /* 0x0000007000707308 */ /* 0x000ee20000000800 */
[--C-:B------:R-:W-:Y:S01]  /*47d0*/  FFMA.FTZ R139, R27, UR8, -R4.reuse ;  /* 0x000000081b8b7c23 */ /* 0x100fe20008010804 */
[----:B------:R-:W-:Y:S01]  /*47e0*/  FFMA.FTZ R101, R33, UR8, -R101 ;  /* 0x0000000821657c23 */ /* 0x000fe20008010865 */
[----:B------:R-:W-:Y:S07]  /*47f0*/  FFMA.FTZ R4, R31, UR8, -R4 ;  /* 0x000000081f047c23 */ /* 0x000fee0008010804 */
[----:B------:R3:W-:Y:S01]  /*4800*/  MUFU.EX2 R245, R5 ;  /* 0x0000000500f57308 */ /* 0x0007e20000000800 */
[--C-:B------:R-:W-:Y:S01]  /*4810*/  FFMA.FTZ R124, R34, UR8, -R100.reuse ;  /* 0x00000008227c7c23 */ /* 0x100fe20008010864 */
[----:B------:R-:W-:Y:S01]  /*4820*/  FFMA.FTZ R100, R35, UR8, -R100 ;  /* 0x0000000823647c23 */ /* 0x000fe20008010864 */
[----:B------:R-:W-:Y:S07]  /*4830*/  ISETP.GT.AND P1, PT, R228, R208, PT ;  /* 0x000000d0e400720c */ /* 0x000fee0003f24270 */
[----:B------:R-:W-:Y:S10]  /*4840*/  MUFU.EX2 R130, R130 ;  /* 0x0000008200827308 */ /* 0x000ff40000000800 */
[----:B------:R-:W4:Y:S10]  /*4850*/  MUFU.EX2 R133, R133 ;  /* 0x0000008500857308 */ /* 0x000f340000000800 */
[----:B------:R-:W-:Y:S10]  /*4860*/  MUFU.EX2 R136, R136 ;  /* 0x0000008800887308 */ /* 0x000ff40000000800 */
        /* <DEDUP_REMOVED lines=10> */
[----:B------:R-:W4:Y:S10]  /*4910*/  MUFU.EX2 R118, R118 ;  /* 0x0000007600767308 */ /* 0x000f340000000800 */
[----:B------:R4:W-:Y:S10]  /*4920*/  MUFU.EX2 R243, R4 ;  /* 0x0000000400f37308 */ /* 0x0009f40000000800 */
[----:B------:R-:W-:Y:S10]  /*4930*/  MUFU.EX2 R126, R100 ;  /* 0x00000064007e7308 */ /* 0x000ff40000000800 */
[----:B------:R-:W-:Y:S10]  /*4940*/  MUFU.EX2 R124, R124 ;  /* 0x0000007c007c7308 */ /* 0x000ff40000000800 */
[----:B------:R-:W-:Y:S10]  /*4950*/  MUFU.EX2 R128, R128 ;  /* 0x0000008000807308 */ /* 0x000ff40000000800 */
[----:B------:R-:W4:Y:S10]  /*4960*/  MUFU.EX2 R131, R131 ;  /* 0x0000008300837308 */ /* 0x000f340000000800 */
[----:B------:R-:W-:Y:S10]  /*4970*/  MUFU.EX2 R134, R134 ;  /* 0x0000008600867308 */ /* 0x000ff40000000800 */
[----:B------:R-:W4:Y:S10]  /*4980*/  MUFU.EX2 R139, R139 ;  /* 0x0000008b008b7308 */ /* 0x000f340000000800 */
[----:B------:R-:W4:Y:S10]  /*4990*/  MUFU.EX2 R246, R246 ;  /* 0x000000f600f67308 */ /* 0x000f340000000800 */
[----:B------:R-:W4:Y:S01]  /*49a0*/  MUFU.EX2 R244, R244 ;  /* 0x000000f400f47308 */ /* 0x000f220000000800 */
[----:B-1----:R-:W-:Y:S02]  /*49b0*/  F2FP.BF16.F32.PACK_AB R6, R127, R125 ;  /* 0x0000007d7f06723e */ /* 0x002fe400000010ff */
[----:B--2---:R-:W-:Y:S02]  /*49c0*/  F2FP.BF16.F32.PACK_AB R7, R123, R120 ;  /* 0x000000787b07723e */ /* 0x004fe400000010ff */
[----:B---3--:R-:W-:Y:S01]  /*49d0*/  F2FP.BF16.F32.PACK_AB R5, R112, R115 ;  /* 0x000000737005723e */ /* 0x008fe200000010ff */
[----:B------:R1:W-:Y:S01]  /*49e0*/  STS [R203+0x400], R6 ;  /* 0x00040006cb007388 */ /* 0x0003e20000000800 */
[----:B----4-:R-:W-:Y:S02]  /*49f0*/  F2FP.BF16.F32.PACK_AB R8, R133, R130 ;  /* 0x000000828508723e */ /* 0x010fe400000010ff */
[----:B------:R-:W-:Y:S01]  /*4a00*/  F2FP.BF16.F32.PACK_AB R4, R121, R118 ;  /* 0x000000767904723e */ /* 0x000fe200000010ff */
[----:B------:R2:W-:Y:S04]  /*4a10*/  STS [R203], R7 ;  /* 0x00000007cb007388 */ /* 0x0005e80000000800 */
[----:B------:R3:W-:Y:S01]  /*4a20*/  STS [R234+0x400], R5 ;  /* 0x00040005ea007388 */ /* 0x0007e20000000800 */
[----:B-1----:R-:W-:Y:S02]  /*4a30*/  F2FP.BF16.F32.PACK_AB R6, R114, R113 ;  /* 0x000000717206723e */ /* 0x002fe400000010ff */
[----:B--2---:R-:W-:Y:S03]  /*4a40*/  F2FP.BF16.F32.PACK_AB R7, R138, R136 ;  /* 0x000000888a07723e */ /* 0x004fe600000010ff */
[----:B------:R1:W-:Y:S01]  /*4a50*/  STS [R234], R6 ;  /* 0x00000006ea007388 */ /* 0x0003e20000000800 */
[----:B---3--:R-:W-:Y:S03]  /*4a60*/  F2FP.BF16.F32.PACK_AB R5, R117, R116 ;  /* 0x000000747505723e */ /* 0x008fe600000010ff */
[----:B------:R2:W-:Y:S04]  /*4a70*/  STS [R203+0x1000], R8 ;  /* 0x00100008cb007388 */ /* 0x0005e80000000800 */
[----:B------:R3:W-:Y:S01]  /*4a80*/  STS [R203+0x1400], R7 ;  /* 0x00140007cb007388 */ /* 0x0007e20000000800 */
[----:B-1----:R-:W-:Y:S02]  /*4a90*/  F2FP.BF16.F32.PACK_AB R6, R122, R119 ;  /* 0x000000777a06723e */ /* 0x002fe400000010ff */
[----:B--2---:R-:W-:Y:S02]  /*4aa0*/  F2FP.BF16.F32.PACK_AB R8, R132, R129 ;  /* 0x000000818408723e */ /* 0x004fe400000010ff */
[----:B---3--:R-:W-:Y:S03]  /*4ab0*/  F2FP.BF16.F32.PACK_AB R7, R137, R135 ;  /* 0x000000878907723e */ /* 0x008fe600000010ff */
[----:B------:R1:W-:Y:S04]  /*4ac0*/  STS [R234+0x1000], R8 ;  /* 0x00100008ea007388 */ /* 0x0003e80000000800 */
[----:B------:R2:W-:Y:S04]  /*4ad0*/  STS [R234+0x1400], R7 ;  /* 0x00140007ea007388 */ /* 0x0005e80000000800 */
[----:B------:R3:W-:Y:S04]  /*4ae0*/  STS [R233], R6 ;  /* 0x00000006e9007388 */ /* 0x0007e80000000800 */
[----:B------:R4:W-:Y:S04]  /*4af0*/  STS [R233+0x400], R5 ;  /* 0x00040005e9007388 */ /* 0x0009e80000000800 */
[----:B------:R4:W-:Y:S01]  /*4b00*/  STS [R211], R4 ;  /* 0x00000004d3007388 */ /* 0x0009e20000000800 */
[----:B-1----:R-:W-:Y:S02]  /*4b10*/  F2FP.BF16.F32.PACK_AB R8, R131, R128 ;  /* 0x000000808308723e */ /* 0x002fe400000010ff */
[----:B--2---:R-:W-:Y:S02]  /*4b20*/  F2FP.BF16.F32.PACK_AB R7, R139, R134 ;  /* 0x000000868b07723e */ /* 0x004fe400000010ff */
[----:B---3--:R-:W-:Y:S02]  /*4b30*/  F2FP.BF16.F32.PACK_AB R6, R126, R124 ;  /* 0x0000007c7e06723e */ /* 0x008fe400000010ff */
[----:B----4-:R-:W-:Y:S03]  /*4b40*/  F2FP.BF16.F32.PACK_AB R5, R245, R246 ;  /* 0x000000f6f505723e */ /* 0x010fe600000010ff */
[----:B------:R-:W-:Y:S01]  /*4b50*/  STS [R211+0x400], R6 ;  /* 0x00040006d3007388 */ /* 0x000fe20000000800 */
[----:B------:R-:W-:Y:S03]  /*4b60*/  F2FP.BF16.F32.PACK_AB R4, R243, R244 ;  /* 0x000000f4f304723e */ /* 0x000fe600000010ff */
[----:B------:R-:W-:Y:S04]  /*4b70*/  STS [R233+0x1000], R8 ;  /* 0x00100008e9007388 */ /* 0x000fe80000000800 */
[----:B------:R-:W-:Y:S04]  /*4b80*/  STS [R233+0x1400], R7 ;  /* 0x00140007e9007388 */ /* 0x000fe80000000800 */
[----:B------:R-:W-:Y:S04]  /*4b90*/  STS [R211+0x1000], R5 ;  /* 0x00100005d3007388 */ /* 0x000fe80000000800 */
[----:B------:R-:W-:Y:S04]  /*4ba0*/  STS [R211+0x1400], R4 ;  /* 0x00140004d3007388 */ /* 0x000fe80000000800 */
[----:B------:R-:W1:Y:S08]  /*4bb0*/  LDSM.16.M88.4 R32, [R187+0x4000] ;  /* 0x00400000bb20783b */ /* 0x000e700000000200 */
[----:B------:R-:W2:Y:S08]  /*4bc0*/  LDSM.16.M88.4 R28, [R187+0x5000] ;  /* 0x00500000bb1c783b */ /* 0x000eb00000000200 */
[----:B------:R-:W3:Y:S08]  /*4bd0*/  LDSM.16.M88.4 R100, [R172+0x4000] ;  /* 0x00400000ac64783b */ /* 0x000ef00000000200 */
[----:B------:R-:W4:Y:S08]  /*4be0*/  LDSM.16.M88.4 R104, [R172+0x5000] ;  /* 0x00500000ac68783b */ /* 0x000f300000000200 */
[----:B------:R-:W4:Y:S01]  /*4bf0*/  LDSM.16.M88.4 R108, [R3+0x4000] ;  /* 0x00400000036c783b */ /* 0x000f220000000200 */
[-C--:B-1----:R-:W-:Y:S08]  /*4c00*/  HMMA.16816.F32.BF16 R4, R32, R140.reuse, RZ ;  /* 0x0000008c2004723c */ /* 0x082ff000000418ff */
[C---:B--2---:R-:W-:Y:S08]  /*4c10*/  HMMA.16816.F32.BF16 R8, R28.reuse, R140, RZ ;  /* 0x0000008c1c08723c */ /* 0x044ff000000418ff */
[-C--:B------:R-:W-:Y:S08]  /*4c20*/  HMMA.16816.F32.BF16 R12, R28, R142.reuse, RZ ;  /* 0x0000008e1c0c723c */ /* 0x080ff000000418ff */
[C---:B------:R-:W-:Y:S08]  /*4c30*/  HMMA.16816.F32.BF16 R16, R32.reuse, R142, RZ ;  /* 0x0000008e2010723c */ /* 0x040ff000000418ff */
[-C--:B------:R-:W-:Y:S08]  /*4c40*/  HMMA.16816.F32.BF16 R20, R32, R144.reuse, RZ ;  /* 0x000000902014723c */ /* 0x080ff000000418ff */
[C---:B------:R-:W-:Y:S08]  /*4c50*/  HMMA.16816.F32.BF16 R24, R28.reuse, R144, RZ ;  /* 0x000000901c18723c */ /* 0x040ff000000418ff */
[-C--:B------:R-:W-:Y:S08]  /*4c60*/  HMMA.16816.F32.BF16 R28, R28, R146.reuse, RZ ;  /* 0x000000921c1c723c */ /* 0x080ff000000418ff */
[----:B------:R-:W-:Y:S08]  /*4c70*/  HMMA.16816.F32.BF16 R32, R32, R146, RZ ;  /* 0x000000922020723c */ /* 0x000ff000000418ff */
[-C--:B---3--:R-:W-:Y:S08]  /*4c80*/  HMMA.16816.F32.BF16 R4, R100, R148.reuse, R4 ;  /* 0x000000946404723c */ /* 0x088ff00000041804 */
[C---:B----4-:R-:W-:Y:S08]  /*4c90*/  HMMA.16816.F32.BF16 R8, R104.reuse, R148, R8 ;  /* 0x000000946808723c */ /* 0x050ff00000041808 */
[-C--:B------:R-:W-:Y:S08]  /*4ca0*/  HMMA.16816.F32.BF16 R12, R104, R150.reuse, R12 ;  /* 0x00000096680c723c */ /* 0x080ff0000004180c */
[C---:B------:R-:W-:Y:S08]  /*4cb0*/  HMMA.16816.F32.BF16 R16, R100.reuse, R150, R16 ;  /* 0x000000966410723c */ /* 0x040ff00000041810 */
[-C--:B------:R-:W-:Y:S08]  /*4cc0*/  HMMA.16816.F32.BF16 R20, R100, R152.reuse, R20 ;  /* 0x000000986414723c */ /* 0x080ff00000041814 */
[C---:B------:R-:W-:Y:S08]  /*4cd0*/  HMMA.16816.F32.BF16 R24, R104.reuse, R152, R24 ;  /* 0x000000986818723c */ /* 0x040ff00000041818 */
[-C--:B------:R-:W-:Y:S01]  /*4ce0*/  HMMA.16816.F32.BF16 R28, R104, R154.reuse, R28 ;  /* 0x0000009a681c723c */ /* 0x080fe2000004181c */
[----:B------:R-:W1:Y:S07]  /*4cf0*/  LDSM.16.M88.4 R104, [R3+0x5000] ;  /* 0x005000000368783b */ /* 0x000e6e0000000200 */
[----:B------:R-:W-:Y:S01]  /*4d00*/  HMMA.16816.F32.BF16 R32, R100, R154, R32 ;  /* 0x0000009a6420723c */ /* 0x000fe20000041820 */
[----:B------:R-:W2:Y:S07]  /*4d10*/  LDSM.16.M88.4 R100, [R2+0x4000] ;  /* 0x004000000264783b */ /* 0x000eae0000000200 */
[-C--:B------:R-:W-:Y:S08]  /*4d20*/  HMMA.16816.F32.BF16 R4, R108, R156.reuse, R4 ;  /* 0x0000009c6c04723c */ /* 0x080ff00000041804 */
[C---:B-1----:R-:W-:Y:S08]  /*4d30*/  HMMA.16816.F32.BF16 R8, R104.reuse, R156, R8 ;  /* 0x0000009c6808723c */ /* 0x042ff00000041808 */
[-C--:B------:R-:W-:Y:S08]  /*4d40*/  HMMA.16816.F32.BF16 R12, R104, R158.reuse, R12 ;  /* 0x0000009e680c723c */ /* 0x080ff0000004180c */
[C---:B------:R-:W-:Y:S08]  /*4d50*/  HMMA.16816.F32.BF16 R16, R108.reuse, R158, R16 ;  /* 0x0000009e6c10723c */ /* 0x040ff00000041810 */
[-C--:B------:R-:W-:Y:S08]  /*4d60*/  HMMA.16816.F32.BF16 R20, R108, R160.reuse, R20 ;  /* 0x000000a06c14723c */ /* 0x080ff00000041814 */
[C---:B------:R-:W-:Y:S08]  /*4d70*/  HMMA.16816.F32.BF16 R24, R104.reuse, R160, R24 ;  /* 0x000000a06818723c */ /* 0x040ff00000041818 */
[-C--:B------:R-:W-:Y:S01]  /*4d80*/  HMMA.16816.F32.BF16 R28, R104, R162.reuse, R28 ;  /* 0x000000a2681c723c */ /* 0x080fe2000004181c */
[----:B------:R-:W1:Y:S07]  /*4d90*/  LDSM.16.M88.4 R104, [R2+0x5000] ;  /* 0x005000000268783b */ /* 0x000e6e0000000200 */
[----:B------:R-:W-:Y:S08]  /*4da0*/  HMMA.16816.F32.BF16 R32, R108, R162, R32 ;  /* 0x000000a26c20723c */ /* 0x000ff00000041820 */
[-C--:B--2---:R-:W-:Y:S11]  /*4db0*/  HMMA.16816.F32.BF16 R4, R100, R164.reuse, R4 ;  /* 0x000000a46404723c */ /* 0x084ff60000041804 */
[----:B------:R-:W-:Y:S08]  /*4dc0*/  @!UPT UIADD3 URZ, UPT, UPT, URZ, URZ, URZ ;  /* 0x000000fffffff290 */ /* 0x000ff0000fffe0ff */
[C---:B-----5:R-:W-:Y:S01]  /*4dd0*/  FADD.FTZ R4, -R242.reuse, R4 ;  /* 0x00000004f2047221 */ /* 0x060fe20000010100 */
[----:B------:R-:W-:Y:S01]  /*4de0*/  FADD.FTZ R5, -R242, R5 ;  /* 0x00000005f2057221 */ /* 0x000fe20000010100 */
[C---:B------:R-:W-:Y:S01]  /*4df0*/  FADD.FTZ R6, -R241.reuse, R6 ;  /* 0x00000006f1067221 */ /* 0x040fe20000010100 */
[----:B------:R-:W-:Y:S01]  /*4e00*/  FADD.FTZ R7, -R241, R7 ;  /* 0x00000007f1077221 */ /* 0x000fe20000010100 */
[----:B------:R-:W-:Y:S01]  /*4e10*/  FMUL.FTZ R4, R120, R4 ;  /* 0x0000000478047220 */ /* 0x000fe20000410000 */
[----:B------:R-:W-:Y:S01]  /*4e20*/  FMUL.FTZ R5, R123, R5 ;  /* 0x000000057b057220 */ /* 0x000fe20000410000 */
[C---:B-1----:R-:W-:Y:S04]  /*4e30*/  HMMA.16816.F32.BF16 R8, R104.reuse, R164, R8 ;  /* 0x000000a46808723c */ /* 0x042fe80000041808 */
[----:B------:R-:W-:Y:S01]  /*4e40*/  F2FP.BF16.F32.PACK_AB R4, R5, R4 ;  /* 0x000000040504723e */ /* 0x000fe200000010ff */
[----:B------:R-:W-:Y:S01]  /*4e50*/  FMUL.FTZ R6, R125, R6 ;  /* 0x000000067d067220 */ /* 0x000fe20000410000 */
[----:B------:R-:W-:Y:S02]  /*4e60*/  FMUL.FTZ R7, R127, R7 ;  /* 0x000000077f077220 */ /* 0x000fe40000410000 */
[-C--:B------:R-:W-:Y:S03]  /*4e70*/  HMMA.16816.F32.BF16 R12, R104, R166.reuse, R12 ;  /* 0x000000a6680c723c */ /* 0x080fe6000004180c */
[----:B------:R-:W-:Y:S05]  /*4e80*/  F2FP.BF16.F32.PACK_AB R6, R7, R6 ;  /* 0x000000060706723e */ /* 0x000fea00000010ff */
[C---:B------:R-:W-:Y:S04]  /*4e90*/  HMMA.16816.F32.BF16 R16, R100.reuse, R166, R16 ;  /* 0x000000a66410723c */ /* 0x040fe80000041810 */
[C---:B------:R-:W-:Y:S01]  /*4ea0*/  FADD.FTZ R8, -R240.reuse, R8 ;  /* 0x00000008f0087221 */ /* 0x040fe20000010100 */
[C---:B------:R-:W-:Y:S01]  /*4eb0*/  FADD.FTZ R9, -R240.reuse, R9 ;  /* 0x00000009f0097221 */ /* 0x040fe20000010100 */
[C---:B------:R-:W-:Y:S01]  /*4ec0*/  FADD.FTZ R10, -R235.reuse, R10 ;  /* 0x0000000aeb0a7221 */ /* 0x040fe20000010100 */
[C---:B------:R-:W-:Y:S01]  /*4ed0*/  FADD.FTZ R11, -R235.reuse, R11 ;  /* 0x0000000beb0b7221 */ /* 0x040fe20000010100 */
[-C--:B------:R-:W-:Y:S03]  /*4ee0*/  HMMA.16816.F32.BF16 R20, R100, R168.reuse, R20 ;  /* 0x000000a86414723c */ /* 0x080fe60000041814 */
[C---:B------:R-:W-:Y:S01]  /*4ef0*/  FADD.FTZ R12, -R240.reuse, R12 ;  /* 0x0000000cf00c7221 */ /* 0x040fe20000010100 */
[----:B------:R-:W-:Y:S01]  /*4f00*/  FADD.FTZ R13, -R240, R13 ;  /* 0x0000000df00d7221 */ /* 0x000fe20000010100 */
[C---:B------:R-:W-:Y:S01]  /*4f10*/  FADD.FTZ R14, -R235.reuse, R14 ;  /* 0x0000000eeb0e7221 */ /* 0x040fe20000010100 */
[----:B------:R-:W-:Y:S01]  /*4f20*/  FADD.FTZ R15, -R235, R15 ;  /* 0x0000000feb0f7221 */ /* 0x000fe20000010100 */
[----:B------:R-:W-:Y:S01]  /*4f30*/  FMUL.FTZ R8, R130, R8 ;  /* 0x0000000882087220 */ /* 0x000fe20000410000 */
        /* <DEDUP_REMOVED lines=11> */
[----:B------:R-:W-:Y:S04]  /*4ff0*/  HMMA.16816.F32.BF16 R32, R100, R170, R32 ;  /* 0x000000aa6420723c */ /* 0x000fe80000041820 */
[C---:B------:R-:W-:Y:S01]  /*5000*/  FADD.FTZ R24, -R240.reuse, R24 ;  /* 0x00000018f0187221 */ /* 0x040fe20000010100 */
[----:B------:R-:W-:Y:S01]  /*5010*/  FADD.FTZ R25, -R240, R25 ;  /* 0x00000019f0197221 */ /* 0x000fe20000010100 */
[C---:B------:R-:W-:Y:S01]  /*5020*/  FADD.FTZ R26, -R235.reuse, R26 ;  /* 0x0000001aeb1a7221 */ /* 0x040fe20000010100 */
[----:B------:R-:W-:Y:S01]  /*5030*/  FADD.FTZ R27, -R235, R27 ;  /* 0x0000001beb1b7221 */ /* 0x000fe20000010100 */
[----:B------:R-:W-:Y:S01]  /*5040*/  FMUL.FTZ R10, R136, R10 ;  /* 0x0000000a880a7220 */ /* 0x000fe20000410000 */
[----:B------:R-:W-:Y:S01]  /*5050*/  FMUL.FTZ R11, R138, R11 ;  /* 0x0000000b8a0b7220 */ /* 0x000fe20000410000 */
[----:B------:R-:W-:Y:S01]  /*5060*/  FMUL.FTZ R129, R129, R12 ;  /* 0x0000000c81817220 */ /* 0x000fe20000410000 */
[C---:B------:R-:W-:Y:S01]  /*5070*/  FADD.FTZ R28, -R240.reuse, R28 ;  /* 0x0000001cf01c7221 */ /* 0x040fe20000010100 */
[----:B------:R-:W-:Y:S01]  /*5080*/  FADD.FTZ R29, -R240, R29 ;  /* 0x0000001df01d7221 */ /* 0x000fe20000010100 */
[C---:B------:R-:W-:Y:S01]  /*5090*/  FADD.FTZ R30, -R235.reuse, R30 ;  /* 0x0000001eeb1e7221 */ /* 0x040fe20000010100 */
[----:B------:R-:W-:Y:S01]  /*50a0*/  FADD.FTZ R31, -R235, R31 ;  /* 0x0000001feb1f7221 */ /* 0x000fe20000010100 */
[----:B------:R-:W-:Y:S01]  /*50b0*/  F2FP.BF16.F32.PACK_AB R8, R9, R8 ;  /* 0x000000080908723e */ /* 0x000fe200000010ff */
[----:B------:R-:W-:Y:S01]  /*50c0*/  FMUL.FTZ R132, R132, R13 ;  /* 0x0000000d84847220 */ /* 0x000fe20000410000 */
        /* <DEDUP_REMOVED lines=9> */
[----:B------:R-:W-:Y:S01]  /*5160*/  FMUL.FTZ R114, R114, R17 ;  /* 0x0000001172727220 */ /* 0x000fe20000410000 */
[----:B------:R-:W-:Y:S01]  /*5170*/  FMUL.FTZ R115, R115, R18 ;  /* 0x0000001273737220 */ /* 0x000fe20000410000 */
[----:B------:R-:W-:Y:S01]  /*5180*/  FMUL.FTZ R19, R112, R19 ;  /* 0x0000001370137220 */ /* 0x000fe20000410000 */
[----:B------:R-:W-:Y:S01]  /*5190*/  F2FP.BF16.F32.PACK_AB R135, R137, R135 ;  /* 0x000000878987723e */ /* 0x000fe200000010ff */
[----:B------:R-:W-:Y:S01]  /*51a0*/  FMUL.FTZ R119, R119, R20 ;  /* 0x0000001477777220 */ /* 0x000fe20000410000 */
[----:B------:R-:W-:Y:S01]  /*51b0*/  F2FP.BF16.F32.PACK_AB R113, R114, R113 ;  /* 0x000000717271723e */ /* 0x000fe200000010ff */
[----:B------:R-:W-:Y:S01]  /*51c0*/  FMUL.FTZ R21, R122, R21 ;  /* 0x000000157a157220 */ /* 0x000fe20000410000 */
[----:B------:R-:W-:Y:S01]  /*51d0*/  F2FP.BF16.F32.PACK_AB R19, R19, R115 ;  /* 0x000000731313723e */ /* 0x000fe200000010ff */
[----:B------:R-:W-:Y:S01]  /*51e0*/  FMUL.FTZ R22, R116, R22 ;  /* 0x0000001674167220 */ /* 0x000fe20000410000 */
[----:B------:R-:W-:Y:S01]  /*51f0*/  FMUL.FTZ R23, R117, R23 ;  /* 0x0000001775177220 */ /* 0x000fe20000410000 */
[----:B------:R-:W-:Y:S01]  /*5200*/  FMUL.FTZ R24, R128, R24 ;  /* 0x0000001880187220 */ /* 0x000fe20000410000 */
[----:B------:R-:W-:Y:S01]  /*5210*/  F2FP.BF16.F32.PACK_AB R21, R21, R119 ;  /* 0x000000771515723e */ /* 0x000fe200000010ff */
        /* <DEDUP_REMOVED lines=15> */
[----:B------:R-:W-:Y:S02]  /*5310*/  FMUL.FTZ R35, R126, R35 ;  /* 0x000000237e237220 */ /* 0x000fe40000410000 */
[----:B------:R-:W-:Y:S03]  /*5320*/  F2FP.BF16.F32.PACK_AB R32, R33, R32 ;  /* 0x000000202120723e */ /* 0x000fe600000010ff */
[----:B------:R-:W-:Y:S01]  /*5330*/  F2FP.BF16.F32.PACK_AB R34, R35, R34 ;  /* 0x000000222322723e */ /* 0x000fe200000010ff */
        /* <DEDUP_REMOVED lines=13> */
[----:B------:R-:W-:Y:S01]  /*5410*/  LEA.HI.X.SX32 R216, R9, R216, 0x1, P3 ;  /* 0x000000d809d87211 */ /* 0x000fe200018f0eff */
[----:B------:R-:W-:Y:S01]  /*5420*/  @!P2 IMAD.MOV.U32 R14, RZ, RZ, R217 ;  /* 0x000000ffff0ea224 */ /* 0x000fe200078e00d9 */
[----:B------:R-:W-:Y:S02]  /*5430*/  SEL R11, R11, 0x2000, !P4 ;  /* 0x000020000b0b7807 */ /* 0x000fe40006000000 */
[----:B------:R-:W-:Y:S01]  /*5440*/  @!P0 LEA R12, P3, R7, R217, 0x6 ;  /* 0x000000d9070c8211 */ /* 0x000fe200078630ff */
[----:B------:R-:W-:Y:S02]  /*5450*/  @!P2 IMAD.MOV.U32 R15, RZ, RZ, R216 ;  /* 0x000000ffff0fa224 */ /* 0x000fe400078e00d8 */
        /* <DEDUP_REMOVED lines=17> */
.L_x_192:
[----:B------:R-:W-:Y:S01]  /*5570*/  STS [R203+-0x4000], R4 ;  /* 0xffc00004cb007388 */ /* 0x000fe20000000800 */
[----:B------:R-:W2:Y:S03]  /*5580*/  LDC R116, c[0x0][0x44c] ;  /* 0x00011300ff747b82 */ /* 0x000ea60000000800 */
[----:B------:R-:W-:Y:S04]  /*5590*/  STS [R203+-0x3c00], R6 ;  /* 0xffc40006cb007388 */ /* 0x000fe80000000800 */
[----:B------:R-:W-:Y:S04]  /*55a0*/  STS [R234+-0x4000], R113 ;  /* 0xffc00071ea007388 */ /* 0x000fe80000000800 */
[----:B------:R-:W-:Y:S04]  /*55b0*/  STS [R234+-0x3c00], R19 ;  /* 0xffc40013ea007388 */ /* 0x000fe80000000800 */
[----:B------:R-:W-:Y:S04]  /*55c0*/  STS [R203+-0x3000], R8 ;  /* 0xffd00008cb007388 */ /* 0x000fe80000000800 */
[----:B------:R-:W-:Y:S04]  /*55d0*/  STS [R203+-0x2c00], R10 ;  /* 0xffd4000acb007388 */ /* 0x000fe80000000800 */
[----:B------:R-:W-:Y:S01]  /*55e0*/  STS [R234+-0x3000], R129 ;  /* 0xffd00081ea007388 */ /* 0x000fe20000000800 */
[----:B--2---:R-:W-:Y:S03]  /*55f0*/  IMAD R116, R116, UR7, RZ ;  /* 0x0000000774747c24 */ /* 0x004fe6000f8e02ff */
[----:B------:R-:W-:Y:S04]  /*5600*/  STS [R234+-0x2c00], R135 ;  /* 0xffd40087ea007388 */ /* 0x000fe80000000800 */
[----:B------:R-:W-:Y:S04]  /*5610*/  STS [R233+-0x4000], R21 ;  /* 0xffc00015e9007388 */ /* 0x000fe80000000800 */
        /* <DEDUP_REMOVED lines=10> */
[----:B-1----:R-:W1:Y:S04]  /*56c0*/  LDSM.16.MT88.4 R12, [R178+0x2000] ;  /* 0x00200000b20c783b */ /* 0x002e680000004200 */
[----:B------:R-:W3:Y:S04]  /*56d0*/  LDSM.16.MT88.4 R16, [R0+0x4000] ;  /* 0x004000000010783b */ /* 0x000ee80000004200 */
[----:B------:R-:W-:Y:S04]  /*56e0*/  LDSM.16.MT88.4 R20, [R178+0x800] ;  /* 0x00080000b214783b */ /* 0x000fe80000004200 */
[----:B------:R-:W4:Y:S04]  /*56f0*/  LDSM.16.MT88.4 R24, [R186+0x4800] ;  /* 0x00480000ba18783b */ /* 0x000f280000004200 */
[----:B------:R-:W5:Y:S04]  /*5700*/  LDSM.16.MT88.4 R28, [R178+0x2800] ;  /* 0x00280000b21c783b */ /* 0x000f680000004200 */
[----:B------:R-:W5:Y:S04]  /*5710*/  LDSM.16.MT88.4 R32, [R0+0x4800] ;  /* 0x004800000020783b */ /* 0x000f680000004200 */
[----:B------:R-:W-:Y:S04]  /*5720*/  LDSM.16.MT88.4 R100, [R186+0x5000] ;  /* 0x00500000ba64783b */ /* 0x000fe80000004200 */
[----:B------:R-:W-:Y:S04]  /*5730*/  LDSM.16.MT88.4 R104, [R178+0x3000] ;  /* 0x00300000b268783b */ /* 0x000fe80000004200 */
[----:B------:R-:W-:Y:S01]  /*5740*/  LDSM.16.MT88.4 R108, [R0+0x5000] ;  /* 0x00500000006c783b */ /* 0x000fe20000004200 */
[-C--:B--2---:R-:W-:Y:S08]  /*5750*/  HMMA.16816.F32.BF16 R36, R4, R8.reuse, R36 ;  /* 0x000000080424723c */ /* 0x084ff00000041824 */
[C---:B-1----:R-:W-:Y:S08]  /*5760*/  HMMA.16816.F32.BF16 R40, R12.reuse, R8, R40 ;  /* 0x000000080c28723c */ /* 0x042ff00000041828 */
[-C--:B------:R-:W-:Y:S08]  /*5770*/  HMMA.16816.F32.BF16 R44, R12, R10.reuse, R44 ;  /* 0x0000000a0c2c723c */ /* 0x080ff0000004182c */
[C---:B------:R-:W-:Y:S01]  /*5780*/  HMMA.16816.F32.BF16 R48, R4.reuse, R10, R48 ;  /* 0x0000000a0430723c */ /* 0x040fe20000041830 */
[----:B------:R-:W1:Y:S07]  /*5790*/  LDSM.16.MT88.4 R8, [R178+0x1000] ;  /* 0x00100000b208783b */ /* 0x000e6e0000004200 */
[-C--:B---3--:R-:W-:Y:S08]  /*57a0*/  HMMA.16816.F32.BF16 R52, R4, R16.reuse, R52 ;  /* 0x000000100434723c */ /* 0x088ff00000041834 */
[C---:B------:R-:W-:Y:S08]  /*57b0*/  HMMA.16816.F32.BF16 R56, R12.reuse, R16, R56 ;  /* 0x000000100c38723c */ /* 0x040ff00000041838 */
[-C--:B------:R-:W-:Y:S01]  /*57c0*/  HMMA.16816.F32.BF16 R60, R12, R18.reuse, R60 ;  /* 0x000000120c3c723c */ /* 0x080fe2000004183c */
[----:B------:R-:W-:Y:S07]  /*57d0*/  LDSM.16.MT88.4 R12, [R186+0x5800] ;  /* 0x00580000ba0c783b */ /* 0x000fee0000004200 */
[----:B------:R-:W-:Y:S01]  /*57e0*/  HMMA.16816.F32.BF16 R64, R4, R18, R64 ;  /* 0x000000120440723c */ /* 0x000fe20000041840 */
[----:B------:R-:W2:Y:S04]  /*57f0*/  LDSM.16.MT88.4 R4, [R178+0x1800] ;  /* 0x00180000b204783b */ /* 0x000ea80000004200 */
[----:B------:R-:W3:Y:S03]  /*5800*/  LDSM.16.MT88.4 R16, [R178+0x3800] ;  /* 0x00380000b210783b */ /* 0x000ee60000004200 */
[-C--:B----4-:R-:W-:Y:S08]  /*5810*/  HMMA.16816.F32.BF16 R36, R20, R24.reuse, R36 ;  /* 0x000000181424723c */ /* 0x090ff00000041824 */
[C---:B-----5:R-:W-:Y:S08]  /*5820*/  HMMA.16816.F32.BF16 R40, R28.reuse, R24, R40 ;  /* 0x000000181c28723c */ /* 0x060ff00000041828 */
[-C--:B------:R-:W-:Y:S08]  /*5830*/  HMMA.16816.F32.BF16 R44, R28, R26.reuse, R44 ;  /* 0x0000001a1c2c723c */ /* 0x080ff0000004182c */
[C---:B------:R-:W-:Y:S01]  /*5840*/  HMMA.16816.F32.BF16 R48, R20.reuse, R26, R48 ;  /* 0x0000001a1430723c */ /* 0x040fe20000041830 */
[----:B------:R-:W4:Y:S01]  /*5850*/  LDSM.16.MT88.4 R24, [R0+0x5800] ;  /* 0x005800000018783b */ /* 0x000f220000004200 */
[----:B------:R-:W-:Y:S06]  /*5860*/  BAR.SYNC.DEFER_BLOCKING 0x0 ;  /* 0x0000000000007b1d */ /* 0x000fec0000010000 */
[-C--:B------:R-:W-:Y:S08]  /*5870*/  HMMA.16816.F32.BF16 R52, R20, R32.reuse, R52 ;  /* 0x000000201434723c */ /* 0x080ff00000041834 */
[C---:B------:R-:W-:Y:S08]  /*5880*/  HMMA.16816.F32.BF16 R56, R28.reuse, R32, R56 ;  /* 0x000000201c38723c */ /* 0x040ff00000041838 */
[-C--:B------:R-:W-:Y:S08]  /*5890*/  HMMA.16816.F32.BF16 R60, R28, R34.reuse, R60 ;  /* 0x000000221c3c723c */ /* 0x080ff0000004183c */
[----:B------:R-:W-:Y:S08]  /*58a0*/  HMMA.16816.F32.BF16 R64, R20, R34, R64 ;  /* 0x000000221440723c */ /* 0x000ff00000041840 */
[-C--:B-1----:R-:W-:Y:S08]  /*58b0*/  HMMA.16816.F32.BF16 R36, R8, R100.reuse, R36 ;  /* 0x000000640824723c */ /* 0x082ff00000041824 */
[C---:B------:R-:W-:Y:S08]  /*58c0*/  HMMA.16816.F32.BF16 R40, R104.reuse, R100, R40 ;  /* 0x000000646828723c */ /* 0x040ff00000041828 */
[-C--:B------:R-:W-:Y:S08]  /*58d0*/  HMMA.16816.F32.BF16 R44, R104, R102.reuse, R44 ;  /* 0x00000066682c723c */ /* 0x080ff0000004182c */
[C---:B------:R-:W-:Y:S08]  /*58e0*/  HMMA.16816.F32.BF16 R48, R8.reuse, R102, R48 ;  /* 0x000000660830723c */ /* 0x040ff00000041830 */
[-C--:B------:R-:W-:Y:S08]  /*58f0*/  HMMA.16816.F32.BF16 R52, R8, R108.reuse, R52 ;  /* 0x0000006c0834723c */ /* 0x080ff00000041834 */
[C---:B------:R-:W-:Y:S08]  /*5900*/  HMMA.16816.F32.BF16 R56, R104.reuse, R108, R56 ;  /* 0x0000006c6838723c */ /* 0x040ff00000041838 */
[-C--:B------:R-:W-:Y:S08]  /*5910*/  HMMA.16816.F32.BF16 R60, R104, R110.reuse, R60 ;  /* 0x0000006e683c723c */ /* 0x080ff0000004183c */
[----:B------:R-:W-:Y:S08]  /*5920*/  HMMA.16816.F32.BF16 R64, R8, R110, R64 ;  /* 0x0000006e0840723c */ /* 0x000ff00000041840 */
[-C--:B--2---:R-:W-:Y:S08]  /*5930*/  HMMA.16816.F32.BF16 R36, R4, R12.reuse, R36 ;  /* 0x0000000c0424723c */ /* 0x084ff00000041824 */
[C---:B---3--:R-:W-:Y:S08]  /*5940*/  HMMA.16816.F32.BF16 R40, R16.reuse, R12, R40 ;  /* 0x0000000c1028723c */ /* 0x048ff00000041828 */
[-C--:B------:R-:W-:Y:S08]  /*5950*/  HMMA.16816.F32.BF16 R44, R16, R14.reuse, R44 ;  /* 0x0000000e102c723c */ /* 0x080ff0000004182c */
[C---:B------:R-:W-:Y:S08]  /*5960*/  HMMA.16816.F32.BF16 R48, R4.reuse, R14, R48 ;  /* 0x0000000e0430723c */ /* 0x040ff00000041830 */
[-C--:B----4-:R-:W-:Y:S08]  /*5970*/  HMMA.16816.F32.BF16 R52, R4, R24.reuse, R52 ;  /* 0x000000180434723c */ /* 0x090ff00000041834 */
        /* <DEDUP_REMOVED lines=13> */
[----:B------:R-:W-:Y:S01]  /*5a50*/  LEA.HI.X.SX32 R218, R4, R218, 0x1, P0 ;  /* 0x000000da04da7211 */ /* 0x000fe200000f0eff */
[----:B------:R-:W-:Y:S01]  /*5a60*/  @!P3 IMAD.MOV.U32 R6, RZ, RZ, R219 ;  /* 0x000000ffff06b224 */ /* 0x000fe200078e00db */
[C---:B------:R-:W-:Y:S03]  /*5a70*/  @!P2 LEA R4, P0, R213.reuse, R219, 0x1 ;  /* 0x000000dbd504a211 */ /* 0x040fe600078008ff */
[----:B------:R-:W-:Y:S01]  /*5a80*/  @!P3 IMAD.MOV.U32 R7, RZ, RZ, R218 ;  /* 0x000000ffff07b224 */ /* 0x000fe200078e00da */
[----:B------:R-:W-:Y:S04]  /*5a90*/  @!P2 LEA.HI.X R5, R213, R218, R212, 0x1, P0 ;  /* 0x000000dad505a211 */ /* 0x000fe800000f0cd4 */
[----:B------:R-:W-:Y:S01]  /*5aa0*/  @!PT LDS RZ, [RZ] ;  /* 0x00000000fffff984 */ /* 0x000fe20000000800 */
[----:B------:R-:W-:Y:S01]  /*5ab0*/  @!PT LDS RZ, [RZ] ;  /* 0x00000000fffff984 */ /* 0x000fe20000000800 */
[----:B------:R-:W-:Y:S01]  /*5ac0*/  @!PT LDS RZ, [RZ] ;  /* 0x00000000fffff984 */ /* 0x000fe20000000800 */
[----:B------:R1:W-:Y:S04]  /*5ad0*/  @!P3 LDGSTS.E.BYPASS.LTC128B.128 [R204+0x4000], desc[UR18][R6.64] ;  /* 0x0400000006ccbfae */ /* 0x0003e8000b981a12 */
[----:B------:R1:W-:Y:S04]  /*5ae0*/  @P3 STS.128 [R204+0x4000], RZ ;  /* 0x004000ffcc003388 */ /* 0x0003e80000000c00 */
[----:B------:R1:W-:Y:S04]  /*5af0*/  @P2 STS.128 [R204+0x5000], RZ ;  /* 0x005000ffcc002388 */ /* 0x0003e80000000c00 */
[----:B------:R-:W-:Y:S01]  /*5b00*/  @!PT LDS RZ, [RZ] ;  /* 0x00000000fffff984 */ /* 0x000fe20000000800 */
[----:B------:R-:W-:Y:S01]  /*5b10*/  @!PT LDS RZ, [RZ] ;  /* 0x00000000fffff984 */ /* 0x000fe20000000800 */
[----:B------:R-:W-:Y:S01]  /*5b20*/  @!PT LDS RZ, [RZ] ;  /* 0x00000000fffff984 */ /* 0x000fe20000000800 */
[----:B------:R1:W-:Y:S04]  /*5b30*/  @!P2 LDGSTS.E.BYPASS.LTC128B.128 [R204+0x5000], desc[UR18][R4.64] ;  /* 0x0500000004ccafae */ /* 0x0003e8000b981a12 */
[----:B------:R-:W0:Y:S02]  /*5b40*/  LDGDEPBAR ;  /* 0x00000000000079af */ /* 0x000e240000000000 */
.L_x_193:
[----:B------:R-:W-:Y:S01]  /*5b50*/  LDSM.16.M88.4 R16, [R185] ;  /* 0x00000000b910783b */ /* 0x000fe20000000200 */
[----:B------:R-:W-:Y:S02]  /*5b60*/  ISETP.GT.AND P4, PT, R228, R208, PT ;  /* 0x000000d0e400720c */ /* 0x000fe40003f84270 */
        /* <DEDUP_REMOVED lines=75> */
[C---:B------:R-:W-:Y:S01]  /*6020*/  LEA.HI.X.SX32 R25, R116.reuse, R101, 0x5, P0 ;  /* 0x0000006574197211 */ /* 0x040fe200000f2eff */
[C---:B---3--:R-:W-:Y:S02]  /*6030*/  HMMA.16816.F32.BF16 R4, R20.reuse, R28, R4 ;  /* 0x0000001c1404723c */ /* 0x048fe40000041804 */
[----:B------:R-:W5:Y:S04]  /*6040*/  @P1 LDG.E R224, desc[UR18][R26.64+-0xe0] ;  /* 0xffff20121ae01981 */ /* 0x000f68000c1e1900 */
[----:B------:R-:W5:Y:S01]  /*6050*/  @P1 LDG.E R223, desc[UR18][R26.64+-0x80] ;  /* 0xffff80121adf1981 */ /* 0x000f62000c1e1900 */
[C---:B------:R-:W-:Y:S01]  /*6060*/  LEA R28, P0, R116.reuse, R24, 0x5 ;  /* 0x00000018741c7211 */ /* 0x040fe200078028ff */
[C---:B------:R-:W-:Y:S02]  /*6070*/  HMMA.16816.F32.BF16 R8, R20.reuse, R30, R8 ;  /* 0x0000001e1408723c */ /* 0x040fe40000041808 */
[----:B------:R1:W5:Y:S01]  /*6080*/  @P1 LDG.E R222, desc[UR18][R26.64+-0x60] ;  /* 0xffffa0121ade1981 */ /* 0x000362000c1e1900 */
[C---:B------:R-:W-:Y:S02]  /*6090*/  LEA.HI.X.SX32 R29, R116.reuse, R25, 0x5, P0 ;  /* 0x00000019741d7211 */ /* 0x040fe400000f2eff */
[C---:B------:R-:W-:Y:S03]  /*60a0*/  LEA R30, P0, R116.reuse, R28, 0x5 ;  /* 0x0000001c741e7211 */ /* 0x040fe600078028ff */
[C---:B------:R-:W-:Y:S03]  /*60b0*/  HMMA.16816.F32.BF16 R12, R20.reuse, R104, R12 ;  /* 0x00000068140c723c */ /* 0x040fe6000004180c */
[----:B------:R2:W-:Y:S01]  /*60c0*/  REDG.E.ADD.F32.FTZ.RN.STRONG.GPU desc[UR18][R236.64], R4 ;  /* 0x00000004ec0079a6 */ /* 0x0005e2000c12f312 */
[C---:B------:R-:W-:Y:S03]  /*60d0*/  LEA.HI.X.SX32 R31, R116.reuse, R29, 0x5, P0 ;  /* 0x0000001d741f7211 */ /* 0x040fe600000f2eff */
[----:B------:R3:W-:Y:S01]  /*60e0*/  REDG.E.ADD.F32.FTZ.RN.STRONG.GPU desc[UR18][R108.64], R5 ;  /* 0x000000056c0079a6 */ /* 0x0007e2000c12f312 */
[----:B------:R-:W-:Y:S03]  /*60f0*/  HMMA.16816.F32.BF16 R16, R20, R106, R16 ;  /* 0x0000006a1410723c */ /* 0x000fe60000041810 */
[----:B------:R-:W-:Y:S04]  /*6100*/  REDG.E.ADD.F32.FTZ.RN.STRONG.GPU desc[UR18][R110.64], R6 ;  /* 0x000000066e0079a6 */ /* 0x000fe8000c12f312 */
[----:B------:R-:W-:Y:S04]  /*6110*/  REDG.E.ADD.F32.FTZ.RN.STRONG.GPU desc[UR18][R112.64], R7 ;  /* 0x00000007700079a6 */ /* 0x000fe8000c12f312 */
[----:B------:R-:W-:Y:S04]  /*6120*/  REDG.E.ADD.F32.FTZ.RN.STRONG.GPU desc[UR18][R114.64], R8 ;  /* 0x00000008720079a6 */ /* 0x000fe8000c12f312 */
[----:B------:R-:W-:Y:S04]  /*6130*/  REDG.E.ADD.F32.FTZ.RN.STRONG.GPU desc[UR18][R118.64], R9 ;  /* 0x00000009760079a6 */ /* 0x000fe8000c12f312 */
[----:B------:R-:W-:Y:S01]  /*6140*/  REDG.E.ADD.F32.FTZ.RN.STRONG.GPU desc[UR18][R120.64], R10 ;  /* 0x0000000a780079a6 */ /* 0x000fe2000c12f312 */
[C---:B--2---:R-:W-:Y:S03]  /*6150*/  LEA R4, P0, R116.reuse, R30, 0x5 ;  /* 0x0000001e74047211 */ /* 0x044fe600078028ff */
[----:B------:R-:W-:Y:S01]  /*6160*/  REDG.E.ADD.F32.FTZ.RN.STRONG.GPU desc[UR18][R122.64], R11 ;  /* 0x0000000b7a0079a6 */ /* 0x000fe2000c12f312 */
[----:B---3--:R-:W-:Y:S03]  /*6170*/  LEA.HI.X.SX32 R5, R116, R31, 0x5, P0 ;  /* 0x0000001f74057211 */ /* 0x008fe600000f2eff */
[----:B------:R-:W-:Y:S01]  /*6180*/  REDG.E.ADD.F32.FTZ.RN.STRONG.GPU desc[UR18][R236.64+0x80], R12 ;  /* 0x0000800cec0079a6 */ /* 0x000fe2000c12f312 */
[----:B------:R-:W-:Y:S03]  /*6190*/  IMAD.IADD R108, R181, 0x1, R173 ;  /* 0x00000001b56c7824 */ /* 0x000fe600078e02ad */
[----:B------:R-:W-:Y:S04]  /*61a0*/  REDG.E.ADD.F32.FTZ.RN.STRONG.GPU desc[UR18][R32.64+0x80], R13 ;  /* 0x0000800d200079a6 */ /* 0x000fe8000c12f312 */
[----:B------:R-:W-:Y:S04]  /*61b0*/  REDG.E.ADD.F32.FTZ.RN.STRONG.GPU desc[UR18][R34.64+0x80], R14 ;  /* 0x0000800e220079a6 */ /* 0x000fe8000c12f312 */
[----:B------:R-:W-:Y:S04]  /*61c0*/  REDG.E.ADD.F32.FTZ.RN.STRONG.GPU desc[UR18][R100.64+0x80], R15 ;  /* 0x0000800f640079a6 */ /* 0x000fe8000c12f312 */
[----:B------:R-:W-:Y:S04]  /*61d0*/  REDG.E.ADD.F32.FTZ.RN.STRONG.GPU desc[UR18][R24.64+0x80], R16 ;  /* 0x00008010180079a6 */ /* 0x000fe8000c12f312 */
[----:B------:R-:W-:Y:S04]  /*61e0*/  REDG.E.ADD.F32.FTZ.RN.STRONG.GPU desc[UR18][R28.64+0x80], R17 ;  /* 0x000080111c0079a6 */ /* 0x000fe8000c12f312 */
[----:B------:R-:W-:Y:S04]  /*61f0*/  REDG.E.ADD.F32.FTZ.RN.STRONG.GPU desc[UR18][R30.64+0x80], R18 ;  /* 0x000080121e0079a6 */ /* 0x000fe8000c12f312 */
[----:B------:R-:W-:Y:S04]  /*6200*/  REDG.E.ADD.F32.FTZ.RN.STRONG.GPU desc[UR18][R4.64+0x80], R19 ;  /* 0x00008013040079a6 */ /* 0x000fe8000c12f312 */
[----:B------:R-:W-:Y:S04]  /*6210*/  LDSM.16.MT88.4 R4, [R178+-0x4000] ;  /* 0xffc00000b204783b */ /* 0x000fe80000004200 */
[----:B------:R-:W2:Y:S04]  /*6220*/  LDSM.16.MT88.4 R8, [R173] ;  /* 0x00000000ad08783b */ /* 0x000ea80000004200 */
[----:B------:R-:W3:Y:S04]  /*6230*/  LDSM.16.MT88.4 R20, [R178+-0x2000] ;  /* 0xffe00000b214783b */ /* 0x000ee80000004200 */
[----:B-1----:R-:W1:Y:S04]  /*6240*/  LDSM.16.MT88.4 R24, [R108] ;  /* 0x000000006c18783b */ /* 0x002e680000004200 */
[----:B------:R-:W-:Y:S04]  /*6250*/  LDSM.16.MT88.4 R28, [R178+-0x3800] ;  /* 0xffc80000b21c783b */ /* 0x000fe80000004200 */
[----:B------:R-:W4:Y:S04]  /*6260*/  LDSM.16.MT88.4 R12, [R173+0x800] ;  /* 0x00080000ad0c783b */ /* 0x000f280000004200 */
[----:B------:R-:W4:Y:S04]  /*6270*/  LDSM.16.MT88.4 R32, [R178+-0x1800] ;  /* 0xffe80000b220783b */ /* 0x000f280000004200 */
[----:B------:R-:W4:Y:S04]  /*6280*/  LDSM.16.MT88.4 R16, [R108+0x800] ;  /* 0x000800006c10783b */ /* 0x000f280000004200 */
[----:B------:R-:W-:Y:S04]  /*6290*/  LDSM.16.MT88.4 R100, [R173+0x1000] ;  /* 0x00100000ad64783b */ /* 0x000fe80000004200 */
[----:B------:R-:W-:Y:S01]  /*62a0*/  LDSM.16.MT88.4 R104, [R178+-0x1000] ;  /* 0xfff00000b268783b */ /* 0x000fe20000004200 */
[-C--:B--2---:R-:W-:Y:S08]  /*62b0*/  HMMA.16816.F32.BF16 R68, R4, R8.reuse, R68 ;  /* 0x000000080444723c */ /* 0x084ff00000041844 */
        /* <DEDUP_REMOVED lines=156> */
[----:B------:R-:W1:Y:S04]  /*6c80*/  LDCU.64 UR4, c[0x0][0x5a8] ;  /* 0x0000b500ff0477ac */ /* 0x000e680008000a00 */
[----:B--2---:R-:W-:Y:S02]  /*6c90*/  IMAD R4, R4, UR8, RZ ;  /* 0x0000000804047c24 */ /* 0x004fe4000f8e02ff */
[----:B------:R-:W-:-:S04]  /*6ca0*/  IMAD.WIDE.U32 R6, R230, UR8, RZ ;  /* 0x00000008e6067c25 */ /* 0x000fc8000f8e00ff */
[----:B------:R-:W-:-:S05]  /*6cb0*/  IMAD R4, R230, UR9, R4 ;  /* 0x00000009e6047c24 */ /* 0x000fca000f8e0204 */
[----:B------:R-:W-:Y:S02]  /*6cc0*/  IADD3 R5, PT, PT, R7, R4, RZ ;  /* 0x0000000407057210 */ /* 0x000fe40007ffe0ff */
[----:B------:R-:W-:-:S05]  /*6cd0*/  MOV R4, R6 ;  /* 0x0000000600047202 */ /* 0x000fca0000000f00 */
[----:B-1----:R-:W-:-:S04]  /*6ce0*/  IMAD.WIDE.U32 R4, R190, UR4, R4 ;  /* 0x00000004be047c25 */ /* 0x002fc8000f8e0004 */
[----:B------:R-:W-:Y:S01]  /*6cf0*/  IMAD R8, R190, UR5, R5 ;  /* 0x00000005be087c24 */ /* 0x000fe2000f8e0205 */
[----:B------:R-:W-:Y:S01]  /*6d00*/  MOV R9, R4 ;  /* 0x0000000400097202 */ /* 0x000fe20000000f00 */
[----:B------:R-:W-:Y:S05]  /*6d10*/  BRA `(.L_x_196) ;  /* 0x0000000000187947 */ /* 0x000fea0003800000 */
.L_x_195:
[----:B------:R-:W2:Y:S01]  /*6d20*/  LDCU.64 UR8, c[0x0][0x5c0] ;  /* 0x0000b800ff0877ac */ /* 0x000ea20008000a00 */
[----:B-1----:R-:W-:-:S05]  /*6d30*/  IADD3 R4, PT, PT, R230, R232, RZ ;  /* 0x000000e8e6047210 */ /* 0x002fca0007ffe0ff */
[C---:B--2---:R-:W-:Y:S02]  /*6d40*/  IMAD R8, R4.reuse, UR9, RZ ;  /* 0x0000000904087c24 */ /* 0x044fe4000f8e02ff */
[----:B------:R-:W-:-:S05]  /*6d50*/  IMAD.WIDE.U32 R4, R4, UR8, RZ ;  /* 0x0000000804047c25 */ /* 0x000fca000f8e00ff */
[----:B------:R-:W-:Y:S02]  /*6d60*/  IADD3 R8, PT, PT, R5, R8, RZ ;  /* 0x0000000805087210 */ /* 0x000fe40007ffe0ff */
[----:B------:R-:W-:Y:S02]  /*6d70*/  MOV R9, R4 ;  /* 0x0000000400097202 */ /* 0x000fe40000000f00 */
.L_x_196:
        /* <DEDUP_REMOVED lines=12> */
.L_x_197:
[----:B------:R-:W1:Y:S01]  /*6e40*/  LDCU.64 UR6, c[0x0][0x5c8] ;  /* 0x0000b900ff0677ac */ /* 0x000e620008000a00 */
[----:B------:R-:W-:-:S05]  /*6e50*/  IADD3 R14, PT, PT, R230, R232, RZ ;  /* 0x000000e8e60e7210 */ /* 0x000fca0007ffe0ff */
[C---:B-1----:R-:W-:Y:S02]  /*6e60*/  IMAD R12, R14.reuse, UR7, RZ ;  /* 0x000000070e0c7c24 */ /* 0x042fe4000f8e02ff */
[----:B------:R-:W-:-:S05]  /*6e70*/  IMAD.WIDE.U32 R14, R14, UR6, RZ ;  /* 0x000000060e0e7c25 */ /* 0x000fca000f8e00ff */
[----:B------:R-:W-:-:S07]  /*6e80*/  IADD3 R12, PT, PT, R15, R12, RZ ;  /* 0x0000000c0f0c7210 */ /* 0x000fce0007ffe0ff */
.L_x_198:
[----:B------:R-:W-:Y:S01]  /*6e90*/  BAR.SYNC.DEFER_BLOCKING 0x0 ;  /* 0x0000000000007b1d */ /* 0x000fe20000010000 */
[----:B------:R-:W-:Y:S01]  /*6ea0*/  IMAD.SHL.U32 R13, R197, 0x80, RZ ;  /* 0x00000080c50d7824 */ /* 0x000fe200078e00ff */
[C---:B------:R-:W-:Y:S02]  /*6eb0*/  IADD3 R27, P2, PT, R196.reuse, 0x20, RZ ;  /* 0x00000020c41b7810 */ /* 0x040fe40007f5e0ff */
[----:B------:R-:W-:Y:S01]  /*6ec0*/  IADD3 R25, P1, PT, R196, 0x40, RZ ;  /* 0x00000040c4197810 */ /* 0x000fe20007f3e0ff */
[----:B------:R-:W-:Y:S01]  /*6ed0*/  IMAD.WIDE.U32 R16, R13, UR8, RZ ;  /* 0x000000080d107c25 */ /* 0x000fe2000f8e00ff */
[----:B------:R-:W1:Y:S01]  /*6ee0*/  LDCU UR10, c[0x0][0x440] ;  /* 0x00008800ff0a77ac */ /* 0x000e620008000800 */
[----:B------:R-:W-:Y:S01]  /*6ef0*/  SHF.R.S32.HI R15, RZ, 0x1f, R13 ;  /* 0x0000001fff0f7819 */ /* 0x000fe2000001140d */
[----:B------:R-:W-:Y:S01]  /*6f00*/  BSSY.RECONVERGENT B0, `(.L_x_199) ;  /* 0x000001b000007945 */ /* 0x000fe20003800200 */
[----:B------:R-:W-:Y:S01]  /*6f10*/  IMAD.X R26, RZ, RZ, RZ, P2 ;  /* 0x000000ffff1a7224 */ /* 0x000fe200010e06ff */
[----:B------:R-:W2:Y:S01]  /*6f20*/  LDCU.64 UR4, c[0x0][0x5d8] ;  /* 0x0000bb00ff0477ac */ /* 0x000ea20008000a00 */
[----:B------:R-:W-:Y:S01]  /*6f30*/  LOP3.LUT R11, R16, 0x38, R195, 0xf8, !PT ;  /* 0x00000038100b7812 */ /* 0x000fe200078ef8c3 */
[----:B------:R-:W-:-:S03]  /*6f40*/  IMAD R10, R15, UR8, RZ ;  /* 0x000000080f0a7c24 */ /* 0x000fc6000f8e02ff */
[----:B------:R-:W-:Y:S01]  /*6f50*/  IADD3 R18, P0, PT, R9, R11, RZ ;  /* 0x0000000b09127210 */ /* 0x000fe20007f1e0ff */
[----:B------:R-:W-:-:S05]  /*6f60*/  IMAD R10, R13, UR9, R10 ;  /* 0x000000090d0a7c24 */ /* 0x000fca000f8e020a */
[----:B------:R-:W-:Y:S02]  /*6f70*/  IADD3.X R19, PT, PT, R8, R17, R10, P0, !PT ;  /* 0x0000001108137210 */ /* 0x000fe400007fe40a */
        /* <DEDUP_REMOVED lines=14> */
[----:B------:R-:W-:-:S04]  /*7060*/  IMAD.WIDE.U32 R22, R196, UR8, R20 ;  /* 0x00000008c4167c25 */ /* 0x000fc8000f8e0014 */
[----:B------:R-:W-:Y:S01]  /*7070*/  IMAD R17, R196, UR9, R23 ;  /* 0x00000009c4117c24 */ /* 0x000fe2000f8e0217 */
[----:B--2---:R-:W-:-:S04]  /*7080*/  LEA R20, P2, R22, UR4, 0x1 ;  /* 0x0000000416147c11 */ /* 0x004fc8000f8408ff */
[----:B------:R-:W-:-:S05]  /*7090*/  LEA.HI.X R21, R22, UR5, R17, 0x1, P2 ;  /* 0x0000000516157c11 */ /* 0x000fca00090f0c11 */
[----:B-1----:R1:W-:Y:S04]  /*70a0*/  STG.E.128 desc[UR18][R20.64], R8 ;  /* 0x0000000814007986 */ /* 0x0023e8000c101d12 */
.L_x_200:
[----:B------:R-:W-:Y:S05]  /*70b0*/  BSYNC.RECONVERGENT B0 ;  /* 0x0000000000007941 */ /* 0x000fea0003800200 */
.L_x_199:
[----:B------:R-:W-:Y:S04]  /*70c0*/  BSSY.RECONVERGENT B0, `(.L_x_201) ;  /* 0x000000c000007945 */ /* 0x000fe80003800200 */
[----:B------:R-:W-:Y:S05]  /*70d0*/  @P5 BRA `(.L_x_202) ;  /* 0x0000000000285947 */ /* 0x000fea0003800000 */
[----:B------:R-:W2:Y:S01]  /*70e0*/  LDCU.64 UR4, c[0x0][0x560] ;  /* 0x0000ac00ff0477ac */ /* 0x000ea20008000a00 */
[----:B-1----:R-:W-:Y:S01]  /*70f0*/  MOV R10, R18 ;  /* 0x00000012000a7202 */ /* 0x002fe20000000f00 */
[----:B------:R-:W-:Y:S01]  /*7100*/  IMAD R8, R26, UR8, RZ ;  /* 0x000000081a087c24 */ /* 0x000fe2000f8e02ff */
[----:B------:R-:W-:-:S03]  /*7110*/  MOV R11, R16 ;  /* 0x00000010000b7202 */ /* 0x000fc60000000f00 */
[C---:B------:R-:W-:Y:S02]  /*7120*/  IMAD R8, R27.reuse, UR9, R8 ;  /* 0x000000091b087c24 */ /* 0x040fe4000f8e0208 */
[----:B------:R-:W-:-:S05]  /*7130*/  IMAD.WIDE.U32 R10, R27, UR8, R10 ;  /* 0x000000081b0a7c25 */ /* 0x000fca000f8e000a */
[----:B------:R-:W-:Y:S02]  /*7140*/  IADD3 R8, PT, PT, R8, R11, RZ ;  /* 0x0000000b08087210 */ /* 0x000fe40007ffe0ff */
[----:B--2---:R-:W-:-:S04]  /*7150*/  LEA R20, P2, R10, UR4, 0x1 ;  /* 0x000000040a147c11 */ /* 0x004fc8000f8408ff */
[----:B------:R-:W-:-:S05]  /*7160*/  LEA.HI.X R21, R10, UR5, R8, 0x1, P2 ;  /* 0x000000050a157c11 */ /* 0x000fca00090f0c08 */
[----:B----4-:R2:W-:Y:S04]  /*7170*/  STG.E.128 desc[UR18][R20.64], R4 ;  /* 0x0000000414007986 */ /* 0x0105e8000c101d12 */
.L_x_202:
[----:B------:R-:W-:Y:S05]  /*7180*/  BSYNC.RECONVERGENT B0 ;  /* 0x0000000000007941 */ /* 0x000fea0003800200 */
.L_x_201:
[----:B--2-4-:R2:W4:Y:S01]  /*7190*/  LDS.128 R4, [R204+0x8000] ;  /* 0x00800000cc047984 */ /* 0x0145220000000c00 */
[----:B------:R-:W-:Y:S01]  /*71a0*/  BSSY.RECONVERGENT B0, `(.L_x_203) ;  /* 0x000000d000007945 */ /* 0x000fe20003800200 */
[----:B------:R-:W-:-:S03]  /*71b0*/  IADD3.X R28, PT, PT, RZ, RZ, RZ, P1, !PT ;  /* 0x000000ffff1c7210 */ /* 0x000fc60000ffe4ff */
[----:B------:R-:W-:Y:S05]  /*71c0*/  @P4 BRA `(.L_x_204) ;  /* 0x0000000000284947 */ /* 0x000fea0003800000 */
[----:B------:R-:W3:Y:S01]  /*71d0*/  LDCU.64 UR4, c[0x0][0x560] ;  /* 0x0000ac00ff0477ac */ /* 0x000ee20008000a00 */
[----:B-1----:R-:W-:Y:S01]  /*71e0*/  MOV R10, R18 ;  /* 0x00000012000a7202 */ /* 0x002fe20000000f00 */
[----:B------:R-:W-:Y:S01]  /*71f0*/  IMAD R8, R28, UR8, RZ ;  /* 0x000000081c087c24 */ /* 0x000fe2000f8e02ff */
[----:B------:R-:W-:-:S03]  /*7200*/  MOV R11, R16 ;  /* 0x00000010000b7202 */ /* 0x000fc60000000f00 */
[C---:B------:R-:W-:Y:S02]  /*7210*/  IMAD R8, R25.reuse, UR9, R8 ;  /* 0x0000000919087c24 */ /* 0x040fe4000f8e0208 */
[----:B------:R-:W-:-:S05]  /*7220*/  IMAD.WIDE.U32 R10, R25, UR8, R10 ;  /* 0x00000008190a7c25 */ /* 0x000fca000f8e000a */
[----:B------:R-:W-:Y:S02]  /*7230*/  IADD3 R8, PT, PT, R8, R11, RZ ;  /* 0x0000000b08087210 */ /* 0x000fe40007ffe0ff */
[----:B---3--:R-:W-:-:S04]  /*7240*/  LEA R20, P1, R10, UR4, 0x1 ;  /* 0x000000040a147c11 */ /* 0x008fc8000f8208ff */
[----:B------:R-:W-:-:S05]  /*7250*/  LEA.HI.X R21, R10, UR5, R8, 0x1, P1 ;  /* 0x000000050a157c11 */ /* 0x000fca00088f0c08 */
[----:B----4-:R1:W-:Y:S04]  /*7260*/  STG.E.128 desc[UR18][R20.64], R4 ;  /* 0x0000000414007986 */ /* 0x0103e8000c101d12 */
.L_x_204:
[----:B------:R-:W-:Y:S05]  /*7270*/  BSYNC.RECONVERGENT B0 ;  /* 0x0000000000007941 */ /* 0x000fea0003800200 */
.L_x_203:
[----:B-1--4-:R-:W-:Y:S01]  /*7280*/  MOV R4, R205 ;  /* 0x000000cd00047202 */ /* 0x012fe20000000f00 */
[----:B------:R-:W-:Y:S01]  /*7290*/  BSSY.RECONVERGENT B0, `(.L_x_205) ;  /* 0x0000010000007945 */ /* 0x000fe20003800200 */
[----:B------:R-:W-:Y:S02]  /*72a0*/  MOV R5, RZ ;  /* 0x000000ff00057202 */ /* 0x000fe40000000f00 */
[----:B------:R-:W-:Y:S01]  /*72b0*/  IADD3.X R29, PT, PT, RZ, RZ, RZ, P0, !PT ;  /* 0x000000ffff1d7210 */ /* 0x000fe200007fe4ff */
[----:B------:R-:W-:-:S03]  /*72c0*/  IMAD.WIDE.U32 R10, R13, UR6, R4 ;  /* 0x000000060d0a7c25 */ /* 0x000fc6000f8e0004 */
[----:B------:R1:W4:Y:S01]  /*72d0*/  LDS.128 R4, [R204+0x9000] ;  /* 0x00900000cc047984 */ /* 0x0003220000000c00 */
[----:B------:R-:W-:Y:S05]  /*72e0*/  @P3 BRA `(.L_x_206) ;  /* 0x0000000000283947 */ /* 0x000fea0003800000 */
[----:B------:R-:W2:Y:S01]  /*72f0*/  LDCU.64 UR4, c[0x0][0x560] ;  /* 0x0000ac00ff0477ac */ /* 0x000ea20008000a00 */
[----:B------:R-:W-:Y:S01]  /*7300*/  MOV R17, R16 ;  /* 0x0000001000117202 */ /* 0x000fe20000000f00 */
        /* <DEDUP_REMOVED lines=8> */
.L_x_206:
[----:B------:R-:W-:Y:S05]  /*7390*/  BSYNC.RECONVERGENT B0 ;  /* 0x0000000000007941 */ /* 0x000fea0003800200 */
.L_x_205:
[----:B------:R-:W3:Y:S01]  /*73a0*/  LDCU.64 UR4, c[0x0][0x5e0] ;  /* 0x0000bc00ff0477ac */ /* 0x000ee20008000a00 */
[----:B------:R-:W1:Y:S01]  /*73b0*/  LDS.128 R20, [R204+0xa000] ;  /* 0x00a00000cc147984 */ /* 0x000e620000000c00 */
[----:B------:R-:W-:Y:S01]  /*73c0*/  IMAD R15, R15, UR6, RZ ;  /* 0x000000060f0f7c24 */ /* 0x000fe2000f8e02ff */
[----:B------:R-:W-:Y:S01]  /*73d0*/  IADD3 R30, P0, PT, R14, R10, RZ ;  /* 0x0000000a0e1e7210 */ /* 0x000fe20007f1e0ff */
[----:B--2-4-:R-:W2:Y:S01]  /*73e0*/  @!P6 LDC.64 R4, c[0x0][0x568] ;  /* 0x00015a00ff04eb82 */ /* 0x014ea20000000a00 */
[----:B------:R4:W1:Y:S01]  /*73f0*/  LDS.128 R16, [R204+0xb000] ;  /* 0x00b00000cc107984 */ /* 0x0008620000000c00 */
[----:B------:R-:W-:Y:S01]  /*7400*/  IMAD R13, R13, UR7, R15 ;  /* 0x000000070d0d7c24 */ /* 0x000fe2000f8e020f */
[----:B------:R-:W-:Y:S04]  /*7410*/  BSSY.RECONVERGENT B0, `(.L_x_207) ;  /* 0x0000017000007945 */ /* 0x000fe80003800200 */
[----:B------:R-:W-:-:S02]  /*7420*/  IADD3.X R31, PT, PT, R12, R11, R13, P0, !PT ;  /* 0x0000000b0c1f7210 */ /* 0x000fc400007fe40d */
[----:B------:R4:W1:Y:S04]  /*7430*/  LDS.128 R12, [R204+0xc000] ;  /* 0x00c00000cc0c7984 */ /* 0x0008680000000c00 */
[----:B------:R4:W1:Y:S01]  /*7440*/  LDS.128 R8, [R204+0xd000] ;  /* 0x00d00000cc087984 */ /* 0x0008620000000c00 */
[----:B---3--:R-:W-:-:S04]  /*7450*/  IMAD.WIDE.U32 R30, R189, UR4, R30 ;  /* 0x00000004bd1e7c25 */ /* 0x008fc8000f8e001e */
[----:B------:R-:W-:Y:S01]  /*7460*/  IMAD R33, R189, UR5, R31 ;  /* 0x00000005bd217c24 */ /* 0x000fe2000f8e021f */
[----:B------:R-:W-:-:S05]  /*7470*/  @!P6 MOV R32, R30 ;  /* 0x0000001e0020e202 */ /* 0x000fca0000000f00 */
[----:B------:R-:W-:-:S04]  /*7480*/  @!P6 IMAD.WIDE.U32 R34, R196, UR6, R32 ;  /* 0x00000006c422ec25 */ /* 0x000fc8000f8e0020 */
[----:B------:R-:W-:Y:S01]  /*7490*/  @!P6 IMAD R6, R196, UR7, R35 ;  /* 0x00000007c406ec24 */ /* 0x000fe2000f8e0223 */
[----:B--2---:R-:W-:-:S04]  /*74a0*/  @!P6 LEA R4, P0, R34, R4, 0x1 ;  /* 0x000000042204e211 */ /* 0x004fc800078008ff */
[----:B------:R-:W-:-:S05]  /*74b0*/  @!P6 LEA.HI.X R5, R34, R5, R6, 0x1, P0 ;  /* 0x000000052205e211 */ /* 0x000fca00000f0c06 */
[----:B-1----:R4:W-:Y:S01]  /*74c0*/  @!P6 STG.E.128 desc[UR18][R4.64], R20 ;  /* 0x000000140400e986 */ /* 0x0029e2000c101d12 */
[----:B------:R-:W-:Y:S05]  /*74d0*/  @P5 BRA `(.L_x_208) ;  /* 0x0000000000285947 */ /* 0x000fea0003800000 */
[----:B------:R-:W1:Y:S01]  /*74e0*/  LDCU.64 UR4, c[0x0][0x568] ;  /* 0x0000ad00ff0477ac */ /* 0x000e620008000a00 */
[----:B------:R-:W-:Y:S01]  /*74f0*/  MOV R6, R30 ;  /* 0x0000001e00067202 */ /* 0x000fe20000000f00 */
[----:B----4-:R-:W-:Y:S01]  /*7500*/  IMAD R4, R26, UR6, RZ ;  /* 0x000000061a047c24 */ /* 0x010fe2000f8e02ff */
[----:B------:R-:W-:-:S03]  /*7510*/  MOV R7, R33 ;  /* 0x0000002100077202 */ /* 0x000fc60000000f00 */
[C---:B------:R-:W-:Y:S02]  /*7520*/  IMAD R4, R27.reuse, UR7, R4 ;  /* 0x000000071b047c24 */ /* 0x040fe4000f8e0204 */
[----:B------:R-:W-:-:S05]  /*7530*/  IMAD.WIDE.U32 R6, R27, UR6, R6 ;  /* 0x000000061b067c25 */ /* 0x000fca000f8e0006 */
[----:B------:R-:W-:Y:S02]  /*7540*/  IADD3 R4, PT, PT, R4, R7, RZ ;  /* 0x0000000704047210 */ /* 0x000fe40007ffe0ff */
[----:B-1----:R-:W-:-:S04]  /*7550*/  LEA R20, P0, R6, UR4, 0x1 ;  /* 0x0000000406147c11 */ /* 0x002fc8000f8008ff */
[----:B------:R-:W-:-:S05]  /*7560*/  LEA.HI.X R21, R6, UR5, R4, 0x1, P0 ;  /* 0x0000000506157c11 */ /* 0x000fca00080f0c04 */
[----:B------:R1:W-:Y:S04]  /*7570*/  STG.E.128 desc[UR18][R20.64], R16 ;  /* 0x0000001014007986 */ /* 0x0003e8000c101d12 */
.L_x_208:
[----:B------:R-:W-:Y:S05]  /*7580*/  BSYNC.RECONVERGENT B0 ;  /* 0x0000000000007941 */ /* 0x000fea0003800200 */
.L_x_207:
[----:B------:R-:W-:Y:S04]  /*7590*/  BSSY.RECONVERGENT B0, `(.L_x_209) ;  /* 0x000000c000007945 */ /* 0x000fe80003800200 */
        /* <DEDUP_REMOVED lines=11> */
.L_x_210:
[----:B------:R-:W-:Y:S05]  /*7650*/  BSYNC.RECONVERGENT B0 ;  /* 0x0000000000007941 */ /* 0x000fea0003800200 */
.L_x_209:
[----:B------:R-:W-:Y:S05]  /*7660*/  @P3 BRA `(.L_x_157) ;  /* 0x0000000000283947 */ /* 0x000fea0003800000 */
[----:B------:R-:W3:Y:S01]  /*7670*/  LDCU.64 UR4, c[0x0][0x568] ;  /* 0x0000ad00ff0477ac */ /* 0x000ee20008000a00 */
[----:B----4-:R-:W-:Y:S01]  /*7680*/  MOV R4, R30 ;  /* 0x0000001e00047202 */ /* 0x010fe20000000f00 */
[----:B------:R-:W-:Y:S01]  /*7690*/  IMAD R29, R29, UR6, RZ ;  /* 0x000000061d1d7c24 */ /* 0x000fe2000f8e02ff */
[----:B------:R-:W-:-:S03]  /*76a0*/  MOV R5, R33 ;  /* 0x0000002100057202 */ /* 0x000fc60000000f00 */
[C---:B------:R-:W-:Y:S02]  /*76b0*/  IMAD R29, R24.reuse, UR7, R29 ;  /* 0x00000007181d7c24 */ /* 0x040fe4000f8e021d */
[----:B------:R-:W-:-:S05]  /*76c0*/  IMAD.WIDE.U32 R4, R24, UR6, R4 ;  /* 0x0000000618047c25 */ /* 0x000fca000f8e0004 */
[----:B------:R-:W-:Y:S02]  /*76d0*/  IADD3 R29, PT, PT, R29, R5, RZ ;  /* 0x000000051d1d7210 */ /* 0x000fe40007ffe0ff */
[----:B---3--:R-:W-:-:S04]  /*76e0*/  LEA R6, P0, R4, UR4, 0x1 ;  /* 0x0000000404067c11 */ /* 0x008fc8000f8008ff */
[----:B------:R-:W-:-:S05]  /*76f0*/  LEA.HI.X R7, R4, UR5, R29, 0x1, P0 ;  /* 0x0000000504077c11 */ /* 0x000fca00080f0c1d */
[----:B------:R3:W-:Y:S04]  /*7700*/  STG.E.128 desc[UR18][R6.64], R8 ;  /* 0x0000000806007986 */ /* 0x0007e8000c101d12 */
.L_x_157:
[----:B------:R-:W-:Y:S05]  /*7710*/  BSYNC.RECONVERGENT B1 ;  /* 0x0000000000017941 */ /* 0x000fea0003800200 */
.L_x_131:
[----:B------:R-:W2:Y:S01]  /*7720*/  LDCU UR5, c[0x0][0x438] ;  /* 0x00008700ff0577ac */ /* 0x000ea20008000800 */
[----:B-1--4-:R-:W1:Y:S08]  /*7730*/  LDC R4, c[0x0][0x370] ;  /* 0x0000dc00ff047b82 */ /* 0x012e700000000800 */
[----:B---3--:R-:W3:Y:S01]  /*7740*/  LDC R10, c[0x0][0x438] ;  /* 0x00010e00ff0a7b82 */ /* 0x008ee20000000800 */
[----:B--2---:R-:W-:-:S04]  /*7750*/  UIADD3 UR5, UPT, UPT, UR5, 0x7f, URZ ;  /* 0x0000007f05057890 */ /* 0x004fc8000fffe0ff */
[----:B------:R-:W-:Y:S01]  /*7760*/  USHF.R.S32.HI UR4, URZ, 0x1f, UR5 ;  /* 0x0000001fff047899 */ /* 0x000fe20008011405 */
[----:B-1----:R-:W-:-:S03]  /*7770*/  IADD3 R197, PT, PT, R4, R197, RZ ;  /* 0x000000c504c57210 */ /* 0x002fc60007ffe0ff */
[----:B------:R-:W-:-:S04]  /*7780*/  ULEA.HI UR4, UR4, UR5, URZ, 0x7 ;  /* 0x0000000504047291 */ /* 0x000fc8000f8f38ff */
[----:B------:R-:W-:-:S06]  /*7790*/  USHF.R.S32.HI UR4, URZ, 0x7, UR4 ;  /* 0x00000007ff047899 */ /* 0x000fcc0008011404 */
[----:B------:R-:W-:-:S13]  /*77a0*/  ISETP.GE.AND P0, PT, R197, UR4, PT ;  /* 0x00000004c5007c0c */ /* 0x000fda000bf06270 */
[----:B---3--:R-:W-:Y:S05]  /*77b0*/  @!P0 BRA `(.L_x_211) ;  /* 0xffffff8c00c08947 */ /* 0x008fea000383ffff */
[----:B------:R-:W-:Y:S05]  /*77c0*/  EXIT ;  /* 0x000000000000794d */ /* 0x000fea0003800000 */
.L_x_212:
        /* <DEDUP_REMOVED lines=11> */
.L_x_2755:


//--------------------- .text._ZN5flash44flash_bwd_dq_dk_dv_loop_seqk_parallel_kernelI23Flash_bwd_kernel_traitsILi64ELi64ELi128ELi8ELi2ELi4ELi4ELb1ELb0EN7cutlass10bfloat16_tE19Flash_kernel_traitsILi64ELi64ELi128ELi8ES3_EELb0ELb0ELb0ELb0ELb1ELb1ELb0EEEvNS_16Flash_bwd_paramsE --------------------------
	.section	.text._ZN5flash44flash_bwd_dq_dk_dv_loop_seqk_parallel_kernelI23Flash_bwd_kernel_traitsILi64ELi64ELi128ELi8ELi2ELi4ELi4ELb1ELb0EN7cutlass10bfloat16_tE19Flash_kernel_traitsILi64ELi64ELi128ELi8ES3_EELb0ELb0ELb0ELb0ELb1ELb1ELb0EEEvNS_16Flash_bwd_paramsE,"ax",@progbits
	.align	128
        .global         _ZN5flash44flash_bwd_dq_dk_dv_loop_seqk_parallel_kernelI23Flash_bwd_kernel_traitsILi64ELi64ELi128ELi8ELi2ELi4ELi4ELb1ELb0EN7cutlass10bfloat16_tE19Flash_kernel_traitsILi64ELi64ELi128ELi8ES3_EELb0ELb0ELb0ELb0ELb1ELb1ELb0EEEvNS_16Flash_bwd_paramsE
        .type           _ZN5flash44flash_bwd_dq_dk_dv_loop_seqk_parallel_kernelI23Flash_bwd_kernel_traitsILi64ELi64ELi128ELi8ELi2ELi4ELi4ELb1ELb0EN7cutlass10bfloat16_tE19Flash_kernel_traitsILi64ELi64ELi128ELi8ES3_EELb0ELb0ELb0ELb0ELb1ELb1ELb0EEEvNS_16Flash_bwd_paramsE,@function
        .size           _ZN5flash44flash_bwd_dq_dk_dv_loop_seqk_parallel_kernelI23Flash_bwd_kernel_traitsILi64ELi64ELi128ELi8ELi2ELi4ELi4ELb1ELb0EN7cutlass10bfloat16_tE19Flash_kernel_traitsILi64ELi64ELi128ELi8ES3_EELb0ELb0ELb0ELb0ELb1ELb1ELb0EEEvNS_16Flash_bwd_paramsE,(.L_x_2756 - _ZN5flash44flash_bwd_dq_dk_dv_loop_seqk_parallel_kernelI23Flash_bwd_kernel_traitsILi64ELi64ELi128ELi8ELi2ELi4ELi4ELb1ELb0EN7cutlass10bfloat16_tE19Flash_kernel_traitsILi64ELi64ELi128ELi8ES3_EELb0ELb0ELb0ELb0ELb1ELb1ELb0EEEvNS_16Flash_bwd_paramsE)
        .other          _ZN5flash44flash_bwd_dq_dk_dv_loop_seqk_parallel_kernelI23Flash_bwd_kernel_traitsILi64ELi64ELi128ELi8ELi2ELi4ELi4ELb1ELb0EN7cutlass10bfloat16_tE19Flash_kernel_traitsILi64ELi64ELi128ELi8ES3_EELb0ELb0ELb0ELb0ELb1ELb1ELb0EEEvNS_16Flash_bwd_paramsE,@"STO_CUDA_ENTRY STV_DEFAULT"
_ZN5flash44flash_bwd_dq_dk_dv_loop_seqk_parallel_kernelI23Flash_bwd_kernel_traitsILi64ELi64ELi128ELi8ELi2ELi4ELi4ELb1ELb0EN7cutlass10bfloat16_tE19Flash_kernel_traitsILi64ELi64ELi128ELi8ES3_EELb0ELb0ELb0ELb0ELb1ELb1ELb0EEEvNS_16Flash_bwd_paramsE:
.text._ZN5flash44flash_bwd_dq_dk_dv_loop_seqk_parallel_kernelI23Flash_bwd_kernel_traitsILi64ELi64ELi128ELi8ELi2ELi4ELi4ELb1ELb0EN7cutlass10bfloat16_tE19Flash_kernel_traitsILi64ELi64ELi128ELi8ES3_EELb0ELb0ELb0ELb0ELb1ELb1ELb0EEEvNS_16Flash_bwd_paramsE:
        /* <DEDUP_REMOVED lines=15> */
[----:B------:R-:W4:Y:S01]  /*00f0*/  LDCU UR19, c[0x0][0x370] ;  /* 0x00006e00ff1377ac */ /* 0x000f220008000800 */
[----:B------:R-:W-:Y:S01]  /*0100*/  IMAD.MOV.U32 R214, RZ, RZ, 0x10 ;  /* 0x00000010ffd67424 */ /* 0x000fe200078e00ff */
[----:B------:R-:W3:Y:S01]  /*0110*/  S2R R183, SR_CTAID.Z ;  /* 0x0000000000b77919 */ /* 0x000ee20000002700 */
[----:B------:R-:W1:Y:S01]  /*0120*/  LDCU.64 UR22, c[0x0][0x358] ;  /* 0x00006b00ff1677ac */ /* 0x000e620008000a00 */
[----:B------:R-:W-:Y:S01]  /*0130*/  UMOV UR18, URZ ;  /* 0x000000ff00127c82 */ /* 0x000fe20008000000 */
[----:B------:R-:W-:Y:S01]  /*0140*/  UMOV UR24, URZ ;  /* 0x000000ff00187c82 */ /* 0x000fe20008000000 */
[----:B------:R-:W-:Y:S01]  /*0150*/  UMOV UR21, UR20 ;  /* 0x0000001400157c82 */ /* 0x000fe20008000000 */
[----:B--2---:R-:W-:-:S04]  /*0160*/  ULEA UR6, UR6, UR4, 0x18 ;  /* 0x0000000406067291 */ /* 0x004fc8000f8ec0ff */
[----:B------:R-:W-:Y:S02]  /*0170*/  UIADD3 UR5, UPT, UPT, UR6, 0xe000, URZ ;  /* 0x0000e00006057890 */ /* 0x000fe4000fffe0ff */
[----:B------:R-:W-:Y:S01]  /*0180*/  UIADD3 UR4, UPT, UPT, UR6, 0xa000, URZ ;  /* 0x0000a00006047890 */ /* 0x000fe2000fffe0ff */
[C---:B-1----:R-:W-:Y:S01]  /*0190*/  IMAD.SHL.U32 R13, R191.reuse, 0x10, RZ ;  /* 0x00000010bf0d7824 */ /* 0x042fe200078e00ff */
[----:B------:R-:W-:Y:S01]  /*01a0*/  SHF.R.U32.HI R11, RZ, 0x4, R191 ;  /* 0x00000004ff0b7819 */ /* 0x000fe200000116bf */
[C---:B------:R-:W-:Y:S01]  /*01b0*/  IMAD.SHL.U32 R3, R191.reuse, 0x20, RZ ;  /* 0x00000020bf037824 */ /* 0x040fe200078e00ff */
[C---:B------:R-:W-:Y:S01]  /*01c0*/  LOP3.LUT P0, R184, R191.reuse, 0x10, RZ, 0xc0, !PT ;  /* 0x00000010bfb87812 */ /* 0x040fe2000780c0ff */
[----:B------:R-:W-:Y:S01]  /*01d0*/  IMAD.SHL.U32 R196, R191, 0x2, RZ ;  /* 0x00000002bfc47824 */ /* 0x000fe200078e00ff */
[----:B------:R-:W-:Y:S01]  /*01e0*/  LOP3.LUT R13, R13, 0x1c0, RZ, 0xc0, !PT ;  /* 0x000001c00d0d7812 */ /* 0x000fe200078ec0ff */
[----:B------:R-:W-:Y:S01]  /*01f0*/  IMAD.SHL.U32 R7, R191, 0x40, RZ ;  /* 0x00000040bf077824 */ /* 0x000fe200078e00ff */
[----:B------:R-:W-:Y:S01]  /*0200*/  LOP3.LUT R9, R3, 0xc00, RZ, 0xc0, !PT ;  /* 0x00000c0003097812 */ /* 0x000fe200078ec0ff */
[----:B------:R-:W-:Y:S01]  /*0210*/  IMAD.SHL.U32 R193, R191, 0x8, RZ ;  /* 0x00000008bfc17824 */ /* 0x000fe200078e00ff */
[--C-:B------:R-:W-:Y:S01]  /*0220*/  LOP3.LUT R2, R13, 0x38, R196.reuse, 0xf8, !PT ;  /* 0x000000380d027812 */ /* 0x100fe200078ef8c4 */
[----:B---3--:R-:W-:Y:S01]  /*0230*/  IMAD.SHL.U32 R195, R190, 0x80, RZ ;  /* 0x00000080bec37824 */ /* 0x008fe200078e00ff */
[----:B------:R-:W-:-:S02]  /*0240*/  LOP3.LUT R0, R9, 0x6, R196, 0xf8, !PT ;  /* 0x0000000609007812 */ /* 0x000fc400078ef8c4 */
[----:B------:R-:W-:Y:S02]  /*0250*/  LOP3.LUT R11, R11, 0x8, RZ, 0xc0, !PT ;  /* 0x000000080b0b7812 */ /* 0x000fe400078ec0ff */
[----:B------:R-:W-:Y:S02]  /*0260*/  LOP3.LUT R180, R7, 0x1c0, RZ, 0xc0, !PT ;  /* 0x000001c007b47812 */ /* 0x000fe400078ec0ff */
[----:B------:R-:W-:Y:S02]  /*0270*/  LOP3.LUT R187, R0, R2, R11, 0xf6, !PT ;  /* 0x0000000200bb7212 */ /* 0x000fe400078ef60b */
[----:B------:R-:W-:Y:S02]  /*0280*/  SHF.R.U32.HI R5, RZ, 0x1, R191 ;  /* 0x00000001ff057819 */ /* 0x000fe400000116bf */
[----:B------:R-:W-:Y:S02]  /*0290*/  LEA R187, R187, UR6, 0x1 ;  /* 0x00000006bbbb7c11 */ /* 0x000fe4000f8e08ff */
[----:B------:R-:W-:-:S02]  /*02a0*/  LOP3.LUT R180, R180, 0x38, R193, 0xf8, !PT ;  /* 0x00000038b4b47812 */ /* 0x000fc400078ef8c1 */
[----:B------:R-:W-:Y:S01]  /*02b0*/  LOP3.LUT R182, R7, 0x200, RZ, 0xc0, !PT ;  /* 0x0000020007b67812 */ /* 0x000fe200078ec0ff */
[C---:B------:R-:W-:Y:S01]  /*02c0*/  VIADD R0, R187.reuse, 0x6000 ;  /* 0x00006000bb007836 */ /* 0x040fe20000000000 */
[----:B------:R-:W-:Y:S01]  /*02d0*/  LOP3.LUT R196, R196, 0x7006, R3, 0xc8, !PT ;  /* 0x00007006c4c47812 */ /* 0x000fe200078ec803 */
[----:B------:R-:W-:Y:S01]  /*02e0*/  VIADD R185, R187, 0x6040 ;  /* 0x00006040bbb97836 */ /* 0x000fe20000000000 */
[C---:B------:R-:W-:Y:S01]  /*02f0*/  LOP3.LUT R174, R5.reuse, 0x30, RZ, 0xc0, !PT ;  /* 0x0000003005ae7812 */ /* 0x040fe200078ec0ff */
[----:B------:R-:W-:Y:S01]  /*0300*/  @P0 VIADD R185, R0, 0xffffffc0 ;  /* 0xffffffc000b90836 */ /* 0x000fe20000000000 */
[----:B------:R-:W-:Y:S02]  /*0310*/  LOP3.LUT R189, R5, 0x10, RZ, 0xc0, !PT ;  /* 0x0000001005bd7812 */ /* 0x000fe400078ec0ff */
[----:B------:R-:W-:Y:S02]  /*0320*/  LOP3.LUT R9, R2, 0x20, R5, 0x78, !PT ;  /* 0x0000002002097812 */ /* 0x000fe400078e7805 */
[----:B------:R-:W-:-:S02]  /*0330*/  LOP3.LUT R184, R180, R11, R184, 0x1e, !PT ;  /* 0x0000000bb4b87212 */ /* 0x000fc400078e1eb8 */
[----:B------:R-:W-:Y:S02]  /*0340*/  LOP3.LUT R186, R182, 0x400, R3, 0xf8, !PT ;  /* 0x00000400b6ba7812 */ /* 0x000fe400078ef803 */
[----:B------:R-:W-:Y:S02]  /*0350*/  LOP3.LUT R5, R180, 0x8, R5, 0x78, !PT ;  /* 0x00000008b4057812 */ /* 0x000fe400078e7805 */
[----:B------:R-:W-:Y:S02]  /*0360*/  LOP3.LUT R196, R196, 0x400, R3, 0xf8, !PT ;  /* 0x00000400c4c47812 */ /* 0x000fe400078ef803 */
[----:B------:R-:W-:Y:S02]  /*0370*/  LOP3.LUT R174, R174, 0x8, R191, 0xf8, !PT ;  /* 0x00000008aeae7812 */ /* 0x000fe400078ef8bf */
[----:B------:R-:W-:Y:S02]  /*0380*/  LOP3.LUT R182, R182, 0xc00, R3, 0xf8, !PT ;  /* 0x00000c00b6b67812 */ /* 0x000fe400078ef803 */
[----:B------:R-:W-:-:S02]  /*0390*/  LOP3.LUT R180, R180, 0x8, R191, 0x78, !PT ;  /* 0x00000008b4b47812 */ /* 0x000fc400078e78bf */
[----:B------:R-:W-:Y:S02]  /*03a0*/  LOP3.LUT R196, R196, R9, RZ, 0xfc, !PT ;  /* 0x00000009c4c47212 */ /* 0x000fe400078efcff */
[----:B------:R-:W-:Y:S02]  /*03b0*/  LOP3.LUT R174, R174, 0x1c0, R7, 0xf8, !PT ;  /* 0x000001c0aeae7812 */ /* 0x000fe400078ef807 */
[-C--:B------:R-:W-:Y:S02]  /*03c0*/  LOP3.LUT R186, R186, R5.reuse, RZ, 0xfc, !PT ;  /* 0x00000005baba7212 */ /* 0x080fe400078efcff */
[----:B------:R-:W-:Y:S02]  /*03d0*/  LOP3.LUT R182, R182, R5, RZ, 0xfc, !PT ;  /* 0x00000005b6b67212 */ /* 0x000fe400078efcff */
[----:B------:R-:W-:Y:S02]  /*03e0*/  LOP3.LUT R180, R180, 0x7a00, R3, 0xf8, !PT ;  /* 0x00007a00b4b47812 */ /* 0x000fe400078ef803 */
[----:B------:R-:W-:-:S02]  /*03f0*/  LOP3.LUT P0, RZ, R191, 0x4, RZ, 0xc0, !PT ;  /* 0x00000004bfff7812 */ /* 0x000fc4000780c0ff */
[----:B------:R-:W-:Y:S02]  /*0400*/  LOP3.LUT P2, RZ, R191, 0x8, RZ, 0xc0, !PT ;  /* 0x00000008bfff7812 */ /* 0x000fe4000784c0ff */
[----:B------:R-:W-:Y:S02]  /*0410*/  LOP3.LUT R0, R193, 0x1f8, RZ, 0xc0, !PT ;  /* 0x000001f8c1007812 */ /* 0x000fe400078ec0ff */
[----:B------:R-:W-:Y:S02]  /*0420*/  LOP3.LUT R184, R184, 0x200, R7, 0xf8, !PT ;  /* 0x00000200b8b87812 */ /* 0x000fe400078ef807 */
[----:B------:R-:W-:Y:S02]  /*0430*/  LOP3.LUT R174, R174, 0x38, R193, 0x78, !PT ;  /* 0x00000038aeae7812 */ /* 0x000fe400078e78c1 */
[----:B------:R-:W-:Y:S02]  /*0440*/  LOP3.LUT P1, RZ, R191, 0x2, RZ, 0xc0, !PT ;  /* 0x00000002bfff7812 */ /* 0x000fe4000782c0ff */
[----:B------:R-:W-:-:S02]  /*0450*/  SEL R2, R179, 0xffffffe0, !P2 ;  /* 0xffffffe0b3027807 */ /* 0x000fc40005000000 */
[----:B------:R-:W-:Y:S02]  /*0460*/  SEL R177, R177, 0xffffffc0, !P0 ;  /* 0xffffffc0b1b17807 */ /* 0x000fe40004000000 */
[----:B------:R-:W-:Y:S01]  /*0470*/  LEA R196, R196, UR5, 0x1 ;  /* 0x00000005c4c47c11 */ /* 0x000fe2000f8e08ff */
[----:B------:R-:W-:Y:S01]  /*0480*/  IMAD.IADD R199, R2, 0x1, R187 ;  /* 0x0000000102c77824 */ /* 0x000fe200078e02bb */
[----:B------:R-:W-:Y:S01]  /*0490*/  LEA R186, R186, UR6, 0x1 ;  /* 0x00000006baba7c11 */ /* 0x000fe2000f8e08ff */
[----:B------:R-:W-:Y:S01]  /*04a0*/  IMAD.IADD R201, R2, 0x1, R185 ;  /* 0x0000000102c97824 */ /* 0x000fe200078e02b9 */
[----:B------:R-:W-:Y:S01]  /*04b0*/  LEA R182, R182, UR4, 0x1 ;  /* 0x00000004b6b67c11 */ /* 0x000fe2000f8e08ff */
[----:B------:R-:W-:Y:S01]  /*04c0*/  IMAD.IADD R215, R196, 0x1, R2 ;  /* 0x00000001c4d77824 */ /* 0x000fe200078e0202 */
[----:B------:R-:W-:Y:S02]  /*04d0*/  LEA R180, R180, UR4, 0x1 ;  /* 0x00000004b4b47c11 */ /* 0x000fe4000f8e08ff */
[----:B------:R-:W-:Y:S01]  /*04e0*/  LOP3.LUT R0, R0, 0x38, R191, 0x78, !PT ;  /* 0x0000003800007812 */ /* 0x000fe200078e78bf */
[--C-:B------:R-:W-:Y:S01]  /*04f0*/  IMAD.IADD R172, R182, 0x1, R177.reuse ;  /* 0x00000001b6ac7824 */ /* 0x100fe200078e02b1 */
[----:B------:R-:W-:Y:S01]  /*0500*/  SEL R214, R214, 0xfffffff0, !P0 ;  /* 0xfffffff0d6d67807 */ /* 0x000fe20004000000 */
[----:B------:R-:W-:Y:S01]  /*0510*/  IMAD.IADD R176, R180, 0x1, R177 ;  /* 0x00000001b4b07824 */ /* 0x000fe200078e02b1 */
[----:B------:R-:W-:Y:S01]  /*0520*/  LOP3.LUT R174, R174, 0x200, R3, 0xf8, !PT ;  /* 0x00000200aeae7812 */ /* 0x000fe200078ef803 */
[----:B------:R-:W-:Y:S01]  /*0530*/  IMAD.IADD R3, R186, 0x1, R177 ;  /* 0x00000001ba037824 */ /* 0x000fe200078e02b1 */
[----:B------:R-:W-:Y:S01]  /*0540*/  SEL R179, R179, 0xffffffe0, !P1 ;  /* 0xffffffe0b3b37807 */ /* 0x000fe20004800000 */
[----:B------:R-:W-:Y:S01]  /*0550*/  IMAD.IADD R216, R196, 0x1, R214 ;  /* 0x00000001c4d87824 */ /* 0x000fe200078e02d6 */
[----:B------:R-:W-:Y:S01]  /*0560*/  LEA R184, R184, UR6, 0x1 ;  /* 0x00000006b8b87c11 */ /* 0x000fe2000f8e08ff */
[----:B------:R-:W-:Y:S01]  /*0570*/  IMAD.IADD R214, R214, 0x1, R215 ;  /* 0x00000001d6d67824 */ /* 0x000fe200078e02d7 */
[----:B------:R-:W-:Y:S01]  /*0580*/  SHF.R.U32.HI R4, RZ, 0x2, R191 ;  /* 0x00000002ff047819 */ /* 0x000fe200000116bf */
[----:B------:R-:W-:Y:S01]  /*0590*/  IMAD.IADD R178, R180, 0x1, R179 ;  /* 0x00000001b4b27824 */ /* 0x000fe200078e02b3 */
[----:B------:R-:W-:Y:S01]  /*05a0*/  LOP3.LUT R197, R0, 0x1e00, R193, 0xf8, !PT ;  /* 0x00001e0000c57812 */ /* 0x000fe200078ef8c1 */
[----:B------:R-:W-:Y:S01]  /*05b0*/  IMAD.IADD R168, R186, 0x1, R179 ;  /* 0x00000001baa87824 */ /* 0x000fe200078e02b3 */
[----:B------:R-:W-:Y:S01]  /*05c0*/  SHF.R.U32.HI R194, RZ, 0x3, R191 ;  /* 0x00000003ffc27819 */ /* 0x000fe200000116bf */
[----:B------:R-:W-:Y:S01]  /*05d0*/  IMAD.IADD R0, R184, 0x1, R177 ;  /* 0x00000001b8007824 */ /* 0x000fe200078e02b1 */
[----:B------:R-:W-:Y:S01]  /*05e0*/  SHF.R.U32.HI R192, RZ, 0x5, R191 ;  /* 0x00000005ffc07819 */ /* 0x000fe200000116bf */
[----:B------:R-:W-:Y:S01]  /*05f0*/  IMAD.IADD R173, R182, 0x1, R179 ;  /* 0x00000001b6ad7824 */ /* 0x000fe200078e02b3 */
[----:B------:R-:W-:Y:S01]  /*0600*/  LOP3.LUT R189, R189, 0x7, R4, 0xf8, !PT ;  /* 0x00000007bdbd7812 */ /* 0x000fe200078ef804 */
[----:B------:R-:W-:Y:S01]  /*0610*/  IMAD.IADD R175, R179, 0x1, R176 ;  /* 0x00000001b3af7824 */ /* 0x000fe200078e02b0 */
[----:B------:R-:W-:Y:S01]  /*0620*/  LOP3.LUT R191, R191, 0x1f, RZ, 0xc0, !PT ;  /* 0x0000001fbfbf7812 */ /* 0x000fe200078ec0ff */
[----:B------:R-:W-:Y:S01]  /*0630*/  IMAD.IADD R2, R179, 0x1, R3 ;  /* 0x00000001b3027824 */ /* 0x000fe200078e0203 */
[----:B------:R-:W-:Y:S01]  /*0640*/  LOP3.LUT R198, R193, 0x38, RZ, 0xc0, !PT ;  /* 0x00000038c1c67812 */ /* 0x000fe200078ec0ff */
[----:B------:R-:W-:Y:S01]  /*0650*/  IMAD.IADD R171, R179, 0x1, R172 ;  /* 0x00000001b3ab7824 */ /* 0x000fe200078e02ac */
[----:B------:R-:W-:-:S02]  /*0660*/  LEA R197, R197, UR6, 0x1 ;  /* 0x00000006c5c57c11 */ /* 0x000fc4000f8e08ff */
[----:B----4-:R-:W-:-:S07]  /*0670*/  LEA R174, R174, UR5, 0x1 ;  /* 0x00000005aeae7c11 */ /* 0x010fce000f8e08ff */
.L_x_220:
[----:B-1----:R-:W1:Y:S08]  /*0680*/  LDC.64 R6, c[0x0][0x470] ;  /* 0x00011c00ff067b82 */ /* 0x002e700000000a00 */
[----:B------:R-:W2:Y:S01]  /*0690*/  LDC.64 R4, c[0x0][0x478] ;  /* 0x00011e00ff047b82 */ /* 0x000ea20000000a00 */
[----:B-1----:R-:W-:-:S04]  /*06a0*/  ISETP.NE.U32.AND P2, PT, R6, RZ, PT ;  /* 0x000000ff0600720c */ /* 0x002fc80003f45070 */
[----:B------:R-:W-:Y:S02]  /*06b0*/  ISETP.NE.AND.EX P2, PT, R7, RZ, PT, P2 ;  /* 0x000000ff0700720c */ /* 0x000fe40003f45320 */
[----:B--2---:R-:W-:-:S04]  /*06c0*/  ISETP.NE.U32.AND P1, PT, R4, RZ, PT ;  /* 0x000000ff0400720c */ /* 0x004fc80003f25070 */
[----:B------:R-:W-:-:S07]  /*06d0*/  ISETP.NE.AND.EX P1, PT, R5, RZ, PT, P1 ;  /* 0x000000ff0500720c */ /* 0x000fce0003f25310 */
[----:B------:R-:W-:-:S04]  /*06e0*/  @P2 LEA R10, P0, R190, R6, 0x2 ;  /* 0x00000006be0a2211 */ /* 0x000fc800078010ff */
[C---:B------:R-:W-:Y:S02]  /*06f0*/  @P2 LEA.HI.X R11, R190.reuse, R7, RZ, 0x2, P0 ;  /* 0x00000007be0b2211 */ /* 0x040fe400000f14ff */
[----:B------:R-:W1:Y:S03]  /*0700*/  @!P1 LDC.64 R6, c[0x0][0x488] ;  /* 0x00012200ff069b82 */ /* 0x000e660000000a00 */
[----:B------:R-:W2:Y:S01]  /*0710*/  @P2 LDG.E R8, desc[UR22][R10.64] ;  /* 0x000000160a082981 */ /* 0x000ea2000c1e1900 */
[----:B------:R-:W-:-:S04]  /*0720*/  @P1 LEA R12, P0, R190, R4, 0x2 ;  /* 0x00000004be0c1211 */ /* 0x000fc800078010ff */
[----:B------:R-:W-:Y:S02]  /*0730*/  @P1 LEA.HI.X R13, R190, R5, RZ, 0x2, P0 ;  /* 0x00000005be0d1211 */ /* 0x000fe400000f14ff */
[----:B------:R-:W3:Y:S03]  /*0740*/  @!P1 LDC.64 R4, c[0x0][0x438] ;  /* 0x00010e00ff049b82 */ /* 0x000ee60000000a00 */
[----:B------:R-:W4:Y:S01]  /*0750*/  @P1 LDG.E R9, desc[UR22][R12.64] ;  /* 0x000000160c091981 */ /* 0x000f22000c1e1900 */
[----:B------:R-:W-:Y:S01]  /*0760*/  UMOV UR30, URZ ;  /* 0x000000ff001e7c82 */ /* 0x000fe20008000000 */
[----:B------:R-:W-:Y:S01]  /*0770*/  USHF.L.U32 UR29, UR20, 0x7, URZ ;  /* 0x00000007141d7899 */ /* 0x000fe200080006ff */
[----:B-1----:R-:W-:-:S04]  /*0780*/  @!P1 ISETP.NE.U32.AND P0, PT, R6, RZ, PT ;  /* 0x000000ff0600920c */ /* 0x002fc80003f05070 */
[----:B------:R-:W-:-:S04]  /*0790*/  @!P1 ISETP.NE.AND.EX P0, PT, R7, RZ, PT, P0 ;  /* 0x000000ff0700920c */ /* 0x000fc80003f05300 */
[----:B---3--:R-:W-:Y:S02]  /*07a0*/  @!P1 SEL R5, R5, RZ, P0 ;  /* 0x000000ff05059207 */ /* 0x008fe40000000000 */
[----:B--2---:R-:W-:-:S13]  /*07b0*/  @P2 R2UR UR30, R8 ;  /* 0x00000000081e22ca */ /* 0x004fda00000e0000 */
[----:B----4-:R-:W-:Y:S01]  /*07c0*/  @P1 VIADD R9, R9, -UR30 ;  /* 0x8000001e09091c36 */ /* 0x010fe20008000000 */
[----:B------:R-:W-:-:S04]  /*07d0*/  @!P1 IADD3 R9, PT, PT, R5, -UR30, R4 ;  /* 0x8000001e05099c10 */ /* 0x000fc8000fffe004 */
[----:B------:R-:W-:-:S13]  /*07e0*/  ISETP.LE.AND P0, PT, R9, UR29, PT ;  /* 0x0000001d09007c0c */ /* 0x000fda000bf03270 */
[----:B-----5:R-:W-:Y:S05]  /*07f0*/  @P0 BRA `(.L_x_213) ;  /* 0x0000004000400947 */ /* 0x020fea0003800000 */
[----:B------:R-:W1:Y:S01]  /*0800*/  LDC R4, c[0x0][0x3e8] ;  /* 0x0000fa00ff047b82 */ /* 0x000e620000000800 */
[----:B------:R-:W-:Y:S01]  /*0810*/  IMAD.MOV.U32 R8, RZ, RZ, RZ ;  /* 0x000000ffff087224 */ /* 0x000fe200078e00ff */
[----:B------:R-:W2:Y:S01]  /*0820*/  LDCU.U8 UR4, c[0x0][0x548] ;  /* 0x0000a900ff0477ac */ /* 0x000ea20008000000 */
[----:B------:R-:W3:Y:S01]  /*0830*/  LDCU UR26, c[0x0][0x434] ;  /* 0x00008680ff1a77ac */ /* 0x000ee20008000800 */
[----:B------:R-:W4:Y:S01]  /*0840*/  LDCU.U8 UR25, c[0x0][0x5f0] ;  /* 0x0000be00ff1977ac */ /* 0x000f220008000000 */
[----:B--2---:R-:W-:Y:S02]  /*0850*/  ISETP.NE.AND P0, PT, RZ, UR4, PT ;  /* 0x00000004ff007c0c */ /* 0x004fe4000bf05270 */
[----:B-1----:R-:W-:Y:S01]  /*0860*/  IABS R7, R4 ;  /* 0x0000000400077213 */ /* 0x002fe20000000000 */
[----:B---3--:R-:W-:-:S03]  /*0870*/  UIADD3 UR4, UPT, UPT, UR26, 0x3f, URZ ;  /* 0x0000003f1a047890 */ /* 0x008fc6000fffe0ff */
[----:B------:R-:W1:Y:S01]  /*0880*/  I2F.RP R10, R7 ;  /* 0x00000007000a7306 */ /* 0x000e620000209400 */
[----:B------:R-:W-:-:S04]  /*0890*/  USHF.R.S32.HI UR27, URZ, 0x1f, UR4 ;  /* 0x0000001fff1b7899 */ /* 0x000fc80008011404 */
[----:B------:R-:W-:-:S04]  /*08a0*/  ULEA.HI UR27, UR27, UR4, URZ, 0x6 ;  /* 0x000000041b1b7291 */ /* 0x000fc8000f8f30ff */
[----:B------:R-:W-:-:S04]  /*08b0*/  USHF.R.S32.HI UR27, URZ, 0x6, UR27 ;  /* 0x00000006ff1b7899 */ /* 0x000fc8000801141b */
[----:B------:R-:W-:Y:S01]  /*08c0*/  UIADD3 UR4, UPT, UPT, UR27, -0x1, URZ ;  /* 0xffffffff1b047890 */ /* 0x000fe2000fffe0ff */
[----:B-1----:R-:W1:Y:S05]  /*08d0*/  MUFU.RCP R9, R10 ;  /* 0x0000000a00097308 */ /* 0x002e6a0000001000 */
[----:B------:R-:W-:Y:S02]  /*08e0*/  IMAD.U32 R212, RZ, RZ, UR4 ;  /* 0x00000004ffd47e24 */ /* 0x000fe4000f8e00ff */
[----:B-1----:R-:W-:-:S06]  /*08f0*/  VIADD R9, R9, 0xffffffe ;  /* 0x0ffffffe09097836 */ /* 0x002fcc0000000000 */
[----:B------:R-:W1:Y:S02]  /*0900*/  F2I.FTZ.U32.TRUNC.NTZ R9, R9 ;  /* 0x0000000900097305 */ /* 0x000e64000021f000 */
[----:B-1----:R-:W-:-:S05]  /*0910*/  IADD3 R5, PT, PT, RZ, -R9, RZ ;  /* 0x80000009ff057210 */ /* 0x002fca0007ffe0ff */
[----:B------:R-:W-:Y:S01]  /*0920*/  IMAD R6, R5, R7, RZ ;  /* 0x0000000705067224 */ /* 0x000fe200078e02ff */
[----:B------:R-:W-:-:S03]  /*0930*/  IABS R5, R183 ;  /* 0x000000b700057213 */ /* 0x000fc60000000000 */
[----:B------:R-:W-:-:S06]  /*0940*/  IMAD.HI.U32 R6, R9, R6, R8 ;  /* 0x0000000609067227 */ /* 0x000fcc00078e0008 */
[----:B------:R-:W-:Y:S02]  /*0950*/  IMAD.HI.U32 R20, R6, R5, RZ ;  /* 0x0000000506147227 */ /* 0x000fe400078e00ff */
[----:B------:R-:W1:Y:S03]  /*0960*/  @P0 LDC R6, c[0x0][0x454] ;  /* 0x00011500ff060b82 */ /* 0x000e660000000800 */
[----:B------:R-:W-:-:S05]  /*0970*/  IADD3 R8, PT, PT, -R20, RZ, RZ ;  /* 0x000000ff14087210 */ /* 0x000fca0007ffe1ff */
[C---:B------:R-:W-:Y:S02]  /*0980*/  IMAD R8, R7.reuse, R8, R5 ;  /* 0x0000000807087224 */ /* 0x040fe400078e0205 */
[----:B------:R-:W2:Y:S03]  /*0990*/  @!P0 LDC R5, c[0x0][0x3e0] ;  /* 0x0000f800ff058b82 */ /* 0x000ea60000000800 */
[----:B------:R-:W-:Y:S01]  /*09a0*/  ISETP.GT.U32.AND P2, PT, R7, R8, PT ;  /* 0x000000080700720c */ /* 0x000fe20003f44070 */
[----:B-1----:R-:W-:-:S12]  /*09b0*/  @P0 IMAD R13, R183, R6, RZ ;  /* 0x00000006b70d0224 */ /* 0x002fd800078e02ff */
[----:B------:R-:W-:Y:S01]  /*09c0*/  @!P2 IMAD.IADD R8, R8, 0x1, -R7 ;  /* 0x000000010808a824 */ /* 0x000fe200078e0a07 */
[----:B------:R-:W-:Y:S01]  /*09d0*/  @!P2 IADD3 R20, PT, PT, R20, 0x1, RZ ;  /* 0x000000011414a810 */ /* 0x000fe20007ffe0ff */
[----:B------:R-:W-:Y:S01]  /*09e0*/  @P0 IMAD R13, R190, UR26, R13 ;  /* 0x0000001abe0d0c24 */ /* 0x000fe2000f8e020d */
[----:B------:R-:W-:Y:S02]  /*09f0*/  ISETP.NE.AND P2, PT, R4, RZ, PT ;  /* 0x000000ff0400720c */ /* 0x000fe40003f45270 */
[----:B------:R-:W-:Y:S02]  /*0a00*/  ISETP.GE.U32.AND P3, PT, R8, R7, PT ;  /* 0x000000070800720c */ /* 0x000fe40003f66070 */
[----:B------:R-:W-:Y:S01]  /*0a10*/  LOP3.LUT R7, R183, R4, RZ, 0x3c, !PT ;  /* 0x00000004b7077212 */ /* 0x000fe200078e3cff */
[----:B--2---:R-:W-:-:S03]  /*0a20*/  @!P0 IMAD R5, R190, R5, R183 ;  /* 0x00000005be058224 */ /* 0x004fc600078e02b7 */
[----:B------:R-:W-:Y:S01]  /*0a30*/  ISETP.GE.AND P1, PT, R7, RZ, PT ;  /* 0x000000ff0700720c */ /* 0x000fe20003f26270 */
[----:B------:R-:W-:-:S06]  /*0a40*/  @!P0 IMAD R13, R5, UR26, RZ ;  /* 0x0000001a050d8c24 */ /* 0x000fcc000f8e02ff */
[----:B------:R-:W-:-:S06]  /*0a50*/  @P3 VIADD R20, R20, 0x1 ;  /* 0x0000000114143836 */ /* 0x000fcc0000000000 */
[----:B------:R-:W-:Y:S02]  /*0a60*/  @!P1 IADD3 R20, PT, PT, -R20, RZ, RZ ;  /* 0x000000ff14149210 */ /* 0x000fe40007ffe1ff */
[----:B------:R-:W-:-:S04]  /*0a70*/  @!P2 LOP3.LUT R20, RZ, R4, RZ, 0x33, !PT ;  /* 0x00000004ff14a212 */ /* 0x000fc800078e33ff */
[----:B------:R-:W-:Y:S01]  /*0a80*/  SHF.R.S32.HI R5, RZ, 0x1f, R20 ;  /* 0x0000001fff057819 */ /* 0x000fe20000011414 */
[----:B----4-:R-:W-:Y:S06]  /*0a90*/  @!P0 BRA `(.L_x_214) ;  /* 0x00000000001c8947 */ /* 0x010fec0003800000 */
[----:B------:R-:W1:Y:S01]  /*0aa0*/  LDC R11, c[0x0][0x444] ;  /* 0x00011100ff0b7b82 */ /* 0x000e620000000800 */
[----:B------:R-:W2:Y:S01]  /*0ab0*/  LDCU UR5, c[0x0][0x430] ;  /* 0x00008600ff0577ac */ /* 0x000ea20008000800 */
[----:B------:R-:W2:Y:S02]  /*0ac0*/  LDCU UR4, c[0x0][0x454] ;  /* 0x00008a80ff0477ac */ /* 0x000ea40008000800 */
[----:B--2---:R-:W-:Y:S01]  /*0ad0*/  ULEA UR4, UR5, UR4, 0x7 ;  /* 0x0000000405047291 */ /* 0x004fe2000f8e38ff */
[----:B-1----:R-:W-:-:S05]  /*0ae0*/  IMAD R4, R190, R11, R195 ;  /* 0x0000000bbe047224 */ /* 0x002fca00078e02c3 */
[----:B------:R-:W-:Y:S01]  /*0af0*/  IMAD R9, R183, UR4, R4 ;  /* 0x00000004b7097c24 */ /* 0x000fe2000f8e0204 */
[----:B------:R-:W-:Y:S06]  /*0b00*/  BRA `(.L_x_215) ;  /* 0x0000000000107947 */ /* 0x000fec0003800000 */
.L_x_214:
[----:B------:R-:W1:Y:S01]  /*0b10*/  LDC R11, c[0x0][0x444] ;  /* 0x00011100ff0b7b82 */ /* 0x000e620000000800 */
[----:B------:R-:W2:Y:S02]  /*0b20*/  LDCU UR4, c[0x0][0x3e0] ;  /* 0x00007c00ff0477ac */ /* 0x000ea40008000800 */
[----:B--2---:R-:W-:-:S04]  /*0b30*/  IMAD R4, R190, UR4, R183 ;  /* 0x00000004be047c24 */ /* 0x004fc8000f8e02b7 */
[----:B-1----:R-:W-:-:S07]  /*0b40*/  IMAD R9, R4, R11, RZ ;  /* 0x0000000b04097224 */ /* 0x002fce00078e02ff */
.L_x_215:
[----:B------:R-:W1:Y:S01]  /*0b50*/  LDCU.64 UR16, c[0x0][0x3b0] ;  /* 0x00007600ff1077ac */ /* 0x000e620008000a00 */
[----:B------:R-:W-:Y:S01]  /*0b60*/  IMAD.MOV.U32 R14, RZ, RZ, R198 ;  /* 0x000000ffff0e7224 */ /* 0x000fe200078e00c6 */
[----:B------:R-:W-:Y:S01]  /*0b70*/  LOP3.LUT R4, R212, 0x80000001, RZ, 0xc0, !PT ;  /* 0x80000001d4047812 */ /* 0x000fe200078ec0ff */
[----:B------:R-:W-:Y:S01]  /*0b80*/  IMAD.MOV.U32 R15, RZ, RZ, RZ ;  /* 0x000000ffff0f7224 */ /* 0x000fe200078e00ff */
[----:B------:R-:W2:Y:S01]  /*0b90*/  LDCU.64 UR10, c[0x0][0x588] ;  /* 0x0000b100ff0a77ac */ /* 0x000ea20008000a00 */
[----:B------:R-:W-:Y:S01]  /*0ba0*/  ISETP.NE.AND P5, PT, RZ, UR25, PT ;  /* 0x00000019ff007c0c */ /* 0x000fe2000bfa5270 */
[----:B------:R-:W3:Y:S01]  /*0bb0*/  LDC.64 R220, c[0x0][0x420] ;  /* 0x00010800ffdc7b82 */ /* 0x000ee20000000a00 */
[----:B------:R-:W-:Y:S01]  /*0bc0*/  ISETP.NE.AND P4, PT, R4, 0x1, PT ;  /* 0x000000010400780c */ /* 0x000fe20003f85270 */
[----:B------:R-:W4:Y:S01]  /*0bd0*/  LDCU.64 UR12, c[0x0][0x3a8] ;  /* 0x00007500ff0c77ac */ /* 0x000f220008000a00 */
[----:B------:R-:W-:Y:S02]  /*0be0*/  IMAD R13, R212, 0x40, R13 ;  /* 0x00000040d40d7824 */ /* 0x000fe400078e020d */
[----:B------:R-:W-:Y:S01]  /*0bf0*/  SEL R169, RZ, 0x2000, P4 ;  /* 0x00002000ffa97807 */ /* 0x000fe20002000000 */
[----:B------:R-:W4:Y:S02]  /*0c00*/  LDCU.128 UR4, c[0x0][0x590] ;  /* 0x0000b200ff0477ac */ /* 0x000f240008000c00 */
[----:B------:R-:W3:Y:S01]  /*0c10*/  LDC.64 R202, c[0x0][0x5e8] ;  /* 0x00017a00ffca7b82 */ /* 0x000ee20000000a00 */
[----:B------:R-:W-:Y:S01]  /*0c20*/  ULEA UR27, UR27, 0xffffffc0, 0x6 ;  /* 0xffffffc01b1b7891 */ /* 0x000fe2000f8e30ff */
[----:B------:R-:W-:Y:S01]  /*0c30*/  IMAD.IADD R213, R197, 0x1, R169 ;  /* 0x00000001c5d57824 */ /* 0x000fe200078e02a9 */
[----:B------:R-:W4:Y:S02]  /*0c40*/  LDCU.64 UR8, c[0x0][0x3a0] ;  /* 0x00007400ff0877ac */ /* 0x000f240008000a00 */
[----:B------:R-:W-:Y:S01]  /*0c50*/  USHF.R.S32.HI UR28, URZ, 0x1f, UR27 ;  /* 0x0000001fff1c7899 */ /* 0x000fe2000801141b */
[----:B--2---:R-:W-:Y:S01]  /*0c60*/  IMAD.WIDE.U32 R6, R190, UR10, R14 ;  /* 0x0000000abe067c25 */ /* 0x004fe2000f8e000e */
[----:B-1----:R-:W-:-:S02]  /*0c70*/  UIMAD.WIDE.U32 UR32, UR27, UR16, URZ ;  /* 0x000000101b2072a5 */ /* 0x002fc4000f8e00ff */
[----:B------:R-:W-:Y:S01]  /*0c80*/  UIMAD UR34, UR28, UR16, URZ ;  /* 0x000000101c2272a4 */ /* 0x000fe2000f8e02ff */
[C---:B----4-:R-:W-:Y:S01]  /*0c90*/  IMAD.WIDE.U32 R26, R190.reuse, UR12, R14 ;  /* 0x0000000cbe1a7c25 */ /* 0x050fe2000f8e000e */
[----:B------:R-:W1:Y:S03]  /*0ca0*/  LDCU.64 UR14, c[0x0][0x398] ;  /* 0x00007300ff0e77ac */ /* 0x000e660008000a00 */
[----:B------:R-:W-:Y:S01]  /*0cb0*/  IMAD R7, R190, UR11, R7 ;  /* 0x0000000bbe077c24 */ /* 0x000fe2000f8e0207 */
[----:B------:R-:W-:Y:S01]  /*0cc0*/  UIMAD UR12, UR27, UR17, UR34 ;  /* 0x000000111b0c72a4 */ /* 0x000fe2000f8e0222 */
[----:B------:R-:W-:Y:S01]  /*0cd0*/  IMAD.U32 R16, RZ, RZ, UR4 ;  /* 0x00000004ff107e24 */ /* 0x000fe2000f8e00ff */
[----:B------:R-:W-:Y:S01]  /*0ce0*/  UIMAD UR31, UR28, UR4, URZ ;  /* 0x000000041c1f72a4 */ /* 0x000fe2000f8e02ff */
[----:B------:R-:W-:Y:S01]  /*0cf0*/  IMAD.U32 R22, RZ, RZ, UR32 ;  /* 0x00000020ff167e24 */ /* 0x000fe2000f8e00ff */
[----:B------:R-:W-:Y:S01]  /*0d00*/  UIADD3 UR12, UPT, UPT, UR33, UR12, URZ ;  /* 0x0000000c210c7290 */ /* 0x000fe2000fffe0ff */
[----:B------:R-:W-:Y:S01]  /*0d10*/  IMAD.WIDE.U32 R16, R16, UR27, R6 ;  /* 0x0000001b10107c25 */ /* 0x000fe2000f8e0006 */
[----:B------:R-:W2:Y:S01]  /*0d20*/  LDCU.64 UR10, c[0x0][0x3d8] ;  /* 0x00007b00ff0a77ac */ /* 0x000ea20008000a00 */
[----:B------:R-:W4:Y:S01]  /*0d30*/  LDC.64 R6, c[0x0][0x3c0] ;  /* 0x0000f000ff067b82 */ /* 0x000f220000000a00 */
[----:B------:R-:W-:Y:S01]  /*0d40*/  LOP3.LUT R22, R22, 0x38, R193, 0xf8, !PT ;  /* 0x0000003816167812 */ /* 0x000fe200078ef8c1 */
[----:B------:R-:W-:Y:S01]  /*0d50*/  IMAD.WIDE.U32 R24, R190, UR8, R14 ;  /* 0x00000008be187c25 */ /* 0x000fe2000f8e000e */
[----:B------:R-:W-:-:S03]  /*0d60*/  UIMAD UR31, UR27, UR5, UR31 ;  /* 0x000000051b1f72a4 */ /* 0x000fc6000f8e021f */
[C---:B------:R-:W-:Y:S01]  /*0d70*/  IMAD R25, R190.reuse, UR9, R25 ;  /* 0x00000009be197c24 */ /* 0x040fe2000f8e0219 */
[----:B------:R-:W3:Y:S01]  /*0d80*/  LDCU.64 UR8, c[0x0][0x3d0] ;  /* 0x00007a00ff0877ac */ /* 0x000ee20008000a00 */
[----:B------:R-:W-:Y:S02]  /*0d90*/  IMAD.U32 R23, RZ, RZ, UR33 ;  /* 0x00000021ff177e24 */ /* 0x000fe4000f8e00ff */
[C---:B------:R-:W-:Y:S02]  /*0da0*/  IMAD R27, R190.reuse, UR13, R27 ;  /* 0x0000000dbe1b7c24 */ /* 0x040fe4000f8e021b */
[----:B------:R-:W-:Y:S01]  /*0db0*/  IMAD.U32 R23, RZ, RZ, UR12 ;  /* 0x0000000cff177e24 */ /* 0x000fe2000f8e00ff */
[----:B------:R-:W4:Y:S01]  /*0dc0*/  LDCU.64 UR12, c[0x0][0x3c8] ;  /* 0x00007900ff0c77ac */ /* 0x000f220008000a00 */
[----:B------:R-:W-:Y:S02]  /*0dd0*/  VIADD R17, R17, UR31 ;  /* 0x0000001f11117c36 */ /* 0x000fe40008000000 */
[----:B-1----:R-:W-:Y:S01]  /*0de0*/  IMAD.WIDE.U32 R22, R190, UR14, R22 ;  /* 0x0000000ebe167c25 */ /* 0x002fe2000f8e0016 */
[----:B------:R-:W-:-:S02]  /*0df0*/  USHF.R.S32.HI UR31, URZ, 0x1f, UR30 ;  /* 0x0000001fff1f7899 */ /* 0x000fc4000801141e */
[----:B------:R-:W-:Y:S01]  /*0e00*/  UIADD3 UR14, UP0, UPT, UR29, UR30, URZ ;  /* 0x0000001e1d0e7290 */ /* 0x000fe2000ff1e0ff */
[----:B------:R-:W-:-:S03]  /*0e10*/  IMAD.WIDE.U32 R16, R183, UR6, R16 ;  /* 0x00000006b7107c25 */ /* 0x000fc6000f8e0010 */
[----:B------:R-:W-:Y:S01]  /*0e20*/  ULEA.HI.X.SX32 UR31, UR29, UR31, 0x1, UP0 ;  /* 0x0000001f1d1f7291 */ /* 0x000fe200080f0eff */
[----:B------:R-:W-:Y:S01]  /*0e30*/  IMAD R17, R183, UR7, R17 ;  /* 0x00000007b7117c24 */ /* 0x000fe2000f8e0211 */
[----:B------:R-:W1:Y:S01]  /*0e40*/  LDCU.64 UR6, c[0x0][0x380] ;  /* 0x00007000ff0677ac */ /* 0x000e620008000a00 */
[----:B------:R-:W-:Y:S02]  /*0e50*/  IMAD R23, R190, UR15, R23 ;  /* 0x0000000fbe177c24 */ /* 0x000fe4000f8e0217 */
[----:B--2---:R-:W-:Y:S02]  /*0e60*/  IMAD R15, R5, UR10, RZ ;  /* 0x0000000a050f7c24 */ /* 0x004fe4000f8e02ff */
[----:B------:R-:W-:-:S04]  /*0e70*/  IMAD.WIDE.U32 R16, R194, UR4, R16 ;  /* 0x00000004c2107c25 */ /* 0x000fc8000f8e0010 */
[----:B---3--:R-:W-:Y:S02]  /*0e80*/  IMAD R5, R5, UR8, RZ ;  /* 0x0000000805057c24 */ /* 0x008fe4000f8e02ff */
[----:B----4-:R-:W-:Y:S02]  /*0e90*/  IMAD R4, R6, UR31, RZ ;  /* 0x0000001f06047c24 */ /* 0x010fe4000f8e02ff */
[----:B------:R-:W-:-:S04]  /*0ea0*/  IMAD.WIDE.U32 R22, R183, UR12, R22 ;  /* 0x0000000cb7167c25 */ /* 0x000fc8000f8e0016 */
[----:B------:R-:W-:Y:S02]  /*0eb0*/  IMAD R207, R194, UR5, R17 ;  /* 0x00000005c2cf7c24 */ /* 0x000fe4000f8e0211 */
[C---:B------:R-:W-:Y:S01]  /*0ec0*/  IMAD R18, R20.reuse, UR9, R5 ;  /* 0x0000000914127c24 */ /* 0x040fe2000f8e0205 */
[----:B------:R-:W-:Y:S01]  /*0ed0*/  USHF.L.U32 UR9, UR4, 0x5, URZ ;  /* 0x0000000504097899 */ /* 0x000fe200080006ff */
[----:B------:R-:W-:Y:S02]  /*0ee0*/  IMAD R17, R7, UR14, R4 ;  /* 0x0000000e07117c24 */ /* 0x000fe4000f8e0204 */
[C---:B------:R-:W-:Y:S02]  /*0ef0*/  IMAD R14, R20.reuse, UR11, R15 ;  /* 0x0000000b140e7c24 */ /* 0x040fe4000f8e020f */
[----:B------:R-:W-:Y:S01]  /*0f00*/  IMAD.WIDE.U32 R26, R20, UR10, R26 ;  /* 0x0000000a141a7c25 */ /* 0x000fe2000f8e001a */
[----:B------:R-:W2:Y:S03]  /*0f10*/  LDCU.64 UR10, c[0x0][0x550] ;  /* 0x0000aa00ff0a77ac */ /* 0x000ea60008000a00 */
[----:B------:R-:W-:-:S02]  /*0f20*/  IMAD R5, R183, UR13, R23 ;  /* 0x0000000db7057c24 */ /* 0x000fc4000f8e0217 */
[----:B------:R-:W-:Y:S02]  /*0f30*/  IMAD.MOV.U32 R4, RZ, RZ, R22 ;  /* 0x000000ffff047224 */ /* 0x000fe400078e0016 */
[----:B------:R-:W-:Y:S02]  /*0f40*/  IMAD.IADD R15, R27, 0x1, R14 ;  /* 0x000000011b0f7824 */ /* 0x000fe400078e020e */
[----:B------:R-:W-:-:S04]  /*0f50*/  IMAD.WIDE.U32 R4, R194, UR16, R4 ;  /* 0x00000010c2047c25 */ /* 0x000fc8000f8e0004 */
[----:B------:R-:W-:Y:S01]  /*0f60*/  IMAD.MOV.U32 R14, RZ, RZ, R26 ;  /* 0x000000ffff0e7224 */ /* 0x000fe200078e001a */
[----:B-1----:R-:W-:Y:S01]  /*0f70*/  LEA R204, P1, R4, UR6, 0x1 ;  /* 0x0000000604cc7c11 */ /* 0x002fe2000f8208ff */
[----:B------:R-:W-:Y:S01]  /*0f80*/  IMAD R205, R194, UR17, R5 ;  /* 0x00000011c2cd7c24 */ /* 0x000fe2000f8e0205 */
[----:B------:R-:W-:Y:S01]  /*0f90*/  USHF.L.U64.HI UR17, UR16, 0x5, UR17 ;  /* 0x0000000510117899 */ /* 0x000fe20008010211 */
[----:B------:R-:W-:Y:S01]  /*0fa0*/  IMAD.WIDE.U32 R20, R20, UR8, R24 ;  /* 0x0000000814147c25 */ /* 0x000fe2000f8e0018 */
[----:B------:R-:W-:Y:S01]  /*0fb0*/  USHF.L.U64.HI UR8, UR4, 0x5, UR5 ;  /* 0x0000000504087899 */ /* 0x000fe20008010205 */
[----:B--2---:R-:W-:Y:S01]  /*0fc0*/  LEA R206, P0, R16, UR10, 0x1 ;  /* 0x0000000a10ce7c11 */ /* 0x004fe2000f8008ff */
[----:B------:R-:W1:Y:S01]  /*0fd0*/  LDCU.64 UR4, c[0x0][0x390] ;  /* 0x00007200ff0477ac */ /* 0x000e620008000a00 */
[----:B------:R-:W-:Y:S01]  /*0fe0*/  IMAD.WIDE.U32 R14, R6, UR14, R14 ;  /* 0x0000000e060e7c25 */ /* 0x000fe2000f8e000e */
[----:B------:R-:W-:Y:S02]  /*0ff0*/  LEA.HI.X R205, R4, UR7, R205, 0x1, P1 ;  /* 0x0000000704cd7c11 */ /* 0x000fe400088f0ccd */
[----:B------:R-:W2:Y:S01]  /*1000*/  LDC.64 R4, c[0x0][0x3b8] ;  /* 0x0000ee00ff047b82 */ /* 0x000ea20000000a00 */
[----:B------:R-:W-:Y:S01]  /*1010*/  IMAD.IADD R15, R15, 0x1, R17 ;  /* 0x000000010f0f7824 */ /* 0x000fe200078e0211 */
[----:B------:R-:W-:Y:S01]  /*1020*/  LEA.HI.X R207, R16, UR11, R207, 0x1, P0 ;  /* 0x0000000b10cf7c11 */ /* 0x000fe200080f0ccf */
[----:B------:R-:W-:Y:S01]  /*1030*/  IMAD.SHL.U32 R10, R6, 0x20, RZ ;  /* 0x00000020060a7824 */ /* 0x000fe200078e00ff */
[----:B------:R-:W-:Y:S01]  /*1040*/  USHF.L.U32 UR6, UR9, 0x1, URZ ;  /* 0x0000000109067899 */ /* 0x000fe200080006ff */
[----:B------:R-:W-:Y:S01]  /*1050*/  IMAD.WIDE.U32 R14, R194, R6, R14 ;  /* 0x00000006c20e7225 */ /* 0x000fe200078e000e */
[----:B------:R-:W-:-:S02]  /*1060*/  USHF.L.U32 UR16, UR16, 0x5, URZ ;  /* 0x0000000510107899 */ /* 0x000fc400080006ff */
[----:B------:R-:W-:Y:S01]  /*1070*/  USHF.L.U64.HI UR8, UR9, 0x1, UR8 ;  /* 0x0000000109087899 */ /* 0x000fe20008010208 */
[----:B------:R-:W-:Y:S01]  /*1080*/  IMAD R8, R194, R7, R15 ;  /* 0x00000007c2087224 */ /* 0x000fe200078e020f */
[CC--:B------:R-:W-:Y:S01]  /*1090*/  LEA R17, P1, R6.reuse, R14.reuse, 0x6 ;  /* 0x0000000e06117211 */ /* 0x0c0fe200078230ff */
[----:B------:R-:W-:Y:S01]  /*10a0*/  IMAD.IADD R19, R21, 0x1, R18 ;  /* 0x0000000115137824 */ /* 0x000fe200078e0212 */
[--C-:B------:R-:W-:Y:S01]  /*10b0*/  SHF.L.U64.HI R15, R6, 0x5, R7.reuse ;  /* 0x00000005060f7819 */ /* 0x100fe20000010207 */
[----:B------:R-:W-:Y:S01]  /*10c0*/  IMAD.MOV.U32 R18, RZ, RZ, R20 ;  /* 0x000000ffff127224 */ /* 0x000fe200078e0014 */
[----:B------:R-:W-:Y:S01]  /*10d0*/  IADD3 R12, P0, PT, R10, R14, RZ ;  /* 0x0000000e0a0c7210 */ /* 0x000fe20007f1e0ff */
[----:B------:R-:W-:Y:S01]  /*10e0*/  USHF.L.U32 UR7, UR16, 0x1, URZ ;  /* 0x0000000110077899 */ /* 0x000fe200080006ff */
[----:B------:R-:W-:Y:S01]  /*10f0*/  LEA.HI.X R6, R6, R8, R7, 0x6, P1 ;  /* 0x0000000806067211 */ /* 0x000fe200008f3407 */
[----:B------:R-:W-:Y:S01]  /*1100*/  USHF.L.U64.HI UR17, UR16, 0x1, UR17 ;  /* 0x0000000110117899 */ /* 0x000fe20008010211 */
[----:B-1----:R-:W-:Y:S01]  /*1110*/  LEA R16, P1, R17, UR4, 0x1 ;  /* 0x0000000411107c11 */ /* 0x002fe2000f8208ff */
[----:B------:R-:W-:Y:S01]  /*1120*/  IMAD.X R7, R15, 0x1, R8, P0 ;  /* 0x000000010f077824 */ /* 0x000fe200000e0608 */
[----:B------:R-:W-:Y:S01]  /*1130*/  IADD3 R10, P0, PT, R17, R10, RZ ;  /* 0x0000000a110a7210 */ /* 0x000fe20007f1e0ff */
[----:B------:R-:W-:Y:S01]  /*1140*/  IMAD.WIDE R220, R13, 0x4, R220 ;  /* 0x000000040ddc7825 */ /* 0x000fe200078e02dc */
[----:B------:R-:W-:-:S02]  /*1150*/  LEA R22, P3, R14, UR4, 0x1 ;  /* 0x000000040e167c11 */ /* 0x000fc4000f8608ff */
[----:B------:R-:W-:Y:S01]  /*1160*/  LEA R20, P2, R12, UR4, 0x1 ;  /* 0x000000040c147c11 */ /* 0x000fe2000f8408ff */
[----:B------:R-:W-:Y:S01]  /*1170*/  IMAD.X R15, R6, 0x1, R15, P0 ;  /* 0x00000001060f7824 */ /* 0x000fe200000e060f */
[----:B------:R-:W-:Y:S02]  /*1180*/  LEA.HI.X R17, R17, UR5, R6, 0x1, P1 ;  /* 0x0000000511117c11 */ /* 0x000fe400088f0c06 */
[----:B------:R-:W-:Y:S02]  /*1190*/  LEA R6, P0, R10, UR4, 0x1 ;  /* 0x000000040a067c11 */ /* 0x000fe4000f8008ff */
[----:B------:R-:W-:Y:S01]  /*11a0*/  LEA.HI.X R23, R14, UR5, R8, 0x1, P3 ;  /* 0x000000050e177c11 */ /* 0x000fe200098f0c08 */
[----:B------:R-:W-:Y:S01]  /*11b0*/  @P5 BAR.SYNC.DEFER_BLOCKING 0x0 ;  /* 0x0000000000005b1d */ /* 0x000fe20000010000 */
[----:B--2---:R-:W-:Y:S01]  /*11c0*/  IMAD R8, R4, UR31, RZ ;  /* 0x0000001f04087c24 */ /* 0x004fe2000f8e02ff */
[----:B------:R-:W-:Y:S02]  /*11d0*/  LEA.HI.X R21, R12, UR5, R7, 0x1, P2 ;  /* 0x000000050c157c11 */ /* 0x000fe400090f0c07 */
[----:B------:R-:W-:Y:S01]  /*11e0*/  LEA.HI.X R7, R10, UR5, R15, 0x1, P0 ;  /* 0x000000050a077c11 */ /* 0x000fe200080f0c0f */
[----:B------:R-:W-:Y:S01]  /*11f0*/  IMAD R8, R5, UR14, R8 ;  /* 0x0000000e05087c24 */ /* 0x000fe2000f8e0208 */
[----:B------:R-:W1:Y:S01]  /*1200*/  LDCU.64 UR4, c[0x0][0x388] ;  /* 0x00007100ff0477ac */ /* 0x000e620008000a00 */
[----:B------:R-:W-:Y:S01]  /*1210*/  IMAD.WIDE.U32 R14, R4, UR14, R18 ;  /* 0x0000000e040e7c25 */ /* 0x000fe2000f8e0012 */
[----:B------:R-:W-:-:S03]  /*1220*/  IADD3 R24, P0, PT, R206, UR6, RZ ;  /* 0x00000006ce187c10 */ /* 0x000fc6000ff1e0ff */
[----:B------:R-:W-:Y:S01]  /*1230*/  IMAD.IADD R15, R15, 0x1, R8 ;  /* 0x000000010f0f7824 */ /* 0x000fe200078e0208 */
[----:B------:R-:W-:Y:S01]  /*1240*/  IADD3.X R25, PT, PT, R207, UR8, RZ, P0, !PT ;  /* 0x00000008cf197c10 */ /* 0x000fe200087fe4ff */
[----:B------:R-:W-:Y:S02]  /*1250*/  IMAD.SHL.U32 R10, R4, 0x20, RZ ;  /* 0x00000020040a7824 */ /* 0x000fe400078e00ff */
[----:B------:R-:W-:-:S04]  /*1260*/  IMAD.WIDE.U32 R14, R194, R4, R14 ;  /* 0x00000004c20e7225 */ /* 0x000fc800078e000e */
[----:B------:R-:W-:Y:S01]  /*1270*/  IMAD R8, R194, R5, R15 ;  /* 0x00000005c2087224 */ /* 0x000fe200078e020f */
[----:B------:R-:W-:Y:S02]  /*1280*/  IADD3 R12, P1, PT, R10, R14, RZ ;  /* 0x0000000e0a0c7210 */ /* 0x000fe40007f3e0ff */
[----:B------:R-:W-:Y:S01]  /*1290*/  SHF.L.U64.HI R15, R4, 0x5, R5 ;  /* 0x00000005040f7819 */ /* 0x000fe20000010205 */
[----:B------:R-:W-:Y:S01]  /*12a0*/  @!PT LDS RZ, [RZ] ;  /* 0x00000000fffff984 */ /* 0x000fe20000000800 */
[----:B------:R-:W-:Y:S01]  /*12b0*/  @!PT LDS RZ, [RZ] ;  /* 0x00000000fffff984 */ /* 0x000fe20000000800 */
[----:B------:R-:W-:Y:S01]  /*12c0*/  @!PT LDS RZ, [RZ] ;  /* 0x00000000fffff984 */ /* 0x000fe20000000800 */
[----:B------:R-:W-:Y:S04]  /*12d0*/  LDGSTS.E.BYPASS.LTC128B.128 [R197+0xa000], desc[UR22][R22.64] ;  /* 0x0a00000016c57fae */ /* 0x000fe8000b981a16 */
[----:B------:R2:W-:Y:S04]  /*12e0*/  LDGSTS.E.BYPASS.LTC128B.128 [R197+0xb000], desc[UR22][R20.64] ;  /* 0x0b00000014c57fae */ /* 0x0005e8000b981a16 */
[----:B------:R3:W-:Y:S04]  /*12f0*/  LDGSTS.E.BYPASS.LTC128B.128 [R197+0xc000], desc[UR22][R16.64] ;  /* 0x0c00000010c57fae */ /* 0x0007e8000b981a16 */
[----:B------:R1:W-:Y:S04]  /*1300*/  LDGSTS.E.BYPASS.LTC128B.128 [R197+0xd000], desc[UR22][R6.64] ;  /* 0x0d00000006c57fae */ /* 0x0003e8000b981a16 */
[----:B------:R-:W0:Y:S04]  /*1310*/  LDGDEPBAR ;  /* 0x00000000000079af */ /* 0x000e280000000000 */
[----:B------:R-:W-:Y:S04]  /*1320*/  LDGSTS.E.BYPASS.LTC128B.128 [R197+0x4000], desc[UR22][R206.64] ;  /* 0x04000000cec57fae */ /* 0x000fe8000b981a16 */
[----:B------:R-:W-:Y:S04]  /*1330*/  LDGSTS.E.BYPASS.LTC128B.128 [R197+0x5000], desc[UR22][R24.64] ;  /* 0x0500000018c57fae */ /* 0x000fe8000b981a16 */
[----:B------:R-:W-:Y:S01]  /*1340*/  LDGSTS.E.BYPASS.LTC128B.128 [R213], desc[UR22][R204.64] ;  /* 0x00000000ccd57fae */ /* 0x000fe2000b981a16 */
[----:B--2---:R-:W-:-:S04]  /*1350*/  IADD3 R20, P0, PT, R204, UR7, RZ ;  /* 0x00000007cc147c10 */ /* 0x004fc8000ff1e0ff */
[----:B------:R-:W-:Y:S02]  /*1360*/  IADD3.X R21, PT, PT, R205, UR17, RZ, P0, !PT ;  /* 0x00000011cd157c10 */ /* 0x000fe400087fe4ff */
[----:B---3--:R-:W-:Y:S02]  /*1370*/  LEA R17, P0, R4, R14, 0x6 ;  /* 0x0000000e04117211 */ /* 0x008fe400078030ff */
[----:B-1----:R-:W-:Y:S01]  /*1380*/  LEA R6, P2, R14, UR4, 0x1 ;  /* 0x000000040e067c11 */ /* 0x002fe2000f8408ff */
[----:B------:R1:W-:Y:S01]  /*1390*/  LDGSTS.E.BYPASS.LTC128B.128 [R213+0x1000], desc[UR22][R20.64] ;  /* 0x0100000014d57fae */ /* 0x0003e2000b981a16 */
[----:B------:R-:W-:Y:S01]  /*13a0*/  LEA.HI.X R4, R4, R8, R5, 0x6, P0 ;  /* 0x0000000804047211 */ /* 0x000fe200000f3405 */
[--C-:B------:R-:W-:Y:S01]  /*13b0*/  IMAD.X R5, R15, 0x1, R8.reuse, P1 ;  /* 0x000000010f057824 */ /* 0x100fe200008e0608 */
[----:B------:R-:W-:Y:S02]  /*13c0*/  IADD3 R10, P0, PT, R17, R10, RZ ;  /* 0x0000000a110a7210 */ /* 0x000fe40007f1e0ff */
[----:B------:R-:W-:-:S02]  /*13d0*/  LEA.HI.X R7, R14, UR5, R8, 0x1, P2 ;  /* 0x000000050e077c11 */ /* 0x000fc400090f0c08 */
[----:B------:R-:W-:Y:S01]  /*13e0*/  LEA R18, P2, R12, UR4, 0x1 ;  /* 0x000000040c127c11 */ /* 0x000fe2000f8408ff */
[----:B------:R-:W-:Y:S01]  /*13f0*/  IMAD.X R15, R4, 0x1, R15, P0 ;  /* 0x00000001040f7824 */ /* 0x000fe200000e060f */
[C---:B------:R-:W-:Y:S01]  /*1400*/  LEA R16, P1, R17.reuse, UR4, 0x1 ;  /* 0x0000000411107c11 */ /* 0x040fe2000f8208ff */
[----:B------:R2:W-:Y:S01]  /*1410*/  LDGSTS.E.BYPASS.LTC128B.128 [R197+0x6000], desc[UR22][R6.64] ;  /* 0x0600000006c57fae */ /* 0x0005e2000b981a16 */
[----:B------:R-:W-:Y:S01]  /*1420*/  LEA R14, P0, R10, UR4, 0x1 ;  /* 0x000000040a0e7c11 */ /* 0x000fe2000f8008ff */
[----:B------:R-:W3:Y:S01]  /*1430*/  LDCU UR4, c[0x0][0x3e0] ;  /* 0x00007c00ff0477ac */ /* 0x000ee20008000800 */
[----:B------:R-:W-:Y:S02]  /*1440*/  LEA.HI.X R19, R12, UR5, R5, 0x1, P2 ;  /* 0x000000050c137c11 */ /* 0x000fe400090f0c05 */
[----:B------:R-:W-:Y:S02]  /*1450*/  LEA.HI.X R17, R17, UR5, R4, 0x1, P1 ;  /* 0x0000000511117c11 */ /* 0x000fe400088f0c04 */
[----:B------:R-:W-:Y:S01]  /*1460*/  LEA.HI.X R15, R10, UR5, R15, 0x1, P0 ;  /* 0x000000050a0f7c11 */ /* 0x000fe200080f0c0f */
[----:B------:R4:W-:Y:S01]  /*1470*/  LDGSTS.E.BYPASS.LTC128B.128 [R197+0x7000], desc[UR22][R18.64] ;  /* 0x0700000012c57fae */ /* 0x0009e2000b981a16 */
[----:B------:R-:W-:Y:S01]  /*1480*/  SHF.R.S32.HI R5, RZ, 0x1f, R11 ;  /* 0x0000001fff057819 */ /* 0x000fe2000001140b */
[----:B------:R-:W3:Y:S02]  /*1490*/  LDCU UR5, c[0x0][0x44c] ;  /* 0x00008980ff0577ac */ /* 0x000ee40008000800 */
[----:B------:R4:W-:Y:S04]  /*14a0*/  LDGSTS.E.BYPASS.LTC128B.128 [R197+0x8000], desc[UR22][R16.64] ;  /* 0x0800000010c57fae */ /* 0x0009e8000b981a16 */
[----:B------:R4:W-:Y:S01]  /*14b0*/  LDGSTS.E.BYPASS.LTC128B.128 [R197+0x9000], desc[UR22][R14.64] ;  /* 0x090000000ec57fae */ /* 0x0009e2000b981a16 */
[----:B-1----:R-:W-:-:S03]  /*14c0*/  IMAD.WIDE.U32 R20, R189, 0x4, R220 ;  /* 0x00000004bd147825 */ /* 0x002fc600078e00dc */
[----:B------:R-:W0:Y:S01]  /*14d0*/  LDGDEPBAR ;  /* 0x00000000000079af */ /* 0x000e220000000000 */
[----:B--2---:R-:W1:Y:S03]  /*14e0*/  LDC.64 R6, c[0x0][0x460] ;  /* 0x00011800ff067b82 */ /* 0x004e660000000a00 */
[----:B------:R4:W5:Y:S01]  /*14f0*/  LDG.E R211, desc[UR22][R20.64] ;  /* 0x0000001614d37981 */ /* 0x000962000c1e1900 */
[----:B------:R-:W-:-:S03]  /*1500*/  IMAD.WIDE.U32 R12, R190, R11, RZ ;  /* 0x0000000bbe0c7225 */ /* 0x000fc600078e00ff */
[----:B------:R4:W5:Y:S01]  /*1510*/  LDG.E R210, desc[UR22][R20.64+0x20] ;  /* 0x0000201614d27981 */ /* 0x000962000c1e1900 */
[----:B------:R-:W-:-:S03]  /*1520*/  IMAD R5, R5, R190, RZ ;  /* 0x000000be05057224 */ /* 0x000fc600078e02ff */
[----:B------:R4:W5:Y:S04]  /*1530*/  LDG.E R209, desc[UR22][R20.64+0x80] ;  /* 0x0000801614d17981 */ /* 0x000968000c1e1900 */
[----:B------:R4:W5:Y:S01]  /*1540*/  LDG.E R208, desc[UR22][R20.64+0xa0] ;  /* 0x0000a01614d07981 */ /* 0x000962000c1e1900 */
[----:B------:R-:W-:Y:S01]  /*1550*/  IMAD.IADD R5, R13, 0x1, R5 ;  /* 0x000000010d057824 */ /* 0x000fe200078e0205 */
[----:B---3--:R-:W-:Y:S01]  /*1560*/  USHF.R.S32.HI UR9, URZ, 0x1f, UR4 ;  /* 0x0000001fff097899 */ /* 0x008fe20008011404 */
[----:B------:R-:W-:Y:S01]  /*1570*/  IMAD R10, R183, UR5, RZ ;  /* 0x00000005b70a7c24 */ /* 0x000fe2000f8e02ff */
[----:B------:R-:W-:-:S04]  /*1580*/  DEPBAR.LE SB0, 0x1 ;  /* 0x000080400000791a */ /* 0x000fc80000000000 */
[----:B------:R-:W-:Y:S01]  /*1590*/  BAR.SYNC.DEFER_BLOCKING 0x0 ;  /* 0x0000000000007b1d */ /* 0x000fe20000010000 */
[----:B------:R-:W-:Y:S01]  /*15a0*/  IMAD R8, R5, UR4, RZ ;  /* 0x0000000405087c24 */ /* 0x000fe2000f8e02ff */
[----:B------:R-:W-:Y:S01]  /*15b0*/  SHF.R.S32.HI R11, RZ, 0x1f, R10 ;  /* 0x0000001fff0b7819 */ /* 0x000fe2000001140a */
[----:B------:R-:W-:Y:S01]  /*15c0*/  UIMAD.WIDE UR10, UR4, UR5, URZ ;  /* 0x00000005040a72a5 */ /* 0x000fe2000f8e02ff */
[----:B-1----:R-:W-:Y:S01]  /*15d0*/  ISETP.NE.U32.AND P0, PT, R6, RZ, PT ;  /* 0x000000ff0600720c */ /* 0x002fe20003f05070 */
[----:B------:R-:W-:-:S03]  /*15e0*/  IMAD R8, R12, UR9, R8 ;  /* 0x000000090c087c24 */ /* 0x000fc6000f8e0208 */
[----:B------:R-:W1:Y:S01]  /*15f0*/  LDC.64 R4, c[0x0][0x5f8] ;  /* 0x00017e00ff047b82 */ /* 0x000e620000000a00 */
[----:B------:R-:W-:Y:S01]  /*1600*/  IMAD.WIDE.U32 R12, R12, UR4, RZ ;  /* 0x000000040c0c7c25 */ /* 0x000fe2000f8e00ff */
[----:B------:R-:W-:Y:S01]  /*1610*/  ISETP.NE.AND.EX P0, PT, R7, RZ, PT, P0 ;  /* 0x000000ff0700720c */ /* 0x000fe20003f05300 */
[----:B------:R-:W-:Y:S01]  /*1620*/  USHF.R.S32.HI UR9, URZ, 0x1f, UR5 ;  /* 0x0000001fff097899 */ /* 0x000fe20008011405 */
[----:B------:R-:W-:Y:S01]  /*1630*/  CS2R R94, SRZ ;  /* 0x00000000005e7805 */ /* 0x000fe2000001ff00 */
[----:B------:R-:W-:Y:S01]  /*1640*/  IMAD.IADD R8, R13, 0x1, R8 ;  /* 0x000000010d087824 */ /* 0x000fe200078e0208 */
[----:B------:R-:W-:Y:S01]  /*1650*/  SEL R6, R195, RZ, P0 ;  /* 0x000000ffc3067207 */ /* 0x000fe20000000000 */
[----:B------:R-:W-:Y:S01]  /*1660*/  IMAD.WIDE.U32 R10, R12, UR5, R10 ;  /* 0x000000050c0a7c25 */ /* 0x000fe2000f8e000a */
[----:B------:R-:W-:Y:S01]  /*1670*/  UISETP.GE.AND UP0, UPT, UR26, 0x1, UPT ;  /* 0x000000011a00788c */ /* 0x000fe2000bf06270 */
[----:B------:R-:W-:Y:S02]  /*1680*/  CS2R R92, SRZ ;  /* 0x00000000005c7805 */ /* 0x000fe4000001ff00 */
[----:B------:R-:W-:Y:S01]  /*1690*/  CS2R R98, SRZ ;  /* 0x0000000000627805 */ /* 0x000fe2000001ff00 */
[----:B------:R-:W-:Y:S01]  /*16a0*/  IMAD R7, R8, UR5, RZ ;  /* 0x0000000508077c24 */ /* 0x000fe2000f8e02ff */
[----:B------:R-:W-:Y:S01]  /*16b0*/  IADD3 R8, P0, PT, R6, UR27, RZ ;  /* 0x0000001b06087c10 */ /* 0x000fe2000ff1e0ff */
[----:B------:R-:W-:Y:S01]  /*16c0*/  IMAD R9, R212, 0x40, R9 ;  /* 0x00000040d4097824 */ /* 0x000fe200078e0209 */
[----:B------:R-:W-:Y:S01]  /*16d0*/  CS2R R96, SRZ ;  /* 0x0000000000607805 */ /* 0x000fe2000001ff00 */
[----:B------:R-:W-:Y:S01]  /*16e0*/  IMAD R7, R12, UR9, R7 ;  /* 0x000000090c077c24 */ /* 0x000fe2000f8e0207 */
[----:B------:R-:W-:Y:S01]  /*16f0*/  UIMAD UR9, UR4, UR5, URZ ;  /* 0x00000005040972a4 */ /* 0x000fe2000f8e02ff */
[----:B------:R-:W-:Y:S01]  /*1700*/  IMAD R6, R8, UR11, RZ ;  /* 0x0000000b08067c24 */ /* 0x000fe2000f8e02ff */
[----:B------:R4:W2:Y:S01]  /*1710*/  LDSM.16.M88.4 R136, [R180] ;  /* 0x00000000b488783b */ /* 0x0008a20000000200 */
[----:B------:R-:W-:Y:S01]  /*1720*/  IMAD.IADD R13, R11, 0x1, R7 ;  /* 0x000000010b0d7824 */ /* 0x000fe200078e0207 */
[----:B------:R-:W3:Y:S01]  /*1730*/  LDCU.64 UR4, c[0x0][0x570] ;  /* 0x0000ae00ff0477ac */ /* 0x000ee20008000a00 */
[----:B------:R-:W-:Y:S01]  /*1740*/  IMAD.X R7, RZ, RZ, UR28, P0 ;  /* 0x0000001cff077e24 */ /* 0x000fe200080e06ff */
[----:B------:R4:W2:Y:S01]  /*1750*/  LDSM.16.M88.4 R140, [R180+0x800] ;  /* 0x00080000b48c783b */ /* 0x0008a20000000200 */
[----:B------:R-:W-:Y:S01]  /*1760*/  IMAD.MOV.U32 R12, RZ, RZ, R10 ;  /* 0x000000ffff0c7224 */ /* 0x000fe200078e000a */
[----:B------:R-:W-:Y:S01]  /*1770*/  CS2R R90, SRZ ;  /* 0x00000000005a7805 */ /* 0x000fe2000001ff00 */
[----:B-1----:R-:W-:Y:S01]  /*1780*/  IMAD.WIDE.U32 R10, R4, UR21, RZ ;  /* 0x00000015040a7c25 */ /* 0x002fe2000f8e00ff */
[----:B------:R4:W1:Y:S01]  /*1790*/  LDSM.16.M88.4 R144, [R178] ;  /* 0x00000000b290783b */ /* 0x0008620000000200 */
[----:B------:R-:W-:-:S02]  /*17a0*/  CS2R R88, SRZ ;  /* 0x0000000000587805 */ /* 0x000fc4000001ff00 */
[----:B------:R-:W-:Y:S01]  /*17b0*/  CS2R R86, SRZ ;  /* 0x0000000000567805 */ /* 0x000fe2000001ff00 */
[----:B------:R-:W-:Y:S01]  /*17c0*/  IMAD R6, R7, UR10, R6 ;  /* 0x0000000a07067c24 */ /* 0x000fe2000f8e0206 */
[----:B------:R4:W1:Y:S01]  /*17d0*/  LDSM.16.M88.4 R148, [R178+0x800] ;  /* 0x00080000b294783b */ /* 0x0008620000000200 */
[----:B------:R-:W-:Y:S01]  /*17e0*/  IMAD.WIDE.U32 R12, R8, UR10, R12 ;  /* 0x0000000a080c7c25 */ /* 0x000fe2000f8e000c */
[----:B------:R-:W-:Y:S01]  /*17f0*/  SEL R4, R10, RZ, P5 ;  /* 0x000000ff0a047207 */ /* 0x000fe20002800000 */
[----:B------:R-:W-:Y:S01]  /*1800*/  USHF.L.U32 UR10, UR9, 0x6, URZ ;  /* 0x00000006090a7899 */ /* 0x000fe200080006ff */
[----:B------:R4:W1:Y:S01]  /*1810*/  LDSM.16.M88.4 R152, [R176] ;  /* 0x00000000b098783b */ /* 0x0008620000000200 */
[----:B------:R-:W-:Y:S01]  /*1820*/  IMAD R7, R192, UR9, R191 ;  /* 0x00000009c0077c24 */ /* 0x000fe2000f8e02bf */
[----:B------:R-:W-:Y:S01]  /*1830*/  CS2R R84, SRZ ;  /* 0x0000000000547805 */ /* 0x000fe2000001ff00 */
[----:B------:R-:W-:Y:S01]  /*1840*/  IMAD R5, R5, UR21, R11 ;  /* 0x0000001505057c24 */ /* 0x000fe2000f8e020b */
[----:B------:R4:W1:Y:S01]  /*1850*/  LDSM.16.M88.4 R156, [R176+0x800] ;  /* 0x00080000b09c783b */ /* 0x0008620000000200 */
[----:B------:R-:W-:Y:S01]  /*1860*/  IMAD.IADD R6, R13, 0x1, R6 ;  /* 0x000000010d067824 */ /* 0x000fe200078e0206 */
[----:B------:R-:W-:Y:S01]  /*1870*/  IADD3 R4, P1, P0, R7, R12, R4 ;  /* 0x0000000c07047210 */ /* 0x000fe2000783e004 */
[----:B------:R-:W-:Y:S01]  /*1880*/  IMAD.WIDE R202, R9, 0x4, R202 ;  /* 0x0000000409ca7825 */ /* 0x000fe200078e02ca */
[----:B------:R4:W1:Y:S01]  /*1890*/  LDSM.16.M88.4 R160, [R175] ;  /* 0x00000000afa0783b */ /* 0x0008620000000200 */
[----:B------:R-:W-:-:S02]  /*18a0*/  SHF.R.S32.HI R7, RZ, 0x1f, R7 ;  /* 0x0000001fff077819 */ /* 0x000fc40000011407 */
[----:B------:R-:W-:Y:S02]  /*18b0*/  CS2R R78, SRZ ;  /* 0x00000000004e7805 */ /* 0x000fe4000001ff00 */
[----:B------:R-:W-:Y:S01]  /*18c0*/  SEL R5, R5, RZ, P5 ;  /* 0x000000ff05057207 */ /* 0x000fe20002800000 */
[----:B------:R4:W1:Y:S01]  /*18d0*/  LDSM.16.M88.4 R164, [R175+0x800] ;  /* 0x00080000afa4783b */ /* 0x0008620000000200 */
[----:B------:R-:W-:Y:S02]  /*18e0*/  CS2R R76, SRZ ;  /* 0x00000000004c7805 */ /* 0x000fe4000001ff00 */
[----:B------:R-:W-:Y:S02]  /*18f0*/  CS2R R82, SRZ ;  /* 0x0000000000527805 */ /* 0x000fe4000001ff00 */
[----:B------:R-:W-:Y:S01]  /*1900*/  IADD3.X R6, PT, PT, R7, R6, R5, P1, P0 ;  /* 0x0000000607067210 */ /* 0x000fe20000fe0405 */
[----:B------:R-:W-:Y:S01]  /*1910*/  IMAD.U32 R5, RZ, RZ, UR10 ;  /* 0x0000000aff057e24 */ /* 0x000fe2000f8e00ff */
[----:B------:R-:W-:-:S02]  /*1920*/  IADD3 R4, P0, PT, R4, UR10, RZ ;  /* 0x0000000a04047c10 */ /* 0x000fc4000ff1e0ff */
[----:B------:R-:W-:Y:S02]  /*1930*/  CS2R R80, SRZ ;  /* 0x0000000000507805 */ /* 0x000fe4000001ff00 */
[----:B------:R-:W-:Y:S02]  /*1940*/  CS2R R74, SRZ ;  /* 0x00000000004a7805 */ /* 0x000fe4000001ff00 */
[----:B------:R-:W-:Y:S02]  /*1950*/  CS2R R72, SRZ ;  /* 0x0000000000487805 */ /* 0x000fe4000001ff00 */
[----:B------:R-:W-:Y:S02]  /*1960*/  LEA.HI.X.SX32 R5, R5, R6, 0x1, P0 ;  /* 0x0000000605057211 */ /* 0x000fe400000f0eff */
[----:B------:R-:W-:Y:S02]  /*1970*/  CS2R R70, SRZ ;  /* 0x0000000000467805 */ /* 0x000fe4000001ff00 */
[----:B---3--:R-:W-:-:S02]  /*1980*/  LEA R218, P0, R4, UR4, 0x2 ;  /* 0x0000000404da7c11 */ /* 0x008fc4000f8010ff */
[----:B------:R-:W-:Y:S02]  /*1990*/  CS2R R68, SRZ ;  /* 0x0000000000447805 */ /* 0x000fe4000001ff00 */
[----:B------:R-:W-:Y:S02]  /*19a0*/  CS2R R62, SRZ ;  /* 0x00000000003e7805 */ /* 0x000fe4000001ff00 */
[----:B------:R-:W-:Y:S02]  /*19b0*/  CS2R R60, SRZ ;  /* 0x00000000003c7805 */ /* 0x000fe4000001ff00 */
[----:B------:R-:W-:Y:S02]  /*19c0*/  LEA.HI.X R219, R4, UR5, R5, 0x2, P0 ;  /* 0x0000000504db7c11 */ /* 0x000fe400080f1405 */
        /* <DEDUP_REMOVED lines=14> */
[----:B-12-4-:R-:W-:Y:S06]  /*1ab0*/  BRA.U !UP0, `(.L_x_216) ;  /* 0x0000002108f87547 */ /* 0x016fec000b800000 */
[----:B------:R-:W1:Y:S01]  /*1ac0*/  LDC R200, c[0x0][0x44c] ;  /* 0x00011300ffc87b82 */ /* 0x000e620000000800 */
[----:B------:R-:W2:Y:S01]  /*1ad0*/  LDCU UR5, c[0x0][0x3b0] ;  /* 0x00007600ff0577ac */ /* 0x000ea20008000800 */
[-C--:B------:R-:W-:Y:S01]  /*1ae0*/  IADD3 R170, PT, PT, R186, R169.reuse, RZ ;  /* 0x000000a9baaa7210 */ /* 0x080fe20007ffe0ff */
[----:B------:R-:W3:Y:S01]  /*1af0*/  LDCU UR4, c[0x0][0x590] ;  /* 0x0000b200ff0477ac */ /* 0x000ee20008000800 */
[----:B------:R-:W4:Y:S01]  /*1b00*/  LDCU UR10, c[0x0][0x3e0] ;  /* 0x00007c00ff0a77ac */ /* 0x000f220008000800 */
[----:B------:R-:W1:Y:S01]  /*1b10*/  LDCU UR11, c[0x0][0x45c] ;  /* 0x00008b80ff0b77ac */ /* 0x000e620008000800 */
[----:B------:R-:W-:Y:S02]  /*1b20*/  USHF.L.U32 UR9, UR9, 0x3, URZ ;  /* 0x0000000309097899 */ /* 0x000fe400080006ff */
[----:B--2---:R-:W-:Y:S02]  /*1b30*/  USHF.L.U32 UR5, UR5, 0x6, URZ ;  /* 0x0000000605057899 */ /* 0x004fe400080006ff */
[----:B---3--:R-:W-:Y:S01]  /*1b40*/  USHF.L.U32 UR4, UR4, 0x6, URZ ;  /* 0x0000000604047899 */ /* 0x008fe200080006ff */
[----:B------:R-:W-:-:S02]  /*1b50*/  IADD3 R169, PT, PT, R184, R169, RZ ;  /* 0x000000a9b8a97210 */ /* 0x000fc40007ffe0ff */
[----:B----4-:R-:W-:-:S09]  /*1b60*/  MOV R95, RZ ;  /* 0x000000ff005f7202 */ /* 0x010fd20000000f00 */
.L_x_219:
[----:B------:R-:W0:Y:S01]  /*1b70*/  LDGDEPBAR ;  /* 0x00000000000079af */ /* 0x000e220000000000 */
[-C--:B------:R-:W-:Y:S01]  /*1b80*/  IADD3 R128, PT, PT, R179, R170.reuse, RZ ;  /* 0x000000aab3807210 */ /* 0x080fe20007ffe0ff */
[----:B-----5:R-:W-:Y:S01]  /*1b90*/  FMUL.FTZ R252, R211, 1.4426950216293334961 ;  /* 0x3fb8aa3bd3fc7820 */ /* 0x020fe20000410000 */
[----:B------:R-:W-:Y:S01]  /*1ba0*/  IADD3 R188, PT, PT, R177, R170, RZ ;  /* 0x000000aab1bc7210 */ /* 0x000fe20007ffe0ff */
[C---:B------:R-:W-:Y:S01]  /*1bb0*/  FMUL.FTZ R228, R210.reuse, 1.4426950216293334961 ;  /* 0x3fb8aa3bd2e47820 */ /* 0x040fe20000410000 */
[----:B------:R-:W-:Y:S01]  /*1bc0*/  LEA R226, P0, R189, R202, 0x2 ;  /* 0x000000cabde27211 */ /* 0x000fe200078010ff */
[----:B------:R-:W-:Y:S01]  /*1bd0*/  FMUL.FTZ R249, R209, 1.4426950216293334961 ;  /* 0x3fb8aa3bd1f97820 */ /* 0x000fe20000410000 */
[----:B------:R-:W-:Y:S02]  /*1be0*/  IADD3 R181, PT, PT, R179, R188, RZ ;  /* 0x000000bcb3b57210 */ /* 0x000fe40007ffe0ff */
[----:B------:R-:W-:Y:S02]  /*1bf0*/  LEA.HI.X R227, R189, R203, RZ, 0x2, P0 ;  /* 0x000000cbbde37211 */ /* 0x000fe400000f14ff */
[----:B------:R-:W-:Y:S02]  /*1c00*/  FSETP.NEU.FTZ.AND P0, PT, R211, -INF , PT ;  /* 0xff800000d300780b */ /* 0x000fe40003f1d000 */
[----:B------:R-:W-:Y:S02]  /*1c10*/  FSETP.NEU.FTZ.AND P2, PT, R210, -INF , PT ;  /* 0xff800000d200780b */ /* 0x000fe40003f5d000 */
[----:B------:R-:W-:Y:S02]  /*1c20*/  FSEL R252, R252, RZ, P0 ;  /* 0x000000fffcfc7208 */ /* 0x000fe40000000000 */
[----:B------:R-:W-:Y:S02]  /*1c30*/  FSETP.NEU.FTZ.AND P1, PT, R209, -INF , PT ;  /* 0xff800000d100780b */ /* 0x000fe40003f3d000 */
[----:B------:R-:W-:Y:S02]  /*1c40*/  FSETP.NEU.FTZ.AND P0, PT, R208, -INF , PT ;  /* 0xff800000d000780b */ /* 0x000fe40003f1d000 */
[----:B------:R-:W-:Y:S01]  /*1c50*/  FSEL R249, R249, RZ, P1 ;  /* 0x000000fff9f97208 */ /* 0x000fe20000800000 */
[----:B------:R-:W-:Y:S04]  /*1c60*/  DEPBAR.LE SB0, 0x0 ;  /* 0x000080000000791a */ /* 0x000fe80000000000 */
[----:B------:R-:W-:Y:S06]  /*1c70*/  BAR.SYNC.DEFER_BLOCKING 0x0 ;  /* 0x0000000000007b1d */ /* 0x000fec0000010000 */
[----:B------:R-:W-:Y:S08]  /*1c80*/  LDSM.16.M88.4 R100, [R170] ;  /* 0x00000000aa64783b */ /* 0x000ff00000000200 */
[----:B------:R-:W2:Y:S08]  /*1c90*/  LDSM.16.M88.4 R104, [R180+-0x4000] ;  /* 0xffc00000b468783b */ /* 0x000eb00000000200 */
[----:B------:R-:W3:Y:S08]  /*1ca0*/  LDSM.16.M88.4 R108, [R170+0x1000] ;  /* 0x00100000aa6c783b */ /* 0x000ef00000000200 */
[----:B------:R-:W4:Y:S08]  /*1cb0*/  LDSM.16.M88.4 R112, [R180+-0x3800] ;  /* 0xffc80000b470783b */ /* 0x000f300000000200 */
[----:B------:R-:W4:Y:S04]  /*1cc0*/  LDG.E R217, desc[UR22][R226.64] ;  /* 0x00000016e2d97981 */ /* 0x000f28000c1e1900 */
[----:B------:R-:W-:Y:S08]  /*1cd0*/  LDSM.16.M88.4 R116, [R128] ;  /* 0x000000008074783b */ /* 0x000ff00000000200 */
[----:B------:R-:W4:Y:S01]  /*1ce0*/  LDG.E R222, desc[UR22][R226.64+0x20] ;  /* 0x00002016e2de7981 */ /* 0x000f22000c1e1900 */
[-C--:B--2---:R-:W-:Y:S03]  /*1cf0*/  HMMA.16816.F32.BF16 R4, R100, R104.reuse, RZ ;  /* 0x000000686404723c */ /* 0x084fe600000418ff */
[----:B------:R-:W2:Y:S05]  /*1d00*/  LDSM.16.M88.4 R120, [R178+-0x4000] ;  /* 0xffc00000b278783b */ /* 0x000eaa0000000200 */
[C---:B---3--:R-:W-:Y:S03]  /*1d10*/  HMMA.16816.F32.BF16 R8, R108.reuse, R104, RZ ;  /* 0x000000686c08723c */ /* 0x048fe600000418ff */
[----:B------:R-:W3:Y:S05]  /*1d20*/  LDSM.16.M88.4 R124, [R128+0x1000] ;  /* 0x00100000807c783b */ /* 0x000eea0000000200 */
[-C--:B------:R-:W-:Y:S03]  /*1d30*/  HMMA.16816.F32.BF16 R12, R108, R106.reuse, RZ ;  /* 0x0000006a6c0c723c */ /* 0x080fe600000418ff */
[----:B------:R-:W-:Y:S05]  /*1d40*/  LDSM.16.M88.4 R128, [R176+-0x3800] ;  /* 0xffc80000b080783b */ /* 0x000fea0000000200 */
[C---:B------:R-:W-:Y:S03]  /*1d50*/  HMMA.16816.F32.BF16 R16, R100.reuse, R106, RZ ;  /* 0x0000006a6410723c */ /* 0x040fe600000418ff */
[----:B------:R-:W1:Y:S05]  /*1d60*/  LDSM.16.M88.4 R104, [R178+-0x3800] ;  /* 0xffc80000b268783b */ /* 0x000e6a0000000200 */
[-C--:B----4-:R-:W-:Y:S03]  /*1d70*/  HMMA.16816.F32.BF16 R20, R100, R112.reuse, RZ ;  /* 0x000000706414723c */ /* 0x090fe600000418ff */
[----:B------:R-:W-:Y:S05]  /*1d80*/  LDSM.16.M88.4 R132, [R175+-0x4000] ;  /* 0xffc00000af84783b */ /* 0x000fea0000000200 */
[C---:B------:R-:W-:Y:S03]  /*1d90*/  HMMA.16816.F32.BF16 R24, R108.reuse, R112, RZ ;  /* 0x000000706c18723c */ /* 0x040fe600000418ff */
[----:B------:R-:W5:Y:S04]  /*1da0*/  LDG.E R224, desc[UR22][R226.64+0x80] ;  /* 0x00008016e2e07981 */ /* 0x000f68000c1e1900 */
[----:B------:R4:W5:Y:S01]  /*1db0*/  LDG.E R223, desc[UR22][R226.64+0xa0] ;  /* 0x0000a016e2df7981 */ /* 0x000962000c1e1900 */
[-C--:B------:R-:W-:Y:S03]  /*1dc0*/  HMMA.16816.F32.BF16 R28, R108, R114.reuse, RZ ;  /* 0x000000726c1c723c */ /* 0x080fe600000418ff */
[----:B------:R-:W-:Y:S05]  /*1dd0*/  LDSM.16.M88.4 R108, [R176+-0x4000] ;  /* 0xffc00000b06c783b */ /* 0x000fea0000000200 */
[----:B------:R-:W-:Y:S03]  /*1de0*/  HMMA.16816.F32.BF16 R32, R100, R114, RZ ;  /* 0x000000726420723c */ /* 0x000fe600000418ff */
[----:B------:R-:W1:Y:S05]  /*1df0*/  LDSM.16.M88.4 R100, [R188] ;  /* 0x00000000bc64783b */ /* 0x000e6a0000000200 */
[-C--:B--2---:R-:W-:Y:S03]  /*1e00*/  HMMA.16816.F32.BF16 R4, R116, R120.reuse, R4 ;  /* 0x000000787404723c */ /* 0x084fe60000041804 */
[----:B------:R-:W2:Y:S05]  /*1e10*/  LDSM.16.M88.4 R112, [R188+0x1000] ;  /* 0x00100000bc70783b */ /* 0x000eaa0000000200 */
[C---:B---3--:R-:W-:Y:S08]  /*1e20*/  HMMA.16816.F32.BF16 R8, R124.reuse, R120, R8 ;  /* 0x000000787c08723c */ /* 0x048ff00000041808 */
[-C--:B------:R-:W-:Y:S08]  /*1e30*/  HMMA.16816.F32.BF16 R12, R124, R122.reuse, R12 ;  /* 0x0000007a7c0c723c */ /* 0x080ff0000004180c */
[C---:B------:R-:W-:Y:S01]  /*1e40*/  HMMA.16816.F32.BF16 R16, R116.reuse, R122, R16 ;  /* 0x0000007a7410723c */ /* 0x040fe20000041810 */
[----:B------:R-:W3:Y:S07]  /*1e50*/  LDSM.16.M88.4 R120, [R181] ;  /* 0x00000000b578783b */ /* 0x000eee0000000200 */
[-C--:B-1----:R-:W-:Y:S08]  /*1e60*/  HMMA.16816.F32.BF16 R20, R116, R104.reuse, R20 ;  /* 0x000000687414723c */ /* 0x082ff00000041814 */
[C---:B------:R-:W-:Y:S08]  /*1e70*/  HMMA.16816.F32.BF16 R24, R124.reuse, R104, R24 ;  /* 0x000000687c18723c */ /* 0x040ff00000041818 */
[-C--:B------:R-:W-:Y:S08]  /*1e80*/  HMMA.16816.F32.BF16 R28, R124, R106.reuse, R28 ;  /* 0x0000006a7c1c723c */ /* 0x080ff0000004181c */
[----:B------:R-:W-:Y:S01]  /*1e90*/  HMMA.16816.F32.BF16 R32, R116, R106, R32 ;  /* 0x0000006a7420723c */ /* 0x000fe20000041820 */
[----:B------:R-:W1:Y:S07]  /*1ea0*/  LDSM.16.M88.4 R104, [R181+0x1000] ;  /* 0x00100000b568783b */ /* 0x000e6e0000000200 */
[-C--:B------:R-:W-:Y:S08]  /*1eb0*/  HMMA.16816.F32.BF16 R4, R100, R108.reuse, R4 ;  /* 0x0000006c6404723c */ /* 0x080ff00000041804 */
[C---:B--2---:R-:W-:Y:S08]  /*1ec0*/  HMMA.16816.F32.BF16 R8, R112.reuse, R108, R8 ;  /* 0x0000006c7008723c */ /* 0x044ff00000041808 */
[-C--:B------:R-:W-:Y:S08]  /*1ed0*/  HMMA.16816.F32.BF16 R12, R112, R110.reuse, R12 ;  /* 0x0000006e700c723c */ /* 0x080ff0000004180c */
[C---:B------:R-:W-:Y:S08]  /*1ee0*/  HMMA.16816.F32.BF16 R16, R100.reuse, R110, R16 ;  /* 0x0000006e6410723c */ /* 0x040ff00000041810 */
[-C--:B------:R-:W-:Y:S08]  /*1ef0*/  HMMA.16816.F32.BF16 R20, R100, R128.reuse, R20 ;  /* 0x000000806414723c */ /* 0x080ff00000041814 */
[C---:B------:R-:W-:Y:S04]  /*1f00*/  HMMA.16816.F32.BF16 R24, R112.reuse, R128, R24 ;  /* 0x000000807018723c */ /* 0x040fe80000041818 */
[----:B------:R-:W-:Y:S01]  /*1f10*/  FSEL R129, R228, RZ, P2 ;  /* 0x000000ffe4817208 */ /* 0x000fe20001000000 */
[----:B------:R-:W-:Y:S03]  /*1f20*/  FMUL.FTZ R228, R208, 1.4426950216293334961 ;  /* 0x3fb8aa3bd0e47820 */ /* 0x000fe60000410000 */
[-C--:B------:R-:W-:Y:S08]  /*1f30*/  HMMA.16816.F32.BF16 R28, R112, R130.reuse, R28 ;  /* 0x00000082701c723c */ /* 0x080ff0000004181c */
[----:B------:R-:W-:Y:S01]  /*1f40*/  HMMA.16816.F32.BF16 R32, R100, R130, R32 ;  /* 0x000000826420723c */ /* 0x000fe20000041820 */
[----:B------:R-:W2:Y:S03]  /*1f50*/  LDSM.16.M88.4 R100, [R175+-0x3800] ;  /* 0xffc80000af64783b */ /* 0x000ea60000000200 */
[----:B------:R-:W-:Y:S04]  /*1f60*/  FSEL R130, R228, RZ, P0 ;  /* 0x000000ffe4827208 */ /* 0x000fe80000000000 */
[-C--:B---3--:R-:W-:Y:S08]  /*1f70*/  HMMA.16816.F32.BF16 R4, R120, R132.reuse, R4 ;  /* 0x000000847804723c */ /* 0x088ff00000041804 */
[C---:B-1----:R-:W-:Y:S08]  /*1f80*/  HMMA.16816.F32.BF16 R8, R104.reuse, R132, R8 ;  /* 0x000000846808723c */ /* 0x042ff00000041808 */
[-C--:B------:R-:W-:Y:S03]  /*1f90*/  HMMA.16816.F32.BF16 R12, R104, R134.reuse, R12 ;  /* 0x00000086680c723c */ /* 0x080fe6000004180c */
[--C-:B------:R-:W-:Y:S01]  /*1fa0*/  FFMA.FTZ R225, R4, UR11, -R252.reuse ;  /* 0x0000000b04e17c23 */ /* 0x100fe200080108fc */
[----:B----4-:R-:W-:Y:S01]  /*1fb0*/  FFMA.FTZ R226, R5, UR11, -R252 ;  /* 0x0000000b05e27c23 */ /* 0x010fe200080108fc */
[--C-:B------:R-:W-:Y:S01]  /*1fc0*/  FFMA.FTZ R227, R6, UR11, -R129.reuse ;  /* 0x0000000b06e37c23 */ /* 0x100fe20008010881 */
[----:B------:R-:W-:Y:S02]  /*1fd0*/  FFMA.FTZ R235, R7, UR11, -R129 ;  /* 0x0000000b07eb7c23 */ /* 0x000fe40008010881 */
[C---:B------:R-:W-:Y:S01]  /*1fe0*/  HMMA.16816.F32.BF16 R16, R120.reuse, R134, R16 ;  /* 0x000000867810723c */ /* 0x040fe20000041810 */
[----:B------:R-:W-:Y:S03]  /*1ff0*/  MUFU.EX2 R225, R225 ;  /* 0x000000e100e17308 */ /* 0x000fe60000000800 */
[--C-:B------:R-:W-:Y:S01]  /*2000*/  FFMA.FTZ R229, R8, UR11, -R249.reuse ;  /* 0x0000000b08e57c23 */ /* 0x100fe200080108f9 */
[--C-:B------:R-:W-:Y:S06]  /*2010*/  FFMA.FTZ R230, R9, UR11, -R249.reuse ;  /* 0x0000000b09e67c23 */ /* 0x100fec00080108f9 */
[----:B------:R-:W-:Y:S01]  /*2020*/  MUFU.EX2 R228, R235 ;  /* 0x000000eb00e47308 */ /* 0x000fe20000000800 */
[--C-:B------:R-:W-:Y:S01]  /*2030*/  FFMA.FTZ R231, R10, UR11, -R130.reuse ;  /* 0x0000000b0ae77c23 */ /* 0x100fe20008010882 */
[--C-:B------:R-:W-:Y:S01]  /*2040*/  FFMA.FTZ R232, R11, UR11, -R130.reuse ;  /* 0x0000000b0be87c23 */ /* 0x100fe20008010882 */
[-C--:B--2---:R-:W-:Y:S07]  /*2050*/  HMMA.16816.F32.BF16 R20, R120, R100.reuse, R20 ;  /* 0x000000647814723c */ /* 0x084fee0000041814 */
[----:B------:R-:W-:Y:S01]  /*2060*/  MUFU.EX2 R229, R229 ;  /* 0x000000e500e57308 */ /* 0x000fe20000000800 */
[--C-:B------:R-:W-:Y:S01]  /*2070*/  FFMA.FTZ R233, R12, UR11, -R249.reuse ;  /* 0x0000000b0ce97c23 */ /* 0x100fe200080108f9 */
[----:B------:R-:W-:Y:S08]  /*2080*/  FFMA.FTZ R234, R13, UR11, -R249 ;  /* 0x0000000b0dea7c23 */ /* 0x000ff000080108f9 */
[----:B------:R-:W1:Y:S01]  /*2090*/  MUFU.EX2 R230, R230 ;  /* 0x000000e600e67308 */ /* 0x000e620000000800 */
[----:B------:R-:W-:Y:S01]  /*20a0*/  FFMA.FTZ R236, R15, UR11, -R130 ;  /* 0x0000000b0fec7c23 */ /* 0x000fe20008010882 */
[C---:B------:R-:W-:Y:S08]  /*20b0*/  HMMA.16816.F32.BF16 R24, R104.reuse, R100, R24 ;  /* 0x000000646818723c */ /* 0x040ff00000041818 */
[----:B------:R-:W-:Y:S01]  /*20c0*/  MUFU.EX2 R233, R233 ;  /* 0x000000e900e97308 */ /* 0x000fe20000000800 */
[--C-:B------:R-:W-:Y:S01]  /*20d0*/  FFMA.FTZ R237, R16, UR11, -R252.reuse ;  /* 0x0000000b10ed7c23 */ /* 0x100fe200080108fc */
[--C-:B------:R-:W-:Y:S01]  /*20e0*/  FFMA.FTZ R238, R17, UR11, -R252.reuse ;  /* 0x0000000b11ee7c23 */ /* 0x100fe200080108fc */
[--C-:B------:R-:W-:Y:S01]  /*20f0*/  FFMA.FTZ R239, R18, UR11, -R129.reuse ;  /* 0x0000000b12ef7c23 */ /* 0x100fe20008010881 */
[----:B------:R-:W-:Y:S01]  /*2100*/  FFMA.FTZ R240, R19, UR11, -R129 ;  /* 0x0000000b13f07c23 */ /* 0x000fe20008010881 */
[-C--:B------:R-:W-:Y:S05]  /*2110*/  HMMA.16816.F32.BF16 R28, R104, R102.reuse, R28 ;  /* 0x00000066681c723c */ /* 0x080fea000004181c */
[----:B------:R-:W2:Y:S01]  /*2120*/  MUFU.EX2 R226, R226 ;  /* 0x000000e200e27308 */ /* 0x000ea20000000800 */
[--C-:B------:R-:W-:Y:S01]  /*2130*/  FFMA.FTZ R241, R20, UR11, -R252.reuse ;  /* 0x0000000b14f17c23 */ /* 0x100fe200080108fc */
[----:B------:R-:W-:Y:S01]  /*2140*/  FFMA.FTZ R242, R21, UR11, -R252 ;  /* 0x0000000b15f27c23 */ /* 0x000fe200080108fc */
[----:B-1----:R-:W-:Y:S07]  /*2150*/  F2FP.BF16.F32.PACK_AB R21, R230, R229 ;  /* 0x000000e5e615723e */ /* 0x002fee00000010ff */
[----:B------:R-:W-:Y:S01]  /*2160*/  MUFU.EX2 R237, R237 ;  /* 0x000000ed00ed7308 */ /* 0x000fe20000000800 */
[--C-:B------:R-:W-:Y:S01]  /*2170*/  FFMA.FTZ R235, R14, UR11, -R130.reuse ;  /* 0x0000000b0eeb7c23 */ /* 0x100fe20008010882 */
[----:B------:R-:W-:Y:S08]  /*2180*/  HMMA.16816.F32.BF16 R32, R120, R102, R32 ;  /* 0x000000667820723c */ /* 0x000ff00000041820 */
[----:B------:R-:W1:Y:S01]  /*2190*/  MUFU.EX2 R227, R227 ;  /* 0x000000e300e37308 */ /* 0x000e620000000800 */
[--C-:B------:R-:W-:Y:S01]  /*21a0*/  FFMA.FTZ R245, R24, UR11, -R249.reuse ;  /* 0x0000000b18f57c23 */ /* 0x100fe200080108f9 */
[--C-:B------:R-:W-:Y:S08]  /*21b0*/  FFMA.FTZ R246, R25, UR11, -R249.reuse ;  /* 0x0000000b19f67c23 */ /* 0x100ff000080108f9 */
[----:B------:R-:W3:Y:S01]  /*21c0*/  MUFU.EX2 R238, R238 ;  /* 0x000000ee00ee7308 */ /* 0x000ee20000000800 */
[----:B--2---:R-:W-:Y:S01]  /*21d0*/  F2FP.BF16.F32.PACK_AB R133, R226, R225 ;  /* 0x000000e1e285723e */ /* 0x004fe200000010ff */
[--C-:B------:R-:W-:Y:S01]  /*21e0*/  FFMA.FTZ R247, R26, UR11, -R130.reuse ;  /* 0x0000000b1af77c23 */ /* 0x100fe20008010882 */
[--C-:B------:R-:W-:Y:S07]  /*21f0*/  FFMA.FTZ R248, R27, UR11, -R130.reuse ;  /* 0x0000000b1bf87c23 */ /* 0x100fee0008010882 */
[----:B------:R-:W-:Y:S01]  /*2200*/  MUFU.EX2 R239, R239 ;  /* 0x000000ef00ef7308 */ /* 0x000fe20000000800 */
[--C-:B------:R-:W-:Y:S01]  /*2210*/  FFMA.FTZ R131, R28, UR11, -R249.reuse ;  /* 0x0000000b1c837c23 */ /* 0x100fe200080108f9 */
[----:B------:R-:W-:Y:S01]  /*2220*/  FFMA.FTZ R250, R29, UR11, -R249 ;  /* 0x0000000b1dfa7c23 */ /* 0x000fe200080108f9 */
[----:B------:R2:W-:Y:S07]  /*2230*/  STS [R196], R133 ;  /* 0x00000085c4007388 */ /* 0x0005ee0000000800 */
[----:B------:R-:W4:Y:S01]  /*2240*/  MUFU.EX2 R240, R240 ;  /* 0x000000f000f07308 */ /* 0x000f220000000800 */
[--C-:B------:R-:W-:Y:S01]  /*2250*/  FFMA.FTZ R251, R30, UR11, -R130.reuse ;  /* 0x0000000b1efb7c23 */ /* 0x100fe20008010882 */
[----:B-1----:R-:W-:Y:S01]  /*2260*/  F2FP.BF16.F32.PACK_AB R135, R228, R227 ;  /* 0x000000e3e487723e */ /* 0x002fe200000010ff */
[----:B------:R-:W-:Y:S07]  /*2270*/  FFMA.FTZ R130, R31, UR11, -R130 ;  /* 0x0000000b1f827c23 */ /* 0x000fee0008010882 */
[----:B------:R1:W-:Y:S01]  /*2280*/  MUFU.EX2 R249, R131 ;  /* 0x0000008300f97308 */ /* 0x0003e20000000800 */
[--C-:B------:R-:W-:Y:S01]  /*2290*/  FFMA.FTZ R134, R32, UR11, -R252.reuse ;  /* 0x0000000b20867c23 */ /* 0x100fe200080108fc */
[----:B---3--:R-:W-:Y:S01]  /*22a0*/  F2FP.BF16.F32.PACK_AB R31, R238, R237 ;  /* 0x000000edee1f723e */ /* 0x008fe200000010ff */
[----:B------:R-:W-:Y:S07]  /*22b0*/  STS [R196+0x400], R135 ;  /* 0x00040087c4007388 */ /* 0x000fee0000000800 */
[----:B------:R-:W-:Y:S01]  /*22c0*/  MUFU.EX2 R231, R231 ;  /* 0x000000e700e77308 */ /* 0x000fe20000000800 */
[--C-:B------:R-:W-:Y:S01]  /*22d0*/  FFMA.FTZ R243, R22, UR11, -R129.reuse ;  /* 0x0000000b16f37c23 */ /* 0x100fe20008010881 */
[--C-:B------:R-:W-:Y:S01]  /*22e0*/  FFMA.FTZ R244, R23, UR11, -R129.reuse ;  /* 0x0000000b17f47c23 */ /* 0x100fe20008010881 */
[----:B------:R-:W-:Y:S07]  /*22f0*/  STS [R216], R31 ;  /* 0x0000001fd8007388 */ /* 0x000fee0000000800 */
[----:B------:R-:W2:Y:S01]  /*2300*/  MUFU.EX2 R232, R232 ;  /* 0x000000e800e87308 */ /* 0x000ea20000000800 */
[----:B----4-:R-:W-:Y:S09]  /*2310*/  F2FP.BF16.F32.PACK_AB R29, R240, R239 ;  /* 0x000000eff01d723e */ /* 0x010ff200000010ff */
[----:B------:R-:W3:Y:S01]  /*2320*/  MUFU.EX2 R234, R234 ;  /* 0x000000ea00ea7308 */ /* 0x000ee20000000800 */
[----:B-1----:R-:W-:Y:S01]  /*2330*/  FFMA.FTZ R131, R33, UR11, -R252 ;  /* 0x0000000b21837c23 */ /* 0x002fe200080108fc */
[----:B------:R-:W-:Y:S08]  /*2340*/  STS [R216+0x400], R29 ;  /* 0x0004001dd8007388 */ /* 0x000ff00000000800 */
[----:B------:R1:W-:Y:S01]  /*2350*/  MUFU.EX2 R252, R134 ;  /* 0x0000008600fc7308 */ /* 0x0003e20000000800 */
[----:B------:R4:W-:Y:S09]  /*2360*/  STS [R196+0x1000], R21 ;  /* 0x00100015c4007388 */ /* 0x0009f20000000800 */
[----:B------:R-:W-:Y:S01]  /*2370*/  MUFU.EX2 R235, R235 ;  /* 0x000000eb00eb7308 */ /* 0x000fe20000000800 */
[----:B--2---:R-:W-:Y:S09]  /*2380*/  F2FP.BF16.F32.PACK_AB R133, R232, R231 ;  /* 0x000000e7e885723e */ /* 0x004ff200000010ff */
[----:B------:R-:W2:Y:S01]  /*2390*/  MUFU.EX2 R236, R236 ;  /* 0x000000ec00ec7308 */ /* 0x000ea20000000800 */
[----:B---3--:R-:W-:Y:S01]  /*23a0*/  F2FP.BF16.F32.PACK_AB R27, R234, R233 ;  /* 0x000000e9ea1b723e */ /* 0x008fe200000010ff */
[----:B------:R3:W-:Y:S08]  /*23b0*/  STS [R196+0x1400], R133 ;  /* 0x00140085c4007388 */ /* 0x0007f00000000800 */
[----:B------:R-:W-:Y:S01]  /*23c0*/  MUFU.EX2 R241, R241 ;  /* 0x000000f100f17308 */ /* 0x000fe20000000800 */
[--C-:B-1----:R-:W-:Y:S01]  /*23d0*/  FFMA.FTZ R134, R34, UR11, -R129.reuse ;  /* 0x0000000b22867c23 */ /* 0x102fe20008010881 */
[----:B------:R-:W-:Y:S08]  /*23e0*/  FFMA.FTZ R129, R35, UR11, -R129 ;  /* 0x0000000b23817c23 */ /* 0x000ff00008010881 */
[----:B------:R-:W1:Y:S01]  /*23f0*/  MUFU.EX2 R242, R242 ;  /* 0x000000f200f27308 */ /* 0x000e620000000800 */
[----:B------:R-:W-:Y:S09]  /*2400*/  STS [R216+0x1000], R27 ;  /* 0x0010001bd8007388 */ /* 0x000ff20000000800 */
[----:B------:R-:W-:Y:S01]  /*2410*/  MUFU.EX2 R243, R243 ;  /* 0x000000f300f37308 */ /* 0x000fe20000000800 */
[----:B--2---:R-:W-:Y:S09]  /*2420*/  F2FP.BF16.F32.PACK_AB R25, R236, R235 ;  /* 0x000000ebec19723e */ /* 0x004ff200000010ff */
[----:B------:R-:W2:Y:S01]  /*2430*/  MUFU.EX2 R244, R244 ;  /* 0x000000f400f47308 */ /* 0x000ea20000000800 */
[----:B------:R-:W-:Y:S09]  /*2440*/  STS [R216+0x1400], R25 ;  /* 0x00140019d8007388 */ /* 0x000ff20000000800 */
[----:B------:R-:W4:Y:S01]  /*2450*/  MUFU.EX2 R131, R131 ;  /* 0x0000008300837308 */ /* 0x000f220000000800 */
[----:B-1----:R-:W-:Y:S09]  /*2460*/  F2FP.BF16.F32.PACK_AB R34, R242, R241 ;  /* 0x000000f1f222723e */ /* 0x002ff200000010ff */
[----:B------:R-:W-:Y:S01]  /*2470*/  MUFU.EX2 R134, R134 ;  /* 0x0000008600867308 */ /* 0x000fe20000000800 */
[----:B------:R-:W-:Y:S09]  /*2480*/  STS [R215], R34 ;  /* 0x00000022d7007388 */ /* 0x000ff20000000800 */
[----:B------:R-:W1:Y:S01]  /*2490*/  MUFU.EX2 R129, R129 ;  /* 0x0000008100817308 */ /* 0x000e620000000800 */
[----:B--2---:R-:W-:Y:S09]  /*24a0*/  F2FP.BF16.F32.PACK_AB R30, R244, R243 ;  /* 0x000000f3f41e723e */ /* 0x004ff200000010ff */
[----:B------:R-:W-:Y:S01]  /*24b0*/  MUFU.EX2 R245, R245 ;  /* 0x000000f500f57308 */ /* 0x000fe20000000800 */
[----:B----4-:R-:W-:Y:S01]  /*24c0*/  F2FP.BF16.F32.PACK_AB R23, R131, R252 ;  /* 0x000000fc8317723e */ /* 0x010fe200000010ff */
[----:B------:R-:W-:Y:S08]  /*24d0*/  STS [R215+0x400], R30 ;  /* 0x0004001ed7007388 */ /* 0x000ff00000000800 */
[----:B------:R-:W2:Y:S01]  /*24e0*/  MUFU.EX2 R246, R246 ;  /* 0x000000f600f67308 */ /* 0x000ea20000000800 */
[----:B------:R-:W-:Y:S09]  /*24f0*/  STS [R214], R23 ;  /* 0x00000017d6007388 */ /* 0x000ff20000000800 */
[----:B------:R-:W-:Y:S01]  /*2500*/  MUFU.EX2 R247, R247 ;  /* 0x000000f700f77308 */ /* 0x000fe20000000800 */
[----:B-1----:R-:W-:Y:S09]  /*2510*/  F2FP.BF16.F32.PACK_AB R21, R129, R134 ;  /* 0x000000868115723e */ /* 0x002ff200000010ff */
[----:B------:R-:W1:Y:S01]  /*2520*/  MUFU.EX2 R248, R248 ;  /* 0x000000f800f87308 */ /* 0x000e620000000800 */
[----:B------:R-:W-:Y:S09]  /*2530*/  STS [R214+0x400], R21 ;  /* 0x00040015d6007388 */ /* 0x000ff20000000800 */
[----:B------:R-:W4:Y:S01]  /*2540*/  MUFU.EX2 R250, R250 ;  /* 0x000000fa00fa7308 */ /* 0x000f220000000800 */
[----:B--2---:R-:W-:Y:S09]  /*2550*/  F2FP.BF16.F32.PACK_AB R26, R246, R245 ;  /* 0x000000f5f61a723e */ /* 0x004ff200000010ff */
[----:B------:R-:W-:Y:S01]  /*2560*/  MUFU.EX2 R251, R251 ;  /* 0x000000fb00fb7308 */ /* 0x000fe20000000800 */
[----:B------:R-:W-:Y:S09]  /*2570*/  STS [R215+0x1000], R26 ;  /* 0x0010001ad7007388 */ /* 0x000ff20000000800 */
[----:B------:R-:W3:Y:S01]  /*2580*/  MUFU.EX2 R130, R130 ;  /* 0x0000008200827308 */ /* 0x000ee20000000800 */
[----:B-1----:R-:W-:Y:S02]  /*2590*/  F2FP.BF16.F32.PACK_AB R22, R248, R247 ;  /* 0x000000f7f816723e */ /* 0x002fe400000010ff */
[----:B----4-:R-:W-:Y:S03]  /*25a0*/  F2FP.BF16.F32.PACK_AB R135, R250, R249 ;  /* 0x000000f9fa87723e */ /* 0x010fe600000010ff */
[----:B------:R-:W-:Y:S04]  /*25b0*/  STS [R215+0x1400], R22 ;  /* 0x00140016d7007388 */ /* 0x000fe80000000800 */
[----:B------:R-:W-:Y:S01]  /*25c0*/  STS [R214+0x1000], R135 ;  /* 0x00100087d6007388 */ /* 0x000fe20000000800 */
[----:B---3--:R-:W-:Y:S05]  /*25d0*/  F2FP.BF16.F32.PACK_AB R133, R130, R251 ;  /* 0x000000fb8285723e */ /* 0x008fea00000010ff */
[----:B------:R-:W-:Y:S04]  /*25e0*/  STS [R214+0x1400], R133 ;  /* 0x00140085d6007388 */ /* 0x000fe80000000800 */
[----:B------:R-:W1:Y:S08]  /*25f0*/  LDSM.16.M88.4 R100, [R186+0x4000] ;  /* 0x00400000ba64783b */ /* 0x000e700000000200 */
[----:B------:R-:W2:Y:S08]  /*2600*/  LDSM.16.M88.4 R104, [R186+0x5000] ;  /* 0x00500000ba68783b */ /* 0x000eb00000000200 */
[----:B------:R-:W3:Y:S08]  /*2610*/  LDSM.16.M88.4 R108, [R168+0x4000] ;  /* 0x00400000a86c783b */ /* 0x000ef00000000200 */
[----:B------:R-:W4:Y:S08]  /*2620*/  LDSM.16.M88.4 R112, [R168+0x5000] ;  /* 0x00500000a870783b */ /* 0x000f300000000200 */
[----:B------:R-:W4:Y:S01]  /*2630*/  LDSM.16.M88.4 R116, [R3+0x4000] ;  /* 0x004000000374783b */ /* 0x000f220000000200 */
[-C--:B-1----:R-:W-:Y:S07]  /*2640*/  HMMA.16816.F32.BF16 R4, R100, R136.reuse, RZ ;  /* 0x000000886404723c */ /* 0x082fee00000418ff */
[----:B------:R-:W1:Y:S01]  /*2650*/  LDSM.16.M88.4 R120, [R3+0x5000] ;  /* 0x005000000378783b */ /* 0x000e620000000200 */
        /* <DEDUP_REMOVED lines=8> */
[----:B------:R-:W2:Y:S07]  /*26e0*/  LDSM.16.M88.4 R100, [R2+0x4000] ;  /* 0x004000000264783b */ /* 0x000eae0000000200 */
[-C--:B---3--:R-:W-:Y:S08]  /*26f0*/  HMMA.16816.F32.BF16 R4, R108, R144.reuse, R4 ;  /* 0x000000906c04723c */ /* 0x088ff00000041804 */
[C---:B----4-:R-:W-:Y:S08]  /*2700*/  HMMA.16816.F32.BF16 R8, R112.reuse, R144, R8 ;  /* 0x000000907008723c */ /* 0x050ff00000041808 */
[-C--:B------:R-:W-:Y:S08]  /*2710*/  HMMA.16816.F32.BF16 R12, R112, R146.reuse, R12 ;  /* 0x00000092700c723c */ /* 0x080ff0000004180c */
[C---:B------:R-:W-:Y:S08]  /*2720*/  HMMA.16816.F32.BF16 R16, R108.reuse, R146, R16 ;  /* 0x000000926c10723c */ /* 0x040ff00000041810 */
[-C--:B------:R-:W-:Y:S08]  /*2730*/  HMMA.16816.F32.BF16 R20, R108, R148.reuse, R20 ;  /* 0x000000946c14723c */ /* 0x080ff00000041814 */
[C---:B------:R-:W-:Y:S08]  /*2740*/  HMMA.16816.F32.BF16 R24, R112.reuse, R148, R24 ;  /* 0x000000947018723c */ /* 0x040ff00000041818 */
[-C--:B------:R-:W-:Y:S08]  /*2750*/  HMMA.16816.F32.BF16 R28, R112, R150.reuse, R28 ;  /* 0x00000096701c723c */ /* 0x080ff0000004181c */
[----:B------:R-:W-:Y:S08]  /*2760*/  HMMA.16816.F32.BF16 R32, R108, R150, R32 ;  /* 0x000000966c20723c */ /* 0x000ff00000041820 */
[-C--:B------:R-:W-:Y:S08]  /*2770*/  HMMA.16816.F32.BF16 R4, R116, R152.reuse, R4 ;  /* 0x000000987404723c */ /* 0x080ff00000041804 */
[C---:B-1----:R-:W-:Y:S08]  /*2780*/  HMMA.16816.F32.BF16 R8, R120.reuse, R152, R8 ;  /* 0x000000987808723c */ /* 0x042ff00000041808 */
[-C--:B------:R-:W-:Y:S08]  /*2790*/  HMMA.16816.F32.BF16 R12, R120, R154.reuse, R12 ;  /* 0x0000009a780c723c */ /* 0x080ff0000004180c */
[C---:B------:R-:W-:Y:S08]  /*27a0*/  HMMA.16816.F32.BF16 R16, R116.reuse, R154, R16 ;  /* 0x0000009a7410723c */ /* 0x040ff00000041810 */
[-C--:B------:R-:W-:Y:S08]  /*27b0*/  HMMA.16816.F32.BF16 R20, R116, R156.reuse, R20 ;  /* 0x0000009c7414723c */ /* 0x080ff00000041814 */
[C---:B------:R-:W-:Y:S08]  /*27c0*/  HMMA.16816.F32.BF16 R24, R120.reuse, R156, R24 ;  /* 0x0000009c7818723c */ /* 0x040ff00000041818 */
[-C--:B------:R-:W-:Y:S08]  /*27d0*/  HMMA.16816.F32.BF16 R28, R120, R158.reuse, R28 ;  /* 0x0000009e781c723c */ /* 0x080ff0000004181c */
[----:B------:R-:W-:Y:S08]  /*27e0*/  HMMA.16816.F32.BF16 R32, R116, R158, R32 ;  /* 0x0000009e7420723c */ /* 0x000ff00000041820 */
[-C--:B--2---:R-:W-:Y:S08]  /*27f0*/  HMMA.16816.F32.BF16 R4, R100, R160.reuse, R4 ;  /* 0x000000a06404723c */ /* 0x084ff00000041804 */
[C---:B------:R-:W-:Y:S08]  /*2800*/  HMMA.16816.F32.BF16 R8, R104.reuse, R160, R8 ;  /* 0x000000a06808723c */ /* 0x040ff00000041808 */
[-C--:B------:R-:W-:Y:S03]  /*2810*/  HMMA.16816.F32.BF16 R12, R104, R162.reuse, R12 ;  /* 0x000000a2680c723c */ /* 0x080fe6000004180c */
[C---:B------:R-:W-:Y:S01]  /*2820*/  FADD.FTZ R133, -R217.reuse, R4 ;  /* 0x00000004d9857221 */ /* 0x040fe20000010100 */
[----:B------:R-:W-:Y:S03]  /*2830*/  FADD.FTZ R135, -R217, R5 ;  /* 0x00000005d9877221 */ /* 0x000fe60000010100 */
[----:B------:R-:W-:Y:S01]  /*2840*/  FMUL.FTZ R225, R225, R133 ;  /* 0x00000085e1e17220 */ /* 0x000fe20000410000 */
[C---:B------:R-:W-:Y:S04]  /*2850*/  HMMA.16816.F32.BF16 R16, R100.reuse, R162, R16 ;  /* 0x000000a26410723c */ /* 0x040fe80000041810 */
[----:B------:R-:W-:Y:S01]  /*2860*/  FMUL.FTZ R226, R226, R135 ;  /* 0x00000087e2e27220 */ /* 0x000fe20000410000 */
[----:B------:R-:W-:Y:S03]  /*2870*/  IADD3 R135, PT, PT, R212, 0x1, RZ ;  /* 0x00000001d4877810 */ /* 0x000fe60007ffe0ff */
[-C--:B------:R-:W-:Y:S03]  /*2880*/  HMMA.16816.F32.BF16 R20, R100, R164.reuse, R20 ;  /* 0x000000a46414723c */ /* 0x080fe60000041814 */
[----:B------:R-:W-:Y:S02]  /*2890*/  F2FP.BF16.F32.PACK_AB R225, R226, R225 ;  /* 0x000000e1e2e1723e */ /* 0x000fe400000010ff */
[----:B------:R-:W-:Y:S03]  /*28a0*/  ISETP.NE.AND P1, PT, R135, 0x1, PT ;  /* 0x000000018700780c */ /* 0x000fe60003f25270 */
[C---:B------:R-:W-:Y:S04]  /*28b0*/  HMMA.16816.F32.BF16 R24, R104.reuse, R164, R24 ;  /* 0x000000a46818723c */ /* 0x040fe80000041818 */
[C---:B------:R-:W-:Y:S01]  /*28c0*/  FADD.FTZ R181, -R217.reuse, R16 ;  /* 0x00000010d9b57221 */ /* 0x040fe20000010100 */
[----:B------:R-:W-:Y:S03]  /*28d0*/  FADD.FTZ R133, -R217, R17 ;  /* 0x00000011d9857221 */ /* 0x000fe60000010100 */
[-C--:B------:R-:W-:Y:S03]  /*28e0*/  HMMA.16816.F32.BF16 R28, R104, R166.reuse, R28 ;  /* 0x000000a6681c723c */ /* 0x080fe6000004181c */
[----:B------:R-:W-:Y:S01]  /*28f0*/  FMUL.FTZ R237, R237, R181 ;  /* 0x000000b5eded7220 */ /* 0x000fe20000410000 */
[----:B------:R-:W-:Y:S01]  /*2900*/  FMUL.FTZ R238, R238, R133 ;  /* 0x00000085eeee7220 */ /* 0x000fe20000410000 */
[C---:B------:R-:W-:Y:S01]  /*2910*/  FADD.FTZ R133, -R217.reuse, R20 ;  /* 0x00000014d9857221 */ /* 0x040fe20000010100 */
[----:B------:R-:W-:Y:S02]  /*2920*/  FADD.FTZ R21, -R217, R21 ;  /* 0x00000015d9157221 */ /* 0x000fe40000010100 */
[----:B------:R-:W-:Y:S04]  /*2930*/  HMMA.16816.F32.BF16 R32, R100, R166, R32 ;  /* 0x000000a66420723c */ /* 0x000fe80000041820 */
[----:B------:R-:W-:Y:S01]  /*2940*/  F2FP.BF16.F32.PACK_AB R237, R238, R237 ;  /* 0x000000edeeed723e */ /* 0x000fe200000010ff */
[----:B------:R-:W-:Y:S01]  /*2950*/  FMUL.FTZ R241, R241, R133 ;  /* 0x00000085f1f17220 */ /* 0x000fe20000410000 */
[----:B------:R-:W-:Y:S01]  /*2960*/  FADD.FTZ R133, -R222, R7 ;  /* 0x00000007de857221 */ /* 0x000fe20000010100 */
[----:B------:R-:W-:Y:S03]  /*2970*/  FMUL.FTZ R242, R242, R21 ;  /* 0x00000015f2f27220 */ /* 0x000fe60000410000 */
[----:B------:R-:W-:Y:S02]  /*2980*/  FMUL.FTZ R228, R228, R133 ;  /* 0x00000085e4e47220 */ /* 0x000fe40000410000 */
[----:B------:R-:W-:Y:S07]  /*2990*/  F2FP.BF16.F32.PACK_AB R242, R242, R241 ;  /* 0x000000f1f2f2723e */ /* 0x000fee00000010ff */
[C---:B------:R-:W-:Y:S01]  /*29a0*/  FADD.FTZ R226, -R217.reuse, R32 ;  /* 0x00000020d9e27221 */ /* 0x040fe20000010100 */
[----:B------:R-:W-:Y:S01]  /*29b0*/  FADD.FTZ R238, -R217, R33 ;  /* 0x00000021d9ee7221 */ /* 0x000fe20000010100 */
[----:B------:R-:W-:Y:S02]  /*29c0*/  FADD.FTZ R217, -R222, R6 ;  /* 0x00000006ded97221 */ /* 0x000fe40000010100 */
[----:B------:R-:W-:Y:S01]  /*29d0*/  FMUL.FTZ R226, R252, R226 ;  /* 0x000000e2fce27220 */ /* 0x000fe20000410000 */
[----:B------:R-:W-:Y:S01]  /*29e0*/  FMUL.FTZ R238, R131, R238 ;  /* 0x000000ee83ee7220 */ /* 0x000fe20000410000 */
[----:B------:R-:W-:Y:S01]  /*29f0*/  FMUL.FTZ R217, R227, R217 ;  /* 0x000000d9e3d97220 */ /* 0x000fe20000410000 */
[C---:B------:R-:W-:Y:S01]  /*2a00*/  FADD.FTZ R252, -R222.reuse, R18 ;  /* 0x00000012defc7221 */ /* 0x040fe20000010100 */
[----:B------:R-:W-:Y:S02]  /*2a10*/  FADD.FTZ R227, -R222, R19 ;  /* 0x00000013dee37221 */ /* 0x000fe40000010100 */
[----:B------:R-:W-:Y:S01]  /*2a20*/  F2FP.BF16.F32.PACK_AB R241, R238, R226 ;  /* 0x000000e2eef1723e */ /* 0x000fe200000010ff */
[----:B------:R-:W-:Y:S01]  /*2a30*/  FMUL.FTZ R252, R239, R252 ;  /* 0x000000fceffc7220 */ /* 0x000fe20000410000 */
[----:B------:R-:W-:Y:S01]  /*2a40*/  F2FP.BF16.F32.PACK_AB R217, R228, R217 ;  /* 0x000000d9e4d9723e */ /* 0x000fe200000010ff */
[C---:B------:R-:W-:Y:S01]  /*2a50*/  FADD.FTZ R226, -R222.reuse, R22 ;  /* 0x00000016dee27221 */ /* 0x040fe20000010100 */
[C---:B------:R-:W-:Y:S01]  /*2a60*/  FADD.FTZ R239, -R222.reuse, R23 ;  /* 0x00000017deef7221 */ /* 0x040fe20000010100 */
        /* <DEDUP_REMOVED lines=19> */
[----:B------:R-:W-:Y:S03]  /*2ba0*/  IADD3 R6, P0, PT, R204, UR7, RZ ;  /* 0x00000007cc067c10 */ /* 0x000fe6000ff1e0ff */
[----:B------:R-:W-:Y:S01]  /*2bb0*/  @!PT LDS RZ, [RZ] ;  /* 0x00000000fffff984 */ /* 0x000fe20000000800 */
[----:B------:R-:W-:Y:S01]  /*2bc0*/  @!PT LDS RZ, [RZ] ;  /* 0x00000000fffff984 */ /* 0x000fe20000000800 */
[----:B------:R-:W-:Y:S01]  /*2bd0*/  @!PT LDS RZ, [RZ] ;  /* 0x00000000fffff984 */ /* 0x000fe20000000800 */
[----:B------:R1:W-:Y:S01]  /*2be0*/  LDGSTS.E.BYPASS.LTC128B.128 [R213], desc[UR22][R204.64] ;  /* 0x00000000ccd57fae */ /* 0x0003e2000b981a16 */
[----:B------:R-:W-:Y:S05]  /*2bf0*/  IADD3.X R7, PT, PT, R205, UR17, RZ, P0, !PT ;  /* 0x00000011cd077c10 */ /* 0x000fea00087fe4ff */
[----:B------:R1:W-:Y:S04]  /*2c00*/  LDGSTS.E.BYPASS.LTC128B.128 [R213+0x1000], desc[UR22][R6.64] ;  /* 0x0100000006d57fae */ /* 0x0003e8000b981a16 */
[----:B------:R-:W0:Y:S02]  /*2c10*/  LDGDEPBAR ;  /* 0x00000000000079af */ /* 0x000e240000000000 */
.L_x_217:
        /* <DEDUP_REMOVED lines=8> */
[C---:B------:R-:W-:Y:S01]  /*2ca0*/  FADD.FTZ R14, -R223.reuse, R14 ;  /* 0x0000000edf0e7221 */ /* 0x040fe20000010100 */
[----:B------:R-:W-:Y:S01]  /*2cb0*/  FMUL.FTZ R11, R232, R11 ;  /* 0x0000000be80b7220 */ /* 0x000fe20000410000 */
[----:B------:R-:W-:Y:S01]  /*2cc0*/  FADD.FTZ R13, -R224, R13 ;  /* 0x0000000de00d7221 */ /* 0x000fe20000010100 */
        /* <DEDUP_REMOVED lines=9> */
[C---:B------:R-:W-:Y:S01]  /*2d60*/  FADD.FTZ R24, -R224.reuse, R24 ;  /* 0x00000018e0187221 */ /* 0x040fe20000010100 */
[----:B------:R-:W-:Y:S01]  /*2d70*/  F2FP.BF16.F32.PACK_AB R11, R11, R10 ;  /* 0x0000000a0b0b723e */ /* 0x000fe200000010ff */
        /* <DEDUP_REMOVED lines=14> */
[C---:B------:R-:W-:Y:S01]  /*2e60*/  FADD.FTZ R28, -R224.reuse, R28 ;  /* 0x0000001ce01c7221 */ /* 0x040fe20000010100 */
[----:B------:R-:W-:Y:S01]  /*2e70*/  FADD.FTZ R29, -R224, R29 ;  /* 0x0000001de01d7221 */ /* 0x000fe20000010100 */
        /* <DEDUP_REMOVED lines=23> */
[----:B-1----:R-:W-:Y:S04]  /*2ff0*/  LDSM.16.MT88.4 R4, [R174] ;  /* 0x00000000ae04783b */ /* 0x002fe80000004200 */
        /* <DEDUP_REMOVED lines=57> */
[----:B------:R-:W-:Y:S03]  /*3390*/  IADD3 R6, P0, PT, R206, UR6, RZ ;  /* 0x00000006ce067c10 */ /* 0x000fe6000ff1e0ff */
[----:B------:R-:W-:Y:S01]  /*33a0*/  @!PT LDS RZ, [RZ] ;  /* 0x00000000fffff984 */ /* 0x000fe20000000800 */
[----:B------:R-:W-:Y:S01]  /*33b0*/  @!PT LDS RZ, [RZ] ;  /* 0x00000000fffff984 */ /* 0x000fe20000000800 */
[----:B------:R-:W-:Y:S01]  /*33c0*/  @!PT LDS RZ, [RZ] ;  /* 0x00000000fffff984 */ /* 0x000fe20000000800 */
[----:B------:R1:W-:Y:S01]  /*33d0*/  LDGSTS.E.BYPASS.LTC128B.128 [R197+0x4000], desc[UR22][R206.64] ;  /* 0x04000000cec57fae */ /* 0x0003e2000b981a16 */
[----:B------:R-:W-:Y:S05]  /*33e0*/  IADD3.X R7, PT, PT, R207, UR8, RZ, P0, !PT ;  /* 0x00000008cf077c10 */ /* 0x000fea00087fe4ff */
[----:B------:R1:W-:Y:S04]  /*33f0*/  LDGSTS.E.BYPASS.LTC128B.128 [R197+0x5000], desc[UR22][R6.64] ;  /* 0x0500000006c57fae */ /* 0x0003e8000b981a16 */
[----:B------:R-:W0:Y:S02]  /*3400*/  LDGDEPBAR ;  /* 0x00000000000079af */ /* 0x000e240000000000 */
.L_x_218:
        /* <DEDUP_REMOVED lines=28> */
[C---:B------:R-:W-:Y:S01]  /*35d0*/  HMMA.16816.F32.BF16 R12, R100.reuse, R108, R12 ;  /* 0x0000006c640c723c */ /* 0x040fe2000004180c */
[----:B------:R-:W-:Y:S05]  /*35e0*/  IMAD.U32 R109, RZ, RZ, UR9 ;  /* 0x00000009ff6d7e24 */ /* 0x000fea000f8e00ff */
[----:B------:R-:W-:Y:S02]  /*35f0*/  LEA R108, P0, R109, R218, 0x2 ;  /* 0x000000da6d6c7211 */ /* 0x000fe400078010ff */
        /* <DEDUP_REMOVED lines=8> */
[C---:B--2---:R-:W-:Y:S01]  /*3680*/  HMMA.16816.F32.BF16 R4, R24.reuse, R32, R4 ;  /* 0x000000201804723c */ /* 0x044fe20000041804 */
[----:B------:R-:W-:Y:S05]  /*3690*/  IMAD.U32 R33, RZ, RZ, UR9 ;  /* 0x00000009ff217e24 */ /* 0x000fea000f8e00ff */
[----:B------:R-:W-:Y:S02]  /*36a0*/  LEA.HI.X.SX32 R109, R33, R219, 0x2, P0 ;  /* 0x000000db216d7211 */ /* 0x000fe400000f16ff */
[C---:B------:R-:W-:Y:S01]  /*36b0*/  HMMA.16816.F32.BF16 R8, R24.reuse, R34, R8 ;  /* 0x000000221808723c */ /* 0x040fe20000041808 */
[----:B------:R-:W-:Y:S02]  /*36c0*/  LDSM.16.MT88.4 R32, [R184+0x9000] ;  /* 0x00900000b820783b */ /* 0x000fe40000004200 */
[C---:B------:R-:W-:Y:S04]  /*36d0*/  LEA R110, P0, R116.reuse, R108, 0x5 ;  /* 0x0000006c746e7211 */ /* 0x040fe800078028ff */
[C---:B------:R-:W-:Y:S01]  /*36e0*/  LEA.HI.X.SX32 R111, R116.reuse, R109, 0x5, P0 ;  /* 0x0000006d746f7211 */ /* 0x040fe200000f2eff */
[C---:B---3--:R-:W-:Y:S03]  /*36f0*/  HMMA.16816.F32.BF16 R12, R24.reuse, R104, R12 ;  /* 0x00000068180c723c */ /* 0x048fe6000004180c */
[C---:B------:R-:W-:Y:S04]  /*3700*/  LEA R112, P0, R116.reuse, R110, 0x5 ;  /* 0x0000006e74707211 */ /* 0x040fe800078028ff */
[C---:B------:R-:W-:Y:S01]  /*3710*/  LEA.HI.X.SX32 R113, R116.reuse, R111, 0x5, P0 ;  /* 0x0000006f74717211 */ /* 0x040fe200000f2eff */
[----:B------:R-:W-:Y:S01]  /*3720*/  HMMA.16816.F32.BF16 R16, R24, R106, R16 ;  /* 0x0000006a1810723c */ /* 0x000fe20000041810 */
[----:B------:R-:W2:Y:S02]  /*3730*/  LDSM.16.M88.4 R24, [R172+0x2000] ;  /* 0x00200000ac18783b */ /* 0x000ea40000000200 */
[C---:B------:R-:W-:Y:S02]  /*3740*/  LEA R114, P0, R116.reuse, R112, 0x5 ;  /* 0x0000007074727211 */ /* 0x040fe400078028ff */
[----:B------:R-:W-:Y:S02]  /*3750*/  LDSM.16.MT88.4 R104, [R0+0x9800] ;  /* 0x009800000068783b */ /* 0x000fe40000004200 */
        /* <DEDUP_REMOVED lines=8> */
[C---:B------:R-:W-:Y:S05]  /*37e0*/  LEA.HI.X.SX32 R121, R116.reuse, R119, 0x5, P0 ;  /* 0x0000007774797211 */ /* 0x040fea00000f2eff */
[----:B------:R-:W-:Y:S01]  /*37f0*/  HMMA.16816.F32.BF16 R16, R28, R22, R16 ;  /* 0x000000161c10723c */ /* 0x000fe20000041810 */
[----:B------:R-:W-:Y:S04]  /*3800*/  LDSM.16.M88.4 R20, [R171+0x2000] ;  /* 0x00200000ab14783b */ /* 0x000fe80000000200 */
[----:B------:R-:W3:Y:S03]  /*3810*/  LDSM.16.MT88.4 R28, [R184+0x9800] ;  /* 0x00980000b81c783b */ /* 0x000ee60000004200 */
[C---:B--2---:R-:W-:Y:S05]  /*3820*/  HMMA.16816.F32.BF16 R4, R24.reuse, R32, R4 ;  /* 0x000000201804723c */ /* 0x044fea0000041804 */
[C---:B------:R-:W-:Y:S03]  /*3830*/  LEA R32, P0, R116.reuse, R120, 0x5 ;  /* 0x0000007874207211 */ /* 0x040fe600078028ff */
[C---:B------:R-:W-:Y:S03]  /*3840*/  HMMA.16816.F32.BF16 R8, R24.reuse, R34, R8 ;  /* 0x000000221808723c */ /* 0x040fe60000041808 */
        /* <DEDUP_REMOVED lines=27> */
[C---:B------:R-:W-:Y:S01]  /*3a00*/  LEA.HI.X.SX32 R107, R116.reuse, R105, 0x5, P0 ;  /* 0x00000069746b7211 */ /* 0x040fe200000f2eff */
[----:B------:R-:W-:Y:S01]  /*3a10*/  REDG.E.ADD.F32.FTZ.RN.STRONG.GPU desc[UR22][R114.64], R8 ;  /* 0x00000008720079a6 */ /* 0x000fe2000c12f316 */
[C---:B------:R-:W-:Y:S03]  /*3a20*/  LEA R124, P0, R116.reuse, R106, 0x5 ;  /* 0x0000006a747c7211 */ /* 0x040fe600078028ff */
[----:B------:R-:W-:Y:S01]  /*3a30*/  REDG.E.ADD.F32.FTZ.RN.STRONG.GPU desc[UR22][R118.64], R9 ;  /* 0x00000009760079a6 */ /* 0x000fe2000c12f316 */
[----:B------:R-:W-:Y:S03]  /*3a40*/  LEA.HI.X.SX32 R125, R116, R107, 0x5, P0 ;  /* 0x0000006b747d7211 */ /* 0x000fe600000f2eff */
        /* <DEDUP_REMOVED lines=69> */
.L_x_216:
[----:B------:R-:W1:Y:S01]  /*3ea0*/  LDCU UR6, c[0x0][0x500] ;  /* 0x0000a000ff0677ac */ /* 0x000e620008000800 */
[----:B------:R-:W-:Y:S01]  /*3eb0*/  MOV R8, R198 ;  /* 0x000000c600087202 */ /* 0x000fe20000000f00 */
[----:B------:R-:W2:Y:S01]  /*3ec0*/  LDC.64 R6, c[0x0][0x5c0] ;  /* 0x00017000ff067b82 */ /* 0x000ea20000000a00 */
[----:B------:R-:W-:Y:S01]  /*3ed0*/  MOV R9, RZ ;  /* 0x000000ff00097202 */ /* 0x000fe20000000f00 */
[----:B------:R-:W3:Y:S01]  /*3ee0*/  LDCU.64 UR4, c[0x0][0x5a8] ;  /* 0x0000b500ff0477ac */ /* 0x000ee20008000a00 */
[----:B------:R-:W-:Y:S02]  /*3ef0*/  F2FP.BF16.F32.PACK_AB R36, R37, R36 ;  /* 0x000000242524723e */ /* 0x000fe400000010ff */
[----:B------:R-:W-:Y:S01]  /*3f00*/  F2FP.BF16.F32.PACK_AB R38, R39, R38 ;  /* 0x000000262726723e */ /* 0x000fe200000010ff */
[----:B------:R-:W4:Y:S01]  /*3f10*/  LDCU.64 UR8, c[0x0][0x5e0] ;  /* 0x0000bc00ff0877ac */ /* 0x000f220008000a00 */
[----:B------:R-:W-:Y:S02]  /*3f20*/  F2FP.BF16.F32.PACK_AB R48, R49, R48 ;  /* 0x000000303130723e */ /* 0x000fe400000010ff */
[----:B------:R-:W-:-:S02]  /*3f30*/  F2FP.BF16.F32.PACK_AB R50, R51, R50 ;  /* 0x000000323332723e */ /* 0x000fc400000010ff */
[----:B------:R-:W-:Y:S02]  /*3f40*/  F2FP.BF16.F32.PACK_AB R40, R41, R40 ;  /* 0x000000282928723e */ /* 0x000fe400000010ff */
[----:B------:R-:W-:Y:S02]  /*3f50*/  F2FP.BF16.F32.PACK_AB R42, R43, R42 ;  /* 0x0000002a2b2a723e */ /* 0x000fe400000010ff */
[----:B------:R-:W-:Y:S01]  /*3f60*/  F2FP.BF16.F32.PACK_AB R44, R45, R44 ;  /* 0x0000002c2d2c723e */ /* 0x000fe200000010ff */
[----:B-1----:R-:W-:Y:S01]  /*3f70*/  FMUL.FTZ R68, R68, UR6 ;  /* 0x0000000644447c20 */ /* 0x002fe20008410000 */
        /* <DEDUP_REMOVED lines=31> */
[----:B------:R-:W-:Y:S01]  /*4170*/  FMUL.FTZ R92, R92, UR6 ;  /* 0x000000065c5c7c20 */ /* 0x000fe20008410000 */
[----:B------:R-:W-:Y:S01]  /*4180*/  F2FP.BF16.F32.PACK_AB R82, R83, R82 ;  /* 0x000000525352723e */ /* 0x000fe200000010ff */
[----:B------:R-:W-:Y:S01]  /*4190*/  FMUL.FTZ R93, R93, UR6 ;  /* 0x000000065d5d7c20 */ /* 0x000fe20008410000 */
[----:B------:R-:W-:Y:S01]  /*41a0*/  FMUL.FTZ R94, R94, UR6 ;  /* 0x000000065e5e7c20 */ /* 0x000fe20008410000 */
[----:B------:R-:W-:Y:S01]  /*41b0*/  FMUL.FTZ R95, R95, UR6 ;  /* 0x000000065f5f7c20 */ /* 0x000fe20008410000 */
[----:B------:R-:W-:Y:S01]  /*41c0*/  F2FP.BF16.F32.PACK_AB R72, R73, R72 ;  /* 0x000000484948723e */ /* 0x000fe200000010ff */
[C---:B---3--:R-:W-:Y:S01]  /*41d0*/  IMAD.WIDE.U32 R4, R190.reuse, UR4, R8 ;  /* 0x00000004be047c25 */ /* 0x048fe2000f8e0008 */
[----:B------:R-:W-:Y:S01]  /*41e0*/  F2FP.BF16.F32.PACK_AB R74, R75, R74 ;  /* 0x0000004a4b4a723e */ /* 0x000fe200000010ff */
[----:B------:R-:W1:Y:S01]  /*41f0*/  LDCU.64 UR6, c[0x0][0x5d8] ;  /* 0x0000bb00ff0677ac */ /* 0x000e620008000a00 */
[----:B------:R-:W-:Y:S01]  /*4200*/  F2FP.BF16.F32.PACK_AB R76, R77, R76 ;  /* 0x0000004c4d4c723e */ /* 0x000fe200000010ff */
[----:B------:R-:W-:Y:S01]  /*4210*/  IMAD R11, R190, UR5, R5 ;  /* 0x00000005be0b7c24 */ /* 0x000fe2000f8e0205 */
[----:B------:R-:W-:Y:S01]  /*4220*/  F2FP.BF16.F32.PACK_AB R78, R79, R78 ;  /* 0x0000004e4f4e723e */ /* 0x000fe200000010ff */
[----:B------:R-:W3:Y:S01]  /*4230*/  LDCU.64 UR4, c[0x0][0x5b0] ;  /* 0x0000b600ff0477ac */ /* 0x000ee20008000a00 */
[----:B------:R-:W-:Y:S01]  /*4240*/  F2FP.BF16.F32.PACK_AB R84, R85, R84 ;  /* 0x000000545554723e */ /* 0x000fe200000010ff */
[----:B------:R-:W-:Y:S01]  /*4250*/  IMAD.MOV.U32 R10, RZ, RZ, R4 ;  /* 0x000000ffff0a7224 */ /* 0x000fe200078e0004 */
[----:B------:R-:W-:Y:S01]  /*4260*/  F2FP.BF16.F32.PACK_AB R86, R87, R86 ;  /* 0x000000565756723e */ /* 0x000fe200000010ff */
[----:B------:R-:W4:Y:S01]  /*4270*/  LDC.64 R4, c[0x0][0x5c8] ;  /* 0x00017200ff047b82 */ /* 0x000f220000000a00 */
[----:B------:R-:W-:Y:S01]  /*4280*/  F2FP.BF16.F32.PACK_AB R96, R97, R96 ;  /* 0x000000606160723e */ /* 0x000fe200000010ff */
[----:B------:R-:W-:Y:S01]  /*4290*/  STS [R187+0x6000], R68 ;  /* 0x00600044bb007388 */ /* 0x000fe20000000800 */
[----:B------:R-:W-:-:S02]  /*42a0*/  F2FP.BF16.F32.PACK_AB R98, R99, R98 ;  /* 0x000000626362723e */ /* 0x000fc400000010ff */
[----:B------:R-:W-:Y:S01]  /*42b0*/  F2FP.BF16.F32.PACK_AB R88, R89, R88 ;  /* 0x000000585958723e */ /* 0x000fe200000010ff */
[----:B------:R-:W-:Y:S01]  /*42c0*/  STS [R187+0x6400], R70 ;  /* 0x00640046bb007388 */ /* 0x000fe20000000800 */
[----:B------:R-:W-:Y:S02]  /*42d0*/  F2FP.BF16.F32.PACK_AB R90, R91, R90 ;  /* 0x0000005a5b5a723e */ /* 0x000fe400000010ff */
[----:B------:R-:W-:Y:S01]  /*42e0*/  F2FP.BF16.F32.PACK_AB R92, R93, R92 ;  /* 0x0000005c5d5c723e */ /* 0x000fe200000010ff */
[----:B------:R-:W-:Y:S01]  /*42f0*/  STS [R199+0x6000], R80 ;  /* 0x00600050c7007388 */ /* 0x000fe20000000800 */
[----:B------:R-:W-:Y:S01]  /*4300*/  F2FP.BF16.F32.PACK_AB R94, R95, R94 ;  /* 0x0000005e5f5e723e */ /* 0x000fe200000010ff */
[----:B-1----:R-:W-:Y:S01]  /*4310*/  IMAD.WIDE.U32 R10, R183, UR6, R10 ;  /* 0x00000006b70a7c25 */ /* 0x002fe2000f8e000a */
[----:B------:R-:W-:Y:S01]  /*4320*/  F2FP.BF16.F32.PACK_AB R46, R47, R46 ;  /* 0x0000002e2f2e723e */ /* 0x000fe200000010ff */
[----:B------:R-:W-:Y:S01]  /*4330*/  STS [R199+0x6400], R82 ;  /* 0x00640052c7007388 */ /* 0x000fe20000000800 */
[----:B------:R-:W-:Y:S01]  /*4340*/  F2FP.BF16.F32.PACK_AB R52, R53, R52 ;  /* 0x000000343534723e */ /* 0x000fe200000010ff */
[----:B------:R-:W-:Y:S01]  /*4350*/  IMAD R11, R183, UR7, R11 ;  /* 0x00000007b70b7c24 */ /* 0x000fe2000f8e020b */
[----:B------:R-:W-:Y:S01]  /*4360*/  F2FP.BF16.F32.PACK_AB R54, R55, R54 ;  /* 0x000000363736723e */ /* 0x000fe200000010ff */
[----:B------:R-:W-:Y:S01]  /*4370*/  STS [R187+0x8000], R72 ;  /* 0x00800048bb007388 */ /* 0x000fe20000000800 */
[----:B------:R-:W-:Y:S01]  /*4380*/  F2FP.BF16.F32.PACK_AB R64, R65, R64 ;  /* 0x000000404140723e */ /* 0x000fe200000010ff */
[----:B--2---:R-:W-:Y:S01]  /*4390*/  IMAD.WIDE.U32 R10, R6, UR14, R10 ;  /* 0x0000000e060a7c25 */ /* 0x004fe2000f8e000a */
[----:B------:R-:W-:Y:S01]  /*43a0*/  F2FP.BF16.F32.PACK_AB R66, R67, R66 ;  /* 0x000000424342723e */ /* 0x000fe200000010ff */
[----:B------:R-:W-:Y:S01]  /*43b0*/  STS [R187+0x8400], R74 ;  /* 0x0084004abb007388 */ /* 0x000fe20000000800 */
[----:B------:R-:W-:-:S02]  /*43c0*/  F2FP.BF16.F32.PACK_AB R56, R57, R56 ;  /* 0x000000383938723e */ /* 0x000fc400000010ff */
[----:B------:R-:W-:Y:S01]  /*43d0*/  F2FP.BF16.F32.PACK_AB R58, R59, R58 ;  /* 0x0000003a3b3a723e */ /* 0x000fe200000010ff */
[----:B------:R-:W-:Y:S01]  /*43e0*/  STS [R199+0x8000], R76 ;  /* 0x0080004cc7007388 */ /* 0x000fe20000000800 */
[----:B------:R-:W-:Y:S02]  /*43f0*/  F2FP.BF16.F32.PACK_AB R60, R61, R60 ;  /* 0x0000003c3d3c723e */ /* 0x000fe400000010ff */
[----:B------:R-:W-:Y:S01]  /*4400*/  F2FP.BF16.F32.PACK_AB R62, R63, R62 ;  /* 0x0000003e3f3e723e */ /* 0x000fe200000010ff */
[----:B------:R-:W-:Y:S04]  /*4410*/  STS [R199+0x8400], R78 ;  /* 0x0084004ec7007388 */ /* 0x000fe80000000800 */
[----:B------:R-:W-:Y:S04]  /*4420*/  STS [R185], R84 ;  /* 0x00000054b9007388 */ /* 0x000fe80000000800 */
[----:B------:R-:W-:Y:S04]  /*4430*/  STS [R185+0x400], R86 ;  /* 0x00040056b9007388 */ /* 0x000fe80000000800 */
[----:B------:R-:W-:Y:S04]  /*4440*/  STS [R201], R96 ;  /* 0x00000060c9007388 */ /* 0x000fe80000000800 */
[----:B------:R-:W-:Y:S04]  /*4450*/  STS [R201+0x400], R98 ;  /* 0x00040062c9007388 */ /* 0x000fe80000000800 */
        /* <DEDUP_REMOVED lines=8> */
[----:B------:R4:W-:Y:S04]  /*44e0*/  STS [R187+0xc000], R40 ;  /* 0x00c00028bb007388 */ /* 0x0009e80000000800 */
[----:B------:R-:W-:Y:S04]  /*44f0*/  STS [R187+0xc400], R42 ;  /* 0x00c4002abb007388 */ /* 0x000fe80000000800 */
[----:B------:R3:W-:Y:S04]  /*4500*/  STS [R199+0xc000], R44 ;  /* 0x00c0002cc7007388 */ /* 0x0007e80000000800 */
[----:B------:R1:W-:Y:S04]  /*4510*/  STS [R199+0xc400], R46 ;  /* 0x00c4002ec7007388 */ /* 0x0003e80000000800 */
[----:B------:R-:W-:Y:S04]  /*4520*/  STS [R185+0x4000], R52 ;  /* 0x00400034b9007388 */ /* 0x000fe80000000800 */
[----:B------:R2:W-:Y:S04]  /*4530*/  STS [R185+0x4400], R54 ;  /* 0x00440036b9007388 */ /* 0x0005e80000000800 */
[----:B------:R-:W-:Y:S01]  /*4540*/  STS [R201+0x4000], R64 ;  /* 0x00400040c9007388 */ /* 0x000fe20000000800 */
[----:B----4-:R-:W-:-:S03]  /*4550*/  IMAD R40, R4, UR31, RZ ;  /* 0x0000001f04287c24 */ /* 0x010fc6000f8e02ff */
[----:B------:R-:W-:Y:S01]  /*4560*/  STS [R201+0x4400], R66 ;  /* 0x00440042c9007388 */ /* 0x000fe20000000800 */
[----:B------:R-:W-:-:S03]  /*4570*/  IMAD R40, R5, UR14, R40 ;  /* 0x0000000e05287c24 */ /* 0x000fc6000f8e0228 */
[----:B------:R-:W-:Y:S01]  /*4580*/  STS [R185+0x6000], R56 ;  /* 0x00600038b9007388 */ /* 0x000fe20000000800 */
[----:B---3--:R-:W-:-:S03]  /*4590*/  IMAD.WIDE.U32 R44, R190, UR4, R8 ;  /* 0x00000004be2c7c25 */ /* 0x008fc6000f8e0008 */
[----:B------:R-:W-:Y:S01]  /*45a0*/  STS [R185+0x6400], R58 ;  /* 0x0064003ab9007388 */ /* 0x000fe20000000800 */
[----:B------:R-:W-:Y:S02]  /*45b0*/  IMAD R8, R6, UR31, RZ ;  /* 0x0000001f06087c24 */ /* 0x000fe4000f8e02ff */
[----:B------:R-:W-:Y:S01]  /*45c0*/  IMAD R45, R190, UR5, R45 ;  /* 0x00000005be2d7c24 */ /* 0x000fe2000f8e022d */
[----:B------:R-:W-:Y:S01]  /*45d0*/  STS [R201+0x6000], R60 ;  /* 0x0060003cc9007388 */ /* 0x000fe20000000800 */
[----:B------:R-:W-:Y:S01]  /*45e0*/  IMAD R8, R7, UR14, R8 ;  /* 0x0000000e07087c24 */ /* 0x000fe2000f8e0208 */
[----:B------:R-:W1:Y:S01]  /*45f0*/  LDCU.128 UR4, c[0x0][0x560] ;  /* 0x0000ac00ff0477ac */ /* 0x000e620008000c00 */
[----:B------:R-:W-:Y:S01]  /*4600*/  IMAD.WIDE.U32 R44, R183, UR8, R44 ;  /* 0x00000008b72c7c25 */ /* 0x000fe2000f8e002c */
[----:B------:R-:W-:Y:S02]  /*4610*/  STS [R201+0x6400], R62 ;  /* 0x0064003ec9007388 */ /* 0x000fe40000000800 */
[----:B------:R-:W-:Y:S01]  /*4620*/  IADD3 R9, PT, PT, R11, R8, RZ ;  /* 0x000000080b097210 */ /* 0x000fe20007ffe0ff */
[----:B------:R-:W-:Y:S01]  /*4630*/  IMAD.MOV.U32 R8, RZ, RZ, R10 ;  /* 0x000000ffff087224 */ /* 0x000fe200078e000a */
[----:B------:R-:W-:Y:S01]  /*4640*/  BAR.SYNC.DEFER_BLOCKING 0x0 ;  /* 0x0000000000007b1d */ /* 0x000fe20000010000 */
[----:B------:R-:W-:-:S02]  /*4650*/  IMAD R45, R183, UR9, R45 ;  /* 0x00000009b72d7c24 */ /* 0x000fc4000f8e022d */
[----:B------:R-:W-:-:S04]  /*4660*/  IMAD.WIDE.U32 R42, R194, R6, R8 ;  /* 0x00000006c22a7225 */ /* 0x000fc800078e0008 */
[----:B------:R-:W-:-:S04]  /*4670*/  IMAD.WIDE.U32 R44, R4, UR14, R44 ;  /* 0x0000000e042c7c25 */ /* 0x000fc8000f8e002c */
[----:B------:R-:W-:Y:S01]  /*4680*/  IMAD R41, R194, R7, R43 ;  /* 0x00000007c2297224 */ /* 0x000fe200078e022b */
[----:B-1----:R-:W-:Y:S01]  /*4690*/  LEA R46, P0, R42, UR4, 0x1 ;  /* 0x000000042a2e7c11 */ /* 0x002fe2000f8008ff */
[----:B------:R-:W-:Y:S01]  /*46a0*/  IMAD.IADD R45, R45, 0x1, R40 ;  /* 0x000000012d2d7824 */ /* 0x000fe200078e0228 */
[----:B------:R-:W-:Y:S02]  /*46b0*/  SHF.L.U64.HI R40, R6, 0x6, R7 ;  /* 0x0000000606287819 */ /* 0x000fe40000010207 */
[----:B------:R-:W-:Y:S01]  /*46c0*/  LEA.HI.X R47, R42, UR5, R41, 0x1, P0 ;  /* 0x000000052a2f7c11 */ /* 0x000fe200080f0c29 */
[----:B------:R-:W-:Y:S01]  /*46d0*/  IMAD.WIDE.U32 R44, R194, R4, R44 ;  /* 0x00000004c22c7225 */ /* 0x000fe200078e002c */
[C---:B------:R-:W-:Y:S02]  /*46e0*/  LEA R42, P0, R6.reuse, R46, 0x7 ;  /* 0x0000002e062a7211 */ /* 0x040fe400078038ff */
[C---:B------:R-:W-:Y:S02]  /*46f0*/  SHF.L.U32 R41, R6.reuse, 0x6, RZ ;  /* 0x0000000606297819 */ /* 0x040fe400000006ff */
[----:B------:R-:W-:Y:S01]  /*4700*/  LEA.HI.X R43, R6, R47, R7, 0x7, P0 ;  /* 0x0000002f062b7211 */ /* 0x000fe200000f3c07 */
[----:B------:R-:W-:Y:S01]  /*4710*/  IMAD R6, R194, R5, R45 ;  /* 0x00000005c2067224 */ /* 0x000fe200078e022d */
[----:B------:R-:W1:Y:S01]  /*4720*/  LDS.128 R36, [R197+0x6000] ;  /* 0x00600000c5247984 */ /* 0x000e620000000c00 */
[----:B------:R-:W-:-:S02]  /*4730*/  LEA R50, P0, R44, UR6, 0x1 ;  /* 0x000000062c327c11 */ /* 0x000fc4000f8008ff */
[----:B------:R-:W-:Y:S01]  /*4740*/  IADD3 R48, P1, PT, R41, R46, RZ ;  /* 0x0000002e29307210 */ /* 0x000fe20007f3e0ff */
[----:B------:R-:W3:Y:S01]  /*4750*/  LDS.128 R32, [R197+0x7000] ;  /* 0x00700000c5207984 */ /* 0x000ee20000000c00 */
[----:B------:R-:W-:Y:S02]  /*4760*/  SHF.L.U32 R7, R4, 0x6, RZ ;  /* 0x0000000604077819 */ /* 0x000fe400000006ff */
[----:B------:R-:W-:Y:S01]  /*4770*/  LEA.HI.X R51, R44, UR7, R6, 0x1, P0 ;  /* 0x000000072c337c11 */ /* 0x000fe200080f0c06 */
[----:B------:R-:W4:Y:S01]  /*4780*/  LDS.128 R28, [R197+0x8000] ;  /* 0x00800000c51c7984 */ /* 0x000f220000000c00 */
[----:B--2---:R-:W-:Y:S02]  /*4790*/  IADD3 R54, P2, PT, R42, R41, RZ ;  /* 0x000000292a367210 */ /* 0x004fe40007f5e0ff */
[-C--:B------:R-:W-:Y:S01]  /*47a0*/  LEA R44, P0, R4, R50.reuse, 0x7 ;  /* 0x00000032042c7211 */ /* 0x080fe200078038ff */
[----:B------:R-:W2:Y:S01]  /*47b0*/  LDS.128 R24, [R197+0x9000] ;  /* 0x00900000c5187984 */ /* 0x000ea20000000c00 */
[----:B------:R-:W-:Y:S01]  /*47c0*/  IADD3.X R49, PT, PT, R40, R47, RZ, P1, !PT ;  /* 0x0000002f28317210 */ /* 0x000fe20000ffe4ff */
[----:B------:R-:W-:Y:S01]  /*47d0*/  IMAD.X R55, R43, 0x1, R40, P2 ;  /* 0x000000012b377824 */ /* 0x000fe200010e0628 */
[----:B------:R-:W-:Y:S01]  /*47e0*/  SHF.L.U64.HI R6, R4, 0x6, R5 ;  /* 0x0000000604067819 */ /* 0x000fe20000010205 */
[----:B------:R-:W2:Y:S01]  /*47f0*/  LDS.128 R20, [R197+0xa000] ;  /* 0x00a00000c5147984 */ /* 0x000ea20000000c00 */
[----:B------:R-:W-:-:S02]  /*4800*/  IADD3 R52, P1, PT, R7, R50, RZ ;  /* 0x0000003207347210 */ /* 0x000fc40007f3e0ff */
[----:B------:R-:W-:Y:S01]  /*4810*/  LEA.HI.X R45, R4, R51, R5, 0x7, P0 ;  /* 0x00000033042d7211 */ /* 0x000fe200000f3c05 */
[----:B------:R-:W2:Y:S01]  /*4820*/  LDS.128 R16, [R197+0xb000] ;  /* 0x00b00000c5107984 */ /* 0x000ea20000000c00 */
[----:B------:R-:W-:Y:S02]  /*4830*/  IADD3 R4, P0, PT, R44, R7, RZ ;  /* 0x000000072c047210 */ /* 0x000fe40007f1e0ff */
[----:B------:R-:W-:Y:S01]  /*4840*/  IADD3.X R53, PT, PT, R6, R51, RZ, P1, !PT ;  /* 0x0000003306357210 */ /* 0x000fe20000ffe4ff */
[----:B------:R-:W2:Y:S01]  /*4850*/  LDS.128 R12, [R197+0xc000] ;  /* 0x00c00000c50c7984 */ /* 0x000ea20000000c00 */
[----:B------:R-:W-:-:S03]  /*4860*/  IADD3.X R5, PT, PT, R45, R6, RZ, P0, !PT ;  /* 0x000000062d057210 */ /* 0x000fc600007fe4ff */
[----:B------:R-:W2:Y:S04]  /*4870*/  LDS.128 R8, [R197+0xd000] ;  /* 0x00d00000c5087984 */ /* 0x000ea80000000c00 */
[----:B-1----:R1:W-:Y:S04]  /*4880*/  STG.E.128 desc[UR22][R46.64], R36 ;  /* 0x000000242e007986 */ /* 0x0023e8000c101d16 */
[----:B---3--:R1:W-:Y:S04]  /*4890*/  STG.E.128 desc[UR22][R48.64], R32 ;  /* 0x0000002030007986 */ /* 0x0083e8000c101d16 */
[----:B----4-:R1:W-:Y:S04]  /*48a0*/  STG.E.128 desc[UR22][R42.64], R28 ;  /* 0x0000001c2a007986 */ /* 0x0103e8000c101d16 */
[----:B--2---:R1:W-:Y:S04]  /*48b0*/  STG.E.128 desc[UR22][R54.64], R24 ;  /* 0x0000001836007986 */ /* 0x0043e8000c101d16 */
[----:B------:R1:W-:Y:S04]  /*48c0*/  STG.E.128 desc[UR22][R50.64], R20 ;  /* 0x0000001432007986 */ /* 0x0003e8000c101d16 */
[----:B------:R1:W-:Y:S04]  /*48d0*/  STG.E.128 desc[UR22][R52.64], R16 ;  /* 0x0000001034007986 */ /* 0x0003e8000c101d16 */
[----:B------:R1:W-:Y:S04]  /*48e0*/  STG.E.128 desc[UR22][R44.64], R12 ;  /* 0x0000000c2c007986 */ /* 0x0003e8000c101d16 */
[----:B------:R1:W-:Y:S02]  /*48f0*/  STG.E.128 desc[UR22][R4.64], R8 ;  /* 0x0000000804007986 */ /* 0x0003e4000c101d16 */
.L_x_213:
[----:B------:R-:W2:Y:S01]  /*4900*/  LDCU UR5, c[0x0][0x438] ;  /* 0x00008700ff0577ac */ /* 0x000ea20008000800 */
[----:B------:R-:W-:Y:S02]  /*4910*/  UIADD3 UR20, UPT, UPT, UR19, UR20, URZ ;  /* 0x0000001413147290 */ /* 0x000fe4000fffe0ff */
[----:B--2---:R-:W-:-:S04]  /*4920*/  UIADD3 UR5, UPT, UPT, UR5, 0x7f, URZ ;  /* 0x0000007f05057890 */ /* 0x004fc8000fffe0ff */
[----:B------:R-:W-:-:S04]  /*4930*/  USHF.R.S32.HI UR4, URZ, 0x1f, UR5 ;  /* 0x0000001fff047899 */ /* 0x000fc80008011405 */
[----:B------:R-:W-:-:S04]  /*4940*/  ULEA.HI UR4, UR4, UR5, URZ, 0x7 ;  /* 0x0000000504047291 */ /* 0x000fc8000f8f38ff */
[----:B------:R-:W-:-:S04]  /*4950*/  USHF.R.S32.HI UR4, URZ, 0x7, UR4 ;  /* 0x00000007ff047899 */ /* 0x000fc80008011404 */
[----:B------:R-:W-:-:S09]  /*4960*/  UISETP.GE.AND UP0, UPT, UR20, UR4, UPT ;  /* 0x000000041400728c */ /* 0x000fd2000bf06270 */
[----:B------:R-:W-:Y:S05]  /*4970*/  BRA.U !UP0, `(.L_x_220) ;  /* 0xffffffbd08407547 */ /* 0x000fea000b83ffff */
[----:B------:R-:W-:Y:S05]  /*4980*/  EXIT ;  /* 0x000000000000794d */ /* 0x000fea0003800000 */
.L_x_221:
        /* <DEDUP_REMOVED lines=15> */
.L_x_2756:


//--------------------- .text._ZN5flash44flash_bwd_dq_dk_dv_loop_seqk_parallel_kernelI23Flash_bwd_kernel_traitsILi64ELi64ELi128ELi8ELi2ELi4ELi4ELb1ELb0EN7cutlass10bfloat16_tE19Flash_kernel_traitsILi64ELi64ELi128ELi8ES3_EELb0ELb0ELb0ELb1ELb0ELb0ELb0EEEvNS_16Flash_bwd_paramsE --------------------------
	.section	.text._ZN5flash44flash_bwd_dq_dk_dv_loop_seqk_parallel_kernelI23Flash_bwd_kernel_traitsILi64ELi64ELi128ELi8ELi2ELi4ELi4ELb1ELb0EN7cutlass10bfloat16_tE19Flash_kernel_traitsILi64ELi64ELi128ELi8ES3_EELb0ELb0ELb0ELb1ELb0ELb0ELb0EEEvNS_16Flash_bwd_paramsE,"ax",@progbits
	.align	128
        .global         _ZN5flash44flash_bwd_dq_dk_dv_loop_seqk_parallel_kernelI23Flash_bwd_kernel_traitsILi64ELi64ELi128ELi8ELi2ELi4ELi4ELb1ELb0EN7cutlass10bfloat16_tE19Flash_kernel_traitsILi64ELi64ELi128ELi8ES3_EELb0ELb0ELb0ELb1ELb0ELb0ELb0EEEvNS_16Flash_bwd_paramsE
        .type           _ZN5flash44flash_bwd_dq_dk_dv_loop_seqk_parallel_kernelI23Flash_bwd_kernel_traitsILi64ELi64ELi128ELi8ELi2ELi4ELi4ELb1ELb0EN7cutlass10bfloat16_tE19Flash_kernel_traitsILi64ELi64ELi128ELi8ES3_EELb0ELb0ELb0ELb1ELb0ELb0ELb0EEEvNS_16Flash_bwd_paramsE,@function
        .size           _ZN5flash44flash_bwd_dq_dk_dv_loop_seqk_parallel_kernelI23Flash_bwd_kernel_traitsILi64ELi64ELi128ELi8ELi2ELi4ELi4ELb1ELb0EN7cutlass10bfloat16_tE19Flash_kernel_traitsILi64ELi64ELi128ELi8ES3_EELb0ELb0ELb0ELb1ELb0ELb0ELb0EEEvNS_16Flash_bwd_paramsE,(.L_x_2757 - _ZN5flash44flash_bwd_dq_dk_dv_loop_seqk_parallel_kernelI23Flash_bwd_kernel_traitsILi64ELi64ELi128ELi8ELi2ELi4ELi4ELb1ELb0EN7cutlass10bfloat16_tE19Flash_kernel_traitsILi64ELi64ELi128ELi8ES3_EELb0ELb0ELb0ELb1ELb0ELb0ELb0EEEvNS_16Flash_bwd_paramsE)
        .other          _ZN5flash44flash_bwd_dq_dk_dv_loop_seqk_parallel_kernelI23Flash_bwd_kernel_traitsILi64ELi64ELi128ELi8ELi2ELi4ELi4ELb1ELb0EN7cutlass10bfloat16_tE19Flash_kernel_traitsILi64ELi64ELi128ELi8ES3_EELb0ELb0ELb0ELb1ELb0ELb0ELb0EEEvNS_16Flash_bwd_paramsE,@"STO_CUDA_ENTRY STV_DEFAULT"
_ZN5flash44flash_bwd_dq_dk_dv_loop_seqk_parallel_kernelI23Flash_bwd_kernel_traitsILi64ELi64ELi128ELi8ELi2ELi4ELi4ELb1ELb0EN7cutlass10bfloat16_tE19Flash_kernel_traitsILi64ELi64ELi128ELi8ES3_EELb0ELb0ELb0ELb1ELb0ELb0ELb0EEEvNS_16Flash_bwd_paramsE:
.text._ZN5flash44flash_bwd_dq_dk_dv_loop_seqk_parallel_kernelI23Flash_bwd_kernel_traitsILi64ELi64ELi128ELi8ELi2ELi4ELi4ELb1ELb0EN7cutlass10bfloat16_tE19Flash_kernel_traitsILi64ELi64ELi128ELi8ES3_EELb0ELb0ELb0ELb1ELb0ELb0ELb0EEEvNS_16Flash_bwd_paramsE:
        /* <DEDUP_REMOVED lines=16> */
[----:B------:R-:W-:Y:S01]  /*0100*/  IMAD.MOV.U32 R179, RZ, RZ, 0x20 ;  /* 0x00000020ffb37424 */ /* 0x000fe200078e00ff */
[----:B------:R-:W3:Y:S01]  /*0110*/  S2R R186, SR_CTAID.Z ;  /* 0x0000000000ba7919 */ /* 0x000ee20000002700 */
        /* <DEDUP_REMOVED lines=8> */
[--C-:B-1----:R-:W-:Y:S01]  /*01a0*/  SHF.R.U32.HI R0, RZ, 0x1, R191.reuse ;  /* 0x00000001ff007819 */ /* 0x102fe200000116bf */
[C---:B------:R-:W-:Y:S01]  /*01b0*/  IMAD.SHL.U32 R4, R191.reuse, 0x10, RZ ;  /* 0x00000010bf047824 */ /* 0x040fe200078e00ff */
[--C-:B------:R-:W-:Y:S01]  /*01c0*/  SHF.R.U32.HI R2, RZ, 0x2, R191.reuse ;  /* 0x00000002ff027819 */ /* 0x100fe200000116bf */
[C---:B------:R-:W-:Y:S01]  /*01d0*/  IMAD.SHL.U32 R199, R191.reuse, 0x2, RZ ;  /* 0x00000002bfc77824 */ /* 0x040fe200078e00ff */
[----:B------:R-:W-:Y:S01]  /*01e0*/  LOP3.LUT R190, R0, 0x10, RZ, 0xc0, !PT ;  /* 0x0000001000be7812 */ /* 0x000fe200078ec0ff */
[C---:B------:R-:W-:Y:S01]  /*01f0*/  IMAD.SHL.U32 R3, R191.reuse, 0x40, RZ ;  /* 0x00000040bf037824 */ /* 0x040fe200078e00ff */
[----:B------:R-:W-:Y:S01]  /*0200*/  SHF.R.U32.HI R5, RZ, 0x4, R191 ;  /* 0x00000004ff057819 */ /* 0x000fe200000116bf */
[C---:B------:R-:W-:Y:S01]  /*0210*/  IMAD.SHL.U32 R192, R191.reuse, 0x8, RZ ;  /* 0x00000008bfc07824 */ /* 0x040fe200078e00ff */
[----:B------:R-:W-:Y:S01]  /*0220*/  LOP3.LUT R190, R190, 0x7, R2, 0xf8, !PT ;  /* 0x00000007bebe7812 */ /* 0x000fe200078ef802 */
[----:B------:R-:W-:Y:S01]  /*0230*/  IMAD.SHL.U32 R2, R191, 0x20, RZ ;  /* 0x00000020bf027824 */ /* 0x000fe200078e00ff */
[----:B------:R-:W-:-:S02]  /*0240*/  LOP3.LUT R4, R4, 0x1c0, RZ, 0xc0, !PT ;  /* 0x000001c004047812 */ /* 0x000fc400078ec0ff */
[----:B------:R-:W-:Y:S01]  /*0250*/  LOP3.LUT R180, R3, 0x1c0, RZ, 0xc0, !PT ;  /* 0x000001c003b47812 */ /* 0x000fe200078ec0ff */
[----:B-----5:R-:W-:Y:S01]  /*0260*/  IMAD.U32 R8, RZ, RZ, UR4 ;  /* 0x00000004ff087e24 */ /* 0x020fe2000f8e00ff */
[----:B------:R-:W-:Y:S01]  /*0270*/  LOP3.LUT R189, R2, 0xc00, RZ, 0xc0, !PT ;  /* 0x00000c0002bd7812 */ /* 0x000fe200078ec0ff */
[----:B------:R-:W-:Y:S01]  /*0280*/  UIADD3 UR4, UPT, UPT, UR6, 0xa000, URZ ;  /* 0x0000a00006047890 */ /* 0x000fe2000fffe0ff */
[----:B------:R-:W-:Y:S02]  /*0290*/  LOP3.LUT R5, R5, 0x8, RZ, 0xc0, !PT ;  /* 0x0000000805057812 */ /* 0x000fe400078ec0ff */
[--C-:B------:R-:W-:Y:S02]  /*02a0*/  LOP3.LUT R4, R4, 0x38, R199.reuse, 0xf8, !PT ;  /* 0x0000003804047812 */ /* 0x100fe400078ef8c7 */
[----:B------:R-:W-:Y:S02]  /*02b0*/  LOP3.LUT R189, R189, 0x6, R199, 0xf8, !PT ;  /* 0x00000006bdbd7812 */ /* 0x000fe400078ef8c7 */
[----:B------:R-:W-:-:S02]  /*02c0*/  LOP3.LUT R181, R3, 0x200, RZ, 0xc0, !PT ;  /* 0x0000020003b57812 */ /* 0x000fc400078ec0ff */
[----:B------:R-:W-:Y:S02]  /*02d0*/  LOP3.LUT P1, R182, R191, 0x10, RZ, 0xc0, !PT ;  /* 0x00000010bfb67812 */ /* 0x000fe4000782c0ff */
[----:B------:R-:W-:Y:S02]  /*02e0*/  LOP3.LUT R180, R180, 0x38, R192, 0xf8, !PT ;  /* 0x00000038b4b47812 */ /* 0x000fe400078ef8c0 */
[----:B------:R-:W-:Y:S02]  /*02f0*/  LOP3.LUT R189, R189, R4, R5, 0xf6, !PT ;  /* 0x00000004bdbd7212 */ /* 0x000fe400078ef605 */
[----:B------:R-:W-:Y:S02]  /*0300*/  LOP3.LUT R199, R199, 0x7006, R2, 0xc8, !PT ;  /* 0x00007006c7c77812 */ /* 0x000fe400078ec802 */
[----:B------:R-:W-:Y:S02]  /*0310*/  LOP3.LUT R4, R4, 0x20, R0, 0x78, !PT ;  /* 0x0000002004047812 */ /* 0x000fe400078e7800 */
[----:B------:R-:W-:-:S02]  /*0320*/  LOP3.LUT R174, R0, 0x30, RZ, 0xc0, !PT ;  /* 0x0000003000ae7812 */ /* 0x000fc400078ec0ff */
[C-C-:B------:R-:W-:Y:S02]  /*0330*/  LOP3.LUT R183, R181.reuse, 0x400, R2.reuse, 0xf8, !PT ;  /* 0x00000400b5b77812 */ /* 0x140fe400078ef802 */
[----:B------:R-:W-:Y:S02]  /*0340*/  LOP3.LUT R181, R181, 0xc00, R2, 0xf8, !PT ;  /* 0x00000c00b5b57812 */ /* 0x000fe400078ef802 */
[C---:B------:R-:W-:Y:S02]  /*0350*/  LOP3.LUT R0, R180.reuse, 0x8, R0, 0x78, !PT ;  /* 0x00000008b4007812 */ /* 0x040fe400078e7800 */
[----:B------:R-:W-:Y:S02]  /*0360*/  LEA R189, R189, UR6, 0x1 ;  /* 0x00000006bdbd7c11 */ /* 0x000fe4000f8e08ff */
[----:B------:R-:W-:Y:S02]  /*0370*/  LOP3.LUT R182, R180, R5, R182, 0x1e, !PT ;  /* 0x00000005b4b67212 */ /* 0x000fe400078e1eb6 */
[----:B------:R-:W-:Y:S01]  /*0380*/  LOP3.LUT R199, R199, 0x400, R2, 0xf8, !PT ;  /* 0x00000400c7c77812 */ /* 0x000fe200078ef802 */
[----:B------:R-:W-:Y:S01]  /*0390*/  VIADD R188, R189, 0x6040 ;  /* 0x00006040bdbc7836 */ /* 0x000fe20000000000 */
[----:B---3--:R-:W-:-:S02]  /*03a0*/  LEA R194, P0, R187, R194, 0x2 ;  /* 0x000000c2bbc27211 */ /* 0x008fc400078010ff */
[--C-:B------:R-:W-:Y:S02]  /*03b0*/  LOP3.LUT R180, R180, 0x8, R191.reuse, 0x78, !PT ;  /* 0x00000008b4b47812 */ /* 0x100fe400078e78bf */
[----:B------:R-:W-:Y:S02]  /*03c0*/  LOP3.LUT P2, RZ, R191, 0x8, RZ, 0xc0, !PT ;  /* 0x00000008bfff7812 */ /* 0x000fe4000784c0ff */
[----:B------:R-:W-:Y:S02]  /*03d0*/  LOP3.LUT R174, R174, 0x8, R191, 0xf8, !PT ;  /* 0x00000008aeae7812 */ /* 0x000fe400078ef8bf */
[-C--:B------:R-:W-:Y:S02]  /*03e0*/  LOP3.LUT R183, R183, R0.reuse, RZ, 0xfc, !PT ;  /* 0x00000000b7b77212 */ /* 0x080fe400078efcff */
[----:B------:R-:W-:Y:S01]  /*03f0*/  LOP3.LUT R181, R181, R0, RZ, 0xfc, !PT ;  /* 0x00000000b5b57212 */ /* 0x000fe200078efcff */
[----:B------:R-:W-:Y:S01]  /*0400*/  VIADD R0, R189, 0x6000 ;  /* 0x00006000bd007836 */ /* 0x000fe20000000000 */
[----:B------:R-:W-:-:S02]  /*0410*/  LOP3.LUT R199, R199, R4, RZ, 0xfc, !PT ;  /* 0x00000004c7c77212 */ /* 0x000fc400078efcff */
[----:B------:R-:W-:Y:S01]  /*0420*/  LEA.HI.X R195, R187, R195, RZ, 0x2, P0 ;  /* 0x000000c3bbc37211 */ /* 0x000fe200000f14ff */
[----:B------:R-:W-:Y:S01]  /*0430*/  @P1 VIADD R188, R0, 0xffffffc0 ;  /* 0xffffffc000bc1836 */ /* 0x000fe20000000000 */
[----:B------:R-:W-:Y:S02]  /*0440*/  LOP3.LUT R180, R180, 0x7a00, R2, 0xf8, !PT ;  /* 0x00007a00b4b47812 */ /* 0x000fe400078ef802 */
[----:B------:R-:W-:Y:S02]  /*0450*/  LOP3.LUT P0, RZ, R191, 0x4, RZ, 0xc0, !PT ;  /* 0x00000004bfff7812 */ /* 0x000fe4000780c0ff */
[----:B------:R-:W-:Y:S02]  /*0460*/  LOP3.LUT R174, R174, 0x1c0, R3, 0xf8, !PT ;  /* 0x000001c0aeae7812 */ /* 0x000fe400078ef803 */
[----:B------:R-:W-:Y:S02]  /*0470*/  LOP3.LUT R200, R192, 0x1f8, RZ, 0xc0, !PT ;  /* 0x000001f8c0c87812 */ /* 0x000fe400078ec0ff */
[----:B------:R-:W-:-:S02]  /*0480*/  LEA R199, R199, UR5, 0x1 ;  /* 0x00000005c7c77c11 */ /* 0x000fc4000f8e08ff */
[----:B------:R-:W-:Y:S02]  /*0490*/  LOP3.LUT R182, R182, 0x200, R3, 0xf8, !PT ;  /* 0x00000200b6b67812 */ /* 0x000fe400078ef803 */
[----:B------:R-:W-:Y:S01]  /*04a0*/  LOP3.LUT P1, RZ, R191, 0x2, RZ, 0xc0, !PT ;  /* 0x00000002bfff7812 */ /* 0x000fe2000782c0ff */
[----:B------:R-:W-:Y:S01]  /*04b0*/  VIADD R234, R199, 0x20 ;  /* 0x00000020c7ea7836 */ /* 0x000fe20000000000 */
[----:B------:R-:W-:Y:S01]  /*04c0*/  SEL R177, R177, 0xffffffc0, !P0 ;  /* 0xffffffc0b1b17807 */ /* 0x000fe20004000000 */
[----:B------:R-:W-:Y:S01]  /*04d0*/  @P2 VIADD R234, R199, 0xffffffe0 ;  /* 0xffffffe0c7ea2836 */ /* 0x000fe20000000000 */
[----:B------:R-:W-:Y:S02]  /*04e0*/  LEA R183, R183, UR6, 0x1 ;  /* 0x00000006b7b77c11 */ /* 0x000fe4000f8e08ff */
[----:B------:R-:W-:Y:S02]  /*04f0*/  LEA R181, R181, UR4, 0x1 ;  /* 0x00000004b5b57c11 */ /* 0x000fe4000f8e08ff */
[----:B------:R-:W-:Y:S01]  /*0500*/  LEA R180, R180, UR4, 0x1 ;  /* 0x00000004b4b47c11 */ /* 0x000fe2000f8e08ff */
[--C-:B------:R-:W-:Y:S01]  /*0510*/  IMAD.IADD R3, R183, 0x1, R177.reuse ;  /* 0x00000001b7037824 */ /* 0x100fe200078e02b1 */
[----:B------:R-:W-:Y:S01]  /*0520*/  LOP3.LUT R174, R174, 0x38, R192, 0x78, !PT ;  /* 0x00000038aeae7812 */ /* 0x000fe200078e78c0 */
[----:B------:R-:W-:Y:S01]  /*0530*/  IMAD.IADD R172, R181, 0x1, R177 ;  /* 0x00000001b5ac7824 */ /* 0x000fe200078e02b1 */
[----:B------:R-:W-:Y:S01]  /*0540*/  LOP3.LUT R200, R200, 0x38, R191, 0x78, !PT ;  /* 0x00000038c8c87812 */ /* 0x000fe200078e78bf */
[----:B------:R-:W-:Y:S01]  /*0550*/  IMAD.IADD R176, R180, 0x1, R177 ;  /* 0x00000001b4b07824 */ /* 0x000fe200078e02b1 */
[----:B------:R-:W-:-:S02]  /*0560*/  SEL R205, R205, 0xfffffff0, !P0 ;  /* 0xfffffff0cdcd7807 */ /* 0x000fc40004000000 */
[----:B------:R-:W-:Y:S02]  /*0570*/  SHF.R.U32.HI R193, RZ, 0x3, R191 ;  /* 0x00000003ffc17819 */ /* 0x000fe400000116bf */
[----:B------:R-:W-:Y:S01]  /*0580*/  SEL R179, R179, 0xffffffe0, !P1 ;  /* 0xffffffe0b3b37807 */ /* 0x000fe20004800000 */
[----:B------:R-:W-:Y:S01]  /*0590*/  IMAD.IADD R235, R199, 0x1, R205 ;  /* 0x00000001c7eb7824 */ /* 0x000fe200078e02cd */
[----:B------:R-:W-:Y:S01]  /*05a0*/  LEA R182, R182, UR6, 0x1 ;  /* 0x00000006b6b67c11 */ /* 0x000fe2000f8e08ff */
[C---:B------:R-:W-:Y:S01]  /*05b0*/  VIADD R198, R193.reuse, 0x20 ;  /* 0x00000020c1c67836 */ /* 0x040fe20000000000 */
[----:B------:R-:W-:Y:S01]  /*05c0*/  LOP3.LUT R174, R174, 0x200, R2, 0xf8, !PT ;  /* 0x00000200aeae7812 */ /* 0x000fe200078ef802 */
[C---:B------:R-:W-:Y:S01]  /*05d0*/  VIADD R197, R193.reuse, 0x40 ;  /* 0x00000040c1c57836 */ /* 0x040fe20000000000 */
[----:B------:R-:W-:Y:S01]  /*05e0*/  LOP3.LUT R200, R200, 0x1e00, R192, 0xf8, !PT ;  /* 0x00001e00c8c87812 */ /* 0x000fe200078ef8c0 */
[----:B------:R-:W-:Y:S01]  /*05f0*/  VIADD R196, R193, 0x60 ;  /* 0x00000060c1c47836 */ /* 0x000fe20000000000 */
[----:B------:R-:W-:Y:S01]  /*0600*/  SHF.R.U32.HI R191, RZ, 0x5, R191 ;  /* 0x00000005ffbf7819 */ /* 0x000fe200000116bf */
[--C-:B------:R-:W-:Y:S01]  /*0610*/  IMAD.IADD R178, R180, 0x1, R179.reuse ;  /* 0x00000001b4b27824 */ /* 0x100fe200078e02b3 */
[----:B------:R-:W-:Y:S01]  /*0620*/  LOP3.LUT R201, R192, 0x38, RZ, 0xc0, !PT ;  /* 0x00000038c0c97812 */ /* 0x000fe200078ec0ff */
[----:B------:R-:W-:Y:S01]  /*0630*/  IMAD.IADD R168, R183, 0x1, R179 ;  /* 0x00000001b7a87824 */ /* 0x000fe200078e02b3 */
[----:B------:R-:W-:Y:S01]  /*0640*/  LEA R200, R200, UR6, 0x1 ;  /* 0x00000006c8c87c11 */ /* 0x000fe2000f8e08ff */
[----:B------:R-:W-:Y:S01]  /*0650*/  IMAD.IADD R0, R182, 0x1, R177 ;  /* 0x00000001b6007824 */ /* 0x000fe200078e02b1 */
[----:B------:R-:W-:Y:S01]  /*0660*/  LEA R174, R174, UR5, 0x1 ;  /* 0x00000005aeae7c11 */ /* 0x000fe2000f8e08ff */
[----:B------:R-:W-:-:S02]  /*0670*/  IMAD.IADD R173, R181, 0x1, R179 ;  /* 0x00000001b5ad7824 */ /* 0x000fc400078e02b3 */
[C---:B------:R-:W-:Y:S02]  /*0680*/  IMAD.IADD R175, R179.reuse, 0x1, R176 ;  /* 0x00000001b3af7824 */ /* 0x040fe400078e02b0 */
[C---:B------:R-:W-:Y:S02]  /*0690*/  IMAD.IADD R2, R179.reuse, 0x1, R3 ;  /* 0x00000001b3027824 */ /* 0x040fe400078e0203 */
[----:B------:R-:W-:Y:S02]  /*06a0*/  IMAD.IADD R171, R179, 0x1, R172 ;  /* 0x00000001b3ab7824 */ /* 0x000fe400078e02ac */
[----:B--2-4-:R-:W-:-:S07]  /*06b0*/  IMAD.IADD R205, R205, 0x1, R234 ;  /* 0x00000001cdcd7824 */ /* 0x014fce00078e02ea */
.L_x_301:
[----:B------:R-:W1:Y:S01]  /*06c0*/  LDCU.64 UR6, c[0x0][0x470] ;  /* 0x00008e00ff0677ac */ /* 0x000e620008000a00 */
[----:B--2---:R-:W2:Y:S01]  /*06d0*/  LDC.64 R4, c[0x0][0x460] ;  /* 0x00011800ff047b82 */ /* 0x004ea20000000a00 */
[----:B------:R-:W-:Y:S01]  /*06e0*/  IMAD.SHL.U32 R14, R187, 0x4, RZ ;  /* 0x00000004bb0e7824 */ /* 0x000fe200078e00ff */
[----:B---3--:R-:W3:Y:S01]  /*06f0*/  LDCU.64 UR4, c[0x0][0x478] ;  /* 0x00008f00ff0477ac */ /* 0x008ee20008000a00 */
[----:B------:R-:W-:-:S05]  /*0700*/  IMAD.MOV.U32 R232, RZ, RZ, RZ ;  /* 0x000000ffffe87224 */ /* 0x000fca00078e00ff */
[----:B------:R-:W4:Y:S01]  /*0710*/  LDC.64 R6, c[0x0][0x468] ;  /* 0x00011a00ff067b82 */ /* 0x000f220000000a00 */
        /* <DEDUP_REMOVED lines=12> */
[----:B------:R-:W-:-:S03]  /*07e0*/  @P4 IADD3.X R11, PT, PT, R4, UR5, RZ, P1, !PT ;  /* 0x00000005040b4c10 */ /* 0x000fc60008ffe4ff */
[----:B------:R1:W2:Y:S04]  /*07f0*/  @P5 LDG.E R232, desc[UR14][R12.64] ;  /* 0x0000000e0ce85981 */ /* 0x0002a8000c1e1900 */
[----:B------:R-:W2:Y:S04]  /*0800*/  @P4 LDG.E R231, desc[UR14][R10.64] ;  /* 0x0000000e0ae74981 */ /* 0x000ea8000c1e1900 */
[----:B-----5:R3:W5:Y:S01]  /*0810*/  @P3 LDG.E R9, desc[UR14][R194.64+0x4] ;  /* 0x0000040ec2093981 */ /* 0x020762000c1e1900 */
[----:B----4-:R-:W-:Y:S02]  /*0820*/  IADD3 R14, P1, PT, R14, R6, RZ ;  /* 0x000000060e0e7210 */ /* 0x010fe40007f3e0ff */
[----:B------:R-:W-:Y:S01]  /*0830*/  ISETP.NE.AND P5, PT, R185, RZ, PT ;  /* 0x000000ffb900720c */ /* 0x000fe20003fa5270 */
[----:B-1----:R-:W-:Y:S01]  /*0840*/  IMAD.MOV.U32 R12, RZ, RZ, -0x1 ;  /* 0xffffffffff0c7424 */ /* 0x002fe200078e00ff */
[----:B------:R-:W-:Y:S01]  /*0850*/  ISETP.EQ.U32.AND P2, PT, R6, RZ, PT ;  /* 0x000000ff0600720c */ /* 0x000fe20003f42070 */
[----:B------:R-:W-:Y:S01]  /*0860*/  IMAD.MOV.U32 R233, RZ, RZ, -0x1 ;  /* 0xffffffffffe97424 */ /* 0x000fe200078e00ff */
[----:B------:R-:W1:Y:S03]  /*0870*/  @!P4 LDC R10, c[0x0][0x43c] ;  /* 0x00010f00ff0acb82 */ /* 0x000e660000000800 */
[----:B------:R3:W5:Y:S01]  /*0880*/  @P0 LDG.E R12, desc[UR14][R194.64] ;  /* 0x0000000ec20c0981 */ /* 0x000762000c1e1900 */
[----:B------:R-:W-:Y:S01]  /*0890*/  ISETP.EQ.OR.EX P2, PT, R7, RZ, !P5, P2 ;  /* 0x000000ff0700720c */ /* 0x000fe20006f42720 */
[----:B------:R-:W-:-:S03]  /*08a0*/  IMAD.X R15, R4, 0x1, R7, P1 ;  /* 0x00000001040f7824 */ /* 0x000fc600008e0607 */
[----:B------:R-:W4:Y:S09]  /*08b0*/  @!P4 LDC.64 R4, c[0x0][0x488] ;  /* 0x00012200ff04cb82 */ /* 0x000f320000000a00 */
[----:B------:R3:W5:Y:S01]  /*08c0*/  @!P2 LDG.E R233, desc[UR14][R14.64] ;  /* 0x0000000e0ee9a981 */ /* 0x000762000c1e1900 */
[----:B------:R-:W2:Y:S01]  /*08d0*/  @!P3 LDC R223, c[0x0][0x434] ;  /* 0x00010d00ffdfbb82 */ /* 0x000ea20000000800 */
[----:B------:R-:W-:-:S04]  /*08e0*/  ISETP.NE.U32.AND P2, PT, R6, RZ, PT ;  /* 0x000000ff0600720c */ /* 0x000fc80003f45070 */
[----:B------:R-:W-:Y:S01]  /*08f0*/  ISETP.NE.AND.EX P2, PT, R7, RZ, PT, P2 ;  /* 0x000000ff0700720c */ /* 0x000fe20003f45320 */
[----:B------:R-:W-:Y:S01]  /*0900*/  USHF.L.U32 UR17, UR13, 0x7, URZ ;  /* 0x000000070d117899 */ /* 0x000fe200080006ff */
[----:B----4-:R-:W-:-:S04]  /*0910*/  @!P4 ISETP.NE.U32.AND P1, PT, R4, RZ, PT ;  /* 0x000000ff0400c20c */ /* 0x010fc80003f25070 */
[----:B------:R-:W-:-:S04]  /*0920*/  @!P4 ISETP.NE.AND.EX P1, PT, R5, RZ, PT, P1 ;  /* 0x000000ff0500c20c */ /* 0x000fc80003f25310 */
[----:B-1----:R-:W-:Y:S01]  /*0930*/  @!P4 SEL R10, R10, RZ, P1 ;  /* 0x000000ff0a0ac207 */ /* 0x002fe20000800000 */
[----:B--2---:R-:W-:Y:S02]  /*0940*/  @P4 IMAD.IADD R231, R231, 0x1, -R232 ;  /* 0x00000001e7e74824 */ /* 0x004fe400078e0ae8 */
[----:B---3--:R-:W-:Y:S06]  /*0950*/  @!P2 BRA `(.L_x_222) ;  /* 0x00000000000ca947 */ /* 0x008fec0003800000 */
[----:B------:R-:W2:Y:S02]  /*0960*/  @P5 LDG.E R8, desc[UR14][R14.64+0x4] ;  /* 0x0000040e0e085981 */ /* 0x000ea4000c1e1900 */
[----:B--2--5:R-:W-:-:S06]  /*0970*/  @P5 IADD3 R8, PT, PT, R8, -R233, RZ ;  /* 0x800000e908085210 */ /* 0x024fcc0007ffe0ff */
[----:B------:R1:W5:Y:S02]  /*0980*/  @!P5 LDG.E R8, desc[UR14][R14.64] ;  /* 0x0000000e0e08d981 */ /* 0x000364000c1e1900 */
.L_x_222:
        /* <DEDUP_REMOVED lines=16> */
[----:B------:R-:W-:Y:S02]  /*0a90*/  @!P3 IMAD.MOV.U32 R29, RZ, RZ, R10 ;  /* 0x000000ffff1db224 */ /* 0x000fe400078e000a */
        /* <DEDUP_REMOVED lines=12> */
[----:B------:R-:W-:Y:S02]  /*0b60*/  IADD3 R7, PT, PT, R9, R6, RZ ;  /* 0x0000000609077210 */ /* 0x000fe40007ffe0ff */
[----:B------:R-:W-:-:S05]  /*0b70*/  MOV R6, R8 ;  /* 0x0000000800067202 */ /* 0x000fca0000000f00 */
[----:B---3--:R-:W-:-:S04]  /*0b80*/  IMAD.WIDE.U32 R20, R187, UR6, R6 ;  /* 0x00000006bb147c25 */ /* 0x008fc8000f8e0006 */
[----:B------:R-:W-:Y:S01]  /*0b90*/  IMAD R19, R187, UR7, R21 ;  /* 0x00000007bb137c24 */ /* 0x000fe2000f8e0215 */
[----:B------:R-:W-:Y:S06]  /*0ba0*/  BRA `(.L_x_225) ;  /* 0x0000000000147947 */ /* 0x000fec0003800000 */
.L_x_224:
[----:B------:R-:W2:Y:S01]  /*0bb0*/  LDC.64 R4, c[0x0][0x3b8] ;  /* 0x0000ee00ff047b82 */ /* 0x000ea20000000a00 */
[----:B------:R-:W-:-:S05]  /*0bc0*/  IADD3 R20, PT, PT, R232, R233, RZ ;  /* 0x000000e9e8147210 */ /* 0x000fca0007ffe0ff */
[C---:B--2---:R-:W-:Y:S02]  /*0bd0*/  IMAD R19, R20.reuse, R5, RZ ;  /* 0x0000000514137224 */ /* 0x044fe400078e02ff */
[----:B------:R-:W-:-:S05]  /*0be0*/  IMAD.WIDE.U32 R20, R20, R4, RZ ;  /* 0x0000000414147225 */ /* 0x000fca00078e00ff */
[----:B------:R-:W-:Y:S02]  /*0bf0*/  IADD3 R19, PT, PT, R21, R19, RZ ;  /* 0x0000001315137210 */ /* 0x000fe40007ffe0ff */
.L_x_225:
[----:B------:R-:W2:Y:S01]  /*0c00*/  LDC R6, c[0x0][0x3e8] ;  /* 0x0000fa00ff067b82 */ /* 0x000ea20000000800 */
[----:B------:R-:W-:Y:S01]  /*0c10*/  USHF.R.S32.HI UR16, URZ, 0x1f, UR17 ;  /* 0x0000001fff107899 */ /* 0x000fe20008011411 */
[----:B--2---:R-:W-:-:S04]  /*0c20*/  IABS R9, R6 ;  /* 0x0000000600097213 */ /* 0x004fc80000000000 */
[----:B------:R-:W2:Y:S08]  /*0c30*/  I2F.RP R10, R9 ;  /* 0x00000009000a7306 */ /* 0x000eb00000209400 */
[----:B--2---:R-:W2:Y:S02]  /*0c40*/  MUFU.RCP R10, R10 ;  /* 0x0000000a000a7308 */ /* 0x004ea40000001000 */
[----:B--2---:R-:W-:-:S06]  /*0c50*/  VIADD R10, R10, 0xffffffe ;  /* 0x0ffffffe0a0a7836 */ /* 0x004fcc0000000000 */
[----:B------:R-:W2:Y:S02]  /*0c60*/  F2I.FTZ.U32.TRUNC.NTZ R11, R10 ;  /* 0x0000000a000b7305 */ /* 0x000ea4000021f000 */
[----:B--2---:R-:W-:Y:S02]  /*0c70*/  IMAD.MOV R7, RZ, RZ, -R11 ;  /* 0x000000ffff077224 */ /* 0x004fe400078e0a0b */
[----:B------:R-:W-:Y:S02]  /*0c80*/  IMAD.MOV.U32 R10, RZ, RZ, RZ ;  /* 0x000000ffff0a7224 */ /* 0x000fe400078e00ff */
[----:B------:R-:W-:Y:S01]  /*0c90*/  IMAD R8, R7, R9, RZ ;  /* 0x0000000907087224 */ /* 0x000fe200078e02ff */
[----:B------:R-:W-:-:S03]  /*0ca0*/  IABS R7, R186 ;  /* 0x000000ba00077213 */ /* 0x000fc60000000000 */
[----:B------:R-:W-:Y:S01]  /*0cb0*/  IMAD.HI.U32 R10, R11, R8, R10 ;  /* 0x000000080b0a7227 */ /* 0x000fe200078e000a */
[----:B------:R-:W-:-:S05]  /*0cc0*/  MOV R8, R7 ;  /* 0x0000000700087202 */ /* 0x000fca0000000f00 */
[----:B------:R-:W-:-:S04]  /*0cd0*/  IMAD.HI.U32 R18, R10, R8, RZ ;  /* 0x000000080a127227 */ /* 0x000fc800078e00ff */
        /* <DEDUP_REMOVED lines=26> */
[----:B------:R-:W-:Y:S01]  /*0e80*/  MOV R25, R8 ;  /* 0x0000000800197202 */ /* 0x000fe20000000f00 */
[----:B------:R-:W-:Y:S06]  /*0e90*/  BRA `(.L_x_227) ;  /* 0x0000000000187947 */ /* 0x000fec0003800000 */
.L_x_226:
[----:B------:R-:W2:Y:S01]  /*0ea0*/  LDC.64 R6, c[0x0][0x3c0] ;  /* 0x0000f000ff067b82 */ /* 0x000ea20000000a00 */
[----:B------:R-:W-:-:S05]  /*0eb0*/  IADD3 R8, PT, PT, R232, R233, RZ ;  /* 0x000000e9e8087210 */ /* 0x000fca0007ffe0ff */
[C---:B--2---:R-:W-:Y:S02]  /*0ec0*/  IMAD R24, R8.reuse, R7, RZ ;  /* 0x0000000708187224 */ /* 0x044fe400078e02ff */
[----:B------:R-:W-:-:S05]  /*0ed0*/  IMAD.WIDE.U32 R8, R8, R6, RZ ;  /* 0x0000000608087225 */ /* 0x000fca00078e00ff */
[----:B------:R-:W-:Y:S02]  /*0ee0*/  IADD3 R24, PT, PT, R9, R24, RZ ;  /* 0x0000001809187210 */ /* 0x000fe40007ffe0ff */
[----:B------:R-:W-:-:S07]  /*0ef0*/  MOV R25, R8 ;  /* 0x0000000800197202 */ /* 0x000fce0000000f00 */
.L_x_227:
[----:B------:R-:W2:Y:S01]  /*0f00*/  @!P3 LDC.64 R10, c[0x0][0x588] ;  /* 0x00016200ff0abb82 */ /* 0x000ea20000000a00 */
[----:B------:R-:W3:Y:S07]  /*0f10*/  LDCU UR6, c[0x0][0x3e0] ;  /* 0x00007c00ff0677ac */ /* 0x000eee0008000800 */
[----:B------:R-:W4:Y:S08]  /*0f20*/  @P3 LDC.64 R8, c[0x0][0x590] ;  /* 0x00016400ff083b82 */ /* 0x000f300000000a00 */
[----:B------:R-:W3:Y:S01]  /*0f30*/  LDC R214, c[0x0][0x44c] ;  /* 0x00011300ffd67b82 */ /* 0x000ee20000000800 */
[----:B--2---:R-:W-:-:S04]  /*0f40*/  @!P3 IMAD.WIDE.U32 R38, R187, R10, RZ ;  /* 0x0000000abb26b225 */ /* 0x004fc800078e00ff */
[----:B------:R-:W-:Y:S02]  /*0f50*/  @!P3 IMAD R32, R187, R11, R39 ;  /* 0x0000000bbb20b224 */ /* 0x000fe400078e0227 */
[----:B----4-:R-:W-:-:S04]  /*0f60*/  @P3 IMAD.WIDE.U32 R10, R12, R8, RZ ;  /* 0x000000080c0a3225 */ /* 0x010fc800078e00ff */
[----:B------:R-:W-:Y:S01]  /*0f70*/  @P3 IMAD R32, R12, R9, R11 ;  /* 0x000000090c203224 */ /* 0x000fe200078e020b */
[----:B------:R-:W-:Y:S01]  /*0f80*/  @P3 MOV R38, R10 ;  /* 0x0000000a00263202 */ /* 0x000fe20000000f00 */
[----:B---3--:R-:W-:Y:S01]  /*0f90*/  IMAD.WIDE R36, R214, UR6, RZ ;  /* 0x00000006d6247c25 */ /* 0x008fe2000f8e02ff */
[----:B------:R-:W-:Y:S06]  /*0fa0*/  @P3 BRA `(.L_x_228) ;  /* 0x0000000000443947 */ /* 0x000fec0003800000 */
[----:B------:R-:W2:Y:S02]  /*0fb0*/  LDCU UR4, c[0x0][0x444] ;  /* 0x00008880ff0477ac */ /* 0x000ea40008000800 */
[----:B--2---:R-:W-:Y:S01]  /*0fc0*/  USHF.R.S32.HI UR5, URZ, 0x1f, UR4 ;  /* 0x0000001fff057899 */ /* 0x004fe20008011404 */
[----:B------:R-:W-:Y:S01]  /*0fd0*/  IMAD.WIDE.U32 R10, R187, UR4, RZ ;  /* 0x00000004bb0a7c25 */ /* 0x000fe2000f8e00ff */
[----:B------:R-:W-:-:S04]  /*0fe0*/  USHF.R.S32.HI UR4, URZ, 0x1f, UR6 ;  /* 0x0000001fff047899 */ /* 0x000fc80008011406 */
[----:B------:R-:W-:Y:S02]  /*0ff0*/  IMAD R8, R187, UR5, RZ ;  /* 0x00000005bb087c24 */ /* 0x000fe4000f8e02ff */
[----:B------:R-:W-:-:S03]  /*1000*/  IMAD.WIDE.U32 R22, R10, UR6, RZ ;  /* 0x000000060a167c25 */ /* 0x000fc6000f8e00ff */
[----:B------:R-:W-:-:S05]  /*1010*/  IADD3 R8, PT, PT, R11, R8, RZ ;  /* 0x000000080b087210 */ /* 0x000fca0007ffe0ff */
[----:B-1----:R-:W-:Y:S01]  /*1020*/  IMAD R14, R8, UR6, RZ ;  /* 0x00000006080e7c24 */ /* 0x002fe2000f8e02ff */
[----:B------:R-:W-:-:S03]  /*1030*/  SHF.R.S32.HI R8, RZ, 0x1f, R214 ;  /* 0x0000001fff087819 */ /* 0x000fc600000114d6 */
[----:B------:R-:W-:Y:S02]  /*1040*/  IMAD R14, R10, UR4, R14 ;  /* 0x000000040a0e7c24 */ /* 0x000fe4000f8e020e */
[----:B------:R-:W-:-:S03]  /*1050*/  IMAD.WIDE.U32 R10, R22, R214, RZ ;  /* 0x000000d6160a7225 */ /* 0x000fc600078e00ff */
[----:B------:R-:W-:Y:S02]  /*1060*/  IADD3 R14, PT, PT, R23, R14, RZ ;  /* 0x0000000e170e7210 */ /* 0x000fe40007ffe0ff */
[----:B------:R-:W-:-:S03]  /*1070*/  MOV R34, R10 ;  /* 0x0000000a00227202 */ /* 0x000fc60000000f00 */
[----:B------:R-:W-:-:S04]  /*1080*/  IMAD R14, R14, R214, RZ ;  /* 0x000000d60e0e7224 */ /* 0x000fc800078e02ff */
[----:B------:R-:W-:-:S05]  /*1090*/  IMAD R14, R8, R22, R14 ;  /* 0x00000016080e7224 */ /* 0x000fca00078e020e */
[----:B------:R-:W-:Y:S01]  /*10a0*/  IADD3 R14, PT, PT, R11, R14, RZ ;  /* 0x0000000e0b0e7210 */ /* 0x000fe20007ffe0ff */
[----:B------:R-:W-:Y:S06]  /*10b0*/  BRA `(.L_x_229) ;  /* 0x00000000000c7947 */ /* 0x000fec0003800000 */
.L_x_228:
[-C--:B-1----:R-:W-:Y:S02]  /*10c0*/  IMAD R14, R37, R12.reuse, RZ ;  /* 0x0000000c250e7224 */ /* 0x082fe400078e02ff */
[----:B------:R-:W-:-:S05]  /*10d0*/  IMAD.WIDE.U32 R34, R36, R12, RZ ;  /* 0x0000000c24227225 */ /* 0x000fca00078e00ff */
[----:B------:R-:W-:Y:S02]  /*10e0*/  IADD3 R14, PT, PT, R35, R14, RZ ;  /* 0x0000000e230e7210 */ /* 0x000fe40007ffe0ff */
.L_x_229:
        /* <DEDUP_REMOVED lines=20> */
.L_x_230:
[----:B------:R-:W1:Y:S01]  /*1230*/  LDC R31, c[0x0][0x434] ;  /* 0x00010d00ff1f7b82 */ /* 0x000e620000000800 */
[----:B------:R-:W-:-:S04]  /*1240*/  IMAD R8, R187, UR6, R186 ;  /* 0x00000006bb087c24 */ /* 0x000fc8000f8e02ba */
[----:B-1----:R-:W-:-:S03]  /*1250*/  IMAD R31, R8, R31, RZ ;  /* 0x0000001f081f7224 */ /* 0x002fc600078e02ff */
.L_x_231:
        /* <DEDUP_REMOVED lines=12> */
.L_x_232:
[----:B------:R-:W1:Y:S01]  /*1320*/  LDC R35, c[0x0][0x444] ;  /* 0x00011100ff237b82 */ /* 0x000e620000000800 */
[----:B------:R-:W-:-:S04]  /*1330*/  IMAD R8, R187, UR6, R186 ;  /* 0x00000006bb087c24 */ /* 0x000fc8000f8e02ba */
[----:B-1----:R-:W-:-:S07]  /*1340*/  IMAD R35, R8, R35, RZ ;  /* 0x0000002308237224 */ /* 0x002fce00078e02ff */
.L_x_233:
[----:B------:R-:W1:Y:S01]  /*1350*/  S2R R21, SR_TID.X ;  /* 0x0000000000157919 */ /* 0x000e620000002100 */
[----:B------:R-:W2:Y:S01]  /*1360*/  LDC.64 R10, c[0x0][0x3b0] ;  /* 0x0000ec00ff0a7b82 */ /* 0x000ea20000000a00 */
[----:B------:R-:W-:Y:S01]  /*1370*/  IADD3 R34, P1, P0, R22, R34, R15 ;  /* 0x0000002216227210 */ /* 0x000fe2000783e00f */
[----:B------:R-:W-:Y:S01]  /*1380*/  IMAD.MOV.U32 R22, RZ, RZ, R201 ;  /* 0x000000ffff167224 */ /* 0x000fe200078e00c9 */
[----:B------:R-:W-:Y:S01]  /*1390*/  SHF.R.S32.HI R15, RZ, 0x1f, R15 ;  /* 0x0000001fff0f7819 */ /* 0x000fe2000001140f */
[----:B------:R-:W-:Y:S01]  /*13a0*/  IMAD.MOV.U32 R23, RZ, RZ, RZ ;  /* 0x000000ffff177224 */ /* 0x000fe200078e00ff */
[----:B------:R-:W3:Y:S01]  /*13b0*/  LDCU.64 UR10, c[0x0][0x3c8] ;  /* 0x00007900ff0a77ac */ /* 0x000ee20008000a00 */
[----:B------:R-:W-:Y:S01]  /*13c0*/  IMAD R214, R214, UR6, RZ ;  /* 0x00000006d6d67c24 */ /* 0x000fe2000f8e02ff */
[----:B------:R-:W-:Y:S01]  /*13d0*/  IADD3.X R33, PT, PT, R33, R14, R15, P1, P0 ;  /* 0x0000000e21217210 */ /* 0x000fe20000fe040f */
[----:B------:R-:W4:Y:S01]  /*13e0*/  LDC.64 R8, c[0x0][0x590] ;  /* 0x00016400ff087b82 */ /* 0x000f220000000a00 */
[----:B------:R-:W-:Y:S01]  /*13f0*/  IADD3 R38, P0, PT, R201, R38, RZ ;  /* 0x00000026c9267210 */ /* 0x000fe20007f1e0ff */
[----:B------:R-:W5:Y:S01]  /*1400*/  LDCU.64 UR6, c[0x0][0x550] ;  /* 0x0000aa00ff0677ac */ /* 0x000f620008000a00 */
[----:B------:R-:W-:Y:S01]  /*1410*/  ISETP.NE.AND P4, PT, RZ, UR5, PT ;  /* 0x00000005ff007c0c */ /* 0x000fe2000bf85270 */
[----:B------:R-:W-:Y:S01]  /*1420*/  IMAD R31, R27, 0x40, R31 ;  /* 0x000000401b1f7824 */ /* 0x000fe200078e021f */
[----:B------:R-:W-:Y:S01]  /*1430*/  IADD3.X R39, PT, PT, RZ, R32, RZ, P0, !PT ;  /* 0x00000020ff277210 */ /* 0x000fe200007fe4ff */
[----:B------:R-:W5:Y:S01]  /*1440*/  LDCU.64 UR4, c[0x0][0x570] ;  /* 0x0000ae00ff0477ac */ /* 0x000f620008000a00 */
[----:B------:R-:W-:Y:S01]  /*1450*/  ISETP.GT.AND P3, PT, R223, RZ, PT ;  /* 0x000000ffdf00720c */ /* 0x000fe20003f64270 */
[----:B------:R-:W3:Y:S01]  /*1460*/  LDC.64 R12, c[0x0][0x5f8] ;  /* 0x00017e00ff0c7b82 */ /* 0x000ee20000000a00 */
[----:B------:R-:W-:Y:S01]  /*1470*/  LEA R35, R27, R35, 0x6 ;  /* 0x000000231b237211 */ /* 0x000fe200078e30ff */
[----:B------:R-:W5:Y:S01]  /*1480*/  LDCU.64 UR8, c[0x0][0x380] ;  /* 0x00007000ff0877ac */ /* 0x000f620008000a00 */
[----:B------:R-:W-:Y:S05]  /*1490*/  BSSY.RECONVERGENT B1, `(.L_x_223) ;  /* 0x000061a000017945 */ /* 0x000fea0003800200 */
[----:B------:R-:W5:Y:S01]  /*14a0*/  LDC.64 R14, c[0x0][0x598] ;  /* 0x00016600ff0e7b82 */ /* 0x000f620000000a00 */
[----:B--2---:R-:W-:-:S02]  /*14b0*/  IMAD R32, R30, R10, RZ ;  /* 0x0000000a1e207224 */ /* 0x004fc400078e02ff */
[----:B------:R-:W-:Y:S01]  /*14c0*/  IMAD.WIDE.U32 R44, R28, R10, R22 ;  /* 0x0000000a1c2c7225 */ /* 0x000fe200078e0016 */
[----:B-1----:R-:W-:-:S03]  /*14d0*/  LOP3.LUT R36, R21, 0x1f, RZ, 0xc0, !PT ;  /* 0x0000001f15247812 */ /* 0x002fc600078ec0ff */
[-C--:B----4-:R-:W-:Y:S01]  /*14e0*/  IMAD R30, R30, R8.reuse, RZ ;  /* 0x000000081e1e7224 */ /* 0x090fe200078e02ff */
[----:B------:R-:W1:Y:S01]  /*14f0*/  LDC.64 R42, c[0x0][0x5e8] ;  /* 0x00017a00ff2a7b82 */ /* 0x000e620000000a00 */
[----:B------:R-:W-:Y:S01]  /*1500*/  IMAD.WIDE.U32 R38, R28, R8, R38 ;  /* 0x000000081c267225 */ /* 0x000fe200078e0026 */
[----:B------:R-:W-:-:S03]  /*1510*/  SHF.L.U64.HI R206, R8, 0x5, R9 ;  /* 0x0000000508ce7819 */ /* 0x000fc60000010209 */
[----:B------:R-:W-:Y:S02]  /*1520*/  IMAD R30, R28, R9, R30 ;  /* 0x000000091c1e7224 */ /* 0x000fe400078e021e */
[----:B---3--:R-:W-:Y:S01]  /*1530*/  IMAD.WIDE.U32 R40, R12, UR12, RZ ;  /* 0x0000000c0c287c25 */ /* 0x008fe2000f8e00ff */
[----:B------:R-:W2:Y:S03]  /*1540*/  LDC.64 R238, c[0x0][0x420] ;  /* 0x00010800ffee7b82 */ /* 0x000ea60000000a00 */
[----:B------:R-:W-:Y:S01]  /*1550*/  IMAD R32, R28, R11, R32 ;  /* 0x0000000b1c207224 */ /* 0x000fe200078e0220 */
[----:B------:R-:W-:Y:S01]  /*1560*/  IADD3 R28, P2, PT, R29, R44, RZ ;  /* 0x0000002c1d1c7210 */ /* 0x000fe20007f5e0ff */
[----:B------:R-:W-:Y:S01]  /*1570*/  IMAD R36, R191, R214, R36 ;  /* 0x000000d6bf247224 */ /* 0x000fe200078e0224 */
[----:B------:R-:W-:Y:S01]  /*1580*/  SEL R12, R40, RZ, P4 ;  /* 0x000000ff280c7207 */ /* 0x000fe20002000000 */
[----:B------:R-:W-:Y:S01]  /*1590*/  IMAD.IADD R39, R39, 0x1, R30 ;  /* 0x0000000127277824 */ /* 0x000fe200078e021e */
[----:B------:R-:W-:Y:S01]  /*15a0*/  IADD3.X R29, PT, PT, R26, R45, R32, P2, !PT ;  /* 0x0000002d1a1d7210 */ /* 0x000fe200017fe420 */
[----:B------:R-:W-:Y:S01]  /*15b0*/  IMAD R13, R13, UR12, R41 ;  /* 0x0000000c0d0d7c24 */ /* 0x000fe2000f8e0229 */
[----:B------:R-:W-:Y:S01]  /*15c0*/  IADD3 R12, P1, P0, R36, R34, R12 ;  /* 0x00000022240c7210 */ /* 0x000fe2000783e00c */
[----:B-----5:R-:W-:Y:S01]  /*15d0*/  IMAD.WIDE.U32 R38, R186, R14, R38 ;  /* 0x0000000eba267225 */ /* 0x020fe200078e0026 */
[----:B------:R-:W-:-:S02]  /*15e0*/  SHF.R.S32.HI R36, RZ, 0x1f, R36 ;  /* 0x0000001fff247819 */ /* 0x000fc40000011424 */
[----:B------:R-:W-:Y:S01]  /*15f0*/  SEL R13, R13, RZ, P4 ;  /* 0x000000ff0d0d7207 */ /* 0x000fe20002000000 */
[----:B------:R-:W-:Y:S01]  /*1600*/  IMAD.SHL.U32 R14, R214, 0x40, RZ ;  /* 0x00000040d60e7824 */ /* 0x000fe200078e00ff */
[----:B------:R-:W-:Y:S01]  /*1610*/  SHF.L.U64.HI R26, R10, 0x5, R11 ;  /* 0x000000050a1a7819 */ /* 0x000fe2000001020b */
[----:B------:R-:W-:Y:S01]  /*1620*/  IMAD.WIDE.U32 R28, R186, UR10, R28 ;  /* 0x0000000aba1c7c25 */ /* 0x000fe2000f8e001c */
[----:B------:R-:W-:Y:S02]  /*1630*/  IADD3.X R13, PT, PT, R36, R33, R13, P1, P0 ;  /* 0x00000021240d7210 */ /* 0x000fe40000fe040d */
[----:B------:R-:W-:Y:S01]  /*1640*/  IADD3 R12, P0, PT, R14, R12, RZ ;  /* 0x0000000c0e0c7210 */ /* 0x000fe20007f1e0ff */
[C---:B------:R-:W-:Y:S02]  /*1650*/  IMAD R29, R186.reuse, UR11, R29 ;  /* 0x0000000bba1d7c24 */ /* 0x040fe4000f8e021d */
[----:B------:R-:W-:Y:S01]  /*1660*/  IMAD R39, R186, R15, R39 ;  /* 0x0000000fba277224 */ /* 0x000fe200078e0227 */
[----:B------:R-:W-:Y:S01]  /*1670*/  LEA.HI.X.SX32 R13, R14, R13, 0x1, P0 ;  /* 0x0000000d0e0d7211 */ /* 0x000fe200000f0eff */
[----:B------:R-:W-:Y:S01]  /*1680*/  IMAD.WIDE.U32 R14, R193, R10, R28 ;  /* 0x0000000ac10e7225 */ /* 0x000fe200078e001c */
[----:B------:R-:W-:-:S03]  /*1690*/  LEA R236, P0, R12, UR4, 0x2 ;  /* 0x000000040cec7c11 */ /* 0x000fc6000f8010ff */
[C---:B------:R-:W-:Y:S01]  /*16a0*/  IMAD.WIDE.U32 R28, R193.reuse, R8, R38 ;  /* 0x00000008c11c7225 */ /* 0x040fe200078e0026 */
[----:B------:R-:W-:Y:S02]  /*16b0*/  LEA R211, P2, R14, UR8, 0x1 ;  /* 0x000000080ed37c11 */ /* 0x000fe4000f8408ff */
[----:B------:R-:W-:Y:S01]  /*16c0*/  LEA.HI.X R237, R12, UR5, R13, 0x2, P0 ;  /* 0x000000050ced7c11 */ /* 0x000fe200080f140d */
[C---:B------:R-:W-:Y:S01]  /*16d0*/  IMAD R212, R193.reuse, R9, R29 ;  /* 0x00000009c1d47224 */ /* 0x040fe200078e021d */
[C---:B------:R-:W-:Y:S01]  /*16e0*/  LEA R213, P1, R28.reuse, UR6, 0x1 ;  /* 0x000000061cd57c11 */ /* 0x040fe2000f8208ff */
[----:B------:R-:W-:Y:S02]  /*16f0*/  IMAD R210, R193, R11, R15 ;  /* 0x0000000bc1d27224 */ /* 0x000fe400078e020f */
[----:B-1----:R-:W-:Y:S01]  /*1700*/  IMAD.WIDE R42, R35, 0x4, R42 ;  /* 0x00000004232a7825 */ /* 0x002fe200078e022a */
[----:B------:R-:W-:Y:S02]  /*1710*/  LEA.HI.X R212, R28, UR7, R212, 0x1, P1 ;  /* 0x000000071cd47c11 */ /* 0x000fe400088f0cd4 */
[----:B------:R-:W-:Y:S01]  /*1720*/  LEA.HI.X R210, R14, UR9, R210, 0x1, P2 ;  /* 0x000000090ed27c11 */ /* 0x000fe200090f0cd2 */
[----:B------:R-:W-:Y:S01]  /*1730*/  IMAD.SHL.U32 R28, R10, 0x20, RZ ;  /* 0x000000200a1c7824 */ /* 0x000fe200078e00ff */
[C---:B------:R-:W-:Y:S01]  /*1740*/  IADD3 R13, P1, PT, R193.reuse, 0x20, RZ ;  /* 0x00000020c10d7810 */ /* 0x040fe20007f3e0ff */
[----:B------:R-:W-:Y:S01]  /*1750*/  IMAD.MOV.U32 R209, RZ, RZ, R42 ;  /* 0x000000ffffd17224 */ /* 0x000fe200078e002a */
[----:B------:R-:W-:Y:S01]  /*1760*/  IADD3 R12, P2, PT, R193, 0x60, RZ ;  /* 0x00000060c10c7810 */ /* 0x000fe20007f5e0ff */
[----:B--2---:R-:W-:Y:S01]  /*1770*/  IMAD.WIDE R238, R31, 0x4, R238 ;  /* 0x000000041fee7825 */ /* 0x004fe200078e02ee */
[----:B------:R-:W-:-:S02]  /*1780*/  IADD3 R14, P0, PT, R193, 0x40, RZ ;  /* 0x00000040c10e7810 */ /* 0x000fc40007f1e0ff */
[----:B------:R-:W-:Y:S01]  /*1790*/  MOV R208, R43 ;  /* 0x0000002b00d07202 */ /* 0x000fe20000000f00 */
[----:B------:R-:W-:Y:S01]  /*17a0*/  IMAD.SHL.U32 R207, R8, 0x20, RZ ;  /* 0x0000002008cf7824 */ /* 0x000fe200078e00ff */
[----:B------:R-:W-:Y:S01]  /*17b0*/  IADD3.X R10, PT, PT, RZ, RZ, RZ, P2, !PT ;  /* 0x000000ffff0a7210 */ /* 0x000fe200017fe4ff */
[----:B------:R-:W-:Y:S01]  /*17c0*/  IMAD.X R11, RZ, RZ, RZ, P1 ;  /* 0x000000ffff0b7224 */ /* 0x000fe200008e06ff */
[----:B------:R-:W-:Y:S01]  /*17d0*/  IADD3.X R15, PT, PT, RZ, RZ, RZ, P0, !PT ;  /* 0x000000ffff0f7210 */ /* 0x000fe200007fe4ff */
[----:B------:R-:W-:Y:S06]  /*17e0*/  @P3 BRA `(.L_x_234) ;  /* 0x0000000800543947 */ /* 0x000fec0003800000 */
        /* <DEDUP_REMOVED lines=13> */
.L_x_235:
[----:B------:R-:W1:Y:S01]  /*18c0*/  LDC.64 R6, c[0x0][0x5c0] ;  /* 0x00017000ff067b82 */ /* 0x000e620000000a00 */
[----:B------:R-:W-:-:S05]  /*18d0*/  IADD3 R4, PT, PT, R232, R233, RZ ;  /* 0x000000e9e8047210 */ /* 0x000fca0007ffe0ff */
[C---:B-1----:R-:W-:Y:S02]  /*18e0*/  IMAD R16, R4.reuse, R7, RZ ;  /* 0x0000000704107224 */ /* 0x042fe400078e02ff */
[----:B------:R-:W-:-:S05]  /*18f0*/  IMAD.WIDE.U32 R4, R4, R6, RZ ;  /* 0x0000000604047225 */ /* 0x000fca00078e00ff */
[----:B------:R-:W-:Y:S02]  /*1900*/  IADD3 R16, PT, PT, R5, R16, RZ ;  /* 0x0000001005107210 */ /* 0x000fe40007ffe0ff */
[----:B------:R-:W-:Y:S02]  /*1910*/  MOV R8, R4 ;  /* 0x0000000400087202 */ /* 0x000fe40000000f00 */
.L_x_236:
        /* <DEDUP_REMOVED lines=13> */
.L_x_237:
[----:B------:R-:W1:Y:S01]  /*19f0*/  LDC.64 R4, c[0x0][0x5c8] ;  /* 0x00017200ff047b82 */ /* 0x000e620000000a00 */
[----:B------:R-:W-:-:S05]  /*1a00*/  IADD3 R232, PT, PT, R232, R233, RZ ;  /* 0x000000e9e8e87210 */ /* 0x000fca0007ffe0ff */
[C---:B-1----:R-:W-:Y:S02]  /*1a10*/  IMAD R17, R232.reuse, R5, RZ ;  /* 0x00000005e8117224 */ /* 0x042fe400078e02ff */
[----:B------:R-:W-:-:S05]  /*1a20*/  IMAD.WIDE.U32 R18, R232, R4, RZ ;  /* 0x00000004e8127225 */ /* 0x000fca00078e00ff */
[----:B------:R-:W-:-:S07]  /*1a30*/  IADD3 R17, PT, PT, R19, R17, RZ ;  /* 0x0000001113117210 */ /* 0x000fce0007ffe0ff */
.L_x_238:
[----:B------:R-:W1:Y:S01]  /*1a40*/  LDCU UR4, c[0x0][0x440] ;  /* 0x00008800ff0477ac */ /* 0x000e620008000800 */
[----:B------:R-:W-:Y:S01]  /*1a50*/  VIADD R231, R231, -UR17 ;  /* 0x80000011e7e77c36 */ /* 0x000fe20008000000 */
        /* <DEDUP_REMOVED lines=32> */
.L_x_240:
[----:B------:R-:W-:Y:S05]  /*1c60*/  BSYNC.RECONVERGENT B0 ;  /* 0x0000000000007941 */ /* 0x000fea0003800200 */
.L_x_239:
        /* <DEDUP_REMOVED lines=12> */
.L_x_242:
[----:B------:R-:W-:Y:S05]  /*1d30*/  BSYNC.RECONVERGENT B0 ;  /* 0x0000000000007941 */ /* 0x000fea0003800200 */
.L_x_241:
        /* <DEDUP_REMOVED lines=11> */
.L_x_244:
[----:B------:R-:W-:Y:S05]  /*1df0*/  BSYNC.RECONVERGENT B0 ;  /* 0x0000000000007941 */ /* 0x000fea0003800200 */
.L_x_243:
        /* <DEDUP_REMOVED lines=27> */
.L_x_246:
[----:B------:R-:W-:Y:S05]  /*1fb0*/  BSYNC.RECONVERGENT B0 ;  /* 0x0000000000007941 */ /* 0x000fea0003800200 */
.L_x_245:
        /* <DEDUP_REMOVED lines=12> */
.L_x_248:
[----:B------:R-:W-:Y:S05]  /*2080*/  BSYNC.RECONVERGENT B0 ;  /* 0x0000000000007941 */ /* 0x000fea0003800200 */
.L_x_247:
        /* <DEDUP_REMOVED lines=11> */
.L_x_234:
[----:B------:R-:W1:Y:S01]  /*2140*/  LDCU.64 UR4, c[0x0][0x3d8] ;  /* 0x00007b00ff0477ac */ /* 0x000e620008000a00 */
[C---:B------:R-:W-:Y:S01]  /*2150*/  IMAD R8, R6.reuse, UR16, RZ ;  /* 0x0000001006087c24 */ /* 0x040fe2000f8e02ff */
[----:B------:R-:W-:Y:S01]  /*2160*/  IADD3 R203, PT, PT, R231, -UR17, RZ ;  /* 0x80000011e7cb7c10 */ /* 0x000fe2000fffe0ff */
        /* <DEDUP_REMOVED lines=30> */
.L_x_252:
[----:B------:R3:W-:Y:S01]  /*2350*/  STS.128 [R200+0xa000], RZ ;  /* 0x00a000ffc8007388 */ /* 0x0007e20000000c00 */
[----:B------:R-:W-:Y:S05]  /*2360*/  BRA `(.L_x_253) ;  /* 0x0000000000047947 */ /* 0x000fea0003800000 */
.L_x_251:
[----:B------:R1:W-:Y:S02]  /*2370*/  STS.128 [R200+0xa000], RZ ;  /* 0x00a000ffc8007388 */ /* 0x0003e40000000c00 */
.L_x_253:
[----:B------:R-:W-:Y:S05]  /*2380*/  BSYNC.RECONVERGENT B0 ;  /* 0x0000000000007941 */ /* 0x000fea0003800200 */
.L_x_250:
        /* <DEDUP_REMOVED lines=23> */
.L_x_255:
[----:B------:R-:W-:Y:S05]  /*2500*/  BSYNC.RECONVERGENT B0 ;  /* 0x0000000000007941 */ /* 0x000fea0003800200 */
.L_x_254:
        /* <DEDUP_REMOVED lines=20> */
.L_x_257:
[----:B------:R-:W-:Y:S05]  /*2650*/  BSYNC.RECONVERGENT B0 ;  /* 0x0000000000007941 */ /* 0x000fea0003800200 */
.L_x_256:
        /* <DEDUP_REMOVED lines=19> */
.L_x_259:
[----:B------:R-:W-:Y:S05]  /*2790*/  BSYNC.RECONVERGENT B0 ;  /* 0x0000000000007941 */ /* 0x000fea0003800200 */
.L_x_258:
        /* <DEDUP_REMOVED lines=15> */
.L_x_262:
[----:B------:R1:W-:Y:S01]  /*2890*/  STS.128 [R200+0x4000], RZ ;  /* 0x004000ffc8007388 */ /* 0x0003e20000000c00 */
[----:B------:R-:W-:Y:S05]  /*28a0*/  BRA `(.L_x_263) ;  /* 0x0000000000047947 */ /* 0x000fea0003800000 */
.L_x_261:
[----:B------:R1:W-:Y:S02]  /*28b0*/  STS.128 [R200+0x4000], RZ ;  /* 0x004000ffc8007388 */ /* 0x0003e40000000c00 */
.L_x_263:
[----:B------:R-:W-:Y:S05]  /*28c0*/  BSYNC.RECONVERGENT B0 ;  /* 0x0000000000007941 */ /* 0x000fea0003800200 */
.L_x_260:
        /* <DEDUP_REMOVED lines=14> */
.L_x_265:
[----:B------:R-:W-:Y:S05]  /*29b0*/  BSYNC.RECONVERGENT B0 ;  /* 0x0000000000007941 */ /* 0x000fea0003800200 */
.L_x_264:
        /* <DEDUP_REMOVED lines=13> */
.L_x_268:
[----:B------:R1:W-:Y:S01]  /*2a90*/  STS.128 [R229], RZ ;  /* 0x000000ffe5007388 */ /* 0x0003e20000000c00 */
[----:B------:R-:W-:Y:S05]  /*2aa0*/  BRA `(.L_x_269) ;  /* 0x0000000000047947 */ /* 0x000fea0003800000 */
.L_x_267:
[----:B------:R1:W-:Y:S02]  /*2ab0*/  STS.128 [R229], RZ ;  /* 0x000000ffe5007388 */ /* 0x0003e40000000c00 */
.L_x_269:
[----:B------:R-:W-:Y:S05]  /*2ac0*/  BSYNC.RECONVERGENT B0 ;  /* 0x0000000000007941 */ /* 0x000fea0003800200 */
.L_x_266:
[C---:B------:R-:W-:Y:S01]  /*2ad0*/  VIADD R7, R190.reuse, 0x8 ;  /* 0x00000008be077836 */ /* 0x040fe20000000000 */
[CC--:B------:R-:W-:Y:S01]  /*2ae0*/  ISETP.GE.AND P2, PT, R190.reuse, R6.reuse, PT ;  /* 0x00000006be00720c */ /* 0x0c0fe20003f46270 */
[----:B------:R-:W-:Y:S01]  /*2af0*/  IMAD.MOV.U32 R228, RZ, RZ, 0x7f800000 ;  /* 0x7f800000ffe47424 */ /* 0x000fe200078e00ff */
[C---:B-1----:R-:W-:Y:S01]  /*2b00*/  LOP3.LUT R8, R190.reuse, 0x20, RZ, 0xfc, !PT ;  /* 0x00000020be087812 */ /* 0x042fe200078efcff */
        /* <DEDUP_REMOVED lines=25> */
.L_x_271:
[----:B------:R-:W-:Y:S05]  /*2ca0*/  BSYNC.RECONVERGENT B0 ;  /* 0x0000000000007941 */ /* 0x000fea0003800200 */
.L_x_270:
        /* <DEDUP_REMOVED lines=27> */
.L_x_274:
[----:B------:R3:W-:Y:S01]  /*2e60*/  STS.128 [R200+0x6000], RZ ;  /* 0x006000ffc8007388 */ /* 0x0007e20000000c00 */
[----:B------:R-:W-:Y:S05]  /*2e70*/  BRA `(.L_x_275) ;  /* 0x0000000000047947 */ /* 0x000fea0003800000 */
.L_x_273:
[----:B------:R1:W-:Y:S02]  /*2e80*/  STS.128 [R200+0x6000], RZ ;  /* 0x006000ffc8007388 */ /* 0x0003e40000000c00 */
.L_x_275:
[----:B------:R-:W-:Y:S05]  /*2e90*/  BSYNC.RECONVERGENT B0 ;  /* 0x0000000000007941 */ /* 0x000fea0003800200 */
.L_x_272:
[----:B------:R1:W-:Y:S01]  /*2ea0*/  @P5 STS.128 [R200+0x7000], RZ ;  /* 0x007000ffc8005388 */ /* 0x0003e20000000c00 */
[----:B------:R-:W-:Y:S04]  /*2eb0*/  BSSY.RECONVERGENT B0, `(.L_x_276) ;  /* 0x0000013000007945 */ /* 0x000fe80003800200 */
        /* <DEDUP_REMOVED lines=18> */
.L_x_277:
[----:B------:R-:W-:Y:S05]  /*2fe0*/  BSYNC.RECONVERGENT B0 ;  /* 0x0000000000007941 */ /* 0x000fea0003800200 */
.L_x_276:
[----:B------:R1:W-:Y:S01]  /*2ff0*/  @P4 STS.128 [R200+0x8000], RZ ;  /* 0x008000ffc8004388 */ /* 0x0003e20000000c00 */
[----:B------:R-:W-:Y:S04]  /*3000*/  BSSY.RECONVERGENT B0, `(.L_x_278) ;  /* 0x0000013000007945 */ /* 0x000fe80003800200 */
[----:B------:R-:W-:Y:S05]  /*3010*/  @P4 BRA `(.L_x_279) ;  /* 0x0000000000444947 */ /* 0x000fea0003800000 */
[----:B------:R-:W3:Y:S02]  /*3020*/  LDCU UR4, c[0x0][0x440] ;  /* 0x00008800ff0477ac */ /* 0x000ee40008000800 */
[----:B---3--:R-:W-:-:S13]  /*3030*/  ISETP.GE.AND P0, PT, R201, UR4, PT ;  /* 0x00000004c9007c0c */ /* 0x008fda000bf06270 */
[----:B------:R3:W-:Y:S01]  /*3040*/  @P0 STS.128 [R200+0x8000], RZ ;  /* 0x008000ffc8000388 */ /* 0x0007e20000000c00 */
[----:B------:R-:W-:Y:S05]  /*3050*/  @P0 BRA `(.L_x_279) ;  /* 0x0000000000340947 */ /* 0x000fea0003800000 */
[----:B------:R-:W2:Y:S01]  /*3060*/  LDCU.64 UR4, c[0x0][0x388] ;  /* 0x00007100ff0477ac */ /* 0x000ea20008000a00 */
[----:B------:R-:W-:Y:S01]  /*3070*/  IMAD R7, R15, R4, RZ ;  /* 0x000000040f077224 */ /* 0x000fe200078e02ff */
[----:B-1----:R-:W-:Y:S02]  /*3080*/  MOV R18, R8 ;  /* 0x0000000800127202 */ /* 0x002fe40000000f00 */
[----:B------:R-:W-:Y:S01]  /*3090*/  MOV R19, R6 ;  /* 0x0000000600137202 */ /* 0x000fe20000000f00 */
[C---:B------:R-:W-:Y:S02]  /*30a0*/  IMAD R7, R14.reuse, R5, R7 ;  /* 0x000000050e077224 */ /* 0x040fe400078e0207 */
[----:B------:R-:W-:-:S05]  /*30b0*/  IMAD.WIDE.U32 R14, R14, R4, R18 ;  /* 0x000000040e0e7225 */ /* 0x000fca00078e0012 */
[----:B------:R-:W-:Y:S02]  /*30c0*/  IADD3 R7, PT, PT, R15, R7, RZ ;  /* 0x000000070f077210 */ /* 0x000fe40007ffe0ff */
[----:B--2---:R-:W-:-:S04]  /*30d0*/  LEA R18, P0, R14, UR4, 0x1 ;  /* 0x000000040e127c11 */ /* 0x004fc8000f8008ff */
[----:B------:R-:W-:-:S05]  /*30e0*/  LEA.HI.X R19, R14, UR5, R7, 0x1, P0 ;  /* 0x000000050e137c11 */ /* 0x000fca00080f0c07 */
[----:B------:R-:W-:Y:S01]  /*30f0*/  @!PT LDS RZ, [RZ] ;  /* 0x00000000fffff984 */ /* 0x000fe20000000800 */
[----:B------:R-:W-:Y:S01]  /*3100*/  @!PT LDS RZ, [RZ] ;  /* 0x00000000fffff984 */ /* 0x000fe20000000800 */
[----:B------:R-:W-:Y:S01]  /*3110*/  @!PT LDS RZ, [RZ] ;  /* 0x00000000fffff984 */ /* 0x000fe20000000800 */
[----:B------:R1:W-:Y:S04]  /*3120*/  LDGSTS.E.BYPASS.LTC128B.128 [R200+0x8000], desc[UR14][R18.64] ;  /* 0x0800000012c87fae */ /* 0x0003e8000b981a0e */
.L_x_279:
[----:B------:R-:W-:Y:S05]  /*3130*/  BSYNC.RECONVERGENT B0 ;  /* 0x0000000000007941 */ /* 0x000fea0003800200 */
.L_x_278:
        /* <DEDUP_REMOVED lines=20> */
.L_x_281:
[----:B------:R-:W-:Y:S05]  /*3280*/  BSYNC.RECONVERGENT B0 ;  /* 0x0000000000007941 */ /* 0x000fea0003800200 */
.L_x_280:
[----:B------:R-:W3:Y:S01]  /*3290*/  LDCU.64 UR4, c[0x0][0x538] ;  /* 0x0000a700ff0477ac */ /* 0x000ee20008000a00 */
[----:B------:R-:W0:Y:S01]  /*32a0*/  LDGDEPBAR ;  /* 0x00000000000079af */ /* 0x000e220000000000 */
[----:B------:R-:W2:Y:S01]  /*32b0*/  LDC R202, c[0x0][0x44c] ;  /* 0x00011300ffca7b82 */ /* 0x000ea20000000800 */
[----:B------:R-:W-:Y:S01]  /*32c0*/  IMAD.MOV.U32 R224, RZ, RZ, RZ ;  /* 0x000000ffffe07224 */ /* 0x000fe200078e00ff */
[----:B------:R-:W1:Y:S01]  /*32d0*/  LDCU UR6, c[0x0][0x3e0] ;  /* 0x00007c00ff0677ac */ /* 0x000e620008000800 */
[----:B------:R-:W1:Y:S01]  /*32e0*/  LDCU UR7, c[0x0][0x45c] ;  /* 0x00008b80ff0777ac */ /* 0x000e620008000800 */
[----:B---3--:R-:W-:-:S04]  /*32f0*/  ISETP.NE.U32.AND P1, PT, RZ, UR4, PT ;  /* 0x00000004ff007c0c */ /* 0x008fc8000bf25070 */
[----:B------:R-:W-:Y:S01]  /*3300*/  ISETP.NE.AND.EX P1, PT, RZ, UR5, PT, P1 ;  /* 0x00000005ff007c0c */ /* 0x000fe2000bf25310 */
[----:B------:R-:W-:-:S04]  /*3310*/  DEPBAR.LE SB0, 0x1 ;  /* 0x000080400000791a */ /* 0x000fc80000000000 */
[----:B------:R-:W-:Y:S08]  /*3320*/  BAR.SYNC.DEFER_BLOCKING 0x0 ;  /* 0x0000000000007b1d */ /* 0x000ff00000010000 */
[----:B-1----:R-:W1:Y:S01]  /*3330*/  @P1 LDC.64 R4, c[0x0][0x540] ;  /* 0x00015000ff041b82 */ /* 0x002e620000000a00 */
[----:B------:R-:W-:Y:S02]  /*3340*/  @P1 IMAD.MOV.U32 R6, RZ, RZ, R186 ;  /* 0x000000ffff061224 */ /* 0x000fe400078e00ba */
[----:B------:R-:W-:Y:S01]  /*3350*/  @P1 IMAD.MOV.U32 R7, RZ, RZ, RZ ;  /* 0x000000ffff071224 */ /* 0x000fe200078e00ff */
[----:B------:R3:W1:Y:S04]  /*3360*/  LDSM.16.M88.4 R136, [R180] ;  /* 0x00000000b488783b */ /* 0x0006680000000200 */
[----:B------:R3:W1:Y:S02]  /*3370*/  LDSM.16.M88.4 R140, [R180+0x800] ;  /* 0x00080000b48c783b */ /* 0x0006640000000200 */
[----:B-1----:R-:W-:-:S02]  /*3380*/  @P1 IMAD.WIDE.U32 R6, R187, R4, R6 ;  /* 0x00000004bb061225 */ /* 0x002fc400078e0006 */
[----:B------:R3:W1:Y:S02]  /*3390*/  LDSM.16.M88.4 R144, [R178] ;  /* 0x00000000b290783b */ /* 0x0006640000000200 */
[----:B------:R-:W-:Y:S01]  /*33a0*/  @P1 IMAD R5, R187, R5, R7 ;  /* 0x00000005bb051224 */ /* 0x000fe200078e0207 */
[C---:B------:R-:W-:Y:S01]  /*33b0*/  @P1 LEA R4, P0, R6.reuse, UR4, 0x2 ;  /* 0x0000000406041c11 */ /* 0x040fe2000f8010ff */
[----:B------:R3:W1:Y:S01]  /*33c0*/  LDSM.16.M88.4 R148, [R178+0x800] ;  /* 0x00080000b294783b */ /* 0x0006620000000200 */
[----:B------:R-:W4:Y:S02]  /*33d0*/  LDCU UR4, c[0x0][0x590] ;  /* 0x0000b200ff0477ac */ /* 0x000f240008000800 */
[----:B------:R-:W-:Y:S01]  /*33e0*/  @P1 LEA.HI.X R5, R6, UR5, R5, 0x2, P0 ;  /* 0x0000000506051c11 */ /* 0x000fe200080f1405 */
[----:B------:R3:W1:Y:S01]  /*33f0*/  LDSM.16.M88.4 R152, [R176] ;  /* 0x00000000b098783b */ /* 0x0006620000000200 */
[----:B------:R-:W-:Y:S01]  /*3400*/  IMAD.SHL.U32 R6, R21, 0x2, RZ ;  /* 0x0000000215067824 */ /* 0x000fe200078e00ff */
[----:B------:R-:W-:-:S02]  /*3410*/  CS2R R94, SRZ ;  /* 0x00000000005e7805 */ /* 0x000fc4000001ff00 */
[----:B------:R3:W1:Y:S04]  /*3420*/  LDSM.16.M88.4 R156, [R176+0x800] ;  /* 0x00080000b09c783b */ /* 0x0006680000000200 */
[----:B------:R3:W1:Y:S04]  /*3430*/  LDSM.16.M88.4 R160, [R175] ;  /* 0x00000000afa0783b */ /* 0x0006680000000200 */
[----:B------:R3:W1:Y:S01]  /*3440*/  LDSM.16.M88.4 R164, [R175+0x800] ;  /* 0x00080000afa4783b */ /* 0x0006620000000200 */
[----:B------:R-:W-:Y:S01]  /*3450*/  IMAD.IADD R7, R190, 0x1, R231 ;  /* 0x00000001be077824 */ /* 0x000fe200078e02e7 */
[----:B------:R-:W-:Y:S01]  /*3460*/  CS2R R92, SRZ ;  /* 0x00000000005c7805 */ /* 0x000fe2000001ff00 */
[----:B------:R-:W-:Y:S01]  /*3470*/  IMAD.IADD R170, R183, 0x1, R169 ;  /* 0x00000001b7aa7824 */ /* 0x000fe200078e02a9 */
[----:B------:R2:W3:Y:S01]  /*3480*/  @P1 LDG.E R5, desc[UR14][R4.64] ;  /* 0x0000000e04051981 */ /* 0x0004e2000c1e1900 */
[----:B------:R-:W-:Y:S01]  /*3490*/  SHF.R.U32.HI R21, RZ, 0x1, R21 ;  /* 0x00000001ff157819 */ /* 0x000fe20000011615 */
[----:B------:R-:W-:Y:S01]  /*34a0*/  IMAD R7, R16, 0x40, R7 ;  /* 0x0000004010077824 */ /* 0x000fe200078e0207 */
[----:B------:R-:W-:Y:S01]  /*34b0*/  LOP3.LUT R6, R6, 0x6, RZ, 0xc0, !PT ;  /* 0x0000000606067812 */ /* 0x000fe200078ec0ff */
[----:B------:R-:W-:Y:S01]  /*34c0*/  IMAD.SHL.U32 R214, R214, 0x8, RZ ;  /* 0x00000008d6d67824 */ /* 0x000fe200078e00ff */
[----:B------:R-:W-:Y:S01]  /*34d0*/  CS2R R98, SRZ ;  /* 0x0000000000627805 */ /* 0x000fe2000001ff00 */
[----:B------:R-:W-:Y:S01]  /*34e0*/  IMAD.IADD R169, R182, 0x1, R169 ;  /* 0x00000001b6a97824 */ /* 0x000fe200078e02a9 */
[----:B------:R-:W-:Y:S01]  /*34f0*/  LOP3.LUT R6, R6, 0x1e0, R21, 0xf8, !PT ;  /* 0x000001e006067812 */ /* 0x000fe200078ef815 */
[----:B------:R-:W-:Y:S01]  /*3500*/  IMAD.MOV.U32 R222, RZ, RZ, R229 ;  /* 0x000000ffffde7224 */ /* 0x000fe200078e00e5 */
[----:B------:R-:W-:-:S02]  /*3510*/  CS2R R96, SRZ ;  /* 0x0000000000607805 */ /* 0x000fc4000001ff00 */
[----:B------:R-:W-:Y:S02]  /*3520*/  CS2R R90, SRZ ;  /* 0x00000000005a7805 */ /* 0x000fe4000001ff00 */
[----:B------:R-:W-:Y:S01]  /*3530*/  CS2R R88, SRZ ;  /* 0x0000000000587805 */ /* 0x000fe2000001ff00 */
[----:B------:R-:W-:Y:S01]  /*3540*/  VIADD R204, R6, UR17 ;  /* 0x0000001106cc7c36 */ /* 0x000fe20008000000 */
[----:B------:R-:W-:Y:S01]  /*3550*/  UIADD3 UR17, UPT, UPT, UR17, 0x80, URZ ;  /* 0x0000008011117890 */ /* 0x000fe2000fffe0ff */
[----:B------:R-:W-:Y:S02]  /*3560*/  CS2R R86, SRZ ;  /* 0x0000000000567805 */ /* 0x000fe4000001ff00 */
[----:B------:R-:W-:Y:S02]  /*3570*/  CS2R R84, SRZ ;  /* 0x0000000000547805 */ /* 0x000fe4000001ff00 */
[----:B------:R-:W-:Y:S02]  /*3580*/  CS2R R78, SRZ ;  /* 0x00000000004e7805 */ /* 0x000fe4000001ff00 */
[----:B------:R-:W-:-:S02]  /*3590*/  IADD3 R223, PT, PT, R7, -R204, -R223 ;  /* 0x800000cc07df7210 */ /* 0x000fc40007ffe8df */
[----:B------:R-:W-:Y:S02]  /*35a0*/  CS2R R76, SRZ ;  /* 0x00000000004c7805 */ /* 0x000fe4000001ff00 */
[----:B------:R-:W-:Y:S02]  /*35b0*/  ISETP.LE.AND P3, PT, R231, UR17, PT ;  /* 0x00000011e7007c0c */ /* 0x000fe4000bf63270 */
[----:B------:R-:W-:Y:S02]  /*35c0*/  CS2R R82, SRZ ;  /* 0x0000000000527805 */ /* 0x000fe4000001ff00 */
[----:B------:R-:W-:Y:S02]  /*35d0*/  CS2R R80, SRZ ;  /* 0x0000000000507805 */ /* 0x000fe4000001ff00 */
[----:B------:R-:W-:Y:S02]  /*35e0*/  CS2R R74, SRZ ;  /* 0x00000000004a7805 */ /* 0x000fe4000001ff00 */
[----:B------:R-:W-:-:S02]  /*35f0*/  CS2R R72, SRZ ;  /* 0x0000000000487805 */ /* 0x000fc4000001ff00 */
[----:B------:R-:W-:Y:S01]  /*3600*/  CS2R R70, SRZ ;  /* 0x0000000000467805 */ /* 0x000fe2000001ff00 */
[----:B--2---:R-:W2:Y:S01]  /*3610*/  @P1 LDC R4, c[0x0][0x458] ;  /* 0x00011600ff041b82 */ /* 0x004ea20000000800 */
        /* <DEDUP_REMOVED lines=17> */
[----:B------:R-:W-:Y:S01]  /*3730*/  VIADD R223, R223, 0xffffffd7 ;  /* 0xffffffd7dfdf7836 */ /* 0x000fe20000000000 */
[----:B------:R-:W1:Y:S01]  /*3740*/  LDCU UR5, c[0x0][0x440] ;  /* 0x00008800ff0577ac */ /* 0x000e620008000800 */
[----:B------:R-:W-:-:S02]  /*3750*/  @P3 VIADD R221, R204, 0x19 ;  /* 0x00000019ccdd3836 */ /* 0x000fc40000000000 */
[C---:B------:R-:W-:Y:S01]  /*3760*/  @P3 VIADD R220, R204.reuse, 0x18 ;  /* 0x00000018ccdc3836 */ /* 0x040fe20000000000 */
[----:B----4-:R-:W-:Y:S01]  /*3770*/  USHF.L.U32 UR4, UR4, 0x6, URZ ;  /* 0x0000000604047899 */ /* 0x010fe200080006ff */
[----:B--2---:R-:W3:Y:S01]  /*3780*/  @P1 MUFU.RCP R4, R4 ;  /* 0x0000000400041308 */ /* 0x004ee20000001000 */
[C---:B------:R-:W-:Y:S02]  /*3790*/  @P3 VIADD R219, R204.reuse, 0x11 ;  /* 0x00000011ccdb3836 */ /* 0x040fe40000000000 */
[C---:B------:R-:W-:Y:S02]  /*37a0*/  @P3 VIADD R218, R204.reuse, 0x10 ;  /* 0x00000010ccda3836 */ /* 0x040fe40000000000 */
[C---:B------:R-:W-:Y:S02]  /*37b0*/  @P3 VIADD R217, R204.reuse, 0x9 ;  /* 0x00000009ccd93836 */ /* 0x040fe40000000000 */
[C---:B------:R-:W-:Y:S02]  /*37c0*/  @P3 VIADD R216, R204.reuse, 0x8 ;  /* 0x00000008ccd83836 */ /* 0x040fe40000000000 */
[----:B------:R-:W-:-:S02]  /*37d0*/  @P3 VIADD R215, R204, 0x1 ;  /* 0x00000001ccd73836 */ /* 0x000fc40000000000 */
[----:B-1-3--:R-:W-:-:S07]  /*37e0*/  @P1 FMUL.FTZ R224, R5, R4 ;  /* 0x0000000405e01220 */ /* 0x00afce0000410000 */
.L_x_284:
[----:B------:R-:W0:Y:S01]  /*37f0*/  LDGDEPBAR ;  /* 0x00000000000079af */ /* 0x000e220000000000 */
[--C-:B------:R-:W-:Y:S01]  /*3800*/  IMAD.IADD R112, R179, 0x1, R170.reuse ;  /* 0x00000001b3707824 */ /* 0x100fe200078e02aa */
[----:B-----5:R-:W-:Y:S01]  /*3810*/  FSETP.NEU.FTZ.AND P1, PT, R228, -INF , PT ;  /* 0xff800000e400780b */ /* 0x020fe20003f3d000 */
[----:B------:R-:W-:Y:S01]  /*3820*/  IMAD.IADD R184, R177, 0x1, R170 ;  /* 0x00000001b1b87824 */ /* 0x000fe200078e02aa */
[-C--:B------:R-:W-:Y:S02]  /*3830*/  @P3 ISETP.GE.AND P2, PT, R204, R231.reuse, PT ;  /* 0x000000e7cc00320c */ /* 0x080fe40003f46270 */
[----:B------:R-:W-:Y:S01]  /*3840*/  @P3 ISETP.GE.AND P4, PT, R215, R231, PT ;  /* 0x000000e7d700320c */ /* 0x000fe20003f86270 */
[----:B------:R-:W-:Y:S04]  /*3850*/  DEPBAR.LE SB0, 0x0 ;  /* 0x000080000000791a */ /* 0x000fe80000000000 */
[----:B------:R-:W-:Y:S06]  /*3860*/  BAR.SYNC.DEFER_BLOCKING 0x0 ;  /* 0x0000000000007b1d */ /* 0x000fec0000010000 */
[----:B------:R-:W-:Y:S08]  /*3870*/  LDSM.16.M88.4 R32, [R170] ;  /* 0x00000000aa20783b */ /* 0x000ff00000000200 */
[----:B------:R-:W1:Y:S08]  /*3880*/  LDSM.16.M88.4 R16, [R180+-0x4000] ;  /* 0xffc00000b410783b */ /* 0x000e700000000200 */
[----:B------:R-:W2:Y:S08]  /*3890*/  LDSM.16.M88.4 R28, [R170+0x1000] ;  /* 0x00100000aa1c783b */ /* 0x000eb00000000200 */
[----:B------:R-:W3:Y:S08]  /*38a0*/  LDSM.16.M88.4 R100, [R180+-0x3800] ;  /* 0xffc80000b464783b */ /* 0x000ef00000000200 */
[----:B------:R-:W-:Y:S08]  /*38b0*/  LDSM.16.M88.4 R104, [R112] ;  /* 0x000000007068783b */ /* 0x000ff00000000200 */
[----:B------:R-:W4:Y:S01]  /*38c0*/  LDSM.16.M88.4 R108, [R178+-0x4000] ;  /* 0xffc00000b26c783b */ /* 0x000f220000000200 */
[-C--:B-1----:R-:W-:Y:S07]  /*38d0*/  HMMA.16816.F32.BF16 R4, R32, R16.reuse, RZ ;  /* 0x000000102004723c */ /* 0x082fee00000418ff */
[----:B------:R-:W1:Y:S01]  /*38e0*/  LDSM.16.M88.4 R112, [R112+0x1000] ;  /* 0x001000007070783b */ /* 0x000e620000000200 */
[C---:B--2---:R-:W-:Y:S07]  /*38f0*/  HMMA.16816.F32.BF16 R8, R28.reuse, R16, RZ ;  /* 0x000000101c08723c */ /* 0x044fee00000418ff */
[----:B------:R-:W2:Y:S01]  /*3900*/  LDSM.16.M88.4 R116, [R178+-0x3800] ;  /* 0xffc80000b274783b */ /* 0x000ea20000000200 */
[-C--:B------:R-:W-:Y:S07]  /*3910*/  HMMA.16816.F32.BF16 R12, R28, R18.reuse, RZ ;  /* 0x000000121c0c723c */ /* 0x080fee00000418ff */
[----:B------:R-:W-:Y:S01]  /*3920*/  LDSM.16.M88.4 R120, [R176+-0x4000] ;  /* 0xffc00000b078783b */ /* 0x000fe20000000200 */
[C---:B------:R-:W-:Y:S07]  /*3930*/  HMMA.16816.F32.BF16 R16, R32.reuse, R18, RZ ;  /* 0x000000122010723c */ /* 0x040fee00000418ff */
[----:B------:R-:W-:Y:S01]  /*3940*/  LDSM.16.M88.4 R124, [R184+0x1000] ;  /* 0x00100000b87c783b */ /* 0x000fe20000000200 */
[-C--:B---3--:R-:W-:Y:S07]  /*3950*/  HMMA.16816.F32.BF16 R20, R32, R100.reuse, RZ ;  /* 0x000000642014723c */ /* 0x088fee00000418ff */
[----:B------:R-:W-:Y:S01]  /*3960*/  LDSM.16.M88.4 R132, [R175+-0x4000] ;  /* 0xffc00000af84783b */ /* 0x000fe20000000200 */
[C---:B------:R-:W-:Y:S08]  /*3970*/  HMMA.16816.F32.BF16 R24, R28.reuse, R100, RZ ;  /* 0x000000641c18723c */ /* 0x040ff000000418ff */
[-C--:B------:R-:W-:Y:S08]  /*3980*/  HMMA.16816.F32.BF16 R28, R28, R102.reuse, RZ ;  /* 0x000000661c1c723c */ /* 0x080ff000000418ff */
[----:B------:R-:W-:Y:S01]  /*3990*/  HMMA.16816.F32.BF16 R32, R32, R102, RZ ;  /* 0x000000662020723c */ /* 0x000fe200000418ff */
[----:B------:R3:W2:Y:S07]  /*39a0*/  LDSM.16.M88.4 R100, [R184] ;  /* 0x00000000b864783b */ /* 0x0006ae0000000200 */
[-C--:B----4-:R-:W-:Y:S08]  /*39b0*/  HMMA.16816.F32.BF16 R4, R104, R108.reuse, R4 ;  /* 0x0000006c6804723c */ /* 0x090ff00000041804 */
[C---:B-1----:R-:W-:Y:S08]  /*39c0*/  HMMA.16816.F32.BF16 R8, R112.reuse, R108, R8 ;  /* 0x0000006c7008723c */ /* 0x042ff00000041808 */
[-C--:B------:R-:W-:Y:S03]  /*39d0*/  HMMA.16816.F32.BF16 R12, R112, R110.reuse, R12 ;  /* 0x0000006e700c723c */ /* 0x080fe6000004180c */
[----:B---3--:R-:W-:Y:S05]  /*39e0*/  IADD3 R184, PT, PT, R179, R184, RZ ;  /* 0x000000b8b3b87210 */ /* 0x008fea0007ffe0ff */
[C---:B------:R-:W-:Y:S01]  /*39f0*/  HMMA.16816.F32.BF16 R16, R104.reuse, R110, R16 ;  /* 0x0000006e6810723c */ /* 0x040fe20000041810 */
[----:B------:R-:W1:Y:S07]  /*3a00*/  LDSM.16.M88.4 R108, [R176+-0x3800] ;  /* 0xffc80000b06c783b */ /* 0x000e6e0000000200 */
[-C--:B--2---:R-:W-:Y:S01]  /*3a10*/  HMMA.16816.F32.BF16 R20, R104, R116.reuse, R20 ;  /* 0x000000746814723c */ /* 0x084fe20000041814 */
[----:B------:R-:W2:Y:S07]  /*3a20*/  LDSM.16.M88.4 R128, [R184] ;  /* 0x00000000b880783b */ /* 0x000eae0000000200 */
[C---:B------:R-:W-:Y:S04]  /*3a30*/  HMMA.16816.F32.BF16 R24, R112.reuse, R116, R24 ;  /* 0x000000747018723c */ /* 0x040fe80000041818 */
[C---:B------:R-:W-:Y:S01]  /*3a40*/  IADD3 R117, PT, PT, R223.reuse, -0x17, RZ ;  /* 0xffffffe9df757810 */ /* 0x040fe20007ffe0ff */
[C---:B------:R-:W-:Y:S03]  /*3a50*/  VIADD R116, R223.reuse, 0xffffffe8 ;  /* 0xffffffe8df747836 */ /* 0x040fe60000000000 */
[-C--:B------:R-:W-:Y:S01]  /*3a60*/  HMMA.16816.F32.BF16 R28, R112, R118.reuse, R28 ;  /* 0x00000076701c723c */ /* 0x080fe2000004181c */
[----:B------:R-:W3:Y:S02]  /*3a70*/  LDSM.16.M88.4 R112, [R184+0x1000] ;  /* 0x00100000b870783b */ /* 0x000ee40000000200 */
[----:B------:R-:W-:Y:S02]  /*3a80*/  IABS R117, R117 ;  /* 0x0000007500757213 */ /* 0x000fe40000000000 */
[----:B------:R-:W-:Y:S02]  /*3a90*/  IABS R116, R116 ;  /* 0x0000007400747213 */ /* 0x000fe40000000000 */
[----:B------:R-:W-:Y:S01]  /*3aa0*/  I2FP.F32.S32 R117, R117 ;  /* 0x0000007500757245 */ /* 0x000fe20000201400 */
[----:B------:R-:W-:Y:S04]  /*3ab0*/  HMMA.16816.F32.BF16 R32, R104, R118, R32 ;  /* 0x000000766820723c */ /* 0x000fe80000041820 */
[C---:B------:R-:W-:Y:S01]  /*3ac0*/  IADD3 R104, PT, PT, R223.reuse, -0x10, RZ ;  /* 0xfffffff0df687810 */ /* 0x040fe20007ffe0ff */
[C---:B------:R-:W-:Y:S01]  /*3ad0*/  VIADD R105, R223.reuse, 0xfffffff1 ;  /* 0xfffffff1df697836 */ /* 0x040fe20000000000 */
[----:B------:R-:W-:Y:S01]  /*3ae0*/  I2FP.F32.S32 R116, R116 ;  /* 0x0000007400747245 */ /* 0x000fe20000201400 */
[C---:B------:R-:W-:Y:S01]  /*3af0*/  VIADD R118, R223.reuse, 0x10 ;  /* 0x00000010df767836 */ /* 0x040fe20000000000 */
[-C--:B------:R-:W-:Y:S05]  /*3b00*/  HMMA.16816.F32.BF16 R4, R100, R120.reuse, R4 ;  /* 0x000000786404723c */ /* 0x080fea0000041804 */
[----:B------:R-:W-:Y:S01]  /*3b10*/  IABS R104, R104 ;  /* 0x0000006800687213 */ /* 0x000fe20000000000 */
[C---:B------:R-:W-:Y:S01]  /*3b20*/  VIADD R106, R223.reuse, 0x8 ;  /* 0x00000008df6a7836 */ /* 0x040fe20000000000 */
[----:B------:R-:W-:Y:S01]  /*3b30*/  IABS R105, R105 ;  /* 0x0000006900697213 */ /* 0x000fe20000000000 */
[C---:B------:R-:W-:Y:S04]  /*3b40*/  HMMA.16816.F32.BF16 R8, R124.reuse, R120, R8 ;  /* 0x000000787c08723c */ /* 0x040fe80000041808 */
[----:B------:R-:W-:Y:S01]  /*3b50*/  I2FP.F32.S32 R104, R104 ;  /* 0x0000006800687245 */ /* 0x000fe20000201400 */
[C---:B------:R-:W-:Y:S01]  /*3b60*/  VIADD R120, R223.reuse, 0xffffffe0 ;  /* 0xffffffe0df787836 */ /* 0x040fe20000000000 */
[----:B------:R-:W-:Y:S01]  /*3b70*/  I2FP.F32.S32 R105, R105 ;  /* 0x0000006900697245 */ /* 0x000fe20000201400 */
[C---:B------:R-:W-:Y:S01]  /*3b80*/  VIADD R119, R223.reuse, 0x11 ;  /* 0x00000011df777836 */ /* 0x040fe20000000000 */
[-C--:B------:R-:W-:Y:S03]  /*3b90*/  HMMA.16816.F32.BF16 R12, R124, R122.reuse, R12 ;  /* 0x0000007a7c0c723c */ /* 0x080fe6000004180c */
[----:B------:R-:W-:Y:S02]  /*3ba0*/  IABS R118, R118 ;  /* 0x0000007600767213 */ /* 0x000fe40000000000 */
[----:B------:R-:W-:Y:S02]  /*3bb0*/  IABS R120, R120 ;  /* 0x0000007800787213 */ /* 0x000fe40000000000 */
[----:B------:R-:W-:Y:S01]  /*3bc0*/  I2FP.F32.S32 R118, R118 ;  /* 0x0000007600767245 */ /* 0x000fe20000201400 */
[C---:B------:R-:W-:Y:S04]  /*3bd0*/  HMMA.16816.F32.BF16 R16, R100.reuse, R122, R16 ;  /* 0x0000007a6410723c */ /* 0x040fe80000041810 */
[----:B------:R-:W-:Y:S02]  /*3be0*/  I2FP.F32.S32 R120, R120 ;  /* 0x0000007800787245 */ /* 0x000fe40000201400 */
[C---:B------:R-:W-:Y:S02]  /*3bf0*/  IADD3 R121, PT, PT, R223.reuse, -0x27, RZ ;  /* 0xffffffd9df797810 */ /* 0x040fe40007ffe0ff */
[-C--:B-1----:R-:W-:Y:S03]  /*3c00*/  HMMA.16816.F32.BF16 R20, R100, R108.reuse, R20 ;  /* 0x0000006c6414723c */ /* 0x082fe60000041814 */
[----:B------:R-:W-:Y:S02]  /*3c10*/  IABS R121, R121 ;  /* 0x0000007900797213 */ /* 0x000fe40000000000 */
[----:B------:R-:W-:Y:S02]  /*3c20*/  IABS R106, R106 ;  /* 0x0000006a006a7213 */ /* 0x000fe40000000000 */
[----:B------:R-:W-:Y:S01]  /*3c30*/  IABS R119, R119 ;  /* 0x0000007700777213 */ /* 0x000fe20000000000 */
[C---:B------:R-:W-:Y:S04]  /*3c40*/  HMMA.16816.F32.BF16 R24, R124.reuse, R108, R24 ;  /* 0x0000006c7c18723c */ /* 0x040fe80000041818 */
[----:B------:R-:W-:Y:S02]  /*3c50*/  I2FP.F32.S32 R106, R106 ;  /* 0x0000006a006a7245 */ /* 0x000fe40000201400 */
[----:B------:R-:W-:Y:S02]  /*3c60*/  I2FP.F32.S32 R119, R119 ;  /* 0x0000007700777245 */ /* 0x000fe40000201400 */
[-C--:B------:R-:W-:Y:S03]  /*3c70*/  HMMA.16816.F32.BF16 R28, R124, R110.reuse, R28 ;  /* 0x0000006e7c1c723c */ /* 0x080fe6000004181c */
[----:B------:R-:W-:Y:S04]  /*3c80*/  IADD3 R107, PT, PT, R223, 0x9, RZ ;  /* 0x00000009df6b7810 */ /* 0x000fe80007ffe0ff */
[----:B------:R-:W-:Y:S01]  /*3c90*/  IABS R107, R107 ;  /* 0x0000006b006b7213 */ /* 0x000fe20000000000 */
[----:B------:R-:W-:Y:S04]  /*3ca0*/  HMMA.16816.F32.BF16 R32, R100, R110, R32 ;  /* 0x0000006e6420723c */ /* 0x000fe80000041820 */
[----:B------:R-:W-:Y:S01]  /*3cb0*/  IMAD.MOV.U32 R100, RZ, RZ, R209 ;  /* 0x000000ffff647224 */ /* 0x000fe200078e00d1 */
[----:B------:R-:W-:Y:S01]  /*3cc0*/  I2FP.F32.S32 R107, R107 ;  /* 0x0000006b006b7245 */ /* 0x000fe20000201400 */
[----:B------:R-:W-:Y:S02]  /*3cd0*/  IMAD.MOV.U32 R101, RZ, RZ, R208 ;  /* 0x000000ffff657224 */ /* 0x000fe400078e00d0 */
[-C--:B--2---:R-:W-:Y:S05]  /*3ce0*/  HMMA.16816.F32.BF16 R4, R128, R132.reuse, R4 ;  /* 0x000000848004723c */ /* 0x084fea0000041804 */
[C---:B------:R-:W-:Y:S03]  /*3cf0*/  LEA R100, P0, R190.reuse, R100, 0x2 ;  /* 0x00000064be647211 */ /* 0x040fe600078010ff */
[C---:B---3--:R-:W-:Y:S04]  /*3d00*/  HMMA.16816.F32.BF16 R8, R112.reuse, R132, R8 ;  /* 0x000000847008723c */ /* 0x048fe80000041808 */
[----:B------:R-:W-:Y:S02]  /*3d10*/  LEA.HI.X R101, R190, R101, RZ, 0x2, P0 ;  /* 0x00000065be657211 */ /* 0x000fe400000f14ff */
[----:B------:R-:W-:Y:S02]  /*3d20*/  FSETP.NEU.FTZ.AND P0, PT, R227, -INF , PT ;  /* 0xff800000e300780b */ /* 0x000fe40003f1d000 */
[-C--:B------:R-:W-:Y:S01]  /*3d30*/  HMMA.16816.F32.BF16 R12, R112, R134.reuse, R12 ;  /* 0x00000086700c723c */ /* 0x080fe2000004180c */
[----:B------:R-:W2:Y:S02]  /*3d40*/  LDG.E R111, desc[UR14][R100.64] ;  /* 0x0000000e646f7981 */ /* 0x000ea4000c1e1900 */
[-C--:B------:R-:W-:Y:S01]  /*3d50*/  FFMA.FTZ R7, R104, -R224.reuse, R7 ;  /* 0x800000e068077223 */ /* 0x080fe20000010007 */
[-C--:B------:R-:W-:Y:S01]  /*3d60*/  FFMA.FTZ R6, R105, -R224.reuse, R6 ;  /* 0x800000e069067223 */ /* 0x080fe20000010006 */
[----:B------:R-:W3:Y:S01]  /*3d70*/  LDG.E R110, desc[UR14][R100.64+0x20] ;  /* 0x0000200e646e7981 */ /* 0x000ee2000c1e1900 */
[-C--:B------:R-:W-:Y:S01]  /*3d80*/  FFMA.FTZ R4, R117, -R224.reuse, R4 ;  /* 0x800000e075047223 */ /* 0x080fe20000010004 */
[-C--:B------:R-:W-:Y:S01]  /*3d90*/  FFMA.FTZ R5, R116, -R224.reuse, R5 ;  /* 0x800000e074057223 */ /* 0x080fe20000010005 */
[C---:B------:R-:W-:Y:S01]  /*3da0*/  HMMA.16816.F32.BF16 R16, R128.reuse, R134, R16 ;  /* 0x000000868010723c */ /* 0x040fe20000041810 */
[----:B------:R-:W5:Y:S03]  /*3db0*/  LDG.E R109, desc[UR14][R100.64+0x80] ;  /* 0x0000800e646d7981 */ /* 0x000f66000c1e1900 */
[----:B------:R-:W-:Y:S01]  /*3dc0*/  @P3 FSEL R4, R4, -INF , !P2 ;  /* 0xff80000004043808 */ /* 0x000fe20005000000 */
[----:B------:R1:W5:Y:S01]  /*3dd0*/  LDG.E R108, desc[UR14][R100.64+0xa0] ;  /* 0x0000a00e646c7981 */ /* 0x000362000c1e1900 */
[----:B------:R-:W-:Y:S01]  /*3de0*/  @P3 FSEL R5, R5, -INF , !P4 ;  /* 0xff80000005053808 */ /* 0x000fe20006000000 */
[-C--:B------:R-:W-:Y:S01]  /*3df0*/  FFMA.FTZ R11, R118, -R224.reuse, R11 ;  /* 0x800000e0760b7223 */ /* 0x080fe2000001000b */
[-C--:B------:R-:W-:Y:S01]  /*3e00*/  FFMA.FTZ R10, R119, -R224.reuse, R10 ;  /* 0x800000e0770a7223 */ /* 0x080fe2000001000a */
[----:B------:R-:W-:Y:S01]  /*3e10*/  IADD3 R119, PT, PT, R223, -0x1f, RZ ;  /* 0xffffffe1df777810 */ /* 0x000fe20007ffe0ff */
[CC--:B------:R-:W-:Y:S01]  /*3e20*/  FFMA.FTZ R9, R106.reuse, -R224.reuse, R9 ;  /* 0x800000e06a097223 */ /* 0x0c0fe20000010009 */
[-C--:B------:R-:W-:Y:S01]  /*3e30*/  FFMA.FTZ R15, R106, -R224.reuse, R15 ;  /* 0x800000e06a0f7223 */ /* 0x080fe2000001000f */
[----:B------:R-:W-:Y:S01]  /*3e40*/  IABS R106, R223 ;  /* 0x000000df006a7213 */ /* 0x000fe20000000000 */
[CC--:B------:R-:W-:Y:S01]  /*3e50*/  FFMA.FTZ R8, R107.reuse, -R224.reuse, R8 ;  /* 0x800000e06b087223 */ /* 0x0c0fe20000010008 */
[----:B------:R-:W-:Y:S01]  /*3e60*/  IABS R119, R119 ;  /* 0x0000007700777213 */ /* 0x000fe20000000000 */
[-C--:B------:R-:W-:Y:S01]  /*3e70*/  FFMA.FTZ R14, R107, -R224.reuse, R14 ;  /* 0x800000e06b0e7223 */ /* 0x080fe2000001000e */
[----:B------:R-:W-:Y:S01]  /*3e80*/  @P3 FSEL R7, R7, -INF , !P4 ;  /* 0xff80000007073808 */ /* 0x000fe20006000000 */
[----:B------:R-:W-:Y:S01]  /*3e90*/  VIADD R107, R223, 0x1 ;  /* 0x00000001df6b7836 */ /* 0x000fe20000000000 */
[----:B------:R-:W-:Y:S01]  /*3ea0*/  I2FP.F32.S32 R119, R119 ;  /* 0x0000007700777245 */ /* 0x000fe20000201400 */
[-C--:B------:R-:W-:Y:S01]  /*3eb0*/  FFMA.FTZ R18, R117, -R224.reuse, R18 ;  /* 0x800000e075127223 */ /* 0x080fe20000010012 */
[----:B------:R-:W-:Y:S01]  /*3ec0*/  FFMA.FTZ R19, R116, -R224, R19 ;  /* 0x800000e074137223 */ /* 0x000fe20000010013 */
[----:B------:R-:W-:Y:S01]  /*3ed0*/  FMUL.FTZ R116, R227, 1.4426950216293334961 ;  /* 0x3fb8aa3be3747820 */ /* 0x000fe20000410000 */
[----:B------:R-:W-:Y:S01]  /*3ee0*/  I2FP.F32.S32 R106, R106 ;  /* 0x0000006a006a7245 */ /* 0x000fe20000201400 */
[-C--:B------:R-:W-:Y:S01]  /*3ef0*/  FFMA.FTZ R16, R119, -R224.reuse, R16 ;  /* 0x800000e077107223 */ /* 0x080fe20000010010 */
[----:B------:R-:W-:Y:S01]  /*3f00*/  @P3 FSEL R8, R8, -INF , !P2 ;  /* 0xff80000008083808 */ /* 0x000fe20005000000 */
[-C--:B------:R-:W-:Y:S01]  /*3f10*/  FFMA.FTZ R17, R120, -R224.reuse, R17 ;  /* 0x800000e078117223 */ /* 0x080fe20000010011 */
[----:B------:R-:W-:Y:S01]  /*3f20*/  @P3 FSEL R6, R6, -INF , !P2 ;  /* 0xff80000006063808 */ /* 0x000fe20005000000 */
[-C--:B------:R-:W-:Y:S01]  /*3f30*/  FFMA.FTZ R13, R106, -R224.reuse, R13 ;  /* 0x800000e06a0d7223 */ /* 0x080fe2000001000d */
[----:B------:R-:W-:Y:S01]  /*3f40*/  @P3 FSEL R9, R9, -INF , !P4 ;  /* 0xff80000009093808 */ /* 0x000fe20006000000 */
[----:B-1----:R-:W1:Y:S01]  /*3f50*/  LDSM.16.M88.4 R100, [R175+-0x3800] ;  /* 0xffc80000af64783b */ /* 0x002e620000000200 */
[----:B------:R-:W-:Y:S02]  /*3f60*/  @P3 FSEL R10, R10, -INF , !P2 ;  /* 0xff8000000a0a3808 */ /* 0x000fe40005000000 */
[----:B------:R-:W-:Y:S02]  /*3f70*/  @P3 FSEL R11, R11, -INF , !P4 ;  /* 0xff8000000b0b3808 */ /* 0x000fe40006000000 */
[----:B------:R-:W-:Y:S02]  /*3f80*/  IABS R107, R107 ;  /* 0x0000006b006b7213 */ /* 0x000fe40000000000 */
[----:B------:R-:W-:Y:S02]  /*3f90*/  @P3 ISETP.GE.AND P2, PT, R218, R231, PT ;  /* 0x000000e7da00320c */ /* 0x000fe40003f46270 */
[----:B------:R-:W-:Y:S02]  /*3fa0*/  I2FP.F32.S32 R107, R107 ;  /* 0x0000006b006b7245 */ /* 0x000fe40000201400 */
[-C--:B------:R-:W-:Y:S03]  /*3fb0*/  @P3 ISETP.GE.AND P4, PT, R219, R231.reuse, PT ;  /* 0x000000e7db00320c */ /* 0x080fe60003f86270 */
[-C--:B------:R-:W-:Y:S01]  /*3fc0*/  FFMA.FTZ R12, R107, -R224.reuse, R12 ;  /* 0x800000e06b0c7223 */ /* 0x080fe2000001000c */
[-C--:B-1----:R-:W-:Y:S08]  /*3fd0*/  HMMA.16816.F32.BF16 R20, R128, R100.reuse, R20 ;  /* 0x000000648014723c */ /* 0x082ff00000041814 */
[C---:B------:R-:W-:Y:S04]  /*3fe0*/  HMMA.16816.F32.BF16 R24, R112.reuse, R100, R24 ;  /* 0x000000647018723c */ /* 0x040fe80000041818 */
[----:B------:R-:W-:Y:S01]  /*3ff0*/  FMUL.FTZ R100, R228, 1.4426950216293334961 ;  /* 0x3fb8aa3be4647820 */ /* 0x000fe20000410000 */
[----:B------:R-:W-:Y:S03]  /*4000*/  VIADD R101, R223, 0xffffffd8 ;  /* 0xffffffd8df657836 */ /* 0x000fe60000000000 */
[-C--:B------:R-:W-:Y:S03]  /*4010*/  HMMA.16816.F32.BF16 R28, R112, R102.reuse, R28 ;  /* 0x00000066701c723c */ /* 0x080fe6000004181c */
[----:B------:R-:W-:Y:S01]  /*4020*/  FSEL R100, R100, RZ, P1 ;  /* 0x000000ff64647208 */ /* 0x000fe20000800000 */
[-C--:B------:R-:W-:Y:S01]  /*4030*/  FFMA.FTZ R22, R119, -R224.reuse, R22 ;  /* 0x800000e077167223 */ /* 0x080fe20000010016 */
[----:B------:R-:W-:Y:S01]  /*4040*/  @P3 ISETP.GE.AND P1, PT, R217, R231, PT ;  /* 0x000000e7d900320c */ /* 0x000fe20003f26270 */
[-C--:B------:R-:W-:Y:S02]  /*4050*/  FFMA.FTZ R23, R120, -R224.reuse, R23 ;  /* 0x800000e078177223 */ /* 0x080fe40000010017 */
[----:B------:R-:W-:Y:S04]  /*4060*/  HMMA.16816.F32.BF16 R32, R128, R102, R32 ;  /* 0x000000668020723c */ /* 0x000fe80000041820 */
[--C-:B------:R-:W-:Y:S01]  /*4070*/  FFMA.FTZ R118, R4, UR7, -R100.reuse ;  /* 0x0000000704767c23 */ /* 0x100fe20008010864 */
[----:B------:R-:W-:Y:S01]  /*4080*/  FFMA.FTZ R117, R5, UR7, -R100 ;  /* 0x0000000705757c23 */ /* 0x000fe20008010864 */
[----:B------:R-:W-:Y:S01]  /*4090*/  IABS R5, R101 ;  /* 0x0000006500057213 */ /* 0x000fe20000000000 */
[----:B------:R-:W-:Y:S01]  /*40a0*/  VIADD R101, R223, 0xfffffff9 ;  /* 0xfffffff9df657836 */ /* 0x000fe20000000000 */
[----:B------:R-:W-:Y:S01]  /*40b0*/  FSEL R4, R116, RZ, P0 ;  /* 0x000000ff74047208 */ /* 0x000fe20000000000 */
[-C--:B------:R-:W-:Y:S01]  /*40c0*/  FFMA.FTZ R27, R106, -R224.reuse, R27 ;  /* 0x800000e06a1b7223 */ /* 0x080fe2000001001b */
[----:B------:R-:W-:Y:S01]  /*40d0*/  MUFU.EX2 R118, R118 ;  /* 0x0000007600767308 */ /* 0x000fe20000000800 */
[----:B------:R-:W-:Y:S01]  /*40e0*/  FSETP.NEU.FTZ.AND P0, PT, R226, -INF , PT ;  /* 0xff800000e200780b */ /* 0x000fe20003f1d000 */
[----:B------:R-:W-:Y:S01]  /*40f0*/  FMUL.FTZ R102, R225, 1.4426950216293334961 ;  /* 0x3fb8aa3be1667820 */ /* 0x000fe20000410000 */
[--C-:B------:R-:W-:Y:S07]  /*4100*/  FFMA.FTZ R7, R7, UR7, -R4.reuse ;  /* 0x0000000707077c23 */ /* 0x100fee0008010804 */
[----:B------:R-:W1:Y:S01]  /*4110*/  MUFU.EX2 R117, R117 ;  /* 0x0000007500757308 */ /* 0x000e620000000800 */
[----:B------:R-:W-:Y:S01]  /*4120*/  IABS R101, R101 ;  /* 0x0000006500657213 */ /* 0x000fe20000000000 */
[----:B------:R-:W-:Y:S01]  /*4130*/  FFMA.FTZ R116, R6, UR7, -R4 ;  /* 0x0000000706747c23 */ /* 0x000fe20008010804 */
[----:B------:R-:W-:Y:S07]  /*4140*/  @P3 FSEL R17, R17, -INF , !P1 ;  /* 0xff80000011113808 */ /* 0x000fee0004800000 */
[----:B------:R4:W-:Y:S01]  /*4150*/  MUFU.EX2 R119, R7 ;  /* 0x0000000700777308 */ /* 0x0009e20000000800 */
[----:B------:R-:W-:Y:S01]  /*4160*/  I2FP.F32.S32 R106, R101 ;  /* 0x00000065006a7245 */ /* 0x000fe20000201400 */
[----:B------:R-:W-:Y:S01]  /*4170*/  FMUL.FTZ R101, R226, 1.4426950216293334961 ;  /* 0x3fb8aa3be2657820 */ /* 0x000fe20000410000 */
[----:B------:R-:W-:Y:S01]  /*4180*/  @P3 FSEL R19, R19, -INF , !P1 ;  /* 0xff80000013133808 */ /* 0x000fe20004800000 */
[----:B------:R-:W-:Y:S06]  /*4190*/  FFMA.FTZ R125, R17, UR7, -R100 ;  /* 0x00000007117d7c23 */ /* 0x000fec0008010864 */
[----:B------:R-:W4:Y:S01]  /*41a0*/  MUFU.EX2 R116, R116 ;  /* 0x0000007400747308 */ /* 0x000f220000000800 */
[----:B------:R-:W-:Y:S01]  /*41b0*/  MOV R6, R121 ;  /* 0x0000007900067202 */ /* 0x000fe20000000f00 */
[----:B------:R-:W-:Y:S01]  /*41c0*/  FFMA.FTZ R26, R107, -R224, R26 ;  /* 0x800000e06b1a7223 */ /* 0x000fe2000001001a */
[----:B------:R-:W-:Y:S01]  /*41d0*/  FSEL R101, R101, RZ, P0 ;  /* 0x000000ff65657208 */ /* 0x000fe20000000000 */
[----:B------:R-:W-:Y:S01]  /*41e0*/  FFMA.FTZ R127, R19, UR7, -R4 ;  /* 0x00000007137f7c23 */ /* 0x000fe20008010804 */
[----:B-1----:R-:W-:Y:S05]  /*41f0*/  F2FP.BF16.F32.PACK_AB R112, R117, R118 ;  /* 0x000000767570723e */ /* 0x002fea00000010ff */
[----:B------:R-:W-:Y:S01]  /*4200*/  MUFU.EX2 R125, R125 ;  /* 0x0000007d007d7308 */ /* 0x000fe20000000800 */
[----:B------:R-:W-:Y:S01]  /*4210*/  FSETP.NEU.FTZ.AND P0, PT, R225, -INF , PT ;  /* 0xff800000e100780b */ /* 0x000fe20003f1d000 */
[--C-:B------:R-:W-:Y:S01]  /*4220*/  FFMA.FTZ R114, R8, UR7, -R101.reuse ;  /* 0x0000000708727c23 */ /* 0x100fe20008010865 */
[----:B----4-:R-:W-:Y:S01]  /*4230*/  IADD3 R7, PT, PT, R223, -0x8, RZ ;  /* 0xfffffff8df077810 */ /* 0x010fe20007ffe0ff */
[----:B------:R1:W-:Y:S01]  /*4240*/  STS [R199], R112 ;  /* 0x00000070c7007388 */ /* 0x0003e20000000800 */
[----:B------:R-:W-:Y:S01]  /*4250*/  FSEL R8, R102, RZ, P0 ;  /* 0x000000ff66087208 */ /* 0x000fe20000000000 */
[----:B------:R-:W-:Y:S01]  /*4260*/  FFMA.FTZ R113, R9, UR7, -R101 ;  /* 0x0000000709717c23 */ /* 0x000fe20008010865 */
[----:B------:R-:W-:Y:S01]  /*4270*/  @P3 ISETP.GE.AND P0, PT, R216, R231, PT ;  /* 0x000000e7d800320c */ /* 0x000fe20003f06270 */
[----:B------:R-:W-:Y:S01]  /*4280*/  VIADD R9, R223, 0xffffffd1 ;  /* 0xffffffd1df097836 */ /* 0x000fe20000000000 */
[----:B------:R-:W-:Y:S01]  /*4290*/  IABS R7, R7 ;  /* 0x0000000700077213 */ /* 0x000fe20000000000 */
[----:B------:R-:W-:Y:S01]  /*42a0*/  MUFU.EX2 R127, R127 ;  /* 0x0000007f007f7308 */ /* 0x000fe20000000800 */
[----:B------:R-:W-:Y:S01]  /*42b0*/  @P3 FSEL R16, R16, -INF , !P0 ;  /* 0xff80000010103808 */ /* 0x000fe20004000000 */
[----:B------:R-:W-:Y:S01]  /*42c0*/  FFMA.FTZ R115, R11, UR7, -R8 ;  /* 0x000000070b737c23 */ /* 0x000fe20008010808 */
[----:B------:R-:W-:Y:S07]  /*42d0*/  @P3 FSEL R18, R18, -INF , !P0 ;  /* 0xff80000012123808 */ /* 0x000fee0004000000 */
[----:B------:R-:W-:Y:S01]  /*42e0*/  MUFU.EX2 R114, R114 ;  /* 0x0000007200727308 */ /* 0x000fe20000000800 */
[----:B------:R-:W-:Y:S01]  /*42f0*/  I2FP.F32.S32 R7, R7 ;  /* 0x0000000700077245 */ /* 0x000fe20000201400 */
[----:B------:R-:W-:Y:S01]  /*4300*/  FFMA.FTZ R126, R16, UR7, -R100 ;  /* 0x00000007107e7c23 */ /* 0x000fe20008010864 */
[----:B------:R-:W-:Y:S01]  /*4310*/  IABS R9, R9 ;  /* 0x0000000900097213 */ /* 0x000fe20000000000 */
[----:B------:R-:W-:Y:S06]  /*4320*/  FFMA.FTZ R124, R18, UR7, -R4 ;  /* 0x00000007127c7c23 */ /* 0x000fec0008010804 */
[----:B------:R-:W-:Y:S01]  /*4330*/  MUFU.EX2 R113, R113 ;  /* 0x0000007100717308 */ /* 0x000fe20000000800 */
[CC--:B------:R-:W-:Y:S01]  /*4340*/  FFMA.FTZ R31, R7.reuse, -R224.reuse, R31 ;  /* 0x800000e0071f7223 */ /* 0x0c0fe2000001001f */
[-C--:B------:R-:W-:Y:S01]  /*4350*/  FFMA.FTZ R25, R7, -R224.reuse, R25 ;  /* 0x800000e007197223 */ /* 0x080fe20000010019 */
[----:B------:R-:W-:Y:S07]  /*4360*/  IADD3 R7, PT, PT, R223, -0x30, RZ ;  /* 0xffffffd0df077810 */ /* 0x000fee0007ffe0ff */
[----:B------:R-:W4:Y:S01]  /*4370*/  MUFU.EX2 R126, R126 ;  /* 0x0000007e007e7308 */ /* 0x000f220000000800 */
[----:B------:R-:W-:Y:S01]  /*4380*/  I2FP.F32.S32 R9, R9 ;  /* 0x0000000900097245 */ /* 0x000fe20000201400 */
[----:B------:R-:W-:Y:S01]  /*4390*/  FFMA.FTZ R24, R106, -R224, R24 ;  /* 0x800000e06a187223 */ /* 0x000fe20000010018 */
[----:B------:R-:W-:Y:S07]  /*43a0*/  IABS R7, R7 ;  /* 0x0000000700077213 */ /* 0x000fee0000000000 */
[----:B------:R-:W4:Y:S01]  /*43b0*/  MUFU.EX2 R124, R124 ;  /* 0x0000007c007c7308 */ /* 0x000f220000000800 */
[----:B------:R-:W-:Y:S01]  /*43c0*/  F2FP.BF16.F32.PACK_AB R107, R119, R116 ;  /* 0x00000074776b723e */ /* 0x000fe200000010ff */
[----:B-1----:R-:W-:Y:S01]  /*43d0*/  FFMA.FTZ R112, R10, UR7, -R8 ;  /* 0x000000070a707c23 */ /* 0x002fe20008010808 */
[----:B------:R-:W-:Y:S07]  /*43e0*/  I2FP.F32.S32 R7, R7 ;  /* 0x0000000700077245 */ /* 0x000fee0000201400 */
[----:B------:R-:W-:Y:S01]  /*43f0*/  MUFU.EX2 R115, R115 ;  /* 0x0000007300737308 */ /* 0x000fe20000000800 */
[----:B------:R-:W-:Y:S01]  /*4400*/  I2FP.F32.S32 R6, R6 ;  /* 0x0000000600067245 */ /* 0x000fe20000201400 */
[-C--:B------:R-:W-:Y:S01]  /*4410*/  FFMA.FTZ R32, R9, -R224.reuse, R32 ;  /* 0x800000e009207223 */ /* 0x080fe20000010020 */
[----:B------:R-:W-:Y:S07]  /*4420*/  I2FP.F32.S32 R5, R5 ;  /* 0x0000000500057245 */ /* 0x000fee0000201400 */
[----:B------:R-:W1:Y:S01]  /*4430*/  MUFU.EX2 R112, R112 ;  /* 0x0000007000707308 */ /* 0x000e620000000800 */
[----:B------:R-:W-:Y:S01]  /*4440*/  FFMA.FTZ R33, R7, -R224, R33 ;  /* 0x800000e007217223 */ /* 0x000fe20000010021 */
[----:B----4-:R-:W-:Y:S01]  /*4450*/  F2FP.BF16.F32.PACK_AB R9, R125, R126 ;  /* 0x0000007e7d09723e */ /* 0x010fe200000010ff */
[----:B------:R-:W-:Y:S01]  /*4460*/  STS [R199+0x400], R107 ;  /* 0x0004006bc7007388 */ /* 0x000fe20000000800 */
[CC--:B------:R-:W-:Y:S01]  /*4470*/  FFMA.FTZ R20, R6.reuse, -R224.reuse, R20 ;  /* 0x800000e006147223 */ /* 0x0c0fe20000010014 */
[----:B------:R-:W-:Y:S01]  /*4480*/  FFMA.FTZ R34, R6, -R224, R34 ;  /* 0x800000e006227223 */ /* 0x000fe20000010022 */
[----:B------:R-:W-:Y:S01]  /*4490*/  F2FP.BF16.F32.PACK_AB R7, R127, R124 ;  /* 0x0000007c7f07723e */ /* 0x000fe200000010ff */
[----:B------:R-:W-:Y:S01]  /*44a0*/  FFMA.FTZ R21, R5, -R224, R21 ;  /* 0x800000e005157223 */ /* 0x000fe20000010015 */
[----:B------:R-:W-:Y:S01]  /*44b0*/  F2FP.BF16.F32.PACK_AB R6, R113, R114 ;  /* 0x000000727106723e */ /* 0x000fe200000010ff */
[----:B------:R4:W-:Y:S01]  /*44c0*/  STS [R235], R9 ;  /* 0x00000009eb007388 */ /* 0x0009e20000000800 */
[----:B------:R-:W-:Y:S01]  /*44d0*/  @P3 FSEL R12, R12, -INF , !P0 ;  /* 0xff8000000c0c3808 */ /* 0x000fe20004000000 */
[----:B------:R-:W-:Y:S01]  /*44e0*/  FFMA.FTZ R35, R5, -R224, R35 ;  /* 0x800000e005237223 */ /* 0x000fe20000010023 */
[----:B------:R-:W-:Y:S01]  /*44f0*/  @P3 FSEL R13, R13, -INF , !P1 ;  /* 0xff8000000d0d3808 */ /* 0x000fe20004800000 */
[----:B------:R4:W-:Y:S01]  /*4500*/  STS [R235+0x400], R7 ;  /* 0x00040007eb007388 */ /* 0x0009e20000000800 */
[----:B------:R-:W-:Y:S01]  /*4510*/  @P3 FSEL R14, R14, -INF , !P0 ;  /* 0xff8000000e0e3808 */ /* 0x000fe20004000000 */
[--C-:B------:R-:W-:Y:S01]  /*4520*/  FFMA.FTZ R123, R12, UR7, -R101.reuse ;  /* 0x000000070c7b7c23 */ /* 0x100fe20008010865 */
[----:B------:R-:W-:Y:S01]  /*4530*/  @P3 FSEL R15, R15, -INF , !P1 ;  /* 0xff8000000f0f3808 */ /* 0x000fe20004800000 */
[----:B------:R2:W-:Y:S01]  /*4540*/  STS [R199+0x1000], R6 ;  /* 0x00100006c7007388 */ /* 0x0005e20000000800 */
[----:B-1----:R-:W-:Y:S01]  /*4550*/  F2FP.BF16.F32.PACK_AB R5, R115, R112 ;  /* 0x000000707305723e */ /* 0x002fe200000010ff */
[----:B------:R-:W-:Y:S01]  /*4560*/  FFMA.FTZ R122, R13, UR7, -R101 ;  /* 0x000000070d7a7c23 */ /* 0x000fe20008010865 */
[----:B------:R-:W-:Y:S01]  /*4570*/  @P3 FSEL R20, R20, -INF , !P2 ;  /* 0xff80000014143808 */ /* 0x000fe20005000000 */
[--C-:B------:R-:W-:Y:S01]  /*4580*/  FFMA.FTZ R121, R14, UR7, -R8.reuse ;  /* 0x000000070e797c23 */ /* 0x100fe20008010808 */
[----:B------:R-:W-:Y:S01]  /*4590*/  @P3 FSEL R21, R21, -INF , !P4 ;  /* 0xff80000015153808 */ /* 0x000fe20006000000 */
[----:B------:R-:W-:Y:S01]  /*45a0*/  FFMA.FTZ R120, R15, UR7, -R8 ;  /* 0x000000070f787c23 */ /* 0x000fe20008010808 */
[----:B------:R1:W-:Y:S01]  /*45b0*/  STS [R199+0x1400], R5 ;  /* 0x00140005c7007388 */ /* 0x0003e20000000800 */
[-C--:B------:R-:W-:Y:S01]  /*45c0*/  @P3 ISETP.GE.AND P0, PT, R220, R231.reuse, PT ;  /* 0x000000e7dc00320c */ /* 0x080fe20003f06270 */
[--C-:B------:R-:W-:Y:S01]  /*45d0*/  FFMA.FTZ R134, R20, UR7, -R100.reuse ;  /* 0x0000000714867c23 */ /* 0x100fe20008010864 */
[----:B------:R-:W-:Y:S01]  /*45e0*/  @P3 FSEL R22, R22, -INF , !P2 ;  /* 0xff80000016163808 */ /* 0x000fe20005000000 */
[----:B------:R-:W-:Y:S01]  /*45f0*/  FFMA.FTZ R133, R21, UR7, -R100 ;  /* 0x0000000715857c23 */ /* 0x000fe20008010864 */
[----:B------:R-:W-:Y:S01]  /*4600*/  @P3 FSEL R23, R23, -INF , !P4 ;  /* 0xff80000017173808 */ /* 0x000fe20006000000 */
[----:B------:R-:W-:Y:S01]  /*4610*/  MUFU.EX2 R123, R123 ;  /* 0x0000007b007b7308 */ /* 0x000fe20000000800 */
[----:B------:R-:W-:Y:S01]  /*4620*/  @P3 ISETP.GE.AND P1, PT, R221, R231, PT ;  /* 0x000000e7dd00320c */ /* 0x000fe20003f26270 */
[--C-:B------:R-:W-:Y:S01]  /*4630*/  FFMA.FTZ R132, R22, UR7, -R4.reuse ;  /* 0x0000000716847c23 */ /* 0x100fe20008010804 */
[----:B------:R-:W-:Y:S07]  /*4640*/  @P3 FSEL R32, R32, -INF , !P0 ;  /* 0xff80000020203808 */ /* 0x000fee0004000000 */
[----:B------:R-:W4:Y:S01]  /*4650*/  MUFU.EX2 R122, R122 ;  /* 0x0000007a007a7308 */ /* 0x000f220000000800 */
[----:B------:R-:W-:Y:S01]  /*4660*/  @P3 FSEL R34, R34, -INF , !P0 ;  /* 0xff80000022223808 */ /* 0x000fe20004000000 */
[----:B------:R-:W-:Y:S01]  /*4670*/  FFMA.FTZ R131, R23, UR7, -R4 ;  /* 0x0000000717837c23 */ /* 0x000fe20008010804 */
[----:B------:R-:W-:Y:S07]  /*4680*/  @P3 FSEL R33, R33, -INF , !P1 ;  /* 0xff80000021213808 */ /* 0x000fee0004800000 */
[----:B------:R-:W-:Y:S01]  /*4690*/  MUFU.EX2 R121, R121 ;  /* 0x0000007900797308 */ /* 0x000fe20000000800 */
[----:B------:R-:W-:Y:S01]  /*46a0*/  @P3 FSEL R35, R35, -INF , !P1 ;  /* 0xff80000023233808 */ /* 0x000fe20004800000 */
[----:B------:R-:W-:Y:S01]  /*46b0*/  FFMA.FTZ R246, R32, UR7, -R100 ;  /* 0x0000000720f67c23 */ /* 0x000fe20008010864 */
[----:B------:R-:W-:Y:S07]  /*46c0*/  FFMA.FTZ R244, R34, UR7, -R4 ;  /* 0x0000000722f47c23 */ /* 0x000fee0008010804 */
[----:B------:R-:W1:Y:S01]  /*46d0*/  MUFU.EX2 R120, R120 ;  /* 0x0000007800787308 */ /* 0x000e620000000800 */
[----:B------:R-:W-:Y:S01]  /*46e0*/  FFMA.FTZ R100, R33, UR7, -R100 ;  /* 0x0000000721647c23 */ /* 0x000fe20008010864 */
[----:B------:R-:W-:Y:S01]  /*46f0*/  FFMA.FTZ R4, R35, UR7, -R4 ;  /* 0x0000000723047c23 */ /* 0x000fe20008010804 */
[-C--:B------:R-:W-:Y:S07]  /*4700*/  FFMA.FTZ R30, R106, -R224.reuse, R30 ;  /* 0x800000e06a1e7223 */ /* 0x080fee000001001e */
[----:B------:R-:W-:Y:S01]  /*4710*/  MUFU.EX2 R134, R134 ;  /* 0x0000008600867308 */ /* 0x000fe20000000800 */
[-C--:B------:R-:W-:Y:S01]  /*4720*/  FFMA.FTZ R28, R105, -R224.reuse, R28 ;  /* 0x800000e0691c7223 */ /* 0x080fe2000001001c */
[----:B----4-:R-:W-:Y:S01]  /*4730*/  F2FP.BF16.F32.PACK_AB R9, R122, R123 ;  /* 0x0000007b7a09723e */ /* 0x010fe200000010ff */
[----:B------:R-:W-:Y:S07]  /*4740*/  FFMA.FTZ R29, R104, -R224, R29 ;  /* 0x800000e0681d7223 */ /* 0x000fee000001001d */
[----:B------:R-:W2:Y:S01]  /*4750*/  MUFU.EX2 R133, R133 ;  /* 0x0000008500857308 */ /* 0x000ea20000000800 */
[----:B------:R-:W-:Y:S01]  /*4760*/  @P3 FSEL R24, R24, -INF , !P2 ;  /* 0xff80000018183808 */ /* 0x000fe20005000000 */
[----:B------:R-:W-:Y:S08]  /*4770*/  STS [R235+0x1000], R9 ;  /* 0x00100009eb007388 */ /* 0x000ff00000000800 */
[----:B------:R-:W-:Y:S01]  /*4780*/  MUFU.EX2 R132, R132 ;  /* 0x0000008400847308 */ /* 0x000fe20000000800 */
[----:B------:R-:W-:Y:S01]  /*4790*/  @P3 FSEL R25, R25, -INF , !P4 ;  /* 0xff80000019193808 */ /* 0x000fe20006000000 */
[--C-:B------:R-:W-:Y:S01]  /*47a0*/  FFMA.FTZ R130, R24, UR7, -R101.reuse ;  /* 0x0000000718827c23 */ /* 0x100fe20008010865 */
[----:B-1----:R-:W-:Y:S07]  /*47b0*/  F2FP.BF16.F32.PACK_AB R7, R120, R121 ;  /* 0x000000797807723e */ /* 0x002fee00000010ff */
[----:B------:R-:W1:Y:S01]  /*47c0*/  MUFU.EX2 R131, R131 ;  /* 0x0000008300837308 */ /* 0x000e620000000800 */
[----:B------:R-:W-:Y:S01]  /*47d0*/  @P3 FSEL R26, R26, -INF , !P2 ;  /* 0xff8000001a1a3808 */ /* 0x000fe20005000000 */
[--C-:B------:R-:W-:Y:S01]  /*47e0*/  FFMA.FTZ R129, R25, UR7, -R101.reuse ;  /* 0x0000000719817c23 */ /* 0x100fe20008010865 */
[----:B------:R-:W-:Y:S07]  /*47f0*/  @P3 FSEL R27, R27, -INF , !P4 ;  /* 0xff8000001b1b3808 */ /* 0x000fee0006000000 */
[----:B------:R-:W-:Y:S01]  /*4800*/  MUFU.EX2 R245, R100 ;  /* 0x0000006400f57308 */ /* 0x000fe20000000800 */
[----:B------:R-:W-:Y:S01]  /*4810*/  STS [R235+0x1400], R7 ;  /* 0x00140007eb007388 */ /* 0x000fe20000000800 */
[----:B--2---:R-:W-:Y:S01]  /*4820*/  F2FP.BF16.F32.PACK_AB R6, R133, R134 ;  /* 0x000000868506723e */ /* 0x004fe200000010ff */
[--C-:B------:R-:W-:Y:S07]  /*4830*/  FFMA.FTZ R128, R26, UR7, -R8.reuse ;  /* 0x000000071a807c23 */ /* 0x100fee0008010808 */
[----:B------:R-:W2:Y:S01]  /*4840*/  MUFU.EX2 R246, R246 ;  /* 0x000000f600f67308 */ /* 0x000ea20000000800 */
[----:B------:R-:W-:Y:S01]  /*4850*/  @P3 FSEL R30, R30, -INF , !P0 ;  /* 0xff8000001e1e3808 */ /* 0x000fe20004000000 */
[--C-:B------:R-:W-:Y:S01]  /*4860*/  FFMA.FTZ R135, R27, UR7, -R8.reuse ;  /* 0x000000071b877c23 */ /* 0x100fe20008010808 */
[----:B------:R4:W-:Y:S07]  /*4870*/  STS [R234], R6 ;  /* 0x00000006ea007388 */ /* 0x0009ee0000000800 */
[----:B------:R2:W-:Y:S01]  /*4880*/  MUFU.EX2 R243, R4 ;  /* 0x0000000400f37308 */ /* 0x0005e20000000800 */
[----:B------:R-:W-:Y:S01]  /*4890*/  @P3 FSEL R31, R31, -INF , !P1 ;  /* 0xff8000001f1f3808 */ /* 0x000fe20004800000 */
[--C-:B------:R-:W-:Y:S01]  /*48a0*/  FFMA.FTZ R241, R30, UR7, -R8.reuse ;  /* 0x000000071ef17c23 */ /* 0x100fe20008010808 */
[----:B-1----:R-:W-:Y:S07]  /*48b0*/  F2FP.BF16.F32.PACK_AB R5, R131, R132 ;  /* 0x000000848305723e */ /* 0x002fee00000010ff */
[----:B------:R-:W4:Y:S01]  /*48c0*/  MUFU.EX2 R244, R244 ;  /* 0x000000f400f47308 */ /* 0x000f220000000800 */
[----:B------:R-:W-:Y:S01]  /*48d0*/  @P3 FSEL R28, R28, -INF , !P0 ;  /* 0xff8000001c1c3808 */ /* 0x000fe20004000000 */
[----:B------:R-:W-:Y:S01]  /*48e0*/  FFMA.FTZ R8, R31, UR7, -R8 ;  /* 0x000000071f087c23 */ /* 0x000fe20008010808 */
[----:B------:R-:W-:Y:S01]  /*48f0*/  @P3 FSEL R29, R29, -INF , !P1 ;  /* 0xff8000001d1d3808 */ /* 0x000fe20004800000 */
[----:B------:R1:W-:Y:S06]  /*4900*/  STS [R234+0x400], R5 ;  /* 0x00040005ea007388 */ /* 0x0003ec0000000800 */
[----:B------:R-:W-:Y:S01]  /*4910*/  MUFU.EX2 R130, R130 ;  /* 0x0000008200827308 */ /* 0x000fe20000000800 */
[--C-:B------:R-:W-:Y:S01]  /*4920*/  FFMA.FTZ R184, R28, UR7, -R101.reuse ;  /* 0x000000071cb87c23 */ /* 0x100fe20008010865 */
[----:B------:R-:W-:Y:S01]  /*4930*/  ISETP.NE.AND P2, PT, R230, RZ, PT ;  /* 0x000000ffe600720c */ /* 0x000fe20003f45270 */
[----:B------:R-:W-:Y:S07]  /*4940*/  FFMA.FTZ R101, R29, UR7, -R101 ;  /* 0x000000071d657c23 */ /* 0x000fee0008010865 */
[----:B------:R-:W-:Y:S01]  /*4950*/  MUFU.EX2 R129, R129 ;  /* 0x0000008100817308 */ /* 0x000fe20000000800 */
[----:B--2---:R-:W-:Y:S09]  /*4960*/  F2FP.BF16.F32.PACK_AB R4, R245, R246 ;  /* 0x000000f6f504723e */ /* 0x004ff200000010ff */
[----:B------:R-:W-:Y:S01]  /*4970*/  MUFU.EX2 R128, R128 ;  /* 0x0000008000807308 */ /* 0x000fe20000000800 */
[----:B------:R2:W-:Y:S09]  /*4980*/  STS [R205], R4 ;  /* 0x00000004cd007388 */ /* 0x0005f20000000800 */
[----:B------:R-:W3:Y:S01]  /*4990*/  MUFU.EX2 R135, R135 ;  /* 0x0000008700877308 */ /* 0x000ee20000000800 */
[----:B----4-:R-:W-:Y:S09]  /*49a0*/  F2FP.BF16.F32.PACK_AB R6, R243, R244 ;  /* 0x000000f4f306723e */ /* 0x010ff200000010ff */
[----:B------:R4:W-:Y:S10]  /*49b0*/  MUFU.EX2 R240, R8 ;  /* 0x0000000800f07308 */ /* 0x0009f40000000800 */
[----:B------:R-:W-:Y:S01]  /*49c0*/  MUFU.EX2 R242, R101 ;  /* 0x0000006500f27308 */ /* 0x000fe20000000800 */
[----:B------:R-:W-:Y:S09]  /*49d0*/  STS [R205+0x400], R6 ;  /* 0x00040006cd007388 */ /* 0x000ff20000000800 */
[----:B------:R-:W1:Y:S01]  /*49e0*/  MUFU.EX2 R184, R184 ;  /* 0x000000b800b87308 */ /* 0x000e620000000800 */
[----:B---3--:R-:W-:Y:S09]  /*49f0*/  F2FP.BF16.F32.PACK_AB R7, R135, R128 ;  /* 0x000000808707723e */ /* 0x008ff200000010ff */
[----:B------:R-:W2:Y:S01]  /*4a00*/  MUFU.EX2 R241, R241 ;  /* 0x000000f100f17308 */ /* 0x000ea20000000800 */
[----:B----4-:R-:W-:Y:S01]  /*4a10*/  F2FP.BF16.F32.PACK_AB R8, R129, R130 ;  /* 0x000000828108723e */ /* 0x010fe200000010ff */
[----:B------:R-:W-:Y:S04]  /*4a20*/  STS [R234+0x1400], R7 ;  /* 0x00140007ea007388 */ /* 0x000fe80000000800 */
[----:B------:R-:W-:Y:S01]  /*4a30*/  STS [R234+0x1000], R8 ;  /* 0x00100008ea007388 */ /* 0x000fe20000000800 */
[----:B-1----:R-:W-:Y:S02]  /*4a40*/  F2FP.BF16.F32.PACK_AB R5, R242, R184 ;  /* 0x000000b8f205723e */ /* 0x002fe400000010ff */
[----:B--2---:R-:W-:Y:S03]  /*4a50*/  F2FP.BF16.F32.PACK_AB R4, R240, R241 ;  /* 0x000000f1f004723e */ /* 0x004fe600000010ff */
        /* <DEDUP_REMOVED lines=21> */
[----:B------:R-:W-:Y:S07]  /*4bb0*/  LDSM.16.M88.4 R104, [R3+0x5000] ;  /* 0x005000000368783b */ /* 0x000fee0000000200 */
[----:B------:R-:W-:Y:S01]  /*4bc0*/  HMMA.16816.F32.BF16 R32, R100, R150, R32 ;  /* 0x000000966420723c */ /* 0x000fe20000041820 */
[----:B------:R-:W1:Y:S07]  /*4bd0*/  LDSM.16.M88.4 R100, [R3+0x4000] ;  /* 0x004000000364783b */ /* 0x000e6e0000000200 */
[-C--:B-1----:R-:W-:Y:S08]  /*4be0*/  HMMA.16816.F32.BF16 R4, R100, R152.reuse, R4 ;  /* 0x000000986404723c */ /* 0x082ff00000041804 */
[C---:B------:R-:W-:Y:S08]  /*4bf0*/  HMMA.16816.F32.BF16 R8, R104.reuse, R152, R8 ;  /* 0x000000986808723c */ /* 0x040ff00000041808 */
        /* <DEDUP_REMOVED lines=10> */
[-C--:B------:R-:W-:Y:S03]  /*4ca0*/  HMMA.16816.F32.BF16 R12, R104, R162.reuse, R12 ;  /* 0x000000a2680c723c */ /* 0x080fe6000004180c */
[C---:B------:R-:W-:Y:S01]  /*4cb0*/  FADD.FTZ R4, -R111.reuse, R4 ;  /* 0x000000046f047221 */ /* 0x040fe20000010100 */
[----:B------:R-:W-:Y:S01]  /*4cc0*/  FADD.FTZ R5, -R111, R5 ;  /* 0x000000056f057221 */ /* 0x000fe20000010100 */
[C---:B------:R-:W-:Y:S01]  /*4cd0*/  FADD.FTZ R6, -R110.reuse, R6 ;  /* 0x000000066e067221 */ /* 0x040fe20000010100 */
[----:B------:R-:W-:Y:S01]  /*4ce0*/  FADD.FTZ R7, -R110, R7 ;  /* 0x000000076e077221 */ /* 0x000fe20000010100 */
[----:B------:R-:W-:Y:S01]  /*4cf0*/  FMUL.FTZ R4, R118, R4 ;  /* 0x0000000476047220 */ /* 0x000fe20000410000 */
[C---:B------:R-:W-:Y:S04]  /*4d00*/  HMMA.16816.F32.BF16 R16, R100.reuse, R162, R16 ;  /* 0x000000a26410723c */ /* 0x040fe80000041810 */
[----:B------:R-:W-:Y:S01]  /*4d10*/  FMUL.FTZ R5, R117, R5 ;  /* 0x0000000575057220 */ /* 0x000fe20000410000 */
[----:B------:R-:W-:Y:S01]  /*4d20*/  FMUL.FTZ R6, R116, R6 ;  /* 0x0000000674067220 */ /* 0x000fe20000410000 */
[----:B------:R-:W-:Y:S02]  /*4d30*/  FMUL.FTZ R7, R119, R7 ;  /* 0x0000000777077220 */ /* 0x000fe40000410000 */
[-C--:B------:R-:W-:Y:S03]  /*4d40*/  HMMA.16816.F32.BF16 R20, R100, R164.reuse, R20 ;  /* 0x000000a46414723c */ /* 0x080fe60000041814 */
[----:B------:R-:W-:Y:S02]  /*4d50*/  F2FP.BF16.F32.PACK_AB R4, R5, R4 ;  /* 0x000000040504723e */ /* 0x000fe400000010ff */
[----:B------:R-:W-:Y:S03]  /*4d60*/  F2FP.BF16.F32.PACK_AB R6, R7, R6 ;  /* 0x000000060706723e */ /* 0x000fe600000010ff */
[C---:B------:R-:W-:Y:S04]  /*4d70*/  HMMA.16816.F32.BF16 R24, R104.reuse, R164, R24 ;  /* 0x000000a46818723c */ /* 0x040fe80000041818 */
[C---:B------:R-:W-:Y:S01]  /*4d80*/  FADD.FTZ R16, -R111.reuse, R16 ;  /* 0x000000106f107221 */ /* 0x040fe20000010100 */
[C---:B------:R-:W-:Y:S01]  /*4d90*/  FADD.FTZ R17, -R111.reuse, R17 ;  /* 0x000000116f117221 */ /* 0x040fe20000010100 */
[C---:B------:R-:W-:Y:S01]  /*4da0*/  FADD.FTZ R18, -R110.reuse, R18 ;  /* 0x000000126e127221 */ /* 0x040fe20000010100 */
[----:B------:R-:W-:Y:S01]  /*4db0*/  FADD.FTZ R19, -R110, R19 ;  /* 0x000000136e137221 */ /* 0x000fe20000010100 */
[-C--:B------:R-:W-:Y:S03]  /*4dc0*/  HMMA.16816.F32.BF16 R28, R104, R166.reuse, R28 ;  /* 0x000000a6681c723c */ /* 0x080fe6000004181c */
[C---:B------:R-:W-:Y:S01]  /*4dd0*/  FADD.FTZ R20, -R111.reuse, R20 ;  /* 0x000000146f147221 */ /* 0x040fe20000010100 */
[----:B------:R-:W-:Y:S01]  /*4de0*/  FADD.FTZ R21, -R111, R21 ;  /* 0x000000156f157221 */ /* 0x000fe20000010100 */
[----:B------:R-:W-:Y:S01]  /*4df0*/  FMUL.FTZ R16, R126, R16 ;  /* 0x000000107e107220 */ /* 0x000fe20000410000 */
[----:B------:R-:W-:Y:S01]  /*4e00*/  FMUL.FTZ R17, R125, R17 ;  /* 0x000000117d117220 */ /* 0x000fe20000410000 */
[----:B------:R-:W-:Y:S01]  /*4e10*/  FMUL.FTZ R20, R134, R20 ;  /* 0x0000001486147220 */ /* 0x000fe20000410000 */
[----:B------:R-:W-:Y:S04]  /*4e20*/  HMMA.16816.F32.BF16 R32, R100, R166, R32 ;  /* 0x000000a66420723c */ /* 0x000fe80000041820 */
[----:B------:R-:W-:Y:S01]  /*4e30*/  FMUL.FTZ R21, R133, R21 ;  /* 0x0000001585157220 */ /* 0x000fe20000410000 */
[C---:B------:R-:W-:Y:S01]  /*4e40*/  FADD.FTZ R22, -R110.reuse, R22 ;  /* 0x000000166e167221 */ /* 0x040fe20000010100 */
[----:B------:R-:W-:Y:S01]  /*4e50*/  FADD.FTZ R23, -R110, R23 ;  /* 0x000000176e177221 */ /* 0x000fe20000010100 */
[----:B------:R-:W-:Y:S01]  /*4e60*/  F2FP.BF16.F32.PACK_AB R16, R17, R16 ;  /* 0x000000101110723e */ /* 0x000fe200000010ff */
[----:B------:R-:W-:Y:S01]  /*4e70*/  FMUL.FTZ R18, R124, R18 ;  /* 0x000000127c127220 */ /* 0x000fe20000410000 */
[----:B------:R-:W-:Y:S01]  /*4e80*/  F2FP.BF16.F32.PACK_AB R20, R21, R20 ;  /* 0x000000141514723e */ /* 0x000fe200000010ff */
[----:B------:R-:W-:Y:S01]  /*4e90*/  FMUL.FTZ R19, R127, R19 ;  /* 0x000000137f137220 */ /* 0x000fe20000410000 */
[----:B------:R-:W-:Y:S01]  /*4ea0*/  FMUL.FTZ R22, R132, R22 ;  /* 0x0000001684167220 */ /* 0x000fe20000410000 */
[----:B------:R-:W-:Y:S07]  /*4eb0*/  FMUL.FTZ R23, R131, R23 ;  /* 0x0000001783177220 */ /* 0x000fee0000410000 */
[C---:B------:R-:W-:Y:S01]  /*4ec0*/  FADD.FTZ R32, -R111.reuse, R32 ;  /* 0x000000206f207221 */ /* 0x040fe20000010100 */
[----:B------:R-:W-:Y:S01]  /*4ed0*/  FADD.FTZ R33, -R111, R33 ;  /* 0x000000216f217221 */ /* 0x000fe20000010100 */
[C---:B------:R-:W-:Y:S01]  /*4ee0*/  FADD.FTZ R34, -R110.reuse, R34 ;  /* 0x000000226e227221 */ /* 0x040fe20000010100 */
[----:B------:R-:W-:Y:S01]  /*4ef0*/  FADD.FTZ R35, -R110, R35 ;  /* 0x000000236e237221 */ /* 0x000fe20000010100 */
[----:B------:R-:W-:Y:S01]  /*4f00*/  FMUL.FTZ R32, R246, R32 ;  /* 0x00000020f6207220 */ /* 0x000fe20000410000 */
[----:B------:R-:W-:Y:S01]  /*4f10*/  FMUL.FTZ R33, R245, R33 ;  /* 0x00000021f5217220 */ /* 0x000fe20000410000 */
[----:B------:R-:W-:Y:S01]  /*4f20*/  FMUL.FTZ R34, R244, R34 ;  /* 0x00000022f4227220 */ /* 0x000fe20000410000 */
[----:B------:R-:W-:Y:S03]  /*4f30*/  FMUL.FTZ R35, R243, R35 ;  /* 0x00000023f3237220 */ /* 0x000fe60000410000 */
        /* <DEDUP_REMOVED lines=17> */
[C---:B------:R-:W-:Y:S01]  /*5050*/  @!P0 LEA R100, P4, R7.reuse, R211, 0x6 ;  /* 0x000000d307648211 */ /* 0x040fe200078830ff */
        /* <DEDUP_REMOVED lines=18> */
.L_x_282:
[C---:B-----5:R-:W-:Y:S01]  /*5180*/  FADD.FTZ R9, -R109.reuse, R9 ;  /* 0x000000096d097221 */ /* 0x060fe20000010100 */
[C---:B------:R-:W-:Y:S01]  /*5190*/  FADD.FTZ R11, -R108.reuse, R11 ;  /* 0x0000000b6c0b7221 */ /* 0x040fe20000010100 */
[----:B------:R-:W-:Y:S01]  /*51a0*/  FADD.FTZ R8, -R109, R8 ;  /* 0x000000086d087221 */ /* 0x000fe20000010100 */
[----:B------:R-:W-:Y:S01]  /*51b0*/  FADD.FTZ R10, -R108, R10 ;  /* 0x0000000a6c0a7221 */ /* 0x000fe20000010100 */
[----:B------:R-:W-:Y:S01]  /*51c0*/  FMUL.FTZ R9, R113, R9 ;  /* 0x0000000971097220 */ /* 0x000fe20000410000 */
[----:B------:R-:W-:Y:S01]  /*51d0*/  FMUL.FTZ R11, R115, R11 ;  /* 0x0000000b730b7220 */ /* 0x000fe20000410000 */
[C---:B------:R-:W-:Y:S01]  /*51e0*/  FADD.FTZ R13, -R109.reuse, R13 ;  /* 0x0000000d6d0d7221 */ /* 0x040fe20000010100 */
[----:B------:R-:W-:Y:S01]  /*51f0*/  FMUL.FTZ R8, R114, R8 ;  /* 0x0000000872087220 */ /* 0x000fe20000410000 */
[----:B------:R-:W-:Y:S01]  /*5200*/  FADD.FTZ R15, -R108, R15 ;  /* 0x0000000f6c0f7221 */ /* 0x000fe20000010100 */
        /* <DEDUP_REMOVED lines=15> */
[C---:B------:R-:W-:Y:S01]  /*5300*/  FADD.FTZ R27, -R108.reuse, R27 ;  /* 0x0000001b6c1b7221 */ /* 0x040fe20000010100 */
[----:B------:R-:W-:Y:S01]  /*5310*/  F2FP.BF16.F32.PACK_AB R14, R15, R14 ;  /* 0x0000000e0f0e723e */ /* 0x000fe200000010ff */
[----:B------:R-:W-:Y:S01]  /*5320*/  STS [R235+-0x3c00], R18 ;  /* 0xffc40012eb007388 */ /* 0x000fe20000000800 */
[----:B------:R-:W-:Y:S01]  /*5330*/  FADD.FTZ R24, -R109, R24 ;  /* 0x000000186d187221 */ /* 0x000fe20000010100 */
[----:B------:R-:W-:Y:S01]  /*5340*/  FADD.FTZ R26, -R108, R26 ;  /* 0x0000001a6c1a7221 */ /* 0x000fe20000010100 */
[----:B------:R-:W-:Y:S01]  /*5350*/  F2FP.BF16.F32.PACK_AB R22, R23, R22 ;  /* 0x000000161716723e */ /* 0x000fe200000010ff */
[----:B------:R-:W-:Y:S01]  /*5360*/  STS [R199+-0x3000], R8 ;  /* 0xffd00008c7007388 */ /* 0x000fe20000000800 */
[----:B------:R-:W-:Y:S01]  /*5370*/  FMUL.FTZ R25, R129, R25 ;  /* 0x0000001981197220 */ /* 0x000fe20000410000 */
[----:B------:R-:W-:Y:S01]  /*5380*/  FMUL.FTZ R27, R135, R27 ;  /* 0x0000001b871b7220 */ /* 0x000fe20000410000 */
[C---:B------:R-:W-:Y:S01]  /*5390*/  FADD.FTZ R29, -R109.reuse, R29 ;  /* 0x0000001d6d1d7221 */ /* 0x040fe20000010100 */
[----:B------:R-:W-:Y:S01]  /*53a0*/  STS [R199+-0x2c00], R10 ;  /* 0xffd4000ac7007388 */ /* 0x000fe20000000800 */
[----:B------:R-:W-:Y:S01]  /*53b0*/  FMUL.FTZ R24, R130, R24 ;  /* 0x0000001882187220 */ /* 0x000fe20000410000 */
[----:B------:R-:W-:Y:S01]  /*53c0*/  FADD.FTZ R31, -R108, R31 ;  /* 0x0000001f6c1f7221 */ /* 0x000fe20000010100 */
[----:B------:R-:W-:Y:S01]  /*53d0*/  FMUL.FTZ R26, R128, R26 ;  /* 0x0000001a801a7220 */ /* 0x000fe20000410000 */
[----:B------:R-:W-:Y:S01]  /*53e0*/  STS [R235+-0x3000], R12 ;  /* 0xffd0000ceb007388 */ /* 0x000fe20000000800 */
        /* <DEDUP_REMOVED lines=26> */
[----:B------:R-:W-:Y:S04]  /*5590*/  LDSM.16.MT88.4 R20, [R174+0x800] ;  /* 0x00080000ae14783b */ /* 0x000fe80000004200 */
[----:B------:R-:W4:Y:S04]  /*55a0*/  LDSM.16.MT88.4 R24, [R182+0x4800] ;  /* 0x00480000b618783b */ /* 0x000f280000004200 */
[----:B------:R-:W4:Y:S04]  /*55b0*/  LDSM.16.MT88.4 R28, [R174+0x2800] ;  /* 0x00280000ae1c783b */ /* 0x000f280000004200 */
[----:B------:R-:W4:Y:S04]  /*55c0*/  LDSM.16.MT88.4 R32, [R0+0x4800] ;  /* 0x004800000020783b */ /* 0x000f280000004200 */
[----:B-1----:R-:W-:Y:S04]  /*55d0*/  LDSM.16.MT88.4 R100, [R182+0x5000] ;  /* 0x00500000b664783b */ /* 0x002fe80000004200 */
[----:B------:R-:W-:Y:S01]  /*55e0*/  LDSM.16.MT88.4 R104, [R174+0x3000] ;  /* 0x00300000ae68783b */ /* 0x000fe20000004200 */
[-C--:B--2---:R-:W-:Y:S08]  /*55f0*/  HMMA.16816.F32.BF16 R36, R4, R8.reuse, R36 ;  /* 0x000000080424723c */ /* 0x084ff00000041824 */
[C---:B---3--:R-:W-:Y:S08]  /*5600*/  HMMA.16816.F32.BF16 R40, R12.reuse, R8, R40 ;  /* 0x000000080c28723c */ /* 0x048ff00000041828 */
[-C--:B------:R-:W-:Y:S08]  /*5610*/  HMMA.16816.F32.BF16 R44, R12, R10.reuse, R44 ;  /* 0x0000000a0c2c723c */ /* 0x080ff0000004182c */
[C---:B------:R-:W-:Y:S01]  /*5620*/  HMMA.16816.F32.BF16 R48, R4.reuse, R10, R48 ;  /* 0x0000000a0430723c */ /* 0x040fe20000041830 */
[----:B------:R-:W1:Y:S07]  /*5630*/  LDSM.16.MT88.4 R8, [R174+0x1000] ;  /* 0x00100000ae08783b */ /* 0x000e6e0000004200 */
[-C--:B----4-:R-:W-:Y:S08]  /*5640*/  HMMA.16816.F32.BF16 R52, R4, R16.reuse, R52 ;  /* 0x000000100434723c */ /* 0x090ff00000041834 */
[C---:B------:R-:W-:Y:S08]  /*5650*/  HMMA.16816.F32.BF16 R56, R12.reuse, R16, R56 ;  /* 0x000000100c38723c */ /* 0x040ff00000041838 */
[-C--:B------:R-:W-:Y:S01]  /*5660*/  HMMA.16816.F32.BF16 R60, R12, R18.reuse, R60 ;  /* 0x000000120c3c723c */ /* 0x080fe2000004183c */
[----:B------:R-:W2:Y:S07]  /*5670*/  LDSM.16.MT88.4 R12, [R0+0x5000] ;  /* 0x00500000000c783b */ /* 0x000eae0000004200 */
[----:B------:R-:W-:Y:S01]  /*5680*/  HMMA.16816.F32.BF16 R64, R4, R18, R64 ;  /* 0x000000120440723c */ /* 0x000fe20000041840 */
[----:B------:R-:W-:Y:S04]  /*5690*/  LDSM.16.MT88.4 R4, [R174+0x1800] ;  /* 0x00180000ae04783b */ /* 0x000fe80000004200 */
[----:B------:R-:W3:Y:S03]  /*56a0*/  LDSM.16.MT88.4 R16, [R182+0x5800] ;  /* 0x00580000b610783b */ /* 0x000ee60000004200 */
[-C--:B------:R-:W-:Y:S08]  /*56b0*/  HMMA.16816.F32.BF16 R36, R20, R24.reuse, R36 ;  /* 0x000000181424723c */ /* 0x080ff00000041824 */
        /* <DEDUP_REMOVED lines=52> */
.L_x_283:
[----:B------:R-:W-:Y:S01]  /*5a00*/  LDSM.16.M88.4 R16, [R181] ;  /* 0x00000000b510783b */ /* 0x000fe20000000200 */
[----:B------:R-:W-:Y:S01]  /*5a10*/  ISETP.GT.AND P4, PT, R230, RZ, PT ;  /* 0x000000ffe600720c */ /* 0x000fe20003f84270 */
[----:B------:R-:W-:Y:S02]  /*5a20*/  VIADD R223, R223, 0xffffffc0 ;  /* 0xffffffc0dfdf7836 */ /* 0x000fe40000000000 */
[----:B------:R-:W1:Y:S04]  /*5a30*/  LDSM.16.MT88.4 R8, [R182+0x6000] ;  /* 0x00600000b608783b */ /* 0x000e680000004200 */
        /* <DEDUP_REMOVED lines=67> */
[----:B------:R-:W-:Y:S01]  /*5e70*/  LEA.HI.X.SX32 R101, R116, R35, 0x5, P0 ;  /* 0x0000002374657211 */ /* 0x000fe200000f2eff */
        /* <DEDUP_REMOVED lines=19> */
[----:B------:R4:W-:Y:S04]  /*5fb0*/  REDG.E.ADD.F32.FTZ.RN.STRONG.GPU desc[UR14][R112.64], R7 ;  /* 0x00000007700079a6 */ /* 0x0009e8000c12f30e */
[----:B------:R-:W-:Y:S04]  /*5fc0*/  REDG.E.ADD.F32.FTZ.RN.STRONG.GPU desc[UR14][R114.64], R8 ;  /* 0x00000008720079a6 */ /* 0x000fe8000c12f30e */
[----:B------:R-:W-:Y:S04]  /*5fd0*/  REDG.E.ADD.F32.FTZ.RN.STRONG.GPU desc[UR14][R118.64], R9 ;  /* 0x00000009760079a6 */ /* 0x000fe8000c12f30e */
[----:B------:R-:W-:Y:S01]  /*5fe0*/  REDG.E.ADD.F32.FTZ.RN.STRONG.GPU desc[UR14][R120.64], R10 ;  /* 0x0000000a780079a6 */ /* 0x000fe2000c12f30e */
[C---:B--2---:R-:W-:Y:S03]  /*5ff0*/  LEA R4, P0, R116.reuse, R30, 0x5 ;  /* 0x0000001e74047211 */ /* 0x044fe600078028ff */
[----:B------:R-:W-:Y:S01]  /*6000*/  REDG.E.ADD.F32.FTZ.RN.STRONG.GPU desc[UR14][R122.64], R11 ;  /* 0x0000000b7a0079a6 */ /* 0x000fe2000c12f30e */
[----:B---3--:R-:W-:Y:S03]  /*6010*/  LEA.HI.X.SX32 R5, R116, R31, 0x5, P0 ;  /* 0x0000001f74057211 */ /* 0x008fe600000f2eff */
[----:B------:R-:W-:Y:S04]  /*6020*/  REDG.E.ADD.F32.FTZ.RN.STRONG.GPU desc[UR14][R236.64+0x80], R12 ;  /* 0x0000800cec0079a6 */ /* 0x000fe8000c12f30e */
[----:B------:R-:W-:Y:S01]  /*6030*/  REDG.E.ADD.F32.FTZ.RN.STRONG.GPU desc[UR14][R32.64+0x80], R13 ;  /* 0x0000800d200079a6 */ /* 0x000fe2000c12f30e */
[----:B----4-:R-:W-:Y:S03]  /*6040*/  IMAD.IADD R112, R177, 0x1, R169 ;  /* 0x00000001b1707824 */ /* 0x010fe600078e02a9 */
        /* <DEDUP_REMOVED lines=15> */
[----:B------:R-:W-:Y:S04]  /*6140*/  LDSM.16.MT88.4 R104, [R174+-0x1000] ;  /* 0xfff00000ae68783b */ /* 0x000fe80000004200 */
[----:B------:R-:W-:Y:S01]  /*6150*/  LDSM.16.MT88.4 R108, [R112+0x1000] ;  /* 0x00100000706c783b */ /* 0x000fe20000004200 */
        /* <DEDUP_REMOVED lines=8> */
[----:B------:R-:W-:Y:S07]  /*61e0*/  LDSM.16.MT88.4 R20, [R174+-0x800] ;  /* 0xfff80000ae14783b */ /* 0x000fee0000004200 */
[----:B------:R-:W-:Y:S01]  /*61f0*/  HMMA.16816.F32.BF16 R96, R4, R26, R96 ;  /* 0x0000001a0460723c */ /* 0x000fe20000041860 */
[----:B------:R-:W-:Y:S04]  /*6200*/  LDSM.16.MT88.4 R4, [R174+-0x2800] ;  /* 0xffd80000ae04783b */ /* 0x000fe80000004200 */
[----:B------:R-:W-:Y:S03]  /*6210*/  LDSM.16.MT88.4 R24, [R112+0x1800] ;  /* 0x001800007018783b */ /* 0x000fe60000004200 */
[-C--:B----4-:R-:W-:Y:S08]  /*6220*/  HMMA.16816.F32.BF16 R68, R28, R12.reuse, R68 ;  /* 0x0000000c1c44723c */ /* 0x090ff00000041844 */
[C---:B------:R-:W-:Y:S08]  /*6230*/  HMMA.16816.F32.BF16 R72, R32.reuse, R12, R72 ;  /* 0x0000000c2048723c */ /* 0x040ff00000041848 */
[-C--:B------:R-:W-:Y:S08]  /*6240*/  HMMA.16816.F32.BF16 R76, R32, R14.reuse, R76 ;  /* 0x0000000e204c723c */ /* 0x080ff0000004184c */
[C---:B------:R-:W-:Y:S01]  /*6250*/  HMMA.16816.F32.BF16 R80, R28.reuse, R14, R80 ;  /* 0x0000000e1c50723c */ /* 0x040fe20000041850 */
[----:B------:R-:W1:Y:S07]  /*6260*/  LDSM.16.MT88.4 R12, [R169+0x1800] ;  /* 0x00180000a90c783b */ /* 0x000e6e0000004200 */
        /* <DEDUP_REMOVED lines=8> */
[-C--:B------:R-:W-:Y:S08]  /*62f0*/  HMMA.16816.F32.BF16 R84, R8, R108.reuse, R84 ;  /* 0x0000006c0854723c */ /* 0x080ff00000041854 */
[C---:B------:R-:W-:Y:S08]  /*6300*/  HMMA.16816.F32.BF16 R88, R104.reuse, R108, R88 ;  /* 0x0000006c6858723c */ /* 0x040ff00000041858 */
[-C--:B------:R-:W-:Y:S08]  /*6310*/  HMMA.16816.F32.BF16 R92, R104, R110.reuse, R92 ;  /* 0x0000006e685c723c */ /* 0x080ff0000004185c */
[----:B------:R-:W-:Y:S04]  /*6320*/  HMMA.16816.F32.BF16 R96, R8, R110, R96 ;  /* 0x0000006e0860723c */ /* 0x000fe80000041860 */
[C---:B------:R-:W-:Y:S01]  /*6330*/  LOP3.LUT R8, R230.reuse, 0x1, RZ, 0xc0, !PT ;  /* 0x00000001e6087812 */ /* 0x040fe200078ec0ff */
[----:B------:R-:W-:Y:S03]  /*6340*/  VIADD R230, R230, 0xffffffff ;  /* 0xffffffffe6e67836 */ /* 0x000fe60000000000 */
[-C--:B-1----:R-:W-:Y:S05]  /*6350*/  HMMA.16816.F32.BF16 R68, R4, R12.reuse, R68 ;  /* 0x0000000c0444723c */ /* 0x082fea0000041844 */
        /* <DEDUP_REMOVED lines=10> */
[----:B------:R-:W-:Y:S01]  /*6400*/  @P0 VIADD R6, R169, 0x2000 ;  /* 0x00002000a9060836 */ /* 0x000fe20000000000 */
[----:B------:R-:W-:Y:S02]  /*6410*/  @P2 IADD3 R209, P0, PT, R209, -0x100, RZ ;  /* 0xffffff00d1d12810 */ /* 0x000fe40007f1e0ff */
[----:B------:R-:W-:Y:S01]  /*6420*/  @P2 IADD3.X R4, PT, PT, R239, -0x1, RZ, P1, !PT ;  /* 0xffffffffef042810 */ /* 0x000fe20000ffe4ff */
[----:B------:R-:W-:Y:S01]  /*6430*/  IMAD.MOV.U32 R169, RZ, RZ, R6 ;  /* 0x000000ffffa97224 */ /* 0x000fe200078e0006 */
[----:B------:R-:W-:Y:S01]  /*6440*/  @P2 IADD3.X R208, PT, PT, R208, -0x1, RZ, P0, !PT ;  /* 0xffffffffd0d02810 */ /* 0x000fe200007fe4ff */
        /* <DEDUP_REMOVED lines=117> */
[----:B------:R-:W-:Y:S02]  /*6ba0*/  IADD3 R5, PT, PT, R9, R4, RZ ;  /* 0x0000000409057210 */ /* 0x000fe40007ffe0ff */
[----:B------:R-:W-:-:S05]  /*6bb0*/  MOV R4, R8 ;  /* 0x0000000800047202 */ /* 0x000fca0000000f00 */
[----:B-1----:R-:W-:-:S04]  /*6bc0*/  IMAD.WIDE.U32 R4, R187, UR6, R4 ;  /* 0x00000006bb047c25 */ /* 0x002fc8000f8e0004 */
[----:B------:R-:W-:Y:S01]  /*6bd0*/  IMAD R12, R187, UR7, R5 ;  /* 0x00000007bb0c7c24 */ /* 0x000fe2000f8e0205 */
[----:B------:R-:W-:Y:S01]  /*6be0*/  MOV R13, R4 ;  /* 0x00000004000d7202 */ /* 0x000fe20000000f00 */
[----:B------:R-:W-:Y:S05]  /*6bf0*/  BRA `(.L_x_286) ;  /* 0x0000000000187947 */ /* 0x000fea0003800000 */
.L_x_285:
[----:B------:R-:W2:Y:S01]  /*6c00*/  LDC.64 R6, c[0x0][0x5c0] ;  /* 0x00017000ff067b82 */ /* 0x000ea20000000a00 */
[----:B-1----:R-:W-:-:S05]  /*6c10*/  IADD3 R4, PT, PT, R232, R233, RZ ;  /* 0x000000e9e8047210 */ /* 0x002fca0007ffe0ff */
[C---:B--2---:R-:W-:Y:S02]  /*6c20*/  IMAD R12, R4.reuse, R7, RZ ;  /* 0x00000007040c7224 */ /* 0x044fe400078e02ff */
[----:B------:R-:W-:-:S05]  /*6c30*/  IMAD.WIDE.U32 R4, R4, R6, RZ ;  /* 0x0000000604047225 */ /* 0x000fca00078e00ff */
[----:B------:R-:W-:Y:S02]  /*6c40*/  IADD3 R12, PT, PT, R5, R12, RZ ;  /* 0x0000000c050c7210 */ /* 0x000fe40007ffe0ff */
[----:B------:R-:W-:Y:S02]  /*6c50*/  MOV R13, R4 ;  /* 0x00000004000d7202 */ /* 0x000fe40000000f00 */
.L_x_286:
        /* <DEDUP_REMOVED lines=9> */
[----:B------:R-:W-:Y:S02]  /*6cf0*/  IADD3 R9, PT, PT, R11, R8, RZ ;  /* 0x000000080b097210 */ /* 0x000fe40007ffe0ff */
[----:B------:R-:W-:-:S05]  /*6d00*/  MOV R8, R10 ;  /* 0x0000000a00087202 */ /* 0x000fca0000000f00 */
[----:B--2---:R-:W-:-:S04]  /*6d10*/  IMAD.WIDE.U32 R8, R187, UR6, R8 ;  /* 0x00000006bb087c25 */ /* 0x004fc8000f8e0008 */
[----:B------:R-:W-:Y:S01]  /*6d20*/  IMAD R16, R187, UR7, R9 ;  /* 0x00000007bb107c24 */ /* 0x000fe2000f8e0209 */
[----:B------:R-:W-:Y:S01]  /*6d30*/  MOV R17, R8 ;  /* 0x0000000800117202 */ /* 0x000fe20000000f00 */
[----:B------:R-:W-:Y:S06]  /*6d40*/  BRA `(.L_x_288) ;  /* 0x0000000000187947 */ /* 0x000fec0003800000 */
.L_x_287:
[----:B------:R-:W1:Y:S01]  /*6d50*/  LDC.64 R4, c[0x0][0x5c8] ;  /* 0x00017200ff047b82 */ /* 0x000e620000000a00 */
[----:B------:R-:W-:-:S05]  /*6d60*/  IADD3 R8, PT, PT, R232, R233, RZ ;  /* 0x000000e9e8087210 */ /* 0x000fca0007ffe0ff */
[C---:B-1----:R-:W-:Y:S02]  /*6d70*/  IMAD R16, R8.reuse, R5, RZ ;  /* 0x0000000508107224 */ /* 0x042fe400078e02ff */
[----:B------:R-:W-:-:S05]  /*6d80*/  IMAD.WIDE.U32 R8, R8, R4, RZ ;  /* 0x0000000408087225 */ /* 0x000fca00078e00ff */
[----:B------:R-:W-:Y:S02]  /*6d90*/  IADD3 R16, PT, PT, R9, R16, RZ ;  /* 0x0000001009107210 */ /* 0x000fe40007ffe0ff */
[----:B------:R-:W-:-:S07]  /*6da0*/  MOV R17, R8 ;  /* 0x0000000800117202 */ /* 0x000fce0000000f00 */
.L_x_288:
[----:B------:R-:W-:Y:S01]  /*6db0*/  BAR.SYNC.DEFER_BLOCKING 0x0 ;  /* 0x0000000000007b1d */ /* 0x000fe20000010000 */
[----:B------:R-:W-:Y:S01]  /*6dc0*/  USHF.L.U32 UR6, UR13, 0x7, URZ ;  /* 0x000000070d067899 */ /* 0x000fe200080006ff */
[C---:B------:R-:W-:Y:S02]  /*6dd0*/  IADD3 R27, P2, PT, R193.reuse, 0x20, RZ ;  /* 0x00000020c11b7810 */ /* 0x040fe40007f5e0ff */
[----:B------:R-:W-:Y:S01]  /*6de0*/  IADD3 R25, P1, PT, R193, 0x40, RZ ;  /* 0x00000040c1197810 */ /* 0x000fe20007f3e0ff */
[----:B------:R-:W-:Y:S01]  /*6df0*/  USHF.R.S32.HI UR7, URZ, 0x1f, UR6 ;  /* 0x0000001fff077899 */ /* 0x000fe20008011406 */
[----:B------:R-:W-:Y:S01]  /*6e00*/  BSSY.RECONVERGENT B0, `(.L_x_289) ;  /* 0x000001d000007945 */ /* 0x000fe20003800200 */
[----:B------:R-:W1:Y:S01]  /*6e10*/  LDCU UR8, c[0x0][0x440] ;  /* 0x00008800ff0877ac */ /* 0x000e620008000800 */
[C---:B------:R-:W-:Y:S01]  /*6e20*/  IMAD.WIDE.U32 R18, R6.reuse, UR6, RZ ;  /* 0x0000000606127c25 */ /* 0x040fe2000f8e00ff */
[----:B------:R-:W2:Y:S03]  /*6e30*/  LDCU.64 UR4, c[0x0][0x5d8] ;  /* 0x0000bb00ff0477ac */ /* 0x000ea60008000a00 */
[----:B------:R-:W-:Y:S01]  /*6e40*/  IMAD R14, R6, UR7, RZ ;  /* 0x00000007060e7c24 */ /* 0x000fe2000f8e02ff */
[----:B------:R-:W-:Y:S01]  /*6e50*/  LOP3.LUT R15, R18, 0x38, R192, 0xf8, !PT ;  /* 0x00000038120f7812 */ /* 0x000fe200078ef8c0 */
[----:B------:R-:W-:-:S02]  /*6e60*/  IMAD.X R26, RZ, RZ, RZ, P2 ;  /* 0x000000ffff1a7224 */ /* 0x000fc400010e06ff */
[----:B------:R-:W-:Y:S01]  /*6e70*/  IMAD R14, R7, UR6, R14 ;  /* 0x00000006070e7c24 */ /* 0x000fe2000f8e020e */
[----:B------:R-:W-:-:S04]  /*6e80*/  IADD3 R20, P0, PT, R13, R15, RZ ;  /* 0x0000000f0d147210 */ /* 0x000fc80007f1e0ff */
[----:B------:R-:W-:Y:S02]  /*6e90*/  IADD3.X R21, PT, PT, R12, R19, R14, P0, !PT ;  /* 0x000000130c157210 */ /* 0x000fe400007fe40e */
[----:B------:R-:W-:Y:S01]  /*6ea0*/  IADD3 R24, P0, PT, R193, 0x60, RZ ;  /* 0x00000060c1187810 */ /* 0x000fe20007f1e0ff */
[----:B------:R3:W4:Y:S01]  /*6eb0*/  LDS.128 R8, [R200+0x7000] ;  /* 0x00700000c8087984 */ /* 0x0007220000000c00 */
[----:B-1----:R-:W-:-:S04]  /*6ec0*/  ISETP.GE.AND P3, PT, R201, UR8, PT ;  /* 0x00000008c9007c0c */ /* 0x002fc8000bf66270 */
[-C--:B------:R-:W-:Y:S01]  /*6ed0*/  ISETP.GE.OR P6, PT, R193, R203.reuse, P3 ;  /* 0x000000cbc100720c */ /* 0x080fe20001fc6670 */
[----:B--2---:R-:W-:Y:S01]  /*6ee0*/  IMAD.WIDE.U32 R20, R186, UR4, R20 ;  /* 0x00000004ba147c25 */ /* 0x004fe2000f8e0014 */
[-C--:B------:R-:W-:Y:S02]  /*6ef0*/  ISETP.GE.OR P5, PT, R198, R203.reuse, P3 ;  /* 0x000000cbc600720c */ /* 0x080fe40001fa6670 */
[-C--:B------:R-:W-:Y:S01]  /*6f00*/  ISETP.GE.OR P4, PT, R197, R203.reuse, P3 ;  /* 0x000000cbc500720c */ /* 0x080fe20001f86670 */
[----:B------:R-:W-:Y:S01]  /*6f10*/  IMAD R18, R186, UR5, R21 ;  /* 0x00000005ba127c24 */ /* 0x000fe2000f8e0215 */
        /* <DEDUP_REMOVED lines=11> */
.L_x_290:
[----:B------:R-:W-:Y:S05]  /*6fd0*/  BSYNC.RECONVERGENT B0 ;  /* 0x0000000000007941 */ /* 0x000fea0003800200 */
.L_x_289:
        /* <DEDUP_REMOVED lines=12> */
.L_x_292:
[----:B------:R-:W-:Y:S05]  /*70a0*/  BSYNC.RECONVERGENT B0 ;  /* 0x0000000000007941 */ /* 0x000fea0003800200 */
.L_x_291:
[----:B--2-4-:R2:W4:Y:S01]  /*70b0*/  LDS.128 R8, [R200+0x8000] ;  /* 0x00800000c8087984 */ /* 0x0145220000000c00 */
[----:B------:R-:W-:Y:S01]  /*70c0*/  BSSY.RECONVERGENT B0, `(.L_x_293) ;  /* 0x000000d000007945 */ /* 0x000fe20003800200 */
[----:B------:R-:W-:-:S03]  /*70d0*/  IADD3.X R28, PT, PT, RZ, RZ, RZ, P1, !PT ;  /* 0x000000ffff1c7210 */ /* 0x000fc60000ffe4ff */
        /* <DEDUP_REMOVED lines=10> */
[----:B----4-:R1:W-:Y:S04]  /*7180*/  STG.E.128 desc[UR14][R22.64], R8 ;  /* 0x0000000816007986 */ /* 0x0103e8000c101d0e */
.L_x_294:
[----:B------:R-:W-:Y:S05]  /*7190*/  BSYNC.RECONVERGENT B0 ;  /* 0x0000000000007941 */ /* 0x000fea0003800200 */
.L_x_293:
        /* <DEDUP_REMOVED lines=17> */
.L_x_296:
[----:B------:R-:W-:Y:S05]  /*72b0*/  BSYNC.RECONVERGENT B0 ;  /* 0x0000000000007941 */ /* 0x000fea0003800200 */
.L_x_295:
[----:B------:R-:W3:Y:S01]  /*72c0*/  LDCU.64 UR4, c[0x0][0x5e0] ;  /* 0x0000bc00ff0477ac */ /* 0x000ee20008000a00 */
[----:B------:R-:W1:Y:S01]  /*72d0*/  LDS.128 R20, [R200+0xa000] ;  /* 0x00a00000c8147984 */ /* 0x000e620000000c00 */
[----:B--2-4-:R-:W-:Y:S01]  /*72e0*/  IMAD R8, R4, UR7, RZ ;  /* 0x0000000704087c24 */ /* 0x014fe2000f8e02ff */
[----:B------:R-:W-:Y:S01]  /*72f0*/  IADD3 R32, P0, PT, R17, R14, RZ ;  /* 0x0000000e11207210 */ /* 0x000fe20007f1e0ff */
[----:B------:R-:W2:Y:S01]  /*7300*/  @!P6 LDC.64 R6, c[0x0][0x568] ;  /* 0x00015a00ff06eb82 */ /* 0x000ea20000000a00 */
[----:B------:R-:W-:Y:S01]  /*7310*/  BSSY.RECONVERGENT B0, `(.L_x_297) ;  /* 0x0000019000007945 */ /* 0x000fe20003800200 */
[----:B------:R-:W-:-:S05]  /*7320*/  IMAD R8, R5, UR6, R8 ;  /* 0x0000000605087c24 */ /* 0x000fca000f8e0208 */
[----:B------:R-:W-:Y:S02]  /*7330*/  IADD3.X R33, PT, PT, R16, R15, R8, P0, !PT ;  /* 0x0000000f10217210 */ /* 0x000fe400007fe408 */
[----:B------:R4:W1:Y:S04]  /*7340*/  LDS.128 R12, [R200+0xc000] ;  /* 0x00c00000c80c7984 */ /* 0x0008680000000c00 */
[----:B------:R4:W1:Y:S01]  /*7350*/  LDS.128 R8, [R200+0xd000] ;  /* 0x00d00000c8087984 */ /* 0x0008620000000c00 */
[----:B---3--:R-:W-:-:S03]  /*7360*/  IMAD.WIDE.U32 R32, R186, UR4, R32 ;  /* 0x00000004ba207c25 */ /* 0x008fc6000f8e0020 */
[----:B------:R4:W3:Y:S01]  /*7370*/  LDS.128 R16, [R200+0xb000] ;  /* 0x00b00000c8107984 */ /* 0x0008e20000000c00 */
[----:B------:R-:W-:Y:S01]  /*7380*/  IMAD R35, R186, UR5, R33 ;  /* 0x00000005ba237c24 */ /* 0x000fe2000f8e0221 */
[----:B------:R-:W-:-:S05]  /*7390*/  @!P6 MOV R34, R32 ;  /* 0x000000200022e202 */ /* 0x000fca0000000f00 */
[----:B------:R-:W-:-:S04]  /*73a0*/  @!P6 IMAD.WIDE.U32 R36, R193, R4, R34 ;  /* 0x00000004c124e225 */ /* 0x000fc800078e0022 */
[----:B------:R-:W-:Y:S01]  /*73b0*/  @!P6 IMAD R30, R193, R5, R37 ;  /* 0x00000005c11ee224 */ /* 0x000fe200078e0225 */
[----:B--2---:R-:W-:-:S04]  /*73c0*/  @!P6 LEA R6, P0, R36, R6, 0x1 ;  /* 0x000000062406e211 */ /* 0x004fc800078008ff */
[----:B------:R-:W-:-:S05]  /*73d0*/  @!P6 LEA.HI.X R7, R36, R7, R30, 0x1, P0 ;  /* 0x000000072407e211 */ /* 0x000fca00000f0c1e */
[----:B-1----:R4:W-:Y:S01]  /*73e0*/  @!P6 STG.E.128 desc[UR14][R6.64], R20 ;  /* 0x000000140600e986 */ /* 0x0029e2000c101d0e */
[----:B---3--:R-:W-:Y:S05]  /*73f0*/  @P5 BRA `(.L_x_298) ;  /* 0x0000000000285947 */ /* 0x008fea0003800000 */
[----:B------:R-:W1:Y:S01]  /*7400*/  LDCU.64 UR4, c[0x0][0x568] ;  /* 0x0000ad00ff0477ac */ /* 0x000e620008000a00 */
[----:B----4-:R-:W-:Y:S01]  /*7410*/  MOV R20, R32 ;  /* 0x0000002000147202 */ /* 0x010fe20000000f00 */
        /* <DEDUP_REMOVED lines=8> */
.L_x_298:
[----:B------:R-:W-:Y:S05]  /*74a0*/  BSYNC.RECONVERGENT B0 ;  /* 0x0000000000007941 */ /* 0x000fea0003800200 */
.L_x_297:
[----:B------:R-:W-:Y:S04]  /*74b0*/  BSSY.RECONVERGENT B0, `(.L_x_299) ;  /* 0x000000c000007945 */ /* 0x000fe80003800200 */
[----:B------:R-:W-:Y:S05]  /*74c0*/  @P4 BRA `(.L_x_300) ;  /* 0x0000000000284947 */ /* 0x000fea0003800000 */
[----:B------:R-:W2:Y:S01]  /*74d0*/  LDCU.64 UR4, c[0x0][0x568] ;  /* 0x0000ad00ff0477ac */ /* 0x000ea20008000a00 */
[----:B-1----:R-:W-:Y:S01]  /*74e0*/  MOV R16, R32 ;  /* 0x0000002000107202 */ /* 0x002fe20000000f00 */
[----:B----4-:R-:W-:Y:S01]  /*74f0*/  IMAD R6, R28, R4, RZ ;  /* 0x000000041c067224 */ /* 0x010fe200078e02ff */
[----:B------:R-:W-:-:S03]  /*7500*/  MOV R17, R35 ;  /* 0x0000002300117202 */ /* 0x000fc60000000f00 */
[C---:B------:R-:W-:Y:S02]  /*7510*/  IMAD R6, R25.reuse, R5, R6 ;  /* 0x0000000519067224 */ /* 0x040fe400078e0206 */
[----:B------:R-:W-:-:S05]  /*7520*/  IMAD.WIDE.U32 R16, R25, R4, R16 ;  /* 0x0000000419107225 */ /* 0x000fca00078e0010 */
[----:B------:R-:W-:Y:S02]  /*7530*/  IADD3 R6, PT, PT, R6, R17, RZ ;  /* 0x0000001106067210 */ /* 0x000fe40007ffe0ff */
[----:B--2---:R-:W-:-:S04]  /*7540*/  LEA R18, P0, R16, UR4, 0x1 ;  /* 0x0000000410127c11 */ /* 0x004fc8000f8008ff */
[----:B------:R-:W-:-:S05]  /*7550*/  LEA.HI.X R19, R16, UR5, R6, 0x1, P0 ;  /* 0x0000000510137c11 */ /* 0x000fca00080f0c06 */
[----:B------:R2:W-:Y:S04]  /*7560*/  STG.E.128 desc[UR14][R18.64], R12 ;  /* 0x0000000c12007986 */ /* 0x0005e8000c101d0e */
.L_x_300:
[----:B------:R-:W-:Y:S05]  /*7570*/  BSYNC.RECONVERGENT B0 ;  /* 0x0000000000007941 */ /* 0x000fea0003800200 */
.L_x_299:
[----:B------:R-:W-:Y:S05]  /*7580*/  @P3 BRA `(.L_x_249) ;  /* 0x0000000000283947 */ /* 0x000fea0003800000 */
[----:B------:R-:W3:Y:S01]  /*7590*/  LDCU.64 UR4, c[0x0][0x568] ;  /* 0x0000ad00ff0477ac */ /* 0x000ee20008000a00 */
[----:B----4-:R-:W-:Y:S01]  /*75a0*/  MOV R6, R32 ;  /* 0x0000002000067202 */ /* 0x010fe20000000f00 */
[----:B------:R-:W-:Y:S01]  /*75b0*/  IMAD R29, R29, R4, RZ ;  /* 0x000000041d1d7224 */ /* 0x000fe200078e02ff */
[----:B------:R-:W-:-:S03]  /*75c0*/  MOV R7, R35 ;  /* 0x0000002300077202 */ /* 0x000fc60000000f00 */
[C---:B------:R-:W-:Y:S02]  /*75d0*/  IMAD R29, R24.reuse, R5, R29 ;  /* 0x00000005181d7224 */ /* 0x040fe400078e021d */
[----:B------:R-:W-:-:S05]  /*75e0*/  IMAD.WIDE.U32 R6, R24, R4, R6 ;  /* 0x0000000418067225 */ /* 0x000fca00078e0006 */
[----:B------:R-:W-:Y:S02]  /*75f0*/  IADD3 R29, PT, PT, R29, R7, RZ ;  /* 0x000000071d1d7210 */ /* 0x000fe40007ffe0ff */
[----:B---3--:R-:W-:-:S04]  /*7600*/  LEA R4, P0, R6, UR4, 0x1 ;  /* 0x0000000406047c11 */ /* 0x008fc8000f8008ff */
[----:B------:R-:W-:-:S05]  /*7610*/  LEA.HI.X R5, R6, UR5, R29, 0x1, P0 ;  /* 0x0000000506057c11 */ /* 0x000fca00080f0c1d */
[----:B------:R3:W-:Y:S04]  /*7620*/  STG.E.128 desc[UR14][R4.64], R8 ;  /* 0x0000000804007986 */ /* 0x0007e8000c101d0e */
.L_x_249:
[----:B------:R-:W-:Y:S05]  /*7630*/  BSYNC.RECONVERGENT B1 ;  /* 0x0000000000017941 */ /* 0x000fea0003800200 */
.L_x_223:
[----:B------:R-:W4:Y:S01]  /*7640*/  LDCU UR5, c[0x0][0x438] ;  /* 0x00008700ff0577ac */ /* 0x000f220008000800 */
[----:B---3--:R-:W3:Y:S01]  /*7650*/  LDC R8, c[0x0][0x438] ;  /* 0x00010e00ff087b82 */ /* 0x008ee20000000800 */
[----:B------:R-:W1:Y:S01]  /*7660*/  LDCU UR6, c[0x0][0x370] ;  /* 0x00006e00ff0677ac */ /* 0x000e620008000800 */
[----:B----4-:R-:W-:-:S04]  /*7670*/  UIADD3 UR5, UPT, UPT, UR5, 0x7f, URZ ;  /* 0x0000007f05057890 */ /* 0x010fc8000fffe0ff */
[----:B------:R-:W-:Y:S02]  /*7680*/  USHF.R.S32.HI UR4, URZ, 0x1f, UR5 ;  /* 0x0000001fff047899 */ /* 0x000fe40008011405 */
[----:B-1----:R-:W-:Y:S02]  /*7690*/  UIADD3 UR13, UPT, UPT, UR6, UR13, URZ ;  /* 0x0000000d060d7290 */ /* 0x002fe4000fffe0ff */
[----:B------:R-:W-:-:S04]  /*76a0*/  ULEA.HI UR4, UR4, UR5, URZ, 0x7 ;  /* 0x0000000504047291 */ /* 0x000fc8000f8f38ff */
[----:B------:R-:W-:-:S04]  /*76b0*/  USHF.R.S32.HI UR4, URZ, 0x7, UR4 ;  /* 0x00000007ff047899 */ /* 0x000fc80008011404 */
[----:B------:R-:W-:-:S09]  /*76c0*/  UISETP.GE.AND UP0, UPT, UR13, UR4, UPT ;  /* 0x000000040d00728c */ /* 0x000fd2000bf06270 */
[----:B------:R-:W-:Y:S05]  /*76d0*/  BRA.U !UP0, `(.L_x_301) ;  /* 0xffffff8d08f87547 */ /* 0x000fea000b83ffff */
[----:B------:R-:W-:Y:S05]  /*76e0*/  EXIT ;  /* 0x000000000000794d */ /* 0x000fea0003800000 */
.L_x_302:
        /* <DEDUP_REMOVED lines=9> */
.L_x_2757:


//--------------------- .text._ZN5flash44flash_bwd_dq_dk_dv_loop_seqk_parallel_kernelI23Flash_bwd_kernel_traitsILi64ELi64ELi128ELi8ELi2ELi4ELi4ELb1ELb0EN7cutlass10bfloat16_tE19Flash_kernel_traitsILi64ELi64ELi128ELi8ES3_EELb0ELb0ELb1ELb0ELb0ELb1ELb0EEEvNS_16Flash_bwd_paramsE --------------------------
	.section	.text._ZN5flash44flash_bwd_dq_dk_dv_loop_seqk_parallel_kernelI23Flash_bwd_kernel_traitsILi64ELi64ELi128ELi8ELi2ELi4ELi4ELb1ELb0EN7cutlass10bfloat16_tE19Flash_kernel_traitsILi64ELi64ELi128ELi8ES3_EELb0ELb0ELb1ELb0ELb0ELb1ELb0EEEvNS_16Flash_bwd_paramsE,"ax",@progbits
	.align	128
        .global         _ZN5flash44flash_bwd_dq_dk_dv_loop_seqk_parallel_kernelI23Flash_bwd_kernel_traitsILi64ELi64ELi128ELi8ELi2ELi4ELi4ELb1ELb0EN7cutlass10bfloat16_tE19Flash_kernel_traitsILi64ELi64ELi128ELi8ES3_EELb0ELb0ELb1ELb0ELb0ELb1ELb0EEEvNS_16Flash_bwd_paramsE
        .type           _ZN5flash44flash_bwd_dq_dk_dv_loop_seqk_parallel_kernelI23Flash_bwd_kernel_traitsILi64ELi64ELi128ELi8ELi2ELi4ELi4ELb1ELb0EN7cutlass10bfloat16_tE19Flash_kernel_traitsILi64ELi64ELi128ELi8ES3_EELb0ELb0ELb1ELb0ELb0ELb1ELb0EEEvNS_16Flash_bwd_paramsE,@function
        .size           _ZN5flash44flash_bwd_dq_dk_dv_loop_seqk_parallel_kernelI23Flash_bwd_kernel_traitsILi64ELi64ELi128ELi8ELi2ELi4ELi4ELb1ELb0EN7cutlass10bfloat16_tE19Flash_kernel_traitsILi64ELi64ELi128ELi8ES3_EELb0ELb0ELb1ELb0ELb0ELb1ELb0EEEvNS_16Flash_bwd_paramsE,(.L_x_2758 - _ZN5flash44flash_bwd_dq_dk_dv_loop_seqk_parallel_kernelI23Flash_bwd_kernel_traitsILi64ELi64ELi128ELi8ELi2ELi4ELi4ELb1ELb0EN7cutlass10bfloat16_tE19Flash_kernel_traitsILi64ELi64ELi128ELi8ES3_EELb0ELb0ELb1ELb0ELb0ELb1ELb0EEEvNS_16Flash_bwd_paramsE)
        .other          _ZN5flash44flash_bwd_dq_dk_dv_loop_seqk_parallel_kernelI23Flash_bwd_kernel_traitsILi64ELi64ELi128ELi8ELi2ELi4ELi4ELb1ELb0EN7cutlass10bfloat16_tE19Flash_kernel_traitsILi64ELi64ELi128ELi8ES3_EELb0ELb0ELb1ELb0ELb0ELb1ELb0EEEvNS_16Flash_bwd_paramsE,@"STO_CUDA_ENTRY STV_DEFAULT"
_ZN5flash44flash_bwd_dq_dk_dv_loop_seqk_parallel_kernelI23Flash_bwd_kernel_traitsILi64ELi64ELi128ELi8ELi2ELi4ELi4ELb1ELb0EN7cutlass10bfloat16_tE19Flash_kernel_traitsILi64ELi64ELi128ELi8ES3_EELb0ELb0ELb1ELb0ELb0ELb1ELb0EEEvNS_16Flash_bwd_paramsE:
.text._ZN5flash44flash_bwd_dq_dk_dv_loop_seqk_parallel_kernelI23Flash_bwd_kernel_traitsILi64ELi64ELi128ELi8ELi2ELi4ELi4ELb1ELb0EN7cutlass10bfloat16_tE19Flash_kernel_traitsILi64ELi64ELi128ELi8ES3_EELb0ELb0ELb1ELb0ELb0ELb1ELb0EEEvNS_16Flash_bwd_paramsE:
        /* <DEDUP_REMOVED lines=31> */
[----:B------:R-:W-:Y:S01]  /*01f0*/  IMAD.SHL.U32 R204, R194, 0x2, RZ ;  /* 0x00000002c2cc7824 */ /* 0x000fe200078e00ff */
[----:B------:R-:W-:Y:S01]  /*0200*/  LOP3.LUT R192, R2, 0xc00, RZ, 0xc0, !PT ;  /* 0x00000c0002c07812 */ /* 0x000fe200078ec0ff */
[----:B------:R-:W-:Y:S01]  /*0210*/  IMAD.SHL.U32 R4, R194, 0x40, RZ ;  /* 0x00000040c2047824 */ /* 0x000fe200078e00ff */
[----:B------:R-:W-:Y:S01]  /*0220*/  LOP3.LUT R0, R0, 0x1c0, RZ, 0xc0, !PT ;  /* 0x000001c000007812 */ /* 0x000fe200078ec0ff */
[----:B------:R-:W-:Y:S01]  /*0230*/  IMAD.SHL.U32 R195, R194, 0x8, RZ ;  /* 0x00000008c2c37824 */ /* 0x000fe200078e00ff */
[----:B------:R-:W-:Y:S01]  /*0240*/  LOP3.LUT R5, R5, 0x8, RZ, 0xc0, !PT ;  /* 0x0000000805057812 */ /* 0x000fe200078ec0ff */
[----:B------:R-:W1:Y:S01]  /*0250*/  LDC.U8 R188, c[0x0][0x532] ;  /* 0x00014c80ffbc7b82 */ /* 0x000e620000000000 */
[----:B------:R-:W-:-:S02]  /*0260*/  LOP3.LUT R0, R0, 0x38, R204, 0xf8, !PT ;  /* 0x0000003800007812 */ /* 0x000fc400078ef8cc */
[----:B------:R-:W-:Y:S02]  /*0270*/  LOP3.LUT R192, R192, 0x6, R204, 0xf8, !PT ;  /* 0x00000006c0c07812 */ /* 0x000fe400078ef8cc */
[----:B------:R-:W-:Y:S02]  /*0280*/  LOP3.LUT R184, R4, 0x1c0, RZ, 0xc0, !PT ;  /* 0x000001c004b87812 */ /* 0x000fe400078ec0ff */
[----:B------:R-:W-:Y:S02]  /*0290*/  LOP3.LUT P1, R186, R194, 0x10, RZ, 0xc0, !PT ;  /* 0x00000010c2ba7812 */ /* 0x000fe4000782c0ff */
[----:B------:R-:W-:Y:S02]  /*02a0*/  LOP3.LUT R192, R192, R0, R5, 0xf6, !PT ;  /* 0x00000000c0c07212 */ /* 0x000fe400078ef605 */
[----:B------:R-:W-:Y:S02]  /*02b0*/  LOP3.LUT R204, R204, 0x7006, R2, 0xc8, !PT ;  /* 0x00007006cccc7812 */ /* 0x000fe400078ec802 */
[----:B------:R-:W-:-:S02]  /*02c0*/  LOP3.LUT R184, R184, 0x38, R195, 0xf8, !PT ;  /* 0x00000038b8b87812 */ /* 0x000fc400078ef8c3 */
[----:B------:R-:W-:Y:S02]  /*02d0*/  LOP3.LUT R185, R4, 0x200, RZ, 0xc0, !PT ;  /* 0x0000020004b97812 */ /* 0x000fe400078ec0ff */
[C---:B------:R-:W-:Y:S02]  /*02e0*/  LOP3.LUT R178, R3.reuse, 0x30, RZ, 0xc0, !PT ;  /* 0x0000003003b27812 */ /* 0x040fe400078ec0ff */
[----:B------:R-:W-:Y:S02]  /*02f0*/  LOP3.LUT R193, R3, 0x10, RZ, 0xc0, !PT ;  /* 0x0000001003c17812 */ /* 0x000fe400078ec0ff */
[----:B------:R-:W-:Y:S02]  /*0300*/  LOP3.LUT R0, R0, 0x20, R3, 0x78, !PT ;  /* 0x0000002000007812 */ /* 0x000fe400078e7803 */
[----:B------:R-:W-:Y:S02]  /*0310*/  LOP3.LUT R204, R204, 0x400, R2, 0xf8, !PT ;  /* 0x00000400cccc7812 */ /* 0x000fe400078ef802 */
[----:B------:R-:W-:-:S02]  /*0320*/  LEA R192, R192, UR6, 0x1 ;  /* 0x00000006c0c07c11 */ /* 0x000fc4000f8e08ff */
[----:B------:R-:W-:Y:S02]  /*0330*/  LOP3.LUT R186, R184, R5, R186, 0x1e, !PT ;  /* 0x00000005b8ba7212 */ /* 0x000fe400078e1eba */
[C-C-:B------:R-:W-:Y:S01]  /*0340*/  LOP3.LUT R187, R185.reuse, 0x400, R2.reuse, 0xf8, !PT ;  /* 0x00000400b9bb7812 */ /* 0x140fe200078ef802 */
[----:B------:R-:W-:Y:S01]  /*0350*/  VIADD R191, R192, 0x6040 ;  /* 0x00006040c0bf7836 */ /* 0x000fe20000000000 */
[----:B------:R-:W-:Y:S02]  /*0360*/  LOP3.LUT R3, R184, 0x8, R3, 0x78, !PT ;  /* 0x00000008b8037812 */ /* 0x000fe400078e7803 */
[----:B---3--:R-:W-:Y:S02]  /*0370*/  LEA R198, P0, R190, R198, 0x2 ;  /* 0x000000c6bec67211 */ /* 0x008fe400078010ff */
[----:B------:R-:W-:Y:S02]  /*0380*/  LOP3.LUT R185, R185, 0xc00, R2, 0xf8, !PT ;  /* 0x00000c00b9b97812 */ /* 0x000fe400078ef802 */
[----:B------:R-:W-:-:S02]  /*0390*/  LOP3.LUT R184, R184, 0x8, R194, 0x78, !PT ;  /* 0x00000008b8b87812 */ /* 0x000fc400078e78c2 */
[----:B------:R-:W-:Y:S02]  /*03a0*/  LOP3.LUT P2, RZ, R194, 0x8, RZ, 0xc0, !PT ;  /* 0x00000008c2ff7812 */ /* 0x000fe4000784c0ff */
[----:B------:R-:W-:Y:S02]  /*03b0*/  LOP3.LUT R178, R178, 0x8, R194, 0xf8, !PT ;  /* 0x00000008b2b27812 */ /* 0x000fe400078ef8c2 */
[----:B------:R-:W-:Y:S01]  /*03c0*/  LOP3.LUT R204, R204, R0, RZ, 0xfc, !PT ;  /* 0x00000000cccc7212 */ /* 0x000fe200078efcff */
[----:B------:R-:W-:Y:S01]  /*03d0*/  VIADD R0, R192, 0x6000 ;  /* 0x00006000c0007836 */ /* 0x000fe20000000000 */
[----:B------:R-:W-:Y:S02]  /*03e0*/  LEA.HI.X R199, R190, R199, RZ, 0x2, P0 ;  /* 0x000000c7bec77211 */ /* 0x000fe400000f14ff */
[-C--:B------:R-:W-:Y:S01]  /*03f0*/  LOP3.LUT R187, R187, R3.reuse, RZ, 0xfc, !PT ;  /* 0x00000003bbbb7212 */ /* 0x080fe200078efcff */
[----:B------:R-:W-:Y:S01]  /*0400*/  @P1 VIADD R191, R0, 0xffffffc0 ;  /* 0xffffffc000bf1836 */ /* 0x000fe20000000000 */
[----:B------:R-:W-:-:S02]  /*0410*/  LOP3.LUT R185, R185, R3, RZ, 0xfc, !PT ;  /* 0x00000003b9b97212 */ /* 0x000fc400078efcff */
[----:B------:R-:W-:Y:S02]  /*0420*/  LOP3.LUT R184, R184, 0x7a00, R2, 0xf8, !PT ;  /* 0x00007a00b8b87812 */ /* 0x000fe400078ef802 */
[----:B------:R-:W-:Y:S02]  /*0430*/  LOP3.LUT P0, RZ, R194, 0x4, RZ, 0xc0, !PT ;  /* 0x00000004c2ff7812 */ /* 0x000fe4000780c0ff */
[--C-:B------:R-:W-:Y:S02]  /*0440*/  LOP3.LUT R178, R178, 0x1c0, R4.reuse, 0xf8, !PT ;  /* 0x000001c0b2b27812 */ /* 0x100fe400078ef804 */
[----:B------:R-:W-:Y:S02]  /*0450*/  LOP3.LUT R203, R195, 0x1f8, RZ, 0xc0, !PT ;  /* 0x000001f8c3cb7812 */ /* 0x000fe400078ec0ff */
[----:B------:R-:W-:Y:S02]  /*0460*/  LEA R204, R204, UR5, 0x1 ;  /* 0x00000005cccc7c11 */ /* 0x000fe4000f8e08ff */
[----:B------:R-:W-:-:S02]  /*0470*/  LOP3.LUT R186, R186, 0x200, R4, 0xf8, !PT ;  /* 0x00000200baba7812 */ /* 0x000fc400078ef804 */
[----:B------:R-:W-:Y:S01]  /*0480*/  LOP3.LUT P1, RZ, R194, 0x2, RZ, 0xc0, !PT ;  /* 0x00000002c2ff7812 */ /* 0x000fe2000782c0ff */
[C---:B------:R-:W-:Y:S01]  /*0490*/  VIADD R232, R204.reuse, 0x20 ;  /* 0x00000020cce87836 */ /* 0x040fe20000000000 */
[----:B------:R-:W-:Y:S01]  /*04a0*/  SEL R181, R181, 0xffffffc0, !P0 ;  /* 0xffffffc0b5b57807 */ /* 0x000fe20004000000 */
[----:B------:R-:W-:Y:S01]  /*04b0*/  @P2 VIADD R232, R204, 0xffffffe0 ;  /* 0xffffffe0cce82836 */ /* 0x000fe20000000000 */
[----:B------:R-:W-:Y:S02]  /*04c0*/  LEA R187, R187, UR6, 0x1 ;  /* 0x00000006bbbb7c11 */ /* 0x000fe4000f8e08ff */
[----:B------:R-:W-:Y:S02]  /*04d0*/  LEA R185, R185, UR4, 0x1 ;  /* 0x00000004b9b97c11 */ /* 0x000fe4000f8e08ff */
[----:B------:R-:W-:Y:S01]  /*04e0*/  LEA R184, R184, UR4, 0x1 ;  /* 0x00000004b8b87c11 */ /* 0x000fe2000f8e08ff */
[----:B------:R-:W-:Y:S01]  /*04f0*/  IMAD.IADD R3, R187, 0x1, R181 ;  /* 0x00000001bb037824 */ /* 0x000fe200078e02b5 */
[----:B------:R-:W-:Y:S01]  /*0500*/  LOP3.LUT R178, R178, 0x38, R195, 0x78, !PT ;  /* 0x00000038b2b27812 */ /* 0x000fe200078e78c3 */
[--C-:B------:R-:W-:Y:S01]  /*0510*/  IMAD.IADD R176, R185, 0x1, R181.reuse ;  /* 0x00000001b9b07824 */ /* 0x100fe200078e02b5 */
[----:B------:R-:W-:Y:S01]  /*0520*/  LOP3.LUT R203, R203, 0x38, R194, 0x78, !PT ;  /* 0x00000038cbcb7812 */ /* 0x000fe200078e78c2 */
[----:B------:R-:W-:Y:S01]  /*0530*/  IMAD.IADD R180, R184, 0x1, R181 ;  /* 0x00000001b8b47824 */ /* 0x000fe200078e02b5 */
[----:B------:R-:W-:-:S02]  /*0540*/  SEL R211, R211, 0xfffffff0, !P0 ;  /* 0xfffffff0d3d37807 */ /* 0x000fc40004000000 */
[--C-:B------:R-:W-:Y:S02]  /*0550*/  SHF.R.U32.HI R196, RZ, 0x3, R194.reuse ;  /* 0x00000003ffc47819 */ /* 0x100fe400000116c2 */
        /* <DEDUP_REMOVED lines=9> */
[--C-:B------:R-:W-:Y:S01]  /*05f0*/  IMAD.IADD R182, R184, 0x1, R183.reuse ;  /* 0x00000001b8b67824 */ /* 0x100fe200078e02b7 */
        /* <DEDUP_REMOVED lines=12> */
.L_x_352:
[----:B------:R-:W1:Y:S01]  /*06c0*/  LDC.64 R4, c[0x0][0x478] ;  /* 0x00011e00ff047b82 */ /* 0x000e620000000a00 */
[----:B------:R-:W2:Y:S01]  /*06d0*/  LDCU.64 UR4, c[0x0][0x470] ;  /* 0x00008e00ff0477ac */ /* 0x000ea20008000a00 */
[----:B---3--:R-:W-:Y:S01]  /*06e0*/  IMAD.SHL.U32 R12, R190, 0x4, RZ ;  /* 0x00000004be0c7824 */ /* 0x008fe200078e00ff */
        /* <DEDUP_REMOVED lines=41> */
.L_x_303:
        /* <DEDUP_REMOVED lines=16> */
[----:B-1----:R-:W-:-:S04]  /*0a80*/  SHF.R.S32.HI R13, RZ, 0x1f, R10 ;  /* 0x0000001fff0d7819 */ /* 0x002fc8000001140a */
        /* <DEDUP_REMOVED lines=23> */
[----:B------:R-:W-:Y:S01]  /*0c00*/  MOV R17, R4 ;  /* 0x0000000400117202 */ /* 0x000fe20000000f00 */
[----:B------:R-:W-:Y:S06]  /*0c10*/  BRA `(.L_x_306) ;  /* 0x0000000000187947 */ /* 0x000fec0003800000 */
.L_x_305:
[----:B------:R-:W1:Y:S01]  /*0c20*/  LDCU.64 UR12, c[0x0][0x3b8] ;  /* 0x00007700ff0c77ac */ /* 0x000e620008000a00 */
[----:B------:R-:W-:-:S05]  /*0c30*/  IADD3 R4, PT, PT, R229, R231, RZ ;  /* 0x000000e7e5047210 */ /* 0x000fca0007ffe0ff */
[C---:B-1----:R-:W-:Y:S02]  /*0c40*/  IMAD R16, R4.reuse, UR13, RZ ;  /* 0x0000000d04107c24 */ /* 0x042fe4000f8e02ff */
[----:B------:R-:W-:-:S05]  /*0c50*/  IMAD.WIDE.U32 R4, R4, UR12, RZ ;  /* 0x0000000c04047c25 */ /* 0x000fca000f8e00ff */
[----:B------:R-:W-:Y:S02]  /*0c60*/  IADD3 R16, PT, PT, R5, R16, RZ ;  /* 0x0000001005107210 */ /* 0x000fe40007ffe0ff */
[----:B------:R-:W-:-:S07]  /*0c70*/  MOV R17, R4 ;  /* 0x0000000400117202 */ /* 0x000fce0000000f00 */
.L_x_306:
[----:B------:R-:W1:Y:S01]  /*0c80*/  LDC R4, c[0x0][0x3e8] ;  /* 0x0000fa00ff047b82 */ /* 0x000e620000000800 */
[----:B------:R-:W-:Y:S02]  /*0c90*/  SHF.R.S32.HI R208, RZ, 0x1f, R210 ;  /* 0x0000001fffd07819 */ /* 0x000fe400000114d2 */
        /* <DEDUP_REMOVED lines=38> */
.L_x_307:
[----:B------:R-:W1:Y:S01]  /*0f00*/  LDCU.64 UR10, c[0x0][0x3c0] ;  /* 0x00007800ff0a77ac */ /* 0x000e620008000a00 */
[----:B------:R-:W-:-:S05]  /*0f10*/  IADD3 R4, PT, PT, R229, R231, RZ ;  /* 0x000000e7e5047210 */ /* 0x000fca0007ffe0ff */
[C---:B-1----:R-:W-:Y:S02]  /*0f20*/  IMAD R10, R4.reuse, UR11, RZ ;  /* 0x0000000b040a7c24 */ /* 0x042fe4000f8e02ff */
[----:B------:R-:W-:-:S05]  /*0f30*/  IMAD.WIDE.U32 R4, R4, UR10, RZ ;  /* 0x0000000a04047c25 */ /* 0x000fca000f8e00ff */
[----:B------:R-:W-:Y:S02]  /*0f40*/  IADD3 R10, PT, PT, R5, R10, RZ ;  /* 0x0000000a050a7210 */ /* 0x000fe40007ffe0ff */
[----:B------:R-:W-:-:S07]  /*0f50*/  MOV R11, R4 ;  /* 0x00000004000b7202 */ /* 0x000fce0000000f00 */
.L_x_308:
        /* <DEDUP_REMOVED lines=18> */
[----:B------:R-:W-:Y:S01]  /*1080*/  IMAD R26, R4, UR6, RZ ;  /* 0x00000006041a7c24 */ /* 0x000fe2000f8e02ff */
        /* <DEDUP_REMOVED lines=9> */
.L_x_309:
[-C--:B------:R-:W-:Y:S02]  /*1120*/  IMAD R26, R35, R8.reuse, RZ ;  /* 0x00000008231a7224 */ /* 0x080fe400078e02ff */
[----:B------:R-:W-:-:S05]  /*1130*/  IMAD.WIDE.U32 R4, R34, R8, RZ ;  /* 0x0000000822047225 */ /* 0x000fca00078e00ff */
[----:B------:R-:W-:Y:S02]  /*1140*/  IADD3 R26, PT, PT, R5, R26, RZ ;  /* 0x0000001a051a7210 */ /* 0x000fe40007ffe0ff */
[----:B------:R-:W-:-:S07]  /*1150*/  MOV R27, R4 ;  /* 0x00000004001b7202 */ /* 0x000fce0000000f00 */
.L_x_310:
        /* <DEDUP_REMOVED lines=20> */
.L_x_311:
[----:B------:R-:W1:Y:S01]  /*12a0*/  LDC R18, c[0x0][0x434] ;  /* 0x00010d00ff127b82 */ /* 0x000e620000000800 */
[----:B------:R-:W-:-:S04]  /*12b0*/  IMAD R4, R190, UR6, R189 ;  /* 0x00000006be047c24 */ /* 0x000fc8000f8e02bd */
[----:B-1----:R-:W-:-:S03]  /*12c0*/  IMAD R18, R4, R18, RZ ;  /* 0x0000001204127224 */ /* 0x002fc600078e02ff */
.L_x_312:
        /* <DEDUP_REMOVED lines=12> */
.L_x_313:
[----:B------:R-:W1:Y:S01]  /*1390*/  LDC R23, c[0x0][0x444] ;  /* 0x00011100ff177b82 */ /* 0x000e620000000800 */
[----:B------:R-:W-:-:S04]  /*13a0*/  IMAD R4, R190, UR6, R189 ;  /* 0x00000006be047c24 */ /* 0x000fc8000f8e02bd */
[----:B-1----:R-:W-:-:S07]  /*13b0*/  IMAD R23, R4, R23, RZ ;  /* 0x0000001704177224 */ /* 0x002fce00078e02ff */
.L_x_314:
[----:B------:R-:W1:Y:S01]  /*13c0*/  S2R R12, SR_TID.X ;  /* 0x00000000000c7919 */ /* 0x000e620000002100 */
[----:B------:R-:W2:Y:S01]  /*13d0*/  LDC.64 R8, c[0x0][0x5f8] ;  /* 0x00017e00ff087b82 */ /* 0x000ea20000000a00 */
[----:B------:R-:W-:Y:S01]  /*13e0*/  IMAD R220, R220, UR6, RZ ;  /* 0x00000006dcdc7c24 */ /* 0x000fe2000f8e02ff */
[----:B------:R-:W-:Y:S01]  /*13f0*/  ISETP.NE.AND P2, PT, RZ, UR5, PT ;  /* 0x00000005ff007c0c */ /* 0x000fe2000bf45270 */
[----:B------:R-:W3:Y:S01]  /*1400*/  LDCU.64 UR14, c[0x0][0x3c8] ;  /* 0x00007900ff0e77ac */ /* 0x000ee20008000a00 */
[--C-:B------:R-:W-:Y:S01]  /*1410*/  IADD3 R27, P1, P0, R30, R27, R28.reuse ;  /* 0x0000001b1e1b7210 */ /* 0x100fe2000783e01c */
[C---:B------:R-:W-:Y:S01]  /*1420*/  IMAD R23, R25.reuse, 0x40, R23 ;  /* 0x0000004019177824 */ /* 0x040fe200078e0217 */
[----:B------:R-:W-:Y:S01]  /*1430*/  SHF.R.S32.HI R28, RZ, 0x1f, R28 ;  /* 0x0000001fff1c7819 */ /* 0x000fe2000001141c */
[----:B------:R-:W4:Y:S01]  /*1440*/  LDCU.64 UR4, c[0x0][0x570] ;  /* 0x0000ae00ff0477ac */ /* 0x000f220008000a00 */
[----:B------:R-:W5:Y:S01]  /*1450*/  LDC.64 R4, c[0x0][0x590] ;  /* 0x00016400ff047b82 */ /* 0x000f620000000a00 */
[----:B------:R-:W-:Y:S01]  /*1460*/  IMAD R18, R25, 0x40, R18 ;  /* 0x0000004019127824 */ /* 0x000fe200078e0212 */
[----:B------:R-:W-:Y:S01]  /*1470*/  IADD3.X R24, PT, PT, R24, R26, R28, P1, P0 ;  /* 0x0000001a18187210 */ /* 0x000fe20000fe041c */
[----:B------:R-:W-:Y:S01]  /*1480*/  IMAD.MOV.U32 R26, RZ, RZ, R195 ;  /* 0x000000ffff1a7224 */ /* 0x000fe200078e00c3 */
[----:B------:R-:W4:Y:S01]  /*1490*/  LDCU.64 UR6, c[0x0][0x550] ;  /* 0x0000aa00ff0677ac */ /* 0x000f220008000a00 */
[----:B------:R-:W-:Y:S03]  /*14a0*/  BSSY.RECONVERGENT B1, `(.L_x_304) ;  /* 0x00005a7000017945 */ /* 0x000fe60003800200 */
[----:B------:R-:W3:Y:S01]  /*14b0*/  LDC.64 R6, c[0x0][0x3b0] ;  /* 0x0000ec00ff067b82 */ /* 0x000ee20000000a00 */
[----:B------:R-:W4:Y:S01]  /*14c0*/  LDCU.64 UR8, c[0x0][0x380] ;  /* 0x00007000ff0877ac */ /* 0x000f220008000a00 */
[----:B--2---:R-:W-:-:S06]  /*14d0*/  IMAD.WIDE.U32 R34, R8, UR16, RZ ;  /* 0x0000001008227c25 */ /* 0x004fcc000f8e00ff */
[----:B------:R-:W2:Y:S01]  /*14e0*/  LDC R226, c[0x0][0x508] ;  /* 0x00014200ffe27b82 */ /* 0x000ea20000000800 */
[----:B------:R-:W-:Y:S01]  /*14f0*/  IMAD R9, R9, UR16, R35 ;  /* 0x0000001009097c24 */ /* 0x000fe2000f8e0223 */
[----:B------:R-:W-:Y:S02]  /*1500*/  SEL R8, R34, RZ, P2 ;  /* 0x000000ff22087207 */ /* 0x000fe40001000000 */
[----:B-1----:R-:W-:Y:S01]  /*1510*/  LOP3.LUT R31, R12, 0x1f, RZ, 0xc0, !PT ;  /* 0x0000001f0c1f7812 */ /* 0x002fe200078ec0ff */
[C---:B-----5:R-:W-:Y:S01]  /*1520*/  IMAD.SHL.U32 R213, R4.reuse, 0x20, RZ ;  /* 0x0000002004d57824 */ /* 0x060fe200078e00ff */
[----:B------:R-:W-:Y:S02]  /*1530*/  SEL R9, R9, RZ, P2 ;  /* 0x000000ff09097207 */ /* 0x000fe40001000000 */
[----:B------:R-:W1:Y:S01]  /*1540*/  LDC.64 R236, c[0x0][0x420] ;  /* 0x00010800ffec7b82 */ /* 0x000e620000000a00 */
[----:B------:R-:W-:Y:S01]  /*1550*/  SHF.L.U64.HI R212, R4, 0x5, R5 ;  /* 0x0000000504d47819 */ /* 0x000fe20000010205 */
[----:B------:R-:W-:-:S02]  /*1560*/  IMAD R31, R194, R220, R31 ;  /* 0x000000dcc21f7224 */ /* 0x000fc400078e021f */
[----:B---3--:R-:W-:-:S03]  /*1570*/  IMAD R30, R22, R6, RZ ;  /* 0x00000006161e7224 */ /* 0x008fc600078e02ff */
[----:B------:R-:W-:Y:S01]  /*1580*/  IADD3 R28, P1, P0, R31, R27, R8 ;  /* 0x0000001b1f1c7210 */ /* 0x000fe2000783e008 */
[----:B------:R-:W-:Y:S01]  /*1590*/  IMAD.MOV.U32 R27, RZ, RZ, RZ ;  /* 0x000000ffff1b7224 */ /* 0x000fe200078e00ff */
[----:B------:R-:W-:Y:S01]  /*15a0*/  SHF.R.S32.HI R31, RZ, 0x1f, R31 ;  /* 0x0000001fff1f7819 */ /* 0x000fe2000001141f */
[----:B------:R-:W-:-:S03]  /*15b0*/  IMAD.WIDE.U32 R34, R20, R6, R26 ;  /* 0x0000000614227225 */ /* 0x000fc600078e001a */
[----:B------:R-:W-:Y:S02]  /*15c0*/  IADD3.X R24, PT, PT, R31, R24, R9, P1, P0 ;  /* 0x000000181f187210 */ /* 0x000fe40000fe0409 */
[----:B------:R-:W3:Y:S01]  /*15d0*/  LDC.64 R8, c[0x0][0x598] ;  /* 0x00016600ff087b82 */ /* 0x000ee20000000a00 */
[----:B------:R-:W-:Y:S01]  /*15e0*/  IADD3 R32, P0, PT, R195, R32, RZ ;  /* 0x00000020c3207210 */ /* 0x000fe20007f1e0ff */
[----:B------:R-:W-:Y:S01]  /*15f0*/  IMAD R31, R22, R4, RZ ;  /* 0x00000004161f7224 */ /* 0x000fe200078e02ff */
[----:B------:R-:W-:Y:S02]  /*1600*/  IADD3 R34, P1, PT, R21, R34, RZ ;  /* 0x0000002215227210 */ /* 0x000fe40007f3e0ff */
[----:B--2---:R-:W-:Y:S01]  /*1610*/  IADD3 R226, PT, PT, R209, -R226, -R228 ;  /* 0x800000e2d1e27210 */ /* 0x004fe20007ffe8e4 */
[----:B------:R-:W-:Y:S02]  /*1620*/  IMAD.X R33, RZ, RZ, R29, P0 ;  /* 0x000000ffff217224 */ /* 0x000fe400000e061d */
[----:B------:R-:W-:-:S02]  /*1630*/  IMAD R22, R20, R5, R31 ;  /* 0x0000000514167224 */ /* 0x000fc400078e021f */
[----:B------:R-:W-:-:S04]  /*1640*/  IMAD.WIDE.U32 R32, R20, R4, R32 ;  /* 0x0000000414207225 */ /* 0x000fc800078e0020 */
[----:B------:R-:W-:Y:S01]  /*1650*/  IMAD R20, R20, R7, R30 ;  /* 0x0000000714147224 */ /* 0x000fe200078e021e */
[----:B------:R-:W-:Y:S01]  /*1660*/  IADD3 R21, PT, PT, R33, R22, RZ ;  /* 0x0000001621157210 */ /* 0x000fe20007ffe0ff */
[----:B------:R-:W-:Y:S01]  /*1670*/  VIADD R207, R226, 0xffffff80 ;  /* 0xffffff80e2cf7836 */ /* 0x000fe20000000000 */
[----:B------:R-:W2:Y:S01]  /*1680*/  LDC.64 R30, c[0x0][0x5e8] ;  /* 0x00017a00ff1e7b82 */ /* 0x000ea20000000a00 */
[----:B------:R-:W-:Y:S01]  /*1690*/  IMAD.SHL.U32 R29, R220, 0x40, RZ ;  /* 0x00000040dc1d7824 */ /* 0x000fe200078e00ff */
[----:B------:R-:W-:Y:S01]  /*16a0*/  IADD3.X R35, PT, PT, R19, R35, R20, P1, !PT ;  /* 0x0000002313237210 */ /* 0x000fe20000ffe414 */
[----:B------:R-:W-:Y:S02]  /*16b0*/  IMAD.MOV.U32 R20, RZ, RZ, R32 ;  /* 0x000000ffff147224 */ /* 0x000fe400078e0020 */
[----:B-1----:R-:W-:Y:S01]  /*16c0*/  IMAD.WIDE R236, R18, 0x4, R236 ;  /* 0x0000000412ec7825 */ /* 0x002fe200078e02ec */
[----:B------:R-:W-:-:S03]  /*16d0*/  IADD3 R28, P0, PT, R29, R28, RZ ;  /* 0x0000001c1d1c7210 */ /* 0x000fc60007f1e0ff */
[----:B---3--:R-:W-:Y:S01]  /*16e0*/  IMAD.WIDE.U32 R20, R189, R8, R20 ;  /* 0x00000008bd147225 */ /* 0x008fe200078e0014 */
[----:B------:R-:W-:Y:S02]  /*16f0*/  SHF.R.S32.HI R8, RZ, 0x1f, R207 ;  /* 0x0000001fff087819 */ /* 0x000fe400000114cf */
[----:B------:R-:W-:Y:S01]  /*1700*/  LEA.HI.X.SX32 R24, R29, R24, 0x1, P0 ;  /* 0x000000181d187211 */ /* 0x000fe200000f0eff */
[C---:B------:R-:W-:Y:S01]  /*1710*/  IMAD.WIDE.U32 R34, R189.reuse, UR14, R34 ;  /* 0x0000000ebd227c25 */ /* 0x040fe2000f8e0022 */
[----:B------:R-:W-:Y:S02]  /*1720*/  LEA.HI R207, R8, R207, RZ, 0x6 ;  /* 0x000000cf08cf7211 */ /* 0x000fe400078f30ff */
[C---:B----4-:R-:W-:Y:S01]  /*1730*/  LEA R234, P0, R28.reuse, UR4, 0x2 ;  /* 0x000000041cea7c11 */ /* 0x050fe2000f8010ff */
[C---:B------:R-:W-:Y:S01]  /*1740*/  IMAD R29, R189.reuse, R9, R21 ;  /* 0x00000009bd1d7224 */ /* 0x040fe200078e0215 */
[----:B------:R-:W-:Y:S01]  /*1750*/  SHF.R.S32.HI R207, RZ, 0x6, R207 ;  /* 0x00000006ffcf7819 */ /* 0x000fe200000114cf */
[----:B------:R-:W-:Y:S01]  /*1760*/  IMAD R33, R189, UR15, R35 ;  /* 0x0000000fbd217c24 */ /* 0x000fe2000f8e0223 */
[----:B------:R-:W-:Y:S01]  /*1770*/  LEA.HI.X R235, R28, UR5, R24, 0x2, P0 ;  /* 0x000000051ceb7c11 */ /* 0x000fe200080f1418 */
[----:B------:R-:W-:Y:S01]  /*1780*/  IMAD.MOV.U32 R28, RZ, RZ, R20 ;  /* 0x000000ffff1c7224 */ /* 0x000fe200078e0014 */
[----:B------:R-:W-:Y:S01]  /*1790*/  MOV R32, R34 ;  /* 0x0000002200207202 */ /* 0x000fe20000000f00 */
[----:B------:R-:W-:Y:S01]  /*17a0*/  IMAD.SHL.U32 R24, R6, 0x20, RZ ;  /* 0x0000002006187824 */ /* 0x000fe200078e00ff */
[----:B------:R-:W-:Y:S01]  /*17b0*/  VIMNMX R207, PT, PT, RZ, R207, !PT ;  /* 0x000000cfffcf7248 */ /* 0x000fe20007fe0100 */
[----:B------:R-:W-:-:S03]  /*17c0*/  IMAD.WIDE.U32 R8, R196, R4, R28 ;  /* 0x00000004c4087225 */ /* 0x000fc600078e001c */
[----:B------:R-:W-:Y:S01]  /*17d0*/  ISETP.GT.AND P4, PT, R13, R207, PT ;  /* 0x000000cf0d00720c */ /* 0x000fe20003f84270 */
[----:B------:R-:W-:Y:S01]  /*17e0*/  IMAD.WIDE.U32 R20, R196, R6, R32 ;  /* 0x00000006c4147225 */ /* 0x000fe200078e0020 */
[----:B------:R-:W-:Y:S02]  /*17f0*/  LEA R219, P0, R8, UR6, 0x1 ;  /* 0x0000000608db7c11 */ /* 0x000fe4000f8008ff */
[C---:B------:R-:W-:Y:S01]  /*1800*/  IADD3 R13, P3, PT, R196.reuse, 0x60, RZ ;  /* 0x00000060c40d7810 */ /* 0x040fe20007f7e0ff */
[----:B------:R-:W-:Y:S01]  /*1810*/  IMAD R218, R196, R5, R9 ;  /* 0x00000005c4da7224 */ /* 0x000fe200078e0209 */
[----:B------:R-:W-:Y:S01]  /*1820*/  LEA R217, P1, R20, UR8, 0x1 ;  /* 0x0000000814d97c11 */ /* 0x000fe2000f8208ff */
[----:B------:R-:W-:Y:S01]  /*1830*/  IMAD R216, R196, R7, R21 ;  /* 0x00000007c4d87224 */ /* 0x000fe200078e0215 */
[----:B------:R-:W-:Y:S01]  /*1840*/  SHF.L.U64.HI R21, R6, 0x5, R7 ;  /* 0x0000000506157819 */ /* 0x000fe20000010207 */
[----:B--2---:R-:W-:Y:S01]  /*1850*/  IMAD.WIDE R30, R23, 0x4, R30 ;  /* 0x00000004171e7825 */ /* 0x004fe200078e021e */
[----:B------:R-:W-:-:S02]  /*1860*/  LEA.HI.X R218, R8, UR7, R218, 0x1, P0 ;  /* 0x0000000708da7c11 */ /* 0x000fc400080f0cda */
[----:B------:R-:W-:Y:S01]  /*1870*/  LEA.HI.X R216, R20, UR9, R216, 0x1, P1 ;  /* 0x0000000914d87c11 */ /* 0x000fe200088f0cd8 */
[----:B------:R-:W-:Y:S01]  /*1880*/  IMAD.MOV.U32 R215, RZ, RZ, R30 ;  /* 0x000000ffffd77224 */ /* 0x000fe200078e001e */
[C---:B------:R-:W-:Y:S01]  /*1890*/  IADD3 R19, P0, PT, R196.reuse, 0x20, RZ ;  /* 0x00000020c4137810 */ /* 0x040fe20007f1e0ff */
[----:B------:R-:W-:Y:S01]  /*18a0*/  IMAD.X R20, RZ, RZ, RZ, P3 ;  /* 0x000000ffff147224 */ /* 0x000fe200018e06ff */
[----:B------:R-:W-:Y:S02]  /*18b0*/  IADD3 R18, P1, PT, R196, 0x40, RZ ;  /* 0x00000040c4127810 */ /* 0x000fe40007f3e0ff */
[----:B------:R-:W-:Y:S01]  /*18c0*/  MOV R214, R31 ;  /* 0x0000001f00d67202 */ /* 0x000fe20000000f00 */
[----:B------:R-:W-:Y:S01]  /*18d0*/  IMAD.X R23, RZ, RZ, RZ, P0 ;  /* 0x000000ffff177224 */ /* 0x000fe200000e06ff */
[----:B------:R-:W-:Y:S01]  /*18e0*/  IADD3.X R22, PT, PT, RZ, RZ, RZ, P1, !PT ;  /* 0x000000ffff167210 */ /* 0x000fe20000ffe4ff */
[----:B------:R-:W-:Y:S08]  /*18f0*/  @P4 BRA `(.L_x_315) ;  /* 0x0000000800404947 */ /* 0x000ff00003800000 */
        /* <DEDUP_REMOVED lines=12> */
.L_x_316:
[----:B------:R-:W1:Y:S01]  /*19c0*/  LDCU.64 UR8, c[0x0][0x5c0] ;  /* 0x0000b800ff0877ac */ /* 0x000e620008000a00 */
[----:B------:R-:W-:-:S05]  /*19d0*/  IADD3 R4, PT, PT, R229, R231, RZ ;  /* 0x000000e7e5047210 */ /* 0x000fca0007ffe0ff */
[C---:B-1----:R-:W-:Y:S02]  /*19e0*/  IMAD R6, R4.reuse, UR9, RZ ;  /* 0x0000000904067c24 */ /* 0x042fe4000f8e02ff */
[----:B------:R-:W-:-:S05]  /*19f0*/  IMAD.WIDE.U32 R4, R4, UR8, RZ ;  /* 0x0000000804047c25 */ /* 0x000fca000f8e00ff */
[----:B------:R-:W-:Y:S02]  /*1a00*/  IADD3 R6, PT, PT, R5, R6, RZ ;  /* 0x0000000605067210 */ /* 0x000fe40007ffe0ff */
.L_x_317:
        /* <DEDUP_REMOVED lines=10> */
[----:B------:R-:W-:Y:S06]  /*1ab0*/  BRA `(.L_x_319) ;  /* 0x0000000000147947 */ /* 0x000fec0003800000 */
.L_x_318:
[----:B------:R-:W1:Y:S01]  /*1ac0*/  LDCU.64 UR6, c[0x0][0x5c8] ;  /* 0x0000b900ff0677ac */ /* 0x000e620008000a00 */
[----:B------:R-:W-:-:S05]  /*1ad0*/  IADD3 R229, PT, PT, R229, R231, RZ ;  /* 0x000000e7e5e57210 */ /* 0x000fca0007ffe0ff */
[C---:B-1----:R-:W-:Y:S02]  /*1ae0*/  IMAD R7, R229.reuse, UR7, RZ ;  /* 0x00000007e5077c24 */ /* 0x042fe4000f8e02ff */
[----:B------:R-:W-:-:S05]  /*1af0*/  IMAD.WIDE.U32 R8, R229, UR6, RZ ;  /* 0x00000006e5087c25 */ /* 0x000fca000f8e00ff */
[----:B------:R-:W-:-:S07]  /*1b00*/  IADD3 R7, PT, PT, R9, R7, RZ ;  /* 0x0000000709077210 */ /* 0x000fce0007ffe0ff */
.L_x_319:
[----:B------:R-:W-:Y:S01]  /*1b10*/  IMAD.IADD R228, R228, 0x1, -R210 ;  /* 0x00000001e4e47824 */ /* 0x000fe200078e0ad2 */
[----:B------:R-:W1:Y:S01]  /*1b20*/  LDCU.64 UR4, c[0x0][0x5d8] ;  /* 0x0000bb00ff0477ac */ /* 0x000e620008000a00 */
[----:B------:R-:W-:Y:S01]  /*1b30*/  IMAD.WIDE.U32 R10, R210, UR8, R26 ;  /* 0x00000008d20a7c25 */ /* 0x000fe2000f8e001a */
[----:B------:R-:W-:Y:S02]  /*1b40*/  BSSY.RECONVERGENT B0, `(.L_x_320) ;  /* 0x000001d000007945 */ /* 0x000fe40003800200 */
[----:B------:R-:W-:Y:S01]  /*1b50*/  ISETP.GE.AND P4, PT, R196, R228, PT ;  /* 0x000000e4c400720c */ /* 0x000fe20003f86270 */
[----:B------:R-:W-:Y:S01]  /*1b60*/  IMAD R9, R208, UR8, RZ ;  /* 0x00000008d0097c24 */ /* 0x000fe2000f8e02ff */
[----:B------:R-:W-:Y:S02]  /*1b70*/  IADD3 R10, P0, PT, R4, R10, RZ ;  /* 0x0000000a040a7210 */ /* 0x000fe40007f1e0ff */
[-C--:B------:R-:W-:Y:S01]  /*1b80*/  ISETP.GE.AND P3, PT, R202, R228.reuse, PT ;  /* 0x000000e4ca00720c */ /* 0x080fe20003f66270 */
[----:B------:R-:W-:Y:S01]  /*1b90*/  IMAD R9, R210, UR9, R9 ;  /* 0x00000009d2097c24 */ /* 0x000fe2000f8e0209 */
[----:B------:R-:W-:-:S02]  /*1ba0*/  ISETP.GE.AND P2, PT, R201, R228, PT ;  /* 0x000000e4c900720c */ /* 0x000fc40003f46270 */
[----:B------:R-:W-:Y:S02]  /*1bb0*/  ISETP.GE.AND P1, PT, R200, R228, PT ;  /* 0x000000e4c800720c */ /* 0x000fe40003f26270 */
[----:B------:R-:W-:-:S03]  /*1bc0*/  IADD3.X R11, PT, PT, R6, R11, R9, P0, !PT ;  /* 0x0000000b060b7210 */ /* 0x000fc600007fe409 */
[----:B------:R-:W2:Y:S01]  /*1bd0*/  @!P4 LDC.64 R4, c[0x0][0x560] ;  /* 0x00015800ff04cb82 */ /* 0x000ea20000000a00 */
[----:B-1----:R-:W-:-:S04]  /*1be0*/  IMAD.WIDE.U32 R10, R189, UR4, R10 ;  /* 0x00000004bd0a7c25 */ /* 0x002fc8000f8e000a */
[----:B------:R-:W-:Y:S01]  /*1bf0*/  IMAD R15, R189, UR5, R11 ;  /* 0x00000005bd0f7c24 */ /* 0x000fe2000f8e020b */
[----:B------:R-:W-:-:S05]  /*1c00*/  @!P4 MOV R14, R10 ;  /* 0x0000000a000ec202 */ /* 0x000fca0000000f00 */
        /* <DEDUP_REMOVED lines=16> */
.L_x_321:
[----:B------:R-:W-:Y:S05]  /*1d10*/  BSYNC.RECONVERGENT B0 ;  /* 0x0000000000007941 */ /* 0x000fea0003800200 */
.L_x_320:
        /* <DEDUP_REMOVED lines=12> */
.L_x_323:
[----:B------:R-:W-:Y:S05]  /*1de0*/  BSYNC.RECONVERGENT B0 ;  /* 0x0000000000007941 */ /* 0x000fea0003800200 */
.L_x_322:
        /* <DEDUP_REMOVED lines=11> */
.L_x_325:
[----:B------:R-:W-:Y:S05]  /*1ea0*/  BSYNC.RECONVERGENT B0 ;  /* 0x0000000000007941 */ /* 0x000fea0003800200 */
.L_x_324:
[----:B------:R-:W5:Y:S01]  /*1eb0*/  LDCU.64 UR4, c[0x0][0x5e0] ;  /* 0x0000bc00ff0477ac */ /* 0x000f620008000a00 */
[----:B------:R-:W-:Y:S01]  /*1ec0*/  IMAD.WIDE.U32 R10, R210, UR6, R26 ;  /* 0x00000006d20a7c25 */ /* 0x000fe2000f8e001a */
[----:B-1----:R-:W1:Y:S01]  /*1ed0*/  @!P4 LDC.64 R4, c[0x0][0x568] ;  /* 0x00015a00ff04cb82 */ /* 0x002e620000000a00 */
[----:B------:R-:W-:Y:S02]  /*1ee0*/  BSSY.RECONVERGENT B0, `(.L_x_326) ;  /* 0x0000018000007945 */ /* 0x000fe40003800200 */
[----:B------:R-:W-:Y:S01]  /*1ef0*/  IMAD R208, R208, UR6, RZ ;  /* 0x00000006d0d07c24 */ /* 0x000fe2000f8e02ff */
[----:B------:R-:W-:-:S03]  /*1f00*/  IADD3 R8, P0, PT, R8, R10, RZ ;  /* 0x0000000a08087210 */ /* 0x000fc60007f1e0ff */
[----:B------:R-:W-:-:S05]  /*1f10*/  IMAD R210, R210, UR7, R208 ;  /* 0x00000007d2d27c24 */ /* 0x000fca000f8e02d0 */
[----:B------:R-:W-:-:S03]  /*1f20*/  IADD3.X R9, PT, PT, R7, R11, R210, P0, !PT ;  /* 0x0000000b07097210 */ /* 0x000fc600007fe4d2 */
[----:B-----5:R-:W-:-:S04]  /*1f30*/  IMAD.WIDE.U32 R8, R189, UR4, R8 ;  /* 0x00000004bd087c25 */ /* 0x020fc8000f8e0008 */
[----:B------:R-:W-:Y:S01]  /*1f40*/  IMAD R11, R189, UR5, R9 ;  /* 0x00000005bd0b7c24 */ /* 0x000fe2000f8e0209 */
[----:B------:R-:W-:-:S05]  /*1f50*/  @!P4 MOV R10, R8 ;  /* 0x00000008000ac202 */ /* 0x000fca0000000f00 */
[----:B----4-:R-:W-:-:S04]  /*1f60*/  @!P4 IMAD.WIDE.U32 R14, R196, UR6, R10 ;  /* 0x00000006c40ecc25 */ /* 0x010fc8000f8e000a */
[----:B------:R-:W-:Y:S01]  /*1f70*/  @!P4 IMAD R6, R196, UR7, R15 ;  /* 0x00000007c406cc24 */ /* 0x000fe2000f8e020f */
[----:B-1----:R-:W-:-:S04]  /*1f80*/  @!P4 LEA R4, P0, R14, R4, 0x1 ;  /* 0x000000040e04c211 */ /* 0x002fc800078008ff */
[----:B------:R-:W-:-:S05]  /*1f90*/  @!P4 LEA.HI.X R5, R14, R5, R6, 0x1, P0 ;  /* 0x000000050e05c211 */ /* 0x000fca00000f0c06 */
[----:B------:R1:W-:Y:S01]  /*1fa0*/  @!P4 STG.E.128 desc[UR18][R4.64], RZ ;  /* 0x000000ff0400c986 */ /* 0x0003e2000c101d12 */
[----:B------:R-:W-:Y:S05]  /*1fb0*/  @P3 BRA `(.L_x_327) ;  /* 0x0000000000283947 */ /* 0x000fea0003800000 */
[----:B------:R-:W4:Y:S01]  /*1fc0*/  LDCU.64 UR4, c[0x0][0x568] ;  /* 0x0000ad00ff0477ac */ /* 0x000f220008000a00 */
[----:B------:R-:W-:Y:S01]  /*1fd0*/  MOV R6, R8 ;  /* 0x0000000800067202 */ /* 0x000fe20000000f00 */
[----:B-1----:R-:W-:Y:S01]  /*1fe0*/  IMAD R4, R23, UR6, RZ ;  /* 0x0000000617047c24 */ /* 0x002fe2000f8e02ff */
[----:B------:R-:W-:-:S03]  /*1ff0*/  MOV R7, R11 ;  /* 0x0000000b00077202 */ /* 0x000fc60000000f00 */
[C---:B------:R-:W-:Y:S02]  /*2000*/  IMAD R4, R19.reuse, UR7, R4 ;  /* 0x0000000713047c24 */ /* 0x040fe4000f8e0204 */
[----:B------:R-:W-:-:S05]  /*2010*/  IMAD.WIDE.U32 R6, R19, UR6, R6 ;  /* 0x0000000613067c25 */ /* 0x000fca000f8e0006 */
[----:B------:R-:W-:Y:S02]  /*2020*/  IADD3 R4, PT, PT, R7, R4, RZ ;  /* 0x0000000407047210 */ /* 0x000fe40007ffe0ff */
[----:B----4-:R-:W-:-:S04]  /*2030*/  LEA R14, P0, R6, UR4, 0x1 ;  /* 0x00000004060e7c11 */ /* 0x010fc8000f8008ff */
[----:B------:R-:W-:-:S05]  /*2040*/  LEA.HI.X R15, R6, UR5, R4, 0x1, P0 ;  /* 0x00000005060f7c11 */ /* 0x000fca00080f0c04 */
[----:B------:R4:W-:Y:S04]  /*2050*/  STG.E.128 desc[UR18][R14.64], RZ ;  /* 0x000000ff0e007986 */ /* 0x0009e8000c101d12 */
.L_x_327:
[----:B------:R-:W-:Y:S05]  /*2060*/  BSYNC.RECONVERGENT B0 ;  /* 0x0000000000007941 */ /* 0x000fea0003800200 */
.L_x_326:
[----:B------:R-:W-:Y:S04]  /*2070*/  BSSY.RECONVERGENT B0, `(.L_x_328) ;  /* 0x000000c000007945 */ /* 0x000fe80003800200 */
        /* <DEDUP_REMOVED lines=11> */
.L_x_329:
[----:B------:R-:W-:Y:S05]  /*2130*/  BSYNC.RECONVERGENT B0 ;  /* 0x0000000000007941 */ /* 0x000fea0003800200 */
.L_x_328:
        /* <DEDUP_REMOVED lines=12> */
.L_x_315:
[----:B------:R-:W-:Y:S01]  /*2200*/  IMAD.IADD R205, R228, 0x1, -R210 ;  /* 0x00000001e4cd7824 */ /* 0x000fe200078e0ad2 */
[----:B------:R-:W1:Y:S01]  /*2210*/  LDCU.64 UR4, c[0x0][0x3d8] ;  /* 0x00007b00ff0477ac */ /* 0x000e620008000a00 */
[----:B------:R-:W-:Y:S02]  /*2220*/  IMAD R4, R208, UR10, RZ ;  /* 0x0000000ad0047c24 */ /* 0x000fe4000f8e02ff */
[----:B------:R-:W-:Y:S01]  /*2230*/  IMAD.WIDE.U32 R6, R210, UR10, R26 ;  /* 0x0000000ad2067c25 */ /* 0x000fe2000f8e001a */
[-C--:B------:R-:W-:Y:S01]  /*2240*/  ISETP.GE.AND P6, PT, R196, R205.reuse, PT ;  /* 0x000000cdc400720c */ /* 0x080fe20003fc6270 */
[----:B------:R-:W2:Y:S01]  /*2250*/  LDCU UR6, c[0x0][0x45c] ;  /* 0x00008b80ff0677ac */ /* 0x000ea20008000800 */
[-C--:B------:R-:W-:Y:S01]  /*2260*/  ISETP.GE.AND P5, PT, R202, R205.reuse, PT ;  /* 0x000000cdca00720c */ /* 0x080fe20003fa6270 */
[----:B------:R-:W-:Y:S01]  /*2270*/  IMAD R4, R210, UR11, R4 ;  /* 0x0000000bd2047c24 */ /* 0x000fe2000f8e0204 */
[----:B------:R-:W-:Y:S01]  /*2280*/  IADD3 R32, P0, PT, R11, R6, RZ ;  /* 0x000000060b207210 */ /* 0x000fe20007f1e0ff */
[----:B------:R-:W-:Y:S01]  /*2290*/  IMAD R25, R25, -0x40, R230 ;  /* 0xffffffc019197824 */ /* 0x000fe200078e02e6 */
[----:B------:R-:W-:Y:S01]  /*22a0*/  ISETP.GE.AND P4, PT, R201, R205, PT ;  /* 0x000000cdc900720c */ /* 0x000fe20003f86270 */
[----:B------:R-:W-:Y:S01]  /*22b0*/  IMAD.MOV.U32 R224, RZ, RZ, 0x7f800000 ;  /* 0x7f800000ffe07424 */ /* 0x000fe200078e00ff */
[----:B------:R-:W-:Y:S01]  /*22c0*/  IADD3.X R33, PT, PT, R10, R7, R4, P0, !PT ;  /* 0x000000070a217210 */ /* 0x000fe200007fe404 */
[----:B------:R-:W-:Y:S01]  /*22d0*/  IMAD.MOV.U32 R223, RZ, RZ, 0x7f800000 ;  /* 0x7f800000ffdf7424 */ /* 0x000fe200078e00ff */
[----:B------:R-:W-:Y:S01]  /*22e0*/  ISETP.GE.AND P3, PT, R200, R205, PT ;  /* 0x000000cdc800720c */ /* 0x000fe20003f66270 */
[----:B------:R-:W-:-:S02]  /*22f0*/  IMAD.MOV.U32 R222, RZ, RZ, 0x7f800000 ;  /* 0x7f800000ffde7424 */ /* 0x000fc400078e00ff */
[----:B------:R-:W3:Y:S01]  /*2300*/  @!P6 LDC.64 R10, c[0x0][0x390] ;  /* 0x0000e400ff0aeb82 */ /* 0x000ee20000000a00 */
[----:B-1----:R-:W-:Y:S02]  /*2310*/  IMAD R4, R14, UR4, RZ ;  /* 0x000000040e047c24 */ /* 0x002fe4000f8e02ff */
[----:B------:R-:W-:-:S04]  /*2320*/  IMAD.WIDE.U32 R32, R15, UR4, R32 ;  /* 0x000000040f207c25 */ /* 0x000fc8000f8e0020 */
[----:B------:R-:W-:Y:S01]  /*2330*/  IMAD R4, R15, UR5, R4 ;  /* 0x000000050f047c24 */ /* 0x000fe2000f8e0204 */
[----:B------:R-:W1:Y:S01]  /*2340*/  @!P5 LDC.64 R8, c[0x0][0x390] ;  /* 0x0000e400ff08db82 */ /* 0x000e620000000a00 */
[----:B------:R-:W-:Y:S01]  /*2350*/  @!P6 IMAD.MOV.U32 R36, RZ, RZ, R32 ;  /* 0x000000ffff24e224 */ /* 0x000fe200078e0020 */
[----:B------:R-:W4:Y:S01]  /*2360*/  LDCU.64 UR4, c[0x0][0x3d0] ;  /* 0x00007a00ff0477ac */ /* 0x000f220008000a00 */
[----:B------:R-:W-:Y:S02]  /*2370*/  IMAD.IADD R33, R33, 0x1, R4 ;  /* 0x0000000121217824 */ /* 0x000fe400078e0204 */
[----:B------:R-:W-:Y:S02]  /*2380*/  @!P5 IMAD R30, R23, UR10, RZ ;  /* 0x0000000a171edc24 */ /* 0x000fe4000f8e02ff */
[----:B------:R-:W-:Y:S01]  /*2390*/  @!P6 IMAD.MOV.U32 R37, RZ, RZ, R33 ;  /* 0x000000ffff25e224 */ /* 0x000fe200078e0021 */
[----:B------:R-:W2:Y:S01]  /*23a0*/  @!P4 LDC.64 R6, c[0x0][0x390] ;  /* 0x0000e400ff06cb82 */ /* 0x000ea20000000a00 */
[----:B------:R-:W-:-:S02]  /*23b0*/  @!P5 IMAD R30, R19, UR11, R30 ;  /* 0x0000000b131edc24 */ /* 0x000fc4000f8e021e */
[----:B------:R-:W-:-:S04]  /*23c0*/  @!P6 IMAD.WIDE.U32 R36, R196, UR10, R36 ;  /* 0x0000000ac424ec25 */ /* 0x000fc8000f8e0024 */
[----:B------:R-:W-:Y:S01]  /*23d0*/  @!P5 IMAD.WIDE.U32 R34, R19, UR10, R32 ;  /* 0x0000000a1322dc25 */ /* 0x000fe2000f8e0020 */
[----:B------:R-:W4:Y:S01]  /*23e0*/  @!P3 LDC.64 R4, c[0x0][0x390] ;  /* 0x0000e400ff04bb82 */ /* 0x000f220000000a00 */
[----:B---3--:R-:W-:Y:S02]  /*23f0*/  @!P6 LEA R10, P1, R36, R10, 0x1 ;  /* 0x0000000a240ae211 */ /* 0x008fe400078208ff */
[----:B------:R-:W-:Y:S02]  /*2400*/  @!P6 IMAD R29, R196, UR11, R37 ;  /* 0x0000000bc41dec24 */ /* 0x000fe4000f8e0225 */
[----:B------:R-:W-:Y:S02]  /*2410*/  @!P4 IMAD R28, R22, UR10, RZ ;  /* 0x0000000a161ccc24 */ /* 0x000fe4000f8e02ff */
[----:B------:R-:W-:Y:S01]  /*2420*/  @!P4 IMAD.MOV.U32 R38, RZ, RZ, R32 ;  /* 0x000000ffff26c224 */ /* 0x000fe200078e0020 */
[----:B-1----:R-:W-:Y:S01]  /*2430*/  @!P5 LEA R8, P0, R34, R8, 0x1 ;  /* 0x000000082208d211 */ /* 0x002fe200078008ff */
[----:B------:R-:W-:Y:S01]  /*2440*/  @!P4 IMAD.MOV.U32 R39, RZ, RZ, R33 ;  /* 0x000000ffff27c224 */ /* 0x000fe200078e0021 */
[----:B------:R-:W-:Y:S01]  /*2450*/  @!P6 LEA.HI.X R11, R36, R11, R29, 0x1, P1 ;  /* 0x0000000b240be211 */ /* 0x000fe200008f0c1d */
[----:B------:R-:W-:Y:S01]  /*2460*/  @!P5 IMAD.IADD R30, R35, 0x1, R30 ;  /* 0x00000001231ed824 */ /* 0x000fe200078e021e */
[----:B------:R-:W-:Y:S01]  /*2470*/  ISETP.GE.AND P1, PT, R202, R25, PT ;  /* 0x00000019ca00720c */ /* 0x000fe20003f26270 */
[C---:B------:R-:W-:Y:S01]  /*2480*/  @!P4 IMAD R28, R18.reuse, UR11, R28 ;  /* 0x0000000b121ccc24 */ /* 0x040fe2000f8e021c */
[----:B------:R-:W-:Y:S01]  /*2490*/  @P2 BAR.SYNC.DEFER_BLOCKING 0x0 ;  /* 0x0000000000002b1d */ /* 0x000fe20000010000 */
[----:B------:R-:W-:Y:S01]  /*24a0*/  @!P4 IMAD.WIDE.U32 R38, R18, UR10, R38 ;  /* 0x0000000a1226cc25 */ /* 0x000fe2000f8e0026 */
[----:B------:R-:W-:-:S03]  /*24b0*/  @!P5 LEA.HI.X R9, R34, R9, R30, 0x1, P0 ;  /* 0x000000092209d211 */ /* 0x000fc600000f0c1e */
[----:B------:R-:W-:Y:S01]  /*24c0*/  @!P3 IMAD R29, R20, UR10, RZ ;  /* 0x0000000a141dbc24 */ /* 0x000fe2000f8e02ff */
[C---:B--2---:R-:W-:Y:S01]  /*24d0*/  @!P4 LEA R6, P0, R38.reuse, R6, 0x1 ;  /* 0x000000062606c211 */ /* 0x044fe200078008ff */
[----:B------:R-:W-:Y:S02]  /*24e0*/  @!P4 IMAD.IADD R28, R39, 0x1, R28 ;  /* 0x00000001271cc824 */ /* 0x000fe400078e021c */
[C---:B------:R-:W-:Y:S02]  /*24f0*/  @!P3 IMAD R29, R13.reuse, UR11, R29 ;  /* 0x0000000b0d1dbc24 */ /* 0x040fe4000f8e021d */
[----:B------:R-:W-:Y:S01]  /*2500*/  @!P3 IMAD.WIDE.U32 R32, R13, UR10, R32 ;  /* 0x0000000a0d20bc25 */ /* 0x000fe2000f8e0020 */
[----:B------:R-:W-:-:S03]  /*2510*/  @!P4 LEA.HI.X R7, R38, R7, R28, 0x1, P0 ;  /* 0x000000072607c211 */ /* 0x000fc600000f0c1c */
[----:B------:R-:W-:Y:S01]  /*2520*/  IMAD.WIDE.U32 R30, R210, UR12, R26 ;  /* 0x0000000cd21e7c25 */ /* 0x000fe2000f8e001a */
[----:B----4-:R-:W-:Y:S02]  /*2530*/  @!P3 LEA R28, P0, R32, R4, 0x1 ;  /* 0x00000004201cb211 */ /* 0x010fe400078008ff */
[----:B------:R-:W-:Y:S01]  /*2540*/  LOP3.LUT R4, R227, 0x80000001, RZ, 0xc0, !PT ;  /* 0x80000001e3047812 */ /* 0x000fe200078ec0ff */
        /* <DEDUP_REMOVED lines=10> */
[----:B------:R-:W-:-:S02]  /*25f0*/  VIADD R5, R193, 0x8 ;  /* 0x00000008c1057836 */ /* 0x000fc40000000000 */
[----:B------:R-:W-:Y:S01]  /*2600*/  IADD3.X R31, PT, PT, R16, R31, R26, P0, !PT ;  /* 0x0000001f101f7210 */ /* 0x000fe200007fe41a */
[----:B------:R2:W-:Y:S01]  /*2610*/  @P6 STS.128 [R203+0xa000], RZ ;  /* 0x00a000ffcb006388 */ /* 0x0005e20000000c00 */
[----:B------:R-:W-:Y:S01]  /*2620*/  @!P1 LEA R16, P2, R213, R219, 0x1 ;  /* 0x000000dbd5109211 */ /* 0x000fe200078408ff */
[----:B------:R-:W-:Y:S01]  /*2630*/  @!P5 IMAD R23, R23, UR12, RZ ;  /* 0x0000000c1717dc24 */ /* 0x000fe2000f8e02ff */
[----:B------:R-:W-:Y:S01]  /*2640*/  ISETP.NE.AND P0, PT, R4, 0x1, PT ;  /* 0x000000010400780c */ /* 0x000fe20003f05270 */
[----:B------:R2:W-:Y:S01]  /*2650*/  @P5 STS.128 [R203+0xb000], RZ ;  /* 0x00b000ffcb005388 */ /* 0x0005e20000000c00 */
[----:B------:R-:W-:Y:S01]  /*2660*/  @!P1 LEA.HI.X R17, R213, R218, R212, 0x1, P2 ;  /* 0x000000dad5119211 */ /* 0x000fe200010f0cd4 */
[C---:B------:R-:W-:Y:S01]  /*2670*/  IMAD R4, R15.reuse, UR5, R14 ;  /* 0x000000050f047c24 */ /* 0x040fe2000f8e020e */
[----:B------:R-:W-:Y:S01]  /*2680*/  ISETP.GE.AND P2, PT, R196, R25, PT ;  /* 0x00000019c400720c */ /* 0x000fe20003f46270 */
[----:B------:R-:W-:Y:S01]  /*2690*/  @!PT LDS RZ, [RZ] ;  /* 0x00000000fffff984 */ /* 0x000fe20000000800 */
[----:B------:R-:W-:Y:S01]  /*26a0*/  @!PT LDS RZ, [RZ] ;  /* 0x00000000fffff984 */ /* 0x000fe20000000800 */
[----:B------:R-:W-:Y:S01]  /*26b0*/  @!PT LDS RZ, [RZ] ;  /* 0x00000000fffff984 */ /* 0x000fe20000000800 */
[----:B------:R3:W-:Y:S01]  /*26c0*/  @!P5 LDGSTS.E.BYPASS.LTC128B.128 [R203+0xb000], desc[UR18][R8.64] ;  /* 0x0b00000008cbdfae */ /* 0x0007e2000b981a12 */
[----:B------:R-:W-:Y:S01]  /*26d0*/  SEL R173, RZ, 0x2000, P0 ;  /* 0x00002000ffad7807 */ /* 0x000fe20000000000 */
[----:B------:R-:W-:Y:S01]  /*26e0*/  IMAD.WIDE.U32 R14, R15, UR4, R30 ;  /* 0x000000040f0e7c25 */ /* 0x000fe2000f8e001e */
[----:B------:R-:W4:Y:S01]  /*26f0*/  LDCU UR4, c[0x0][0x590] ;  /* 0x0000b200ff0477ac */ /* 0x000f220008000800 */
[----:B------:R2:W-:Y:S02]  /*2700*/  @P4 STS.128 [R203+0xc000], RZ ;  /* 0x00c000ffcb004388 */ /* 0x0005e40000000c00 */
[----:B------:R-:W-:-:S02]  /*2710*/  IMAD.IADD R225, R203, 0x1, R173 ;  /* 0x00000001cbe17824 */ /* 0x000fc400078e02ad */
[----:B------:R-:W-:Y:S01]  /*2720*/  @!P3 IMAD R20, R20, UR12, RZ ;  /* 0x0000000c1414bc24 */ /* 0x000fe2000f8e02ff */
[----:B------:R-:W-:Y:S01]  /*2730*/  @!PT LDS RZ, [RZ] ;  /* 0x00000000fffff984 */ /* 0x000fe20000000800 */
[----:B------:R-:W-:Y:S01]  /*2740*/  @!PT LDS RZ, [RZ] ;  /* 0x00000000fffff984 */ /* 0x000fe20000000800 */
[----:B------:R-:W-:Y:S01]  /*2750*/  @!PT LDS RZ, [RZ] ;  /* 0x00000000fffff984 */ /* 0x000fe20000000800 */
[----:B------:R4:W-:Y:S01]  /*2760*/  @!P4 LDGSTS.E.BYPASS.LTC128B.128 [R203+0xc000], desc[UR18][R6.64] ;  /* 0x0c00000006cbcfae */ /* 0x0009e2000b981a12 */
[----:B------:R-:W-:Y:S02]  /*2770*/  IMAD.IADD R27, R15, 0x1, R4 ;  /* 0x000000010f1b7824 */ /* 0x000fe400078e0204 */
[----:B------:R-:W-:Y:S01]  /*2780*/  IMAD.MOV.U32 R221, RZ, RZ, 0x7f800000 ;  /* 0x7f800000ffdd7424 */ /* 0x000fe200078e00ff */
[----:B------:R2:W-:Y:S01]  /*2790*/  @P3 STS.128 [R203+0xd000], RZ ;  /* 0x00d000ffcb003388 */ /* 0x0005e20000000c00 */
[----:B------:R-:W-:Y:S01]  /*27a0*/  @!P6 IMAD.MOV.U32 R34, RZ, RZ, R14 ;  /* 0x000000ffff22e224 */ /* 0x000fe200078e000e */
[----:B-1----:R-:W1:Y:S01]  /*27b0*/  @!P6 LDC.64 R10, c[0x0][0x388] ;  /* 0x0000e200ff0aeb82 */ /* 0x002e620000000a00 */
[--C-:B------:R-:W-:Y:S01]  /*27c0*/  @!P6 IMAD.MOV.U32 R35, RZ, RZ, R27.reuse ;  /* 0x000000ffff23e224 */ /* 0x100fe200078e001b */
[----:B------:R-:W-:Y:S01]  /*27d0*/  @!PT LDS RZ, [RZ] ;  /* 0x00000000fffff984 */ /* 0x000fe20000000800 */
[----:B------:R-:W-:Y:S01]  /*27e0*/  @!PT LDS RZ, [RZ] ;  /* 0x00000000fffff984 */ /* 0x000fe20000000800 */
[----:B------:R-:W-:Y:S01]  /*27f0*/  @!PT LDS RZ, [RZ] ;  /* 0x00000000fffff984 */ /* 0x000fe20000000800 */
[----:B------:R2:W-:Y:S01]  /*2800*/  @!P3 LDGSTS.E.BYPASS.LTC128B.128 [R203+0xd000], desc[UR18][R28.64] ;  /* 0x0d0000001ccbbfae */ /* 0x0005e2000b981a12 */
[----:B------:R-:W-:Y:S01]  /*2810*/  @!P4 IMAD R15, R22, UR12, RZ ;  /* 0x0000000c160fcc24 */ /* 0x000fe2000f8e02ff */
[----:B------:R-:W-:Y:S01]  /*2820*/  SHF.R.U32.HI R206, RZ, 0x1, R12 ;  /* 0x00000001ffce7819 */ /* 0x000fe2000001160c */
[----:B------:R-:W-:Y:S01]  /*2830*/  @!P4 IMAD.MOV.U32 R30, RZ, RZ, R14 ;  /* 0x000000ffff1ec224 */ /* 0x000fe200078e000e */
[----:B------:R-:W0:Y:S01]  /*2840*/  LDGDEPBAR ;  /* 0x00000000000079af */ /* 0x000e220000000000 */
[----:B------:R-:W-:Y:S01]  /*2850*/  @!P4 IMAD.MOV.U32 R31, RZ, RZ, R27 ;  /* 0x000000ffff1fc224 */ /* 0x000fe200078e001b */
[----:B------:R-:W-:Y:S01]  /*2860*/  CS2R R94, SRZ ;  /* 0x00000000005e7805 */ /* 0x000fe2000001ff00 */
[----:B------:R-:W-:Y:S01]  /*2870*/  @!P6 IMAD.WIDE.U32 R34, R196, UR12, R34 ;  /* 0x0000000cc422ec25 */ /* 0x000fe2000f8e0022 */
[----:B------:R-:W-:-:S02]  /*2880*/  CS2R R92, SRZ ;  /* 0x00000000005c7805 */ /* 0x000fc4000001ff00 */
[----:B------:R-:W-:Y:S01]  /*2890*/  CS2R R98, SRZ ;  /* 0x0000000000627805 */ /* 0x000fe2000001ff00 */
[----:B---3--:R-:W3:Y:S01]  /*28a0*/  @!P5 LDC.64 R8, c[0x0][0x388] ;  /* 0x0000e200ff08db82 */ /* 0x008ee20000000a00 */
[----:B------:R-:W-:Y:S01]  /*28b0*/  @!P5 IMAD.MOV.U32 R26, RZ, RZ, R14 ;  /* 0x000000ffff1ad224 */ /* 0x000fe200078e000e */
[----:B------:R-:W-:Y:S01]  /*28c0*/  CS2R R96, SRZ ;  /* 0x0000000000607805 */ /* 0x000fe2000001ff00 */
[C---:B------:R-:W-:Y:S01]  /*28d0*/  @!P4 IMAD R15, R18.reuse, UR13, R15 ;  /* 0x0000000d120fcc24 */ /* 0x040fe2000f8e020f */
[----:B------:R-:W-:Y:S01]  /*28e0*/  CS2R R90, SRZ ;  /* 0x00000000005a7805 */ /* 0x000fe2000001ff00 */
[----:B------:R-:W-:Y:S01]  /*28f0*/  @!P4 IMAD.WIDE.U32 R30, R18, UR12, R30 ;  /* 0x0000000c121ecc25 */ /* 0x000fe2000f8e001e */
[----:B------:R-:W-:Y:S02]  /*2900*/  CS2R R88, SRZ ;  /* 0x0000000000587805 */ /* 0x000fe4000001ff00 */
[----:B------:R-:W-:Y:S02]  /*2910*/  CS2R R86, SRZ ;  /* 0x0000000000567805 */ /* 0x000fe4000001ff00 */
[----:B------:R-:W-:Y:S01]  /*2920*/  CS2R R84, SRZ ;  /* 0x0000000000547805 */ /* 0x000fe2000001ff00 */
[----:B----4-:R-:W-:Y:S01]  /*2930*/  @!P2 IMAD.MOV.U32 R6, RZ, RZ, R219 ;  /* 0x000000ffff06a224 */ /* 0x010fe200078e00db */
[----:B------:R-:W-:Y:S01]  /*2940*/  CS2R R78, SRZ ;  /* 0x00000000004e7805 */ /* 0x000fe2000001ff00 */
[----:B------:R-:W-:Y:S01]  /*2950*/  @!P2 IMAD.MOV.U32 R7, RZ, RZ, R218 ;  /* 0x000000ffff07a224 */ /* 0x000fe200078e00da */
[----:B------:R-:W-:Y:S01]  /*2960*/  CS2R R76, SRZ ;  /* 0x00000000004c7805 */ /* 0x000fe2000001ff00 */
[----:B------:R-:W-:Y:S01]  /*2970*/  @!P6 IMAD R18, R196, UR13, R35 ;  /* 0x0000000dc412ec24 */ /* 0x000fe2000f8e0223 */
[----:B------:R-:W-:Y:S01]  /*2980*/  CS2R R82, SRZ ;  /* 0x0000000000527805 */ /* 0x000fe2000001ff00 */
[C---:B------:R-:W-:Y:S01]  /*2990*/  @!P5 IMAD R23, R19.reuse, UR13, R23 ;  /* 0x0000000d1317dc24 */ /* 0x040fe2000f8e0217 */
[----:B------:R4:W-:Y:S01]  /*29a0*/  @!P2 LDGSTS.E.BYPASS.LTC128B.128 [R203+0x4000], desc[UR18][R6.64] ;  /* 0x0400000006cbafae */ /* 0x0009e2000b981a12 */
[----:B--2---:R-:W-:Y:S01]  /*29b0*/  @!P5 IMAD.WIDE.U32 R28, R19, UR12, R26 ;  /* 0x0000000c131cdc25 */ /* 0x004fe2000f8e001a */
[----:B------:R-:W-:-:S02]  /*29c0*/  CS2R R80, SRZ ;  /* 0x0000000000507805 */ /* 0x000fc4000001ff00 */
[----:B------:R-:W-:Y:S01]  /*29d0*/  CS2R R74, SRZ ;  /* 0x00000000004a7805 */ /* 0x000fe2000001ff00 */
[----:B------:R2:W-:Y:S01]  /*29e0*/  @P2 STS.128 [R203+0x4000], RZ ;  /* 0x004000ffcb002388 */ /* 0x0005e20000000c00 */
[----:B------:R-:W-:Y:S01]  /*29f0*/  @!P5 IMAD.IADD R23, R29, 0x1, R23 ;  /* 0x000000011d17d824 */ /* 0x000fe200078e0217 */
[----:B------:R-:W-:Y:S01]  /*2a00*/  CS2R R72, SRZ ;  /* 0x0000000000487805 */ /* 0x000fe2000001ff00 */
[----:B------:R-:W-:Y:S01]  /*2a10*/  @!P3 IMAD.MOV.U32 R26, RZ, RZ, R14 ;  /* 0x000000ffff1ab224 */ /* 0x000fe200078e000e */
[----:B------:R2:W-:Y:S01]  /*2a20*/  @P1 STS.128 [R203+0x5000], RZ ;  /* 0x005000ffcb001388 */ /* 0x0005e20000000c00 */
[----:B------:R-:W-:Y:S01]  /*2a30*/  @!P4 IMAD.IADD R15, R31, 0x1, R15 ;  /* 0x000000011f0fc824 */ /* 0x000fe200078e020f */
[----:B------:R-:W-:Y:S01]  /*2a40*/  CS2R R70, SRZ ;  /* 0x0000000000467805 */ /* 0x000fe2000001ff00 */
[C---:B------:R-:W-:Y:S01]  /*2a50*/  @!P3 IMAD R20, R13.reuse, UR13, R20 ;  /* 0x0000000d0d14bc24 */ /* 0x040fe2000f8e0214 */
[----:B------:R-:W-:Y:S01]  /*2a60*/  @!PT LDS RZ, [RZ] ;  /* 0x00000000fffff984 */ /* 0x000fe20000000800 */
[----:B------:R-:W-:Y:S01]  /*2a70*/  @!PT LDS RZ, [RZ] ;  /* 0x00000000fffff984 */ /* 0x000fe20000000800 */
[----:B------:R-:W-:Y:S01]  /*2a80*/  @!PT LDS RZ, [RZ] ;  /* 0x00000000fffff984 */ /* 0x000fe20000000800 */
[----:B------:R1:W-:Y:S01]  /*2a90*/  @!P1 LDGSTS.E.BYPASS.LTC128B.128 [R203+0x5000], desc[UR18][R16.64] ;  /* 0x0500000010cb9fae */ /* 0x0003e2000b981a12 */
[----:B------:R-:W-:Y:S01]  /*2aa0*/  @!P3 IMAD.WIDE.U32 R26, R13, UR12, R26 ;  /* 0x0000000c0d1abc25 */ /* 0x000fe2000f8e001a */
[----:B------:R-:W-:-:S02]  /*2ab0*/  CS2R R68, SRZ ;  /* 0x0000000000447805 */ /* 0x000fc4000001ff00 */
[----:B------:R-:W-:Y:S02]  /*2ac0*/  CS2R R62, SRZ ;  /* 0x00000000003e7805 */ /* 0x000fe4000001ff00 */
[----:B------:R-:W-:Y:S01]  /*2ad0*/  CS2R R60, SRZ ;  /* 0x00000000003c7805 */ /* 0x000fe2000001ff00 */
[----:B------:R-:W-:Y:S01]  /*2ae0*/  @!P3 IMAD.IADD R20, R27, 0x1, R20 ;  /* 0x000000011b14b824 */ /* 0x000fe200078e0214 */
[----:B------:R-:W-:Y:S01]  /*2af0*/  CS2R R66, SRZ ;  /* 0x0000000000427805 */ /* 0x000fe2000001ff00 */
[----:B------:R-:W-:Y:S01]  /*2b00*/  IMAD.SHL.U32 R220, R220, 0x8, RZ ;  /* 0x00000008dcdc7824 */ /* 0x000fe200078e00ff */
[----:B------:R-:W-:Y:S02]  /*2b10*/  CS2R R64, SRZ ;  /* 0x0000000000407805 */ /* 0x000fe4000001ff00 */
[----:B------:R-:W-:Y:S02]  /*2b20*/  CS2R R58, SRZ ;  /* 0x00000000003a7805 */ /* 0x000fe4000001ff00 */
[----:B------:R-:W-:-:S02]  /*2b30*/  CS2R R56, SRZ ;  /* 0x0000000000387805 */ /* 0x000fc4000001ff00 */
[----:B------:R-:W-:Y:S02]  /*2b40*/  CS2R R54, SRZ ;  /* 0x0000000000367805 */ /* 0x000fe4000001ff00 */
[----:B------:R-:W-:Y:S02]  /*2b50*/  CS2R R52, SRZ ;  /* 0x0000000000347805 */ /* 0x000fe4000001ff00 */
[----:B------:R-:W-:Y:S02]  /*2b60*/  CS2R R46, SRZ ;  /* 0x00000000002e7805 */ /* 0x000fe4000001ff00 */
[----:B------:R-:W-:Y:S01]  /*2b70*/  CS2R R44, SRZ ;  /* 0x00000000002c7805 */ /* 0x000fe2000001ff00 */
[----:B----4-:R-:W-:Y:S01]  /*2b80*/  @!P2 IMAD.MOV.U32 R6, RZ, RZ, R217 ;  /* 0x000000ffff06a224 */ /* 0x010fe200078e00d9 */
[----:B------:R-:W-:Y:S01]  /*2b90*/  CS2R R50, SRZ ;  /* 0x0000000000327805 */ /* 0x000fe2000001ff00 */
[----:B------:R-:W-:Y:S01]  /*2ba0*/  @!P2 IMAD.MOV.U32 R7, RZ, RZ, R216 ;  /* 0x000000ffff07a224 */ /* 0x000fe200078e00d8 */
[----:B------:R-:W-:-:S02]  /*2bb0*/  CS2R R48, SRZ ;  /* 0x0000000000307805 */ /* 0x000fc4000001ff00 */
[----:B------:R-:W-:Y:S02]  /*2bc0*/  CS2R R42, SRZ ;  /* 0x00000000002a7805 */ /* 0x000fe4000001ff00 */
[----:B------:R-:W-:Y:S02]  /*2bd0*/  CS2R R40, SRZ ;  /* 0x0000000000287805 */ /* 0x000fe4000001ff00 */
[----:B------:R-:W-:Y:S01]  /*2be0*/  CS2R R38, SRZ ;  /* 0x0000000000267805 */ /* 0x000fe2000001ff00 */
[----:B------:R4:W-:Y:S01]  /*2bf0*/  @!P2 LDGSTS.E.BYPASS.LTC128B.128 [R225], desc[UR18][R6.64] ;  /* 0x0000000006e1afae */ /* 0x0009e2000b981a12 */
[----:B------:R-:W-:Y:S01]  /*2c00*/  CS2R R36, SRZ ;  /* 0x0000000000247805 */ /* 0x000fe2000001ff00 */
[----:B------:R-:W2:Y:S02]  /*2c10*/  LDCU UR5, c[0x0][0x3e0] ;  /* 0x00007c00ff0577ac */ /* 0x000ea40008000800 */
[----:B------:R2:W-:Y:S01]  /*2c20*/  @P2 STS.128 [R225], RZ ;  /* 0x000000ffe1002388 */ /* 0x0005e20000000c00 */
[----:B------:R-:W-:-:S02]  /*2c30*/  ISETP.GE.AND P2, PT, R5, R25, PT ;  /* 0x000000190500720c */ /* 0x000fc40003f46270 */
[----:B------:R-:W2:Y:S01]  /*2c40*/  @!P3 LDC.64 R4, c[0x0][0x388] ;  /* 0x0000e200ff04bb82 */ /* 0x000ea20000000a00 */
[C---:B-1----:R-:W-:Y:S01]  /*2c50*/  @!P1 LEA R16, P0, R24.reuse, R217, 0x1 ;  /* 0x000000d918109211 */ /* 0x042fe200078008ff */
[----:B------:R1:W-:Y:S03]  /*2c60*/  @P1 STS.128 [R225+0x1000], RZ ;  /* 0x001000ffe1001388 */ /* 0x0003e60000000c00 */
[----:B------:R-:W-:Y:S02]  /*2c70*/  @!P1 LEA.HI.X R17, R24, R216, R21, 0x1, P0 ;  /* 0x000000d818119211 */ /* 0x000fe400000f0c15 */
[C---:B------:R-:W-:Y:S02]  /*2c80*/  @!P6 LEA R32, P0, R34.reuse, R10, 0x1 ;  /* 0x0000000a2220e211 */ /* 0x040fe400078008ff */
[----:B------:R-:W-:Y:S01]  /*2c90*/  LOP3.LUT R10, R193, 0x20, RZ, 0xfc, !PT ;  /* 0x00000020c10a7812 */ /* 0x000fe200078efcff */
[----:B------:R-:W-:Y:S01]  /*2ca0*/  @!PT LDS RZ, [RZ] ;  /* 0x00000000fffff984 */ /* 0x000fe20000000800 */
[----:B------:R-:W-:Y:S01]  /*2cb0*/  @!PT LDS RZ, [RZ] ;  /* 0x00000000fffff984 */ /* 0x000fe20000000800 */
[----:B------:R-:W-:Y:S01]  /*2cc0*/  @!PT LDS RZ, [RZ] ;  /* 0x00000000fffff984 */ /* 0x000fe20000000800 */
[----:B------:R-:W-:Y:S01]  /*2cd0*/  @!P1 LDGSTS.E.BYPASS.LTC128B.128 [R225+0x1000], desc[UR18][R16.64] ;  /* 0x0100000010e19fae */ /* 0x000fe2000b981a12 */
[----:B------:R-:W-:-:S02]  /*2ce0*/  @!P6 LEA.HI.X R33, R34, R11, R18, 0x1, P0 ;  /* 0x0000000b2221e211 */ /* 0x000fc400000f0c12 */
[----:B---3--:R-:W-:Y:S02]  /*2cf0*/  @!P5 LEA R8, P0, R28, R8, 0x1 ;  /* 0x000000081c08d211 */ /* 0x008fe400078008ff */
[----:B------:R-:W-:Y:S01]  /*2d00*/  ISETP.GE.AND P1, PT, R10, R25, PT ;  /* 0x000000190a00720c */ /* 0x000fe20003f26270 */
[----:B------:R-:W-:Y:S01]  /*2d10*/  @!P6 LDGSTS.E.BYPASS.LTC128B.128 [R203+0x6000], desc[UR18][R32.64] ;  /* 0x0600000020cbefae */ /* 0x000fe2000b981a12 */
[----:B------:R-:W-:Y:S01]  /*2d20*/  @!P5 LEA.HI.X R9, R28, R9, R23, 0x1, P0 ;  /* 0x000000091c09d211 */ /* 0x000fe200000f0c17 */
[----:B------:R-:W-:Y:S01]  /*2d30*/  VIADD R10, R193, 0x28 ;  /* 0x00000028c10a7836 */ /* 0x000fe20000000000 */
[----:B----4-:R-:W3:Y:S01]  /*2d40*/  @!P4 LDC.64 R6, c[0x0][0x388] ;  /* 0x0000e200ff06cb82 */ /* 0x010ee20000000a00 */
[----:B------:R1:W-:Y:S04]  /*2d50*/  @P6 STS.128 [R203+0x6000], RZ ;  /* 0x006000ffcb006388 */ /* 0x0003e80000000c00 */
[----:B------:R1:W-:Y:S04]  /*2d60*/  @P5 STS.128 [R203+0x7000], RZ ;  /* 0x007000ffcb005388 */ /* 0x0003e80000000c00 */
[----:B------:R-:W-:Y:S01]  /*2d70*/  @!PT LDS RZ, [RZ] ;  /* 0x00000000fffff984 */ /* 0x000fe20000000800 */
[----:B------:R-:W-:Y:S01]  /*2d80*/  @!PT LDS RZ, [RZ] ;  /* 0x00000000fffff984 */ /* 0x000fe20000000800 */
[----:B------:R-:W-:Y:S01]  /*2d90*/  @!PT LDS RZ, [RZ] ;  /* 0x00000000fffff984 */ /* 0x000fe20000000800 */
[----:B------:R-:W-:Y:S01]  /*2da0*/  @!P5 LDGSTS.E.BYPASS.LTC128B.128 [R203+0x7000], desc[UR18][R8.64] ;  /* 0x0700000008cbdfae */ /* 0x000fe2000b981a12 */
[----:B------:R-:W-:-:S03]  /*2db0*/  ISETP.GE.AND P5, PT, R10, R25, PT ;  /* 0x000000190a00720c */ /* 0x000fc60003fa6270 */
[----:B------:R1:W-:Y:S01]  /*2dc0*/  @P4 STS.128 [R203+0x8000], RZ ;  /* 0x008000ffcb004388 */ /* 0x0003e20000000c00 */
[----:B---3--:R-:W-:-:S04]  /*2dd0*/  @!P4 LEA R6, P0, R30, R6, 0x1 ;  /* 0x000000061e06c211 */ /* 0x008fc800078008ff */
[----:B------:R-:W-:Y:S02]  /*2de0*/  @!P4 LEA.HI.X R7, R30, R7, R15, 0x1, P0 ;  /* 0x000000071e07c211 */ /* 0x000fe400000f0c0f */
[----:B--2---:R-:W-:-:S03]  /*2df0*/  @!P3 LEA R4, P0, R26, R4, 0x1 ;  /* 0x000000041a04b211 */ /* 0x004fc600078008ff */
[----:B------:R-:W-:Y:S01]  /*2e00*/  @!PT LDS RZ, [RZ] ;  /* 0x00000000fffff984 */ /* 0x000fe20000000800 */
[----:B------:R-:W-:Y:S01]  /*2e10*/  @!PT LDS RZ, [RZ] ;  /* 0x00000000fffff984 */ /* 0x000fe20000000800 */
[----:B------:R-:W-:Y:S01]  /*2e20*/  @!PT LDS RZ, [RZ] ;  /* 0x00000000fffff984 */ /* 0x000fe20000000800 */
[----:B------:R-:W-:Y:S01]  /*2e30*/  @!P4 LDGSTS.E.BYPASS.LTC128B.128 [R203+0x8000], desc[UR18][R6.64] ;  /* 0x0800000006cbcfae */ /* 0x000fe2000b981a12 */
[----:B------:R-:W-:Y:S02]  /*2e40*/  @!P3 LEA.HI.X R5, R26, R5, R20, 0x1, P0 ;  /* 0x000000051a05b211 */ /* 0x000fe400000f0c14 */
[C---:B------:R-:W-:Y:S01]  /*2e50*/  ISETP.GE.AND P0, PT, R193.reuse, R25, PT ;  /* 0x00000019c100720c */ /* 0x040fe20003f06270 */
[----:B------:R1:W-:Y:S04]  /*2e60*/  @P3 STS.128 [R203+0x9000], RZ ;  /* 0x009000ffcb003388 */ /* 0x0003e80000000c00 */
[----:B------:R-:W-:Y:S01]  /*2e70*/  @!PT LDS RZ, [RZ] ;  /* 0x00000000fffff984 */ /* 0x000fe20000000800 */
[----:B------:R-:W-:Y:S01]  /*2e80*/  @!PT LDS RZ, [RZ] ;  /* 0x00000000fffff984 */ /* 0x000fe20000000800 */
[----:B------:R-:W-:Y:S01]  /*2e90*/  @!PT LDS RZ, [RZ] ;  /* 0x00000000fffff984 */ /* 0x000fe20000000800 */
[----:B------:R2:W-:Y:S04]  /*2ea0*/  @!P3 LDGSTS.E.BYPASS.LTC128B.128 [R203+0x9000], desc[UR18][R4.64] ;  /* 0x0900000004cbbfae */ /* 0x0005e8000b981a12 */
[----:B------:R-:W0:Y:S01]  /*2eb0*/  LDGDEPBAR ;  /* 0x00000000000079af */ /* 0x000e220000000000 */
[----:B--2---:R-:W-:Y:S01]  /*2ec0*/  IMAD.WIDE.U32 R4, R193, 0x4, R236 ;  /* 0x00000004c1047825 */ /* 0x004fe200078e00ec */
[----:B------:R-:W-:-:S04]  /*2ed0*/  DEPBAR.LE SB0, 0x1 ;  /* 0x000080400000791a */ /* 0x000fc80000000000 */
[----:B------:R-:W5:Y:S04]  /*2ee0*/  @!P0 LDG.E R224, desc[UR18][R4.64] ;  /* 0x0000001204e08981 */ /* 0x000f68000c1e1900 */
[----:B------:R-:W5:Y:S04]  /*2ef0*/  @!P2 LDG.E R223, desc[UR18][R4.64+0x20] ;  /* 0x0000201204dfa981 */ /* 0x000f68000c1e1900 */
[----:B------:R-:W5:Y:S04]  /*2f00*/  @!P1 LDG.E R222, desc[UR18][R4.64+0x80] ;  /* 0x0000801204de9981 */ /* 0x000f68000c1e1900 */
[----:B------:R2:W5:Y:S01]  /*2f10*/  @!P5 LDG.E R221, desc[UR18][R4.64+0xa0] ;  /* 0x0000a01204ddd981 */ /* 0x000562000c1e1900 */
[--C-:B------:R-:W-:Y:S01]  /*2f20*/  IMAD.IADD R174, R187, 0x1, R173.reuse ;  /* 0x00000001bbae7824 */ /* 0x100fe200078e02ad */
[----:B------:R-:W-:Y:S01]  /*2f30*/  USHF.L.U32 UR4, UR4, 0x6, URZ ;  /* 0x0000000604047899 */ /* 0x000fe200080006ff */
[----:B------:R-:W-:Y:S01]  /*2f40*/  IMAD.IADD R173, R186, 0x1, R173 ;  /* 0x00000001baad7824 */ /* 0x000fe200078e02ad */
[----:B------:R-:W-:Y:S01]  /*2f50*/  BAR.SYNC.DEFER_BLOCKING 0x0 ;  /* 0x0000000000007b1d */ /* 0x000fe20000010000 */
[----:B--2---:R-:W-:-:S05]  /*2f60*/  IMAD.SHL.U32 R4, R12, 0x2, RZ ;  /* 0x000000020c047824 */ /* 0x004fca00078e00ff */
[----:B------:R1:W2:Y:S01]  /*2f70*/  LDSM.16.M88.4 R140, [R184] ;  /* 0x00000000b88c783b */ /* 0x0002a20000000200 */
[----:B------:R-:W-:-:S03]  /*2f80*/  LOP3.LUT R4, R4, 0x6, RZ, 0xc0, !PT ;  /* 0x0000000604047812 */ /* 0x000fc600078ec0ff */
[----:B------:R1:W3:Y:S01]  /*2f90*/  LDSM.16.M88.4 R144, [R184+0x800] ;  /* 0x00080000b890783b */ /* 0x0002e20000000200 */
[----:B------:R-:W-:-:S03]  /*2fa0*/  LOP3.LUT R206, R4, 0x1e0, R206, 0xf8, !PT ;  /* 0x000001e004ce7812 */ /* 0x000fc600078ef8ce */
[----:B------:R1:W4:Y:S02]  /*2fb0*/  LDSM.16.M88.4 R148, [R182] ;  /* 0x00000000b694783b */ /* 0x0003240000000200 */
[----:B------:R-:W-:Y:S02]  /*2fc0*/  IMAD.IADD R206, R210, 0x1, R206 ;  /* 0x00000001d2ce7824 */ /* 0x000fe400078e02ce */
[----:B------:R1:W1:Y:S04]  /*2fd0*/  LDSM.16.M88.4 R152, [R182+0x800] ;  /* 0x00080000b698783b */ /* 0x0002680000000200 */
[----:B------:R1:W1:Y:S04]  /*2fe0*/  LDSM.16.M88.4 R156, [R180] ;  /* 0x00000000b49c783b */ /* 0x0002680000000200 */
[----:B------:R1:W1:Y:S04]  /*2ff0*/  LDSM.16.M88.4 R160, [R180+0x800] ;  /* 0x00080000b4a0783b */ /* 0x0002680000000200 */
[----:B------:R1:W1:Y:S04]  /*3000*/  LDSM.16.M88.4 R164, [R179] ;  /* 0x00000000b3a4783b */ /* 0x0002680000000200 */
[----:B------:R1:W1:Y:S02]  /*3010*/  LDSM.16.M88.4 R168, [R179+0x800] ;  /* 0x00080000b3a8783b */ /* 0x0002640000000200 */
.L_x_335:
        /* <DEDUP_REMOVED lines=11> */
[----:B------:R-:W2:Y:S05]  /*30d0*/  LDSM.16.M88.4 R16, [R184+-0x4000] ;  /* 0xffc00000b810783b */ /* 0x000eaa0000000200 */
[----:B------:R-:W3:Y:S05]  /*30e0*/  LDSM.16.M88.4 R28, [R174+0x1000] ;  /* 0x00100000ae1c783b */ /* 0x000eea0000000200 */
[----:B-----5:R-:W5:Y:S05]  /*30f0*/  LDG.E R241, desc[UR18][R12.64] ;  /* 0x000000120cf17981 */ /* 0x020f6a000c1e1900 */
[----:B------:R-:W5:Y:S05]  /*3100*/  LDG.E R240, desc[UR18][R12.64+0x20] ;  /* 0x000020120cf07981 */ /* 0x000f6a000c1e1900 */
[----:B------:R-:W5:Y:S05]  /*3110*/  LDG.E R239, desc[UR18][R12.64+0x80] ;  /* 0x000080120cef7981 */ /* 0x000f6a000c1e1900 */
[----:B------:R4:W5:Y:S05]  /*3120*/  LDG.E R238, desc[UR18][R12.64+0xa0] ;  /* 0x0000a0120cee7981 */ /* 0x00096a000c1e1900 */
[----:B------:R-:W1:Y:S05]  /*3130*/  LDSM.16.M88.4 R100, [R184+-0x3800] ;  /* 0xffc80000b864783b */ /* 0x000e6a0000000200 */
[----:B------:R-:W-:Y:S05]  /*3140*/  LDSM.16.M88.4 R104, [R112] ;  /* 0x000000007068783b */ /* 0x000fea0000000200 */
[----:B------:R-:W1:Y:S01]  /*3150*/  LDSM.16.M88.4 R108, [R182+-0x4000] ;  /* 0xffc00000b66c783b */ /* 0x000e620000000200 */
[-C--:B--2---:R-:W-:Y:S04]  /*3160*/  HMMA.16816.F32.BF16 R4, R32, R16.reuse, RZ ;  /* 0x000000102004723c */ /* 0x084fe800000418ff */
[----:B------:R-:W2:Y:S05]  /*3170*/  LDSM.16.M88.4 R112, [R112+0x1000] ;  /* 0x001000007070783b */ /* 0x000eaa0000000200 */
[----:B------:R-:W2:Y:S01]  /*3180*/  LDSM.16.M88.4 R116, [R182+-0x3800] ;  /* 0xffc80000b674783b */ /* 0x000ea20000000200 */
[C---:B---3--:R-:W-:Y:S04]  /*3190*/  HMMA.16816.F32.BF16 R8, R28.reuse, R16, RZ ;  /* 0x000000101c08723c */ /* 0x048fe800000418ff */
[----:B------:R-:W-:Y:S04]  /*31a0*/  LDSM.16.M88.4 R120, [R180+-0x4000] ;  /* 0xffc00000b478783b */ /* 0x000fe80000000200 */
[-C--:B----4-:R-:W-:Y:S01]  /*31b0*/  HMMA.16816.F32.BF16 R12, R28, R18.reuse, RZ ;  /* 0x000000121c0c723c */ /* 0x090fe200000418ff */
[----:B------:R-:W-:Y:S05]  /*31c0*/  LDSM.16.M88.4 R124, [R128+0x1000] ;  /* 0x00100000807c783b */ /* 0x000fea0000000200 */
[----:B------:R-:W-:Y:S02]  /*31d0*/  LDSM.16.M88.4 R136, [R179+-0x3800] ;  /* 0xffc80000b388783b */ /* 0x000fe40000000200 */
[C---:B------:R-:W-:Y:S08]  /*31e0*/  HMMA.16816.F32.BF16 R16, R32.reuse, R18, RZ ;  /* 0x000000122010723c */ /* 0x040ff000000418ff */
[-C--:B-1----:R-:W-:Y:S08]  /*31f0*/  HMMA.16816.F32.BF16 R20, R32, R100.reuse, RZ ;  /* 0x000000642014723c */ /* 0x082ff000000418ff */
[C---:B------:R-:W-:Y:S08]  /*3200*/  HMMA.16816.F32.BF16 R24, R28.reuse, R100, RZ ;  /* 0x000000641c18723c */ /* 0x040ff000000418ff */
[-C--:B------:R-:W-:Y:S08]  /*3210*/  HMMA.16816.F32.BF16 R28, R28, R102.reuse, RZ ;  /* 0x000000661c1c723c */ /* 0x080ff000000418ff */
[----:B------:R-:W-:Y:S01]  /*3220*/  HMMA.16816.F32.BF16 R32, R32, R102, RZ ;  /* 0x000000662020723c */ /* 0x000fe200000418ff */
[----:B------:R-:W1:Y:S05]  /*3230*/  LDSM.16.M88.4 R100, [R128] ;  /* 0x000000008064783b */ /* 0x000e6a0000000200 */
[----:B------:R-:W-:Y:S02]  /*3240*/  LDSM.16.M88.4 R128, [R179+-0x4000] ;  /* 0xffc00000b380783b */ /* 0x000fe40000000200 */
[-C--:B------:R-:W-:Y:S08]  /*3250*/  HMMA.16816.F32.BF16 R4, R104, R108.reuse, R4 ;  /* 0x0000006c6804723c */ /* 0x080ff00000041804 */
[C---:B--2---:R-:W-:Y:S08]  /*3260*/  HMMA.16816.F32.BF16 R8, R112.reuse, R108, R8 ;  /* 0x0000006c7008723c */ /* 0x044ff00000041808 */
        /* <DEDUP_REMOVED lines=38> */
.L_x_331:
        /* <DEDUP_REMOVED lines=10> */
[----:B------:R-:W-:Y:S02]  /*3570*/  IMAD.IADD R108, R100, 0x1, R101 ;  /* 0x00000001646c7824 */ /* 0x000fe400078e0265 */
[----:B------:R-:W-:Y:S02]  /*3580*/  VIADD R101, R206, 0x18 ;  /* 0x00000018ce657836 */ /* 0x000fe40000000000 */
[----:B------:R-:W-:Y:S01]  /*3590*/  IMAD.IADD R107, R100, 0x1, R107 ;  /* 0x00000001646b7824 */ /* 0x000fe200078e026b */
[----:B------:R-:W-:Y:S01]  /*35a0*/  VIMNMX R110, PT, PT, RZ, R108, !PT ;  /* 0x0000006cff6e7248 */ /* 0x000fe20007fe0100 */
[----:B------:R-:W-:Y:S01]  /*35b0*/  VIADD R100, R206, 0x19 ;  /* 0x00000019ce647836 */ /* 0x000fe20000000000 */
[----:B------:R-:W-:Y:S02]  /*35c0*/  VIADDMNMX R109, R108, 0x8, RZ, !PT ;  /* 0x000000086c6d7846 */ /* 0x000fe400078001ff */
[-C--:B------:R-:W-:Y:S02]  /*35d0*/  ISETP.GE.AND P3, PT, R206, R110.reuse, PT ;  /* 0x0000006ece00720c */ /* 0x080fe40003f66270 */
[-C--:B------:R-:W-:Y:S02]  /*35e0*/  ISETP.GE.AND P2, PT, R106, R110.reuse, PT ;  /* 0x0000006e6a00720c */ /* 0x080fe40003f46270 */
        /* <DEDUP_REMOVED lines=132> */
.L_x_332:
        /* <DEDUP_REMOVED lines=130> */
[----:B------:R-:W2:Y:S07]  /*4650*/  LDSM.16.M88.4 R104, [R2+0x4000] ;  /* 0x004000000268783b */ /* 0x000eae0000000200 */
[----:B------:R-:W-:Y:S01]  /*4660*/  HMMA.16816.F32.BF16 R32, R100, R154, R32 ;  /* 0x0000009a6420723c */ /* 0x000fe20000041820 */
[----:B------:R-:W3:Y:S07]  /*4670*/  LDSM.16.M88.4 R100, [R2+0x5000] ;  /* 0x005000000264783b */ /* 0x000eee0000000200 */
        /* <DEDUP_REMOVED lines=10> */
[-C--:B------:R-:W-:Y:S03]  /*4720*/  HMMA.16816.F32.BF16 R12, R100, R166.reuse, R12 ;  /* 0x000000a6640c723c */ /* 0x080fe6000004180c */
[C---:B-----5:R-:W-:Y:S01]  /*4730*/  FADD.FTZ R4, -R241.reuse, R4 ;  /* 0x00000004f1047221 */ /* 0x060fe20000010100 */
        /* <DEDUP_REMOVED lines=16> */
[----:B------:R-:W-:Y:S01]  /*4840*/  F2FP.BF16.F32.PACK_AB R4, R5, R4 ;  /* 0x000000040504723e */ /* 0x000fe200000010ff */
[C---:B------:R-:W-:Y:S01]  /*4850*/  FADD.FTZ R16, -R241.reuse, R16 ;  /* 0x00000010f1107221 */ /* 0x040fe20000010100 */
[C---:B------:R-:W-:Y:S01]  /*4860*/  FADD.FTZ R17, -R241.reuse, R17 ;  /* 0x00000011f1117221 */ /* 0x040fe20000010100 */
[C---:B------:R-:W-:Y:S01]  /*4870*/  FADD.FTZ R18, -R240.reuse, R18 ;  /* 0x00000012f0127221 */ /* 0x040fe20000010100 */
[-C--:B------:R-:W-:Y:S03]  /*4880*/  HMMA.16816.F32.BF16 R28, R100, R170.reuse, R28 ;  /* 0x000000aa641c723c */ /* 0x080fe6000004181c */
[C---:B------:R-:W-:Y:S01]  /*4890*/  FADD.FTZ R19, -R240.reuse, R19 ;  /* 0x00000013f0137221 */ /* 0x040fe20000010100 */
[C---:B------:R-:W-:Y:S01]  /*48a0*/  FADD.FTZ R20, -R241.reuse, R20 ;  /* 0x00000014f1147221 */ /* 0x040fe20000010100 */
[----:B------:R-:W-:Y:S01]  /*48b0*/  FADD.FTZ R21, -R241, R21 ;  /* 0x00000015f1157221 */ /* 0x000fe20000010100 */
[C---:B------:R-:W-:Y:S01]  /*48c0*/  FADD.FTZ R22, -R240.reuse, R22 ;  /* 0x00000016f0167221 */ /* 0x040fe20000010100 */
[----:B------:R-:W-:Y:S01]  /*48d0*/  FADD.FTZ R23, -R240, R23 ;  /* 0x00000017f0177221 */ /* 0x000fe20000010100 */
        /* <DEDUP_REMOVED lines=12> */
[----:B------:R-:W-:Y:S01]  /*49a0*/  FMUL.FTZ R9, R137, R9 ;  /* 0x0000000989097220 */ /* 0x000fe20000410000 */
[----:B------:R-:W-:Y:S01]  /*49b0*/  FMUL.FTZ R10, R242, R10 ;  /* 0x0000000af20a7220 */ /* 0x000fe20000410000 */
[----:B------:R-:W-:Y:S01]  /*49c0*/  F2FP.BF16.F32.PACK_AB R6, R7, R6 ;  /* 0x000000060706723e */ /* 0x000fe200000010ff */
[----:B------:R-:W-:Y:S01]  /*49d0*/  FMUL.FTZ R11, R244, R11 ;  /* 0x0000000bf40b7220 */ /* 0x000fe20000410000 */
[----:B------:R-:W-:Y:S01]  /*49e0*/  FADD.FTZ R32, -R241, R32 ;  /* 0x00000020f1207221 */ /* 0x000fe20000010100 */
[----:B------:R-:W-:Y:S01]  /*49f0*/  F2FP.BF16.F32.PACK_AB R8, R9, R8 ;  /* 0x000000080908723e */ /* 0x000fe200000010ff */
[----:B------:R-:W-:Y:S01]  /*4a00*/  FADD.FTZ R33, -R241, R33 ;  /* 0x00000021f1217221 */ /* 0x000fe20000010100 */
[C---:B------:R-:W-:Y:S01]  /*4a10*/  FADD.FTZ R34, -R240.reuse, R34 ;  /* 0x00000022f0227221 */ /* 0x040fe20000010100 */
[----:B------:R-:W-:Y:S01]  /*4a20*/  F2FP.BF16.F32.PACK_AB R10, R11, R10 ;  /* 0x0000000a0b0a723e */ /* 0x000fe200000010ff */
[----:B------:R-:W-:Y:S01]  /*4a30*/  FADD.FTZ R35, -R240, R35 ;  /* 0x00000023f0237221 */ /* 0x000fe20000010100 */
[----:B------:R-:W-:Y:S01]  /*4a40*/  FMUL.FTZ R133, R133, R12 ;  /* 0x0000000c85857220 */ /* 0x000fe20000410000 */
        /* <DEDUP_REMOVED lines=36> */
[----:B------:R-:W-:Y:S01]  /*4c90*/  IADD3 R12, P0, PT, RZ, -UR17, RZ ;  /* 0x80000011ff0c7c10 */ /* 0x000fe2000ff1e0ff */
[----:B------:R-:W1:Y:S01]  /*4ca0*/  LDC R7, c[0x0][0x3b0] ;  /* 0x0000ec00ff077b82 */ /* 0x000e620000000800 */
[----:B------:R-:W-:Y:S04]  /*4cb0*/  LOP3.LUT R9, R227, 0x1, RZ, 0xc0, !PT ;  /* 0x00000001e3097812 */ /* 0x000fe800078ec0ff */
[----:B------:R-:W-:Y:S01]  /*4cc0*/  ISETP.NE.U32.AND P2, PT, R9, 0x1, PT ;  /* 0x000000010900780c */ /* 0x000fe20003f45070 */
[----:B------:R-:W-:Y:S02]  /*4cd0*/  IMAD.MOV.U32 R9, RZ, RZ, -0x2000 ;  /* 0xffffe000ff097424 */ /* 0x000fe400078e00ff */
[----:B------:R-:W2:Y:S03]  /*4ce0*/  LDC R5, c[0x0][0x3b4] ;  /* 0x0000ed00ff057b82 */ /* 0x000ea60000000800 */
[----:B------:R-:W-:Y:S05]  /*4cf0*/  SEL R9, R9, 0x2000, !P2 ;  /* 0x0000200009097807 */ /* 0x000fea0005000000 */
[--C-:B------:R-:W-:Y:S02]  /*4d00*/  IMAD.IADD R225, R225, 0x1, R9.reuse ;  /* 0x00000001e1e17824 */ /* 0x100fe400078e0209 */
[----:B------:R-:W-:Y:S02]  /*4d10*/  IMAD.IADD R174, R174, 0x1, R9 ;  /* 0x00000001aeae7824 */ /* 0x000fe400078e0209 */
[----:B-1----:R-:W-:Y:S04]  /*4d20*/  IMAD.SHL.U32 R11, R7, 0x40, RZ ;  /* 0x00000040070b7824 */ /* 0x002fe800078e00ff */
[----:B------:R-:W-:Y:S05]  /*4d30*/  IMAD.X R11, RZ, RZ, ~R11, P0 ;  /* 0x000000ffff0b7224 */ /* 0x000fea00000e0e0b */
[----:B------:R-:W-:Y:S04]  /*4d40*/  SHF.R.S64 R12, R12, 0x1f, R11 ;  /* 0x0000001f0c0c7819 */ /* 0x000fe8000000100b */
[----:B------:R-:W-:Y:S04]  /*4d50*/  IADD3 R217, P0, PT, R12, R217, RZ ;  /* 0x000000d90cd97210 */ /* 0x000fe80007f1e0ff */
[----:B------:R-:W-:Y:S01]  /*4d60*/  LEA.HI.X.SX32 R216, R11, R216, 0x1, P0 ;  /* 0x000000d80bd87211 */ /* 0x000fe200000f0eff */
[----:B------:R-:W-:Y:S01]  /*4d70*/  IMAD.MOV.U32 R14, RZ, RZ, R217 ;  /* 0x000000ffff0e7224 */ /* 0x000fe200078e00d9 */
[C---:B------:R-:W-:Y:S03]  /*4d80*/  LEA R12, P0, R7.reuse, R217, 0x6 ;  /* 0x000000d9070c7211 */ /* 0x040fe600078030ff */
[----:B------:R-:W-:Y:S01]  /*4d90*/  IMAD.MOV.U32 R15, RZ, RZ, R216 ;  /* 0x000000ffff0f7224 */ /* 0x000fe200078e00d8 */
[----:B--2---:R-:W-:Y:S04]  /*4da0*/  LEA.HI.X R13, R7, R216, R5, 0x6, P0 ;  /* 0x000000d8070d7211 */ /* 0x004fe800000f3405 */
[----:B------:R-:W-:Y:S01]  /*4db0*/  @!PT LDS RZ, [RZ] ;  /* 0x00000000fffff984 */ /* 0x000fe20000000800 */
[----:B------:R-:W-:Y:S01]  /*4dc0*/  @!PT LDS RZ, [RZ] ;  /* 0x00000000fffff984 */ /* 0x000fe20000000800 */
[----:B------:R-:W-:Y:S01]  /*4dd0*/  @!PT LDS RZ, [RZ] ;  /* 0x00000000fffff984 */ /* 0x000fe20000000800 */
[----:B------:R1:W-:Y:S05]  /*4de0*/  LDGSTS.E.BYPASS.LTC128B.128 [R225], desc[UR18][R14.64] ;  /* 0x000000000ee17fae */ /* 0x0003ea000b981a12 */
[----:B------:R1:W-:Y:S05]  /*4df0*/  LDGSTS.E.BYPASS.LTC128B.128 [R225+0x1000], desc[UR18][R12.64] ;  /* 0x010000000ce17fae */ /* 0x0003ea000b981a12 */
[----:B------:R-:W0:Y:S02]  /*4e00*/  LDGDEPBAR ;  /* 0x00000000000079af */ /* 0x000e240000000000 */
.L_x_333:
        /* <DEDUP_REMOVED lines=76> */
[----:B------:R-:W-:Y:S01]  /*52d0*/  LEA.HI.X.SX32 R218, R4, R218, 0x1, P0 ;  /* 0x000000da04da7211 */ /* 0x000fe200000f0eff */
[----:B------:R-:W-:Y:S01]  /*52e0*/  IMAD.MOV.U32 R6, RZ, RZ, R219 ;  /* 0x000000ffff067224 */ /* 0x000fe200078e00db */
[C---:B------:R-:W-:Y:S03]  /*52f0*/  LEA R4, P0, R213.reuse, R219, 0x1 ;  /* 0x000000dbd5047211 */ /* 0x040fe600078008ff */
[----:B------:R-:W-:Y:S01]  /*5300*/  IMAD.MOV.U32 R7, RZ, RZ, R218 ;  /* 0x000000ffff077224 */ /* 0x000fe200078e00da */
[----:B------:R-:W-:Y:S04]  /*5310*/  LEA.HI.X R5, R213, R218, R212, 0x1, P0 ;  /* 0x000000dad5057211 */ /* 0x000fe800000f0cd4 */
[----:B------:R-:W-:Y:S01]  /*5320*/  @!PT LDS RZ, [RZ] ;  /* 0x00000000fffff984 */ /* 0x000fe20000000800 */
[----:B------:R-:W-:Y:S01]  /*5330*/  @!PT LDS RZ, [RZ] ;  /* 0x00000000fffff984 */ /* 0x000fe20000000800 */
[----:B------:R-:W-:Y:S01]  /*5340*/  @!PT LDS RZ, [RZ] ;  /* 0x00000000fffff984 */ /* 0x000fe20000000800 */
[----:B------:R1:W-:Y:S04]  /*5350*/  LDGSTS.E.BYPASS.LTC128B.128 [R203+0x4000], desc[UR18][R6.64] ;  /* 0x0400000006cb7fae */ /* 0x0003e8000b981a12 */
[----:B------:R1:W-:Y:S04]  /*5360*/  LDGSTS.E.BYPASS.LTC128B.128 [R203+0x5000], desc[UR18][R4.64] ;  /* 0x0500000004cb7fae */ /* 0x0003e8000b981a12 */
[----:B------:R-:W0:Y:S02]  /*5370*/  LDGDEPBAR ;  /* 0x00000000000079af */ /* 0x000e240000000000 */
.L_x_334:
        /* <DEDUP_REMOVED lines=285> */
.L_x_336:
[----:B------:R-:W2:Y:S01]  /*6550*/  LDCU.64 UR8, c[0x0][0x5c0] ;  /* 0x0000b800ff0877ac */ /* 0x000ea20008000a00 */
[----:B-1----:R-:W-:-:S05]  /*6560*/  IADD3 R4, PT, PT, R229, R231, RZ ;  /* 0x000000e7e5047210 */ /* 0x002fca0007ffe0ff */
[C---:B--2---:R-:W-:Y:S02]  /*6570*/  IMAD R8, R4.reuse, UR9, RZ ;  /* 0x0000000904087c24 */ /* 0x044fe4000f8e02ff */
[----:B------:R-:W-:-:S05]  /*6580*/  IMAD.WIDE.U32 R4, R4, UR8, RZ ;  /* 0x0000000804047c25 */ /* 0x000fca000f8e00ff */
[----:B------:R-:W-:Y:S02]  /*6590*/  IADD3 R8, PT, PT, R5, R8, RZ ;  /* 0x0000000805087210 */ /* 0x000fe40007ffe0ff */
[----:B------:R-:W-:Y:S02]  /*65a0*/  MOV R9, R4 ;  /* 0x0000000400097202 */ /* 0x000fe40000000f00 */
.L_x_337:
        /* <DEDUP_REMOVED lines=13> */
.L_x_338:
[----:B------:R-:W1:Y:S01]  /*6680*/  LDCU.64 UR6, c[0x0][0x5c8] ;  /* 0x0000b900ff0677ac */ /* 0x000e620008000a00 */
[----:B------:R-:W-:-:S05]  /*6690*/  IADD3 R4, PT, PT, R229, R231, RZ ;  /* 0x000000e7e5047210 */ /* 0x000fca0007ffe0ff */
[C---:B-1----:R-:W-:Y:S02]  /*66a0*/  IMAD R12, R4.reuse, UR7, RZ ;  /* 0x00000007040c7c24 */ /* 0x042fe4000f8e02ff */
[----:B------:R-:W-:-:S05]  /*66b0*/  IMAD.WIDE.U32 R4, R4, UR6, RZ ;  /* 0x0000000604047c25 */ /* 0x000fca000f8e00ff */
[----:B------:R-:W-:Y:S02]  /*66c0*/  IADD3 R12, PT, PT, R5, R12, RZ ;  /* 0x0000000c050c7210 */ /* 0x000fe40007ffe0ff */
[----:B------:R-:W-:-:S07]  /*66d0*/  MOV R13, R4 ;  /* 0x00000004000d7202 */ /* 0x000fce0000000f00 */
.L_x_339:
[----:B------:R-:W-:Y:S01]  /*66e0*/  BAR.SYNC.DEFER_BLOCKING 0x0 ;  /* 0x0000000000007b1d */ /* 0x000fe20000010000 */
[----:B------:R-:W-:Y:S01]  /*66f0*/  IMAD.MOV.U32 R16, RZ, RZ, R195 ;  /* 0x000000ffff107224 */ /* 0x000fe200078e00c3 */
[CC--:B------:R-:W-:Y:S01]  /*6700*/  ISETP.GE.AND P3, PT, R196.reuse, R205.reuse, PT ;  /* 0x000000cdc400720c */ /* 0x0c0fe20003f66270 */
[----:B------:R-:W-:Y:S01]  /*6710*/  IMAD.MOV.U32 R17, RZ, RZ, RZ ;  /* 0x000000ffff117224 */ /* 0x000fe200078e00ff */
[----:B------:R-:W-:Y:S01]  /*6720*/  IADD3 R27, P2, PT, R196, 0x20, RZ ;  /* 0x00000020c41b7810 */ /* 0x000fe20007f5e0ff */
[----:B------:R-:W-:Y:S01]  /*6730*/  IMAD R10, R208, UR8, RZ ;  /* 0x00000008d00a7c24 */ /* 0x000fe2000f8e02ff */
[----:B------:R-:W1:Y:S01]  /*6740*/  LDCU.64 UR4, c[0x0][0x5d8] ;  /* 0x0000bb00ff0477ac */ /* 0x000e620008000a00 */
[----:B------:R-:W-:Y:S01]  /*6750*/  IMAD.WIDE.U32 R14, R210, UR8, R16 ;  /* 0x00000008d20e7c25 */ /* 0x000fe2000f8e0010 */
[----:B------:R-:W-:Y:S01]  /*6760*/  BSSY.RECONVERGENT B0, `(.L_x_340) ;  /* 0x0000017000007945 */ /* 0x000fe20003800200 */
[-C--:B------:R-:W-:Y:S02]  /*6770*/  ISETP.GE.AND P6, PT, R202, R205.reuse, PT ;  /* 0x000000cdca00720c */ /* 0x080fe40003fc6270 */
        /* <DEDUP_REMOVED lines=16> */
[----:B------:R-:W-:-:S04]  /*6880*/  IMAD.WIDE.U32 R22, R196, UR8, R20 ;  /* 0x00000008c4167c25 */ /* 0x000fc8000f8e0014 */
[----:B------:R-:W-:Y:S01]  /*6890*/  IMAD R15, R196, UR9, R23 ;  /* 0x00000009c40f7c24 */ /* 0x000fe2000f8e0217 */
[----:B----4-:R-:W-:-:S04]  /*68a0*/  LEA R20, P2, R22, UR4, 0x1 ;  /* 0x0000000416147c11 */ /* 0x010fc8000f8408ff */
[----:B------:R-:W-:-:S05]  /*68b0*/  LEA.HI.X R21, R22, UR5, R15, 0x1, P2 ;  /* 0x0000000516157c11 */ /* 0x000fca00090f0c0f */
[----:B-1----:R1:W-:Y:S04]  /*68c0*/  STG.E.128 desc[UR18][R20.64], R8 ;  /* 0x0000000814007986 */ /* 0x0023e8000c101d12 */
.L_x_341:
[----:B------:R-:W-:Y:S05]  /*68d0*/  BSYNC.RECONVERGENT B0 ;  /* 0x0000000000007941 */ /* 0x000fea0003800200 */
.L_x_340:
[----:B------:R-:W-:Y:S04]  /*68e0*/  BSSY.RECONVERGENT B0, `(.L_x_342) ;  /* 0x000000c000007945 */ /* 0x000fe80003800200 */
[----:B------:R-:W-:Y:S05]  /*68f0*/  @P6 BRA `(.L_x_343) ;  /* 0x0000000000286947 */ /* 0x000fea0003800000 */
[----:B------:R-:W4:Y:S01]  /*6900*/  LDCU.64 UR4, c[0x0][0x560] ;  /* 0x0000ac00ff0477ac */ /* 0x000f220008000a00 */
[----:B-1----:R-:W-:Y:S01]  /*6910*/  MOV R10, R18 ;  /* 0x00000012000a7202 */ /* 0x002fe20000000f00 */
[----:B------:R-:W-:Y:S01]  /*6920*/  IMAD R8, R26, UR8, RZ ;  /* 0x000000081a087c24 */ /* 0x000fe2000f8e02ff */
[----:B------:R-:W-:-:S03]  /*6930*/  MOV R11, R14 ;  /* 0x0000000e000b7202 */ /* 0x000fc60000000f00 */
[C---:B------:R-:W-:Y:S02]  /*6940*/  IMAD R8, R27.reuse, UR9, R8 ;  /* 0x000000091b087c24 */ /* 0x040fe4000f8e0208 */
[----:B------:R-:W-:-:S05]  /*6950*/  IMAD.WIDE.U32 R10, R27, UR8, R10 ;  /* 0x000000081b0a7c25 */ /* 0x000fca000f8e000a */
[----:B------:R-:W-:Y:S02]  /*6960*/  IADD3 R8, PT, PT, R8, R11, RZ ;  /* 0x0000000b08087210 */ /* 0x000fe40007ffe0ff */
[----:B----4-:R-:W-:-:S04]  /*6970*/  LEA R20, P2, R10, UR4, 0x1 ;  /* 0x000000040a147c11 */ /* 0x010fc8000f8408ff */
[----:B------:R-:W-:-:S05]  /*6980*/  LEA.HI.X R21, R10, UR5, R8, 0x1, P2 ;  /* 0x000000050a157c11 */ /* 0x000fca00090f0c08 */
[----:B---3--:R4:W-:Y:S04]  /*6990*/  STG.E.128 desc[UR18][R20.64], R4 ;  /* 0x0000000414007986 */ /* 0x0089e8000c101d12 */
.L_x_343:
[----:B------:R-:W-:Y:S05]  /*69a0*/  BSYNC.RECONVERGENT B0 ;  /* 0x0000000000007941 */ /* 0x000fea0003800200 */
.L_x_342:
[----:B---34-:R3:W4:Y:S01]  /*69b0*/  LDS.128 R4, [R203+0x8000] ;  /* 0x00800000cb047984 */ /* 0x0187220000000c00 */
[----:B------:R-:W-:Y:S01]  /*69c0*/  BSSY.RECONVERGENT B0, `(.L_x_344) ;  /* 0x000000d000007945 */ /* 0x000fe20003800200 */
[----:B------:R-:W-:-:S03]  /*69d0*/  IADD3.X R28, PT, PT, RZ, RZ, RZ, P1, !PT ;  /* 0x000000ffff1c7210 */ /* 0x000fc60000ffe4ff */
        /* <DEDUP_REMOVED lines=11> */
.L_x_345:
[----:B------:R-:W-:Y:S05]  /*6a90*/  BSYNC.RECONVERGENT B0 ;  /* 0x0000000000007941 */ /* 0x000fea0003800200 */
.L_x_344:
[----:B-1--4-:R1:W4:Y:S01]  /*6aa0*/  LDS.128 R4, [R203+0x9000] ;  /* 0x00900000cb047984 */ /* 0x0123220000000c00 */
[----:B------:R-:W-:Y:S01]  /*6ab0*/  BSSY.RECONVERGENT B0, `(.L_x_346) ;  /* 0x000000e000007945 */ /* 0x000fe20003800200 */
[----:B------:R-:W-:Y:S01]  /*6ac0*/  IMAD R208, R208, UR6, RZ ;  /* 0x00000006d0d07c24 */ /* 0x000fe2000f8e02ff */
[----:B------:R-:W-:Y:S02]  /*6ad0*/  IADD3.X R29, PT, PT, RZ, RZ, RZ, P0, !PT ;  /* 0x000000ffff1d7210 */ /* 0x000fe400007fe4ff */
        /* <DEDUP_REMOVED lines=11> */
.L_x_347:
[----:B------:R-:W-:Y:S05]  /*6b90*/  BSYNC.RECONVERGENT B0 ;  /* 0x0000000000007941 */ /* 0x000fea0003800200 */
.L_x_346:
[----:B------:R-:W3:Y:S01]  /*6ba0*/  LDCU.64 UR4, c[0x0][0x5e0] ;  /* 0x0000bc00ff0477ac */ /* 0x000ee20008000a00 */
[----:B------:R-:W1:Y:S01]  /*6bb0*/  LDS.128 R8, [R203+0xa000] ;  /* 0x00a00000cb087984 */ /* 0x000e620000000c00 */
[C---:B--2-4-:R-:W-:Y:S01]  /*6bc0*/  IMAD.WIDE.U32 R6, R210.reuse, UR6, R16 ;  /* 0x00000006d2067c25 */ /* 0x054fe2000f8e0010 */
[----:B------:R-:W2:Y:S01]  /*6bd0*/  @!P3 LDC.64 R4, c[0x0][0x568] ;  /* 0x00015a00ff04bb82 */ /* 0x000ea20000000a00 */
[----:B------:R-:W-:Y:S01]  /*6be0*/  BSSY.RECONVERGENT B0, `(.L_x_348) ;  /* 0x000001a000007945 */ /* 0x000fe20003800200 */
[----:B------:R4:W1:Y:S01]  /*6bf0*/  LDS.128 R16, [R203+0xc000] ;  /* 0x00c00000cb107984 */ /* 0x0008620000000c00 */
[----:B------:R-:W-:Y:S01]  /*6c00*/  IMAD R208, R210, UR7, R208 ;  /* 0x00000007d2d07c24 */ /* 0x000fe2000f8e02d0 */
[----:B------:R-:W-:Y:S02]  /*6c10*/  IADD3 R30, P0, PT, R13, R6, RZ ;  /* 0x000000060d1e7210 */ /* 0x000fe40007f1e0ff */
[----:B------:R4:W1:Y:S02]  /*6c20*/  LDS.128 R20, [R203+0xb000] ;  /* 0x00b00000cb147984 */ /* 0x0008640000000c00 */
[----:B------:R-:W-:-:S02]  /*6c30*/  IADD3.X R31, PT, PT, R12, R7, R208, P0, !PT ;  /* 0x000000070c1f7210 */ /* 0x000fc400007fe4d0 */
        /* <DEDUP_REMOVED lines=20> */
.L_x_349:
[----:B------:R-:W-:Y:S05]  /*6d80*/  BSYNC.RECONVERGENT B0 ;  /* 0x0000000000007941 */ /* 0x000fea0003800200 */
.L_x_348:
        /* <DEDUP_REMOVED lines=12> */
.L_x_351:
[----:B------:R-:W-:Y:S05]  /*6e50*/  BSYNC.RECONVERGENT B0 ;  /* 0x0000000000007941 */ /* 0x000fea0003800200 */
.L_x_350:
        /* <DEDUP_REMOVED lines=11> */
.L_x_330:
[----:B------:R-:W-:Y:S05]  /*6f10*/  BSYNC.RECONVERGENT B1 ;  /* 0x0000000000017941 */ /* 0x000fea0003800200 */
.L_x_304:
[----:B------:R-:W2:Y:S01]  /*6f20*/  LDCU UR5, c[0x0][0x438] ;  /* 0x00008700ff0577ac */ /* 0x000ea20008000800 */
[----:B-1--4-:R-:W1:Y:S08]  /*6f30*/  LDC R4, c[0x0][0x370] ;  /* 0x0000dc00ff047b82 */ /* 0x012e700000000800 */
[----:B------:R-:W4:Y:S01]  /*6f40*/  LDC R10, c[0x0][0x438] ;  /* 0x00010e00ff0a7b82 */ /* 0x000f220000000800 */
[----:B--2---:R-:W-:-:S04]  /*6f50*/  UIADD3 UR5, UPT, UPT, UR5, 0x7f, URZ ;  /* 0x0000007f05057890 */ /* 0x004fc8000fffe0ff */
[----:B------:R-:W-:Y:S01]  /*6f60*/  USHF.R.S32.HI UR4, URZ, 0x1f, UR5 ;  /* 0x0000001fff047899 */ /* 0x000fe20008011405 */
[----:B-1----:R-:W-:-:S03]  /*6f70*/  IADD3 R197, PT, PT, R4, R197, RZ ;  /* 0x000000c504c57210 */ /* 0x002fc60007ffe0ff */
[----:B------:R-:W-:-:S04]  /*6f80*/  ULEA.HI UR4, UR4, UR5, URZ, 0x7 ;  /* 0x0000000504047291 */ /* 0x000fc8000f8f38ff */
[----:B------:R-:W-:-:S06]  /*6f90*/  USHF.R.S32.HI UR4, URZ, 0x7, UR4 ;  /* 0x00000007ff047899 */ /* 0x000fcc0008011404 */
[----:B------:R-:W-:-:S13]  /*6fa0*/  ISETP.GE.AND P0, PT, R197, UR4, PT ;  /* 0x00000004c5007c0c */ /* 0x000fda000bf06270 */
[----:B----4-:R-:W-:Y:S05]  /*6fb0*/  @!P0 BRA `(.L_x_352) ;  /* 0xffffff9400c08947 */ /* 0x010fea000383ffff */
[----:B------:R-:W-:Y:S05]  /*6fc0*/  EXIT ;  /* 0x000000000000794d */ /* 0x000fea0003800000 */
.L_x_353:
        /* <DEDUP_REMOVED lines=11> */
.L_x_2758:


//--------------------- .text._ZN5flash44flash_bwd_dq_dk_dv_loop_seqk_parallel_kernelI23Flash_bwd_kernel_traitsILi64ELi64ELi128ELi8ELi2ELi4ELi4ELb1ELb0EN7cutlass10bfloat16_tE19Flash_kernel_traitsILi64ELi64ELi128ELi8ES3_EELb0ELb0ELb1ELb1ELb0ELb0ELb0EEEvNS_16Flash_bwd_paramsE --------------------------
	.section	.text._ZN5flash44flash_bwd_dq_dk_dv_loop_seqk_parallel_kernelI23Flash_bwd_kernel_traitsILi64ELi64ELi128ELi8ELi2ELi4ELi4ELb1ELb0EN7cutlass10bfloat16_tE19Flash_kernel_traitsILi64ELi64ELi128ELi8ES3_EELb0ELb0ELb1ELb1ELb0ELb0ELb0EEEvNS_16Flash_bwd_paramsE,"ax",@progbits
	.align	128
        .global         _ZN5flash44flash_bwd_dq_dk_dv_loop_seqk_parallel_kernelI23Flash_bwd_kernel_traitsILi64ELi64ELi128ELi8ELi2ELi4ELi4ELb1ELb0EN7cutlass10bfloat16_tE19Flash_kernel_traitsILi64ELi64ELi128ELi8ES3_EELb0ELb0ELb1ELb1ELb0ELb0ELb0EEEvNS_16Flash_bwd_paramsE
        .type           _ZN5flash44flash_bwd_dq_dk_dv_loop_seqk_parallel_kernelI23Flash_bwd_kernel_traitsILi64ELi64ELi128ELi8ELi2ELi4ELi4ELb1ELb0EN7cutlass10bfloat16_tE19Flash_kernel_traitsILi64ELi64ELi128ELi8ES3_EELb0ELb0ELb1ELb1ELb0ELb0ELb0EEEvNS_16Flash_bwd_paramsE,@function
        .size           _ZN5flash44flash_bwd_dq_dk_dv_loop_seqk_parallel_kernelI23Flash_bwd_kernel_traitsILi64ELi64ELi128ELi8ELi2ELi4ELi4ELb1ELb0EN7cutlass10bfloat16_tE19Flash_kernel_traitsILi64ELi64ELi128ELi8ES3_EELb0ELb0ELb1ELb1ELb0ELb0ELb0EEEvNS_16Flash_bwd_paramsE,(.L_x_2759 - _ZN5flash44flash_bwd_dq_dk_dv_loop_seqk_parallel_kernelI23Flash_bwd_kernel_traitsILi64ELi64ELi128ELi8ELi2ELi4ELi4ELb1ELb0EN7cutlass10bfloat16_tE19Flash_kernel_traitsILi64ELi64ELi128ELi8ES3_EELb0ELb0ELb1ELb1ELb0ELb0ELb0EEEvNS_16Flash_bwd_paramsE)
        .other          _ZN5flash44flash_bwd_dq_dk_dv_loop_seqk_parallel_kernelI23Flash_bwd_kernel_traitsILi64ELi64ELi128ELi8ELi2ELi4ELi4ELb1ELb0EN7cutlass10bfloat16_tE19Flash_kernel_traitsILi64ELi64ELi128ELi8ES3_EELb0ELb0ELb1ELb1ELb0ELb0ELb0EEEvNS_16Flash_bwd_paramsE,@"STO_CUDA_ENTRY STV_DEFAULT"
_ZN5flash44flash_bwd_dq_dk_dv_loop_seqk_parallel_kernelI23Flash_bwd_kernel_traitsILi64ELi64ELi128ELi8ELi2ELi4ELi4ELb1ELb0EN7cutlass10bfloat16_tE19Flash_kernel_traitsILi64ELi64ELi128ELi8ES3_EELb0ELb0ELb1ELb1ELb0ELb0ELb0EEEvNS_16Flash_bwd_paramsE:
.text._ZN5flash44flash_bwd_dq_dk_dv_loop_seqk_parallel_kernelI23Flash_bwd_kernel_traitsILi64ELi64ELi128ELi8ELi2ELi4ELi4ELb1ELb0EN7cutlass10bfloat16_tE19Flash_kernel_traitsILi64ELi64ELi128ELi8ES3_EELb0ELb0ELb1ELb1ELb0ELb0ELb0EEEvNS_16Flash_bwd_paramsE:
        /* <DEDUP_REMOVED lines=20> */
[----:B------:R-:W1:Y:S01]  /*0140*/  LDCU.64 UR8, c[0x0][0x470] ;  /* 0x00008e00ff0877ac */ /* 0x000e620008000a00 */
[----:B------:R-:W-:Y:S01]  /*0150*/  UMOV UR19, URZ ;  /* 0x000000ff00137c82 */ /* 0x000fe20008000000 */
[----:B------:R-:W-:-:S04]  /*0160*/  UMOV UR22, URZ ;  /* 0x000000ff00167c82 */ /* 0x000fc80008000000 */
        /* <DEDUP_REMOVED lines=14> */
[----:B------:R-:W-:-:S02]  /*0250*/  LOP3.LUT R6, R6, 0x8, RZ, 0xc0, !PT ;  /* 0x0000000806067812 */ /* 0x000fc400078ec0ff */
[----:B------:R-:W-:Y:S02]  /*0260*/  LOP3.LUT R180, R3, 0x1c0, RZ, 0xc0, !PT ;  /* 0x000001c003b47812 */ /* 0x000fe400078ec0ff */
[--C-:B------:R-:W-:Y:S02]  /*0270*/  LOP3.LUT R5, R5, 0x38, R4.reuse, 0xf8, !PT ;  /* 0x0000003805057812 */ /* 0x100fe400078ef804 */
[----:B------:R-:W-:Y:S02]  /*0280*/  LOP3.LUT R188, R188, 0x6, R4, 0xf8, !PT ;  /* 0x00000006bcbc7812 */ /* 0x000fe400078ef804 */
[----:B------:R-:W-:Y:S02]  /*0290*/  LOP3.LUT R181, R3, 0x200, RZ, 0xc0, !PT ;  /* 0x0000020003b57812 */ /* 0x000fe400078ec0ff */
[----:B------:R-:W-:Y:S02]  /*02a0*/  LOP3.LUT P1, R182, R190, 0x10, RZ, 0xc0, !PT ;  /* 0x00000010beb67812 */ /* 0x000fe4000782c0ff */
[----:B------:R-:W-:-:S02]  /*02b0*/  LOP3.LUT R180, R180, 0x38, R191, 0xf8, !PT ;  /* 0x00000038b4b47812 */ /* 0x000fc400078ef8bf */
[----:B------:R-:W-:Y:S02]  /*02c0*/  LOP3.LUT R188, R188, R5, R6, 0xf6, !PT ;  /* 0x00000005bcbc7212 */ /* 0x000fe400078ef606 */
[----:B------:R-:W-:Y:S02]  /*02d0*/  LOP3.LUT R4, R4, 0x7006, R2, 0xc8, !PT ;  /* 0x0000700604047812 */ /* 0x000fe400078ec802 */
[C---:B------:R-:W-:Y:S02]  /*02e0*/  LOP3.LUT R189, R0.reuse, 0x10, RZ, 0xc0, !PT ;  /* 0x0000001000bd7812 */ /* 0x040fe400078ec0ff */
[----:B------:R-:W-:Y:S02]  /*02f0*/  LOP3.LUT R199, R5, 0x20, R0, 0x78, !PT ;  /* 0x0000002005c77812 */ /* 0x000fe400078e7800 */
[----:B------:R-:W-:Y:S02]  /*0300*/  LOP3.LUT R174, R0, 0x30, RZ, 0xc0, !PT ;  /* 0x0000003000ae7812 */ /* 0x000fe400078ec0ff */
[----:B------:R-:W-:-:S02]  /*0310*/  LOP3.LUT R183, R181, 0x400, R2, 0xf8, !PT ;  /* 0x00000400b5b77812 */ /* 0x000fc400078ef802 */
[----:B------:R-:W-:Y:S02]  /*0320*/  LOP3.LUT R0, R180, 0x8, R0, 0x78, !PT ;  /* 0x00000008b4007812 */ /* 0x000fe400078e7800 */
[----:B------:R-:W-:Y:S02]  /*0330*/  LOP3.LUT R181, R181, 0xc00, R2, 0xf8, !PT ;  /* 0x00000c00b5b57812 */ /* 0x000fe400078ef802 */
        /* <DEDUP_REMOVED lines=55> */
[----:B--2-4-:R-:W-:-:S07]  /*06b0*/  IMAD.IADD R208, R208, 0x1, R232 ;  /* 0x00000001d0d07824 */ /* 0x014fce00078e02e8 */
.L_x_435:
[----:B------:R-:W1:Y:S01]  /*06c0*/  LDC.64 R4, c[0x0][0x478] ;  /* 0x00011e00ff047b82 */ /* 0x000e620000000a00 */
[----:B------:R-:W-:Y:S01]  /*06d0*/  ISETP.NE.U32.AND P5, PT, RZ, UR8, PT ;  /* 0x00000008ff007c0c */ /* 0x000fe2000bfa5070 */
[----:B------:R-:W-:Y:S01]  /*06e0*/  IMAD.SHL.U32 R12, R186, 0x4, RZ ;  /* 0x00000004ba0c7824 */ /* 0x000fe200078e00ff */
[----:B------:R-:W-:Y:S01]  /*06f0*/  SHF.R.U32.HI R13, RZ, 0x1e, R186 ;  /* 0x0000001eff0d7819 */ /* 0x000fe200000116ba */
[----:B------:R-:W-:Y:S01]  /*0700*/  IMAD.MOV.U32 R229, RZ, RZ, RZ ;  /* 0x000000ffffe57224 */ /* 0x000fe200078e00ff */
[----:B------:R-:W-:-:S03]  /*0710*/  ISETP.NE.AND.EX P5, PT, RZ, UR9, PT, P5 ;  /* 0x00000009ff007c0c */ /* 0x000fc6000bfa5350 */
[----:B------:R-:W2:Y:S08]  /*0720*/  LDC.64 R8, c[0x0][0x460] ;  /* 0x00011800ff087b82 */ /* 0x000eb00000000a00 */
[----:B------:R-:W3:Y:S01]  /*0730*/  LDC.U8 R11, c[0x0][0x532] ;  /* 0x00014c80ff0b7b82 */ /* 0x000ee20000000000 */
[----:B-1----:R-:W-:-:S07]  /*0740*/  ISETP.NE.U32.AND P4, PT, R4, RZ, PT ;  /* 0x000000ff0400720c */ /* 0x002fce0003f85070 */
[----:B------:R-:W1:Y:S01]  /*0750*/  LDC.64 R6, c[0x0][0x468] ;  /* 0x00011a00ff067b82 */ /* 0x000e620000000a00 */
[----:B------:R-:W-:Y:S02]  /*0760*/  ISETP.NE.AND.EX P4, PT, R5, RZ, PT, P4 ;  /* 0x000000ff0500720c */ /* 0x000fe40003f85340 */
[C---:B--2---:R-:W-:Y:S02]  /*0770*/  ISETP.NE.U32.AND P0, PT, R8.reuse, RZ, PT ;  /* 0x000000ff0800720c */ /* 0x044fe40003f05070 */
[----:B------:R-:W-:Y:S02]  /*0780*/  ISETP.NE.U32.AND P3, PT, R8, RZ, PT ;  /* 0x000000ff0800720c */ /* 0x000fe40003f65070 */
[----:B------:R-:W-:Y:S02]  /*0790*/  @P5 IADD3 R8, P2, PT, R12, UR8, RZ ;  /* 0x000000080c085c10 */ /* 0x000fe4000ff5e0ff */
[C---:B------:R-:W-:Y:S02]  /*07a0*/  ISETP.NE.AND.EX P0, PT, R9.reuse, RZ, PT, P0 ;  /* 0x000000ff0900720c */ /* 0x040fe40003f05300 */
[----:B------:R-:W-:-:S03]  /*07b0*/  ISETP.NE.AND.EX P3, PT, R9, RZ, PT, P3 ;  /* 0x000000ff0900720c */ /* 0x000fc60003f65330 */
[----:B------:R-:W-:Y:S02]  /*07c0*/  @P4 IADD3 R4, P1, PT, R12, R4, RZ ;  /* 0x000000040c044210 */ /* 0x000fe40007f3e0ff */
[----:B------:R-:W-:-:S03]  /*07d0*/  @P5 IADD3.X R9, PT, PT, R13, UR9, RZ, P2, !PT ;  /* 0x000000090d095c10 */ /* 0x000fc600097fe4ff */
[----:B------:R-:W-:Y:S02]  /*07e0*/  @P4 IMAD.X R5, R13, 0x1, R5, P1 ;  /* 0x000000010d054824 */ /* 0x000fe400008e0605 */
[----:B------:R2:W4:Y:S04]  /*07f0*/  @P5 LDG.E R229, desc[UR20][R8.64] ;  /* 0x0000001408e55981 */ /* 0x000528000c1e1900 */
[----:B------:R-:W4:Y:S01]  /*0800*/  @P4 LDG.E R228, desc[UR20][R4.64] ;  /* 0x0000001404e44981 */ /* 0x000f22000c1e1900 */
[----:B--2---:R-:W-:-:S03]  /*0810*/  IMAD.MOV.U32 R8, RZ, RZ, -0x1 ;  /* 0xffffffffff087424 */ /* 0x004fc600078e00ff */
[----:B-----5:R2:W5:Y:S01]  /*0820*/  @P3 LDG.E R9, desc[UR20][R194.64+0x4] ;  /* 0x00000414c2093981 */ /* 0x020562000c1e1900 */
[----:B---3--:R-:W-:Y:S02]  /*0830*/  ISETP.NE.AND P5, PT, R11, RZ, PT ;  /* 0x000000ff0b00720c */ /* 0x008fe40003fa5270 */
[----:B-1----:R-:W-:Y:S01]  /*0840*/  ISETP.EQ.U32.AND P2, PT, R6, RZ, PT ;  /* 0x000000ff0600720c */ /* 0x002fe20003f42070 */
[----:B------:R-:W1:Y:S01]  /*0850*/  @!P4 LDC.64 R4, c[0x0][0x488] ;  /* 0x00012200ff04cb82 */ /* 0x000e620000000a00 */
[----:B------:R2:W5:Y:S02]  /*0860*/  @P0 LDG.E R8, desc[UR20][R194.64] ;  /* 0x00000014c2080981 */ /* 0x000564000c1e1900 */
[----:B------:R-:W-:Y:S02]  /*0870*/  ISETP.EQ.OR.EX P2, PT, R7, RZ, !P5, P2 ;  /* 0x000000ff0700720c */ /* 0x000fe40006f42720 */
[----:B------:R-:W-:Y:S01]  /*0880*/  IADD3 R12, P1, PT, R12, R6, RZ ;  /* 0x000000060c0c7210 */ /* 0x000fe20007f3e0ff */
[----:B------:R-:W-:-:S02]  /*0890*/  IMAD.MOV.U32 R231, RZ, RZ, -0x1 ;  /* 0xffffffffffe77424 */ /* 0x000fc400078e00ff */
[----:B------:R-:W3:Y:S02]  /*08a0*/  @!P4 LDC R11, c[0x0][0x43c] ;  /* 0x00010f00ff0bcb82 */ /* 0x000ee40000000800 */
[----:B------:R-:W-:-:S06]  /*08b0*/  IMAD.X R13, R13, 0x1, R7, P1 ;  /* 0x000000010d0d7824 */ /* 0x000fcc00008e0607 */
[----:B------:R2:W5:Y:S01]  /*08c0*/  @!P2 LDG.E R231, desc[UR20][R12.64] ;  /* 0x000000140ce7a981 */ /* 0x000562000c1e1900 */
[----:B------:R-:W2:Y:S01]  /*08d0*/  @!P3 LDC R230, c[0x0][0x434] ;  /* 0x00010d00ffe6bb82 */ /* 0x000ea20000000800 */
[----:B------:R-:W-:-:S04]  /*08e0*/  ISETP.NE.U32.AND P2, PT, R6, RZ, PT ;  /* 0x000000ff0600720c */ /* 0x000fc80003f45070 */
[----:B------:R-:W-:Y:S02]  /*08f0*/  ISETP.NE.AND.EX P2, PT, R7, RZ, PT, P2 ;  /* 0x000000ff0700720c */ /* 0x000fe40003f45320 */
[----:B-1----:R-:W-:-:S04]  /*0900*/  @!P4 ISETP.NE.U32.AND P1, PT, R4, RZ, PT ;  /* 0x000000ff0400c20c */ /* 0x002fc80003f25070 */
[----:B------:R-:W-:-:S04]  /*0910*/  @!P4 ISETP.NE.AND.EX P1, PT, R5, RZ, PT, P1 ;  /* 0x000000ff0500c20c */ /* 0x000fc80003f25310 */
[----:B---3--:R-:W-:Y:S01]  /*0920*/  @!P4 SEL R11, R11, RZ, P1 ;  /* 0x000000ff0b0bc207 */ /* 0x008fe20000800000 */
[----:B----4-:R-:W-:Y:S02]  /*0930*/  @P4 IMAD.IADD R228, R228, 0x1, -R229 ;  /* 0x00000001e4e44824 */ /* 0x010fe400078e0ae5 */
[----:B--2---:R-:W-:Y:S06]  /*0940*/  @!P2 BRA `(.L_x_354) ;  /* 0x00000000000ca947 */ /* 0x004fec0003800000 */
[----:B------:R-:W2:Y:S02]  /*0950*/  @P5 LDG.E R10, desc[UR20][R12.64+0x4] ;  /* 0x000004140c0a5981 */ /* 0x000ea4000c1e1900 */
[----:B--2--5:R-:W-:-:S06]  /*0960*/  @P5 IADD3 R10, PT, PT, R10, -R231, RZ ;  /* 0x800000e70a0a5210 */ /* 0x024fcc0007ffe0ff */
[----:B------:R1:W5:Y:S02]  /*0970*/  @!P5 LDG.E R10, desc[UR20][R12.64] ;  /* 0x000000140c0ad981 */ /* 0x000364000c1e1900 */
.L_x_354:
        /* <DEDUP_REMOVED lines=41> */
.L_x_356:
[----:B------:R-:W1:Y:S01]  /*0c10*/  LDCU.64 UR14, c[0x0][0x3b8] ;  /* 0x00007700ff0e77ac */ /* 0x000e620008000a00 */
[----:B------:R-:W-:-:S05]  /*0c20*/  IADD3 R14, PT, PT, R229, R231, RZ ;  /* 0x000000e7e50e7210 */ /* 0x000fca0007ffe0ff */
[C---:B-1----:R-:W-:Y:S02]  /*0c30*/  IMAD R13, R14.reuse, UR15, RZ ;  /* 0x0000000f0e0d7c24 */ /* 0x042fe4000f8e02ff */
[----:B------:R-:W-:-:S05]  /*0c40*/  IMAD.WIDE.U32 R14, R14, UR14, RZ ;  /* 0x0000000e0e0e7c25 */ /* 0x000fca000f8e00ff */
[----:B------:R-:W-:Y:S02]  /*0c50*/  IADD3 R13, PT, PT, R15, R13, RZ ;  /* 0x0000000d0f0d7210 */ /* 0x000fe40007ffe0ff */
.L_x_357:
        /* <DEDUP_REMOVED lines=39> */
.L_x_358:
[----:B------:R-:W1:Y:S01]  /*0ed0*/  LDCU.64 UR12, c[0x0][0x3c0] ;  /* 0x00007800ff0c77ac */ /* 0x000e620008000a00 */
[----:B------:R-:W-:-:S05]  /*0ee0*/  IADD3 R4, PT, PT, R229, R231, RZ ;  /* 0x000000e7e5047210 */ /* 0x000fca0007ffe0ff */
[C---:B-1----:R-:W-:Y:S02]  /*0ef0*/  IMAD R17, R4.reuse, UR13, RZ ;  /* 0x0000000d04117c24 */ /* 0x042fe4000f8e02ff */
[----:B------:R-:W-:-:S05]  /*0f00*/  IMAD.WIDE.U32 R4, R4, UR12, RZ ;  /* 0x0000000c04047c25 */ /* 0x000fca000f8e00ff */
[----:B------:R-:W-:Y:S02]  /*0f10*/  IADD3 R17, PT, PT, R5, R17, RZ ;  /* 0x0000001105117210 */ /* 0x000fe40007ffe0ff */
[----:B------:R-:W-:-:S07]  /*0f20*/  MOV R18, R4 ;  /* 0x0000000400127202 */ /* 0x000fce0000000f00 */
.L_x_359:
        /* <DEDUP_REMOVED lines=28> */
.L_x_360:
[-C--:B------:R-:W-:Y:S02]  /*10f0*/  IMAD R21, R37, R8.reuse, RZ ;  /* 0x0000000825157224 */ /* 0x080fe400078e02ff */
[----:B------:R-:W-:-:S05]  /*1100*/  IMAD.WIDE.U32 R28, R36, R8, RZ ;  /* 0x00000008241c7225 */ /* 0x000fca00078e00ff */
[----:B------:R-:W-:-:S07]  /*1110*/  IADD3 R21, PT, PT, R29, R21, RZ ;  /* 0x000000151d157210 */ /* 0x000fce0007ffe0ff */
.L_x_361:
        /* <DEDUP_REMOVED lines=20> */
.L_x_362:
[----:B------:R-:W1:Y:S01]  /*1260*/  LDC R19, c[0x0][0x434] ;  /* 0x00010d00ff137b82 */ /* 0x000e620000000800 */
[----:B------:R-:W-:-:S04]  /*1270*/  IMAD R4, R186, UR6, R185 ;  /* 0x00000006ba047c24 */ /* 0x000fc8000f8e02b9 */
[----:B-1----:R-:W-:-:S03]  /*1280*/  IMAD R19, R4, R19, RZ ;  /* 0x0000001304137224 */ /* 0x002fc600078e02ff */
.L_x_363:
        /* <DEDUP_REMOVED lines=12> */
.L_x_364:
[----:B------:R-:W1:Y:S01]  /*1350*/  LDC R27, c[0x0][0x444] ;  /* 0x00011100ff1b7b82 */ /* 0x000e620000000800 */
[----:B------:R-:W-:-:S04]  /*1360*/  IMAD R4, R186, UR6, R185 ;  /* 0x00000006ba047c24 */ /* 0x000fc8000f8e02b9 */
[----:B-1----:R-:W-:-:S07]  /*1370*/  IMAD R27, R4, R27, RZ ;  /* 0x0000001b041b7224 */ /* 0x002fce00078e02ff */
.L_x_365:
        /* <DEDUP_REMOVED lines=95> */
.L_x_367:
[----:B------:R-:W1:Y:S01]  /*1970*/  LDCU.64 UR10, c[0x0][0x5c0] ;  /* 0x0000b800ff0a77ac */ /* 0x000e620008000a00 */
[----:B------:R-:W-:-:S05]  /*1980*/  IADD3 R4, PT, PT, R229, R231, RZ ;  /* 0x000000e7e5047210 */ /* 0x000fca0007ffe0ff */
[C---:B-1----:R-:W-:Y:S02]  /*1990*/  IMAD R11, R4.reuse, UR11, RZ ;  /* 0x0000000b040b7c24 */ /* 0x042fe4000f8e02ff */
[----:B------:R-:W-:-:S05]  /*19a0*/  IMAD.WIDE.U32 R4, R4, UR10, RZ ;  /* 0x0000000a04047c25 */ /* 0x000fca000f8e00ff */
[----:B------:R-:W-:Y:S02]  /*19b0*/  IADD3 R11, PT, PT, R5, R11, RZ ;  /* 0x0000000b050b7210 */ /* 0x000fe40007ffe0ff */
.L_x_368:
        /* <DEDUP_REMOVED lines=12> */
.L_x_369:
[----:B------:R-:W1:Y:S01]  /*1a80*/  LDCU.64 UR6, c[0x0][0x5c8] ;  /* 0x0000b900ff0677ac */ /* 0x000e620008000a00 */
[----:B------:R-:W-:-:S05]  /*1a90*/  IADD3 R229, PT, PT, R229, R231, RZ ;  /* 0x000000e7e5e57210 */ /* 0x000fca0007ffe0ff */
[C---:B-1----:R-:W-:Y:S02]  /*1aa0*/  IMAD R12, R229.reuse, UR7, RZ ;  /* 0x00000007e50c7c24 */ /* 0x042fe4000f8e02ff */
[----:B------:R-:W-:-:S05]  /*1ab0*/  IMAD.WIDE.U32 R14, R229, UR6, RZ ;  /* 0x00000006e50e7c25 */ /* 0x000fca000f8e00ff */
[----:B------:R-:W-:Y:S02]  /*1ac0*/  IADD3 R12, PT, PT, R15, R12, RZ ;  /* 0x0000000c0f0c7210 */ /* 0x000fe40007ffe0ff */
[----:B------:R-:W-:-:S07]  /*1ad0*/  MOV R13, R14 ;  /* 0x0000000e000d7202 */ /* 0x000fce0000000f00 */
.L_x_370:
        /* <DEDUP_REMOVED lines=34> */
.L_x_372:
[----:B------:R-:W-:Y:S05]  /*1d00*/  BSYNC.RECONVERGENT B0 ;  /* 0x0000000000007941 */ /* 0x000fea0003800200 */
.L_x_371:
        /* <DEDUP_REMOVED lines=12> */
.L_x_374:
[----:B------:R-:W-:Y:S05]  /*1dd0*/  BSYNC.RECONVERGENT B0 ;  /* 0x0000000000007941 */ /* 0x000fea0003800200 */
.L_x_373:
        /* <DEDUP_REMOVED lines=11> */
.L_x_376:
[----:B------:R-:W-:Y:S05]  /*1e90*/  BSYNC.RECONVERGENT B0 ;  /* 0x0000000000007941 */ /* 0x000fea0003800200 */
.L_x_375:
        /* <DEDUP_REMOVED lines=27> */
.L_x_378:
[----:B------:R-:W-:Y:S05]  /*2050*/  BSYNC.RECONVERGENT B0 ;  /* 0x0000000000007941 */ /* 0x000fea0003800200 */
.L_x_377:
        /* <DEDUP_REMOVED lines=12> */
.L_x_380:
[----:B------:R-:W-:Y:S05]  /*2120*/  BSYNC.RECONVERGENT B0 ;  /* 0x0000000000007941 */ /* 0x000fea0003800200 */
.L_x_379:
        /* <DEDUP_REMOVED lines=12> */
.L_x_366:
        /* <DEDUP_REMOVED lines=33> */
.L_x_384:
[----:B------:R3:W-:Y:S01]  /*2400*/  STS.128 [R200+0xa000], RZ ;  /* 0x00a000ffc8007388 */ /* 0x0007e20000000c00 */
[----:B------:R-:W-:Y:S05]  /*2410*/  BRA `(.L_x_385) ;  /* 0x0000000000047947 */ /* 0x000fea0003800000 */
.L_x_383:
[----:B------:R1:W-:Y:S02]  /*2420*/  STS.128 [R200+0xa000], RZ ;  /* 0x00a000ffc8007388 */ /* 0x0003e40000000c00 */
.L_x_385:
[----:B------:R-:W-:Y:S05]  /*2430*/  BSYNC.RECONVERGENT B0 ;  /* 0x0000000000007941 */ /* 0x000fea0003800200 */
.L_x_382:
        /* <DEDUP_REMOVED lines=23> */
.L_x_387:
[----:B------:R-:W-:Y:S05]  /*25b0*/  BSYNC.RECONVERGENT B0 ;  /* 0x0000000000007941 */ /* 0x000fea0003800200 */
.L_x_386:
        /* <DEDUP_REMOVED lines=20> */
.L_x_389:
[----:B------:R-:W-:Y:S05]  /*2700*/  BSYNC.RECONVERGENT B0 ;  /* 0x0000000000007941 */ /* 0x000fea0003800200 */
.L_x_388:
        /* <DEDUP_REMOVED lines=19> */
.L_x_391:
[----:B------:R-:W-:Y:S05]  /*2840*/  BSYNC.RECONVERGENT B0 ;  /* 0x0000000000007941 */ /* 0x000fea0003800200 */
.L_x_390:
        /* <DEDUP_REMOVED lines=15> */
.L_x_394:
[----:B------:R1:W-:Y:S01]  /*2940*/  STS.128 [R200+0x4000], RZ ;  /* 0x004000ffc8007388 */ /* 0x0003e20000000c00 */
[----:B------:R-:W-:Y:S05]  /*2950*/  BRA `(.L_x_395) ;  /* 0x0000000000047947 */ /* 0x000fea0003800000 */
.L_x_393:
[----:B------:R1:W-:Y:S02]  /*2960*/  STS.128 [R200+0x4000], RZ ;  /* 0x004000ffc8007388 */ /* 0x0003e40000000c00 */
.L_x_395:
[----:B------:R-:W-:Y:S05]  /*2970*/  BSYNC.RECONVERGENT B0 ;  /* 0x0000000000007941 */ /* 0x000fea0003800200 */
.L_x_392:
        /* <DEDUP_REMOVED lines=14> */
.L_x_397:
[----:B------:R-:W-:Y:S05]  /*2a60*/  BSYNC.RECONVERGENT B0 ;  /* 0x0000000000007941 */ /* 0x000fea0003800200 */
.L_x_396:
        /* <DEDUP_REMOVED lines=13> */
.L_x_400:
[----:B------:R1:W-:Y:S01]  /*2b40*/  STS.128 [R225], RZ ;  /* 0x000000ffe1007388 */ /* 0x0003e20000000c00 */
[----:B------:R-:W-:Y:S05]  /*2b50*/  BRA `(.L_x_401) ;  /* 0x0000000000047947 */ /* 0x000fea0003800000 */
.L_x_399:
[----:B------:R1:W-:Y:S02]  /*2b60*/  STS.128 [R225], RZ ;  /* 0x000000ffe1007388 */ /* 0x0003e40000000c00 */
.L_x_401:
[----:B------:R-:W-:Y:S05]  /*2b70*/  BSYNC.RECONVERGENT B0 ;  /* 0x0000000000007941 */ /* 0x000fea0003800200 */
.L_x_398:
        /* <DEDUP_REMOVED lines=29> */
.L_x_403:
[----:B------:R-:W-:Y:S05]  /*2d50*/  BSYNC.RECONVERGENT B0 ;  /* 0x0000000000007941 */ /* 0x000fea0003800200 */
.L_x_402:
        /* <DEDUP_REMOVED lines=27> */
.L_x_406:
[----:B------:R3:W-:Y:S01]  /*2f10*/  STS.128 [R200+0x6000], RZ ;  /* 0x006000ffc8007388 */ /* 0x0007e20000000c00 */
[----:B------:R-:W-:Y:S05]  /*2f20*/  BRA `(.L_x_407) ;  /* 0x0000000000047947 */ /* 0x000fea0003800000 */
.L_x_405:
[----:B------:R1:W-:Y:S02]  /*2f30*/  STS.128 [R200+0x6000], RZ ;  /* 0x006000ffc8007388 */ /* 0x0003e40000000c00 */
.L_x_407:
[----:B------:R-:W-:Y:S05]  /*2f40*/  BSYNC.RECONVERGENT B0 ;  /* 0x0000000000007941 */ /* 0x000fea0003800200 */
.L_x_404:
        /* <DEDUP_REMOVED lines=8> */
[----:B------:R-:W-:Y:S01]  /*2fd0*/  IMAD R5, R19, UR14, RZ ;  /* 0x0000000e13057c24 */ /* 0x000fe2000f8e02ff */
[----:B-1----:R-:W-:Y:S02]  /*2fe0*/  MOV R10, R20 ;  /* 0x00000014000a7202 */ /* 0x002fe40000000f00 */
        /* <DEDUP_REMOVED lines=10> */
.L_x_409:
[----:B------:R-:W-:Y:S05]  /*3090*/  BSYNC.RECONVERGENT B0 ;  /* 0x0000000000007941 */ /* 0x000fea0003800200 */
.L_x_408:
        /* <DEDUP_REMOVED lines=16> */
[----:B------:R-:W-:Y:S01]  /*31a0*/  @!PT LDS RZ, [RZ] ;  /* 0x00000000fffff984 */ /* 0x000fe20000000800 */
[----:B------:R-:W-:Y:S01]  /*31b0*/  @!PT LDS RZ, [RZ] ;  /* 0x00000000fffff984 */ /* 0x000fe20000000800 */
[----:B------:R-:W-:Y:S01]  /*31c0*/  @!PT LDS RZ, [RZ] ;  /* 0x00000000fffff984 */ /* 0x000fe20000000800 */
[----:B------:R1:W-:Y:S04]  /*31d0*/  LDGSTS.E.BYPASS.LTC128B.128 [R200+0x8000], desc[UR20][R12.64] ;  /* 0x080000000cc87fae */ /* 0x0003e8000b981a14 */
.L_x_411:
[----:B------:R-:W-:Y:S05]  /*31e0*/  BSYNC.RECONVERGENT B0 ;  /* 0x0000000000007941 */ /* 0x000fea0003800200 */
.L_x_410:
        /* <DEDUP_REMOVED lines=20> */
.L_x_413:
[----:B------:R-:W-:Y:S05]  /*3330*/  BSYNC.RECONVERGENT B0 ;  /* 0x0000000000007941 */ /* 0x000fea0003800200 */
.L_x_412:
[----:B------:R-:W3:Y:S01]  /*3340*/  LDCU.64 UR4, c[0x0][0x538] ;  /* 0x0000a700ff0477ac */ /* 0x000ee20008000a00 */
[----:B------:R-:W0:Y:S01]  /*3350*/  LDGDEPBAR ;  /* 0x00000000000079af */ /* 0x000e220000000000 */
[----:B------:R-:W-:Y:S01]  /*3360*/  SHF.R.U32.HI R203, RZ, 0x1, R15 ;  /* 0x00000001ffcb7819 */ /* 0x000fe2000001160f */
[----:B------:R-:W-:Y:S01]  /*3370*/  IMAD.MOV.U32 R220, RZ, RZ, RZ ;  /* 0x000000ffffdc7224 */ /* 0x000fe200078e00ff */
[----:B------:R-:W1:Y:S01]  /*3380*/  LDCU UR6, c[0x0][0x3e0] ;  /* 0x00007c00ff0677ac */ /* 0x000e620008000800 */
[----:B------:R-:W1:Y:S01]  /*3390*/  LDCU UR7, c[0x0][0x45c] ;  /* 0x00008b80ff0777ac */ /* 0x000e620008000800 */
[----:B---3--:R-:W-:-:S04]  /*33a0*/  ISETP.NE.U32.AND P1, PT, RZ, UR4, PT ;  /* 0x00000004ff007c0c */ /* 0x008fc8000bf25070 */
[----:B------:R-:W-:Y:S01]  /*33b0*/  ISETP.NE.AND.EX P1, PT, RZ, UR5, PT, P1 ;  /* 0x00000005ff007c0c */ /* 0x000fe2000bf25310 */
[----:B------:R-:W-:-:S04]  /*33c0*/  DEPBAR.LE SB0, 0x1 ;  /* 0x000080400000791a */ /* 0x000fc80000000000 */
[----:B------:R-:W-:Y:S08]  /*33d0*/  BAR.SYNC.DEFER_BLOCKING 0x0 ;  /* 0x0000000000007b1d */ /* 0x000ff00000010000 */
[----:B------:R-:W3:Y:S01]  /*33e0*/  @P1 LDC.64 R4, c[0x0][0x540] ;  /* 0x00015000ff041b82 */ /* 0x000ee20000000a00 */
[----:B-1----:R-:W-:Y:S02]  /*33f0*/  @P1 IMAD.MOV.U32 R6, RZ, RZ, R185 ;  /* 0x000000ffff061224 */ /* 0x002fe400078e00b9 */
[----:B------:R-:W-:Y:S01]  /*3400*/  @P1 IMAD.MOV.U32 R7, RZ, RZ, RZ ;  /* 0x000000ffff071224 */ /* 0x000fe200078e00ff */
[----:B------:R1:W1:Y:S04]  /*3410*/  LDSM.16.M88.4 R136, [R180] ;  /* 0x00000000b488783b */ /* 0x0002680000000200 */
[----:B------:R1:W1:Y:S01]  /*3420*/  LDSM.16.M88.4 R140, [R180+0x800] ;  /* 0x00080000b48c783b */ /* 0x0002620000000200 */
[----:B---3--:R-:W-:-:S03]  /*3430*/  @P1 IMAD.WIDE.U32 R6, R186, R4, R6 ;  /* 0x00000004ba061225 */ /* 0x008fc600078e0006 */
[----:B------:R3:W1:Y:S01]  /*3440*/  LDSM.16.M88.4 R144, [R178] ;  /* 0x00000000b290783b */ /* 0x0006620000000200 */
[----:B------:R-:W-:Y:S01]  /*3450*/  @P1 IMAD R5, R186, R5, R7 ;  /* 0x00000005ba051224 */ /* 0x000fe200078e0207 */
[C---:B------:R-:W-:Y:S02]  /*3460*/  @P1 LEA R4, P0, R6.reuse, UR4, 0x2 ;  /* 0x0000000406041c11 */ /* 0x040fe4000f8010ff */
[----:B------:R3:W1:Y:S01]  /*3470*/  LDSM.16.M88.4 R148, [R178+0x800] ;  /* 0x00080000b294783b */ /* 0x0006620000000200 */
[----:B------:R-:W4:Y:S01]  /*3480*/  LDCU UR4, c[0x0][0x590] ;  /* 0x0000b200ff0477ac */ /* 0x000f220008000800 */
[----:B------:R-:W-:Y:S02]  /*3490*/  @P1 LEA.HI.X R5, R6, UR5, R5, 0x2, P0 ;  /* 0x0000000506051c11 */ /* 0x000fe400080f1405 */
[----:B------:R3:W1:Y:S04]  /*34a0*/  LDSM.16.M88.4 R152, [R176] ;  /* 0x00000000b098783b */ /* 0x0006680000000200 */
[----:B------:R3:W1:Y:S04]  /*34b0*/  LDSM.16.M88.4 R156, [R176+0x800] ;  /* 0x00080000b09c783b */ /* 0x0006680000000200 */
[----:B------:R3:W1:Y:S04]  /*34c0*/  LDSM.16.M88.4 R160, [R175] ;  /* 0x00000000afa0783b */ /* 0x0006680000000200 */
[----:B------:R3:W1:Y:S01]  /*34d0*/  LDSM.16.M88.4 R164, [R175+0x800] ;  /* 0x00080000afa4783b */ /* 0x0006620000000200 */
[----:B------:R-:W-:Y:S01]  /*34e0*/  IMAD.SHL.U32 R6, R15, 0x2, RZ ;  /* 0x000000020f067824 */ /* 0x000fe200078e00ff */
[----:B------:R-:W-:Y:S01]  /*34f0*/  CS2R R94, SRZ ;  /* 0x00000000005e7805 */ /* 0x000fe2000001ff00 */
[--C-:B------:R-:W-:Y:S01]  /*3500*/  IMAD.IADD R170, R183, 0x1, R169.reuse ;  /* 0x00000001b7aa7824 */ /* 0x100fe200078e02a9 */
[----:B------:R2:W3:Y:S01]  /*3510*/  @P1 LDG.E R5, desc[UR20][R4.64] ;  /* 0x0000001404051981 */ /* 0x0004e2000c1e1900 */
[----:B------:R-:W-:Y:S01]  /*3520*/  IMAD.SHL.U32 R218, R218, 0x8, RZ ;  /* 0x00000008dada7824 */ /* 0x000fe200078e00ff */
[----:B------:R-:W-:Y:S01]  /*3530*/  LOP3.LUT R6, R6, 0x6, RZ, 0xc0, !PT ;  /* 0x0000000606067812 */ /* 0x000fe200078ec0ff */
[----:B------:R-:W-:Y:S01]  /*3540*/  IMAD.IADD R169, R182, 0x1, R169 ;  /* 0x00000001b6a97824 */ /* 0x000fe200078e02a9 */
[----:B------:R-:W-:Y:S01]  /*3550*/  CS2R R92, SRZ ;  /* 0x00000000005c7805 */ /* 0x000fe2000001ff00 */
[----:B------:R-:W-:Y:S01]  /*3560*/  IMAD.MOV.U32 R219, RZ, RZ, R225 ;  /* 0x000000ffffdb7224 */ /* 0x000fe200078e00e1 */
[----:B------:R-:W-:-:S02]  /*3570*/  LOP3.LUT R203, R6, 0x1e0, R203, 0xf8, !PT ;  /* 0x000001e006cb7812 */ /* 0x000fc400078ef8cb */
[----:B------:R-:W-:Y:S02]  /*3580*/  CS2R R98, SRZ ;  /* 0x0000000000627805 */ /* 0x000fe4000001ff00 */
[----:B------:R-:W-:Y:S02]  /*3590*/  CS2R R96, SRZ ;  /* 0x0000000000607805 */ /* 0x000fe4000001ff00 */
[----:B------:R-:W-:Y:S02]  /*35a0*/  CS2R R90, SRZ ;  /* 0x00000000005a7805 */ /* 0x000fe4000001ff00 */
[----:B------:R-:W-:Y:S01]  /*35b0*/  CS2R R88, SRZ ;  /* 0x0000000000587805 */ /* 0x000fe2000001ff00 */
[----:B------:R-:W-:Y:S01]  /*35c0*/  IMAD.IADD R204, R207, 0x1, R203 ;  /* 0x00000001cfcc7824 */ /* 0x000fe200078e02cb */
        /* <DEDUP_REMOVED lines=13> */
[----:B--2---:R-:W2:Y:S01]  /*36a0*/  @P1 LDC R4, c[0x0][0x458] ;  /* 0x00011600ff041b82 */ /* 0x004ea20000000800 */
        /* <DEDUP_REMOVED lines=13> */
[----:B------:R-:W-:Y:S01]  /*3780*/  IADD3 R203, PT, PT, R228, -R206, -R203 ;  /* 0x800000cee4cb7210 */ /* 0x000fe20007ffe8cb */
[----:B------:R-:W1:Y:S01]  /*3790*/  LDCU UR5, c[0x0][0x440] ;  /* 0x00008800ff0577ac */ /* 0x000e620008000800 */
[----:B----4-:R-:W-:Y:S01]  /*37a0*/  USHF.L.U32 UR4, UR4, 0x6, URZ ;  /* 0x0000000604047899 */ /* 0x010fe200080006ff */
[----:B--2---:R-:W3:Y:S02]  /*37b0*/  @P1 MUFU.RCP R4, R4 ;  /* 0x0000000400041308 */ /* 0x004ee40000001000 */
[----:B-1-3--:R-:W-:-:S09]  /*37c0*/  @P1 FMUL.FTZ R220, R5, R4 ;  /* 0x0000000405dc1220 */ /* 0x00afd20000410000 */
.L_x_418:
[----:B------:R-:W0:Y:S01]  /*37d0*/  LDGDEPBAR ;  /* 0x00000000000079af */ /* 0x000e220000000000 */
[----:B------:R-:W-:Y:S01]  /*37e0*/  IMAD.MOV.U32 R213, RZ, RZ, R211 ;  /* 0x000000ffffd57224 */ /* 0x000fe200078e00d3 */
[----:B------:R-:W-:Y:S01]  /*37f0*/  LEA R12, P0, R189, R212, 0x2 ;  /* 0x000000d4bd0c7211 */ /* 0x000fe200078010ff */
[----:B------:R-:W-:Y:S01]  /*3800*/  IMAD.IADD R112, R179, 0x1, R170 ;  /* 0x00000001b3707824 */ /* 0x000fe200078e02aa */
[----:B------:R-:W-:Y:S02]  /*3810*/  IADD3 R184, PT, PT, R177, R170, RZ ;  /* 0x000000aab1b87210 */ /* 0x000fe40007ffe0ff */
[----:B------:R-:W-:Y:S01]  /*3820*/  LEA.HI.X R13, R189, R213, RZ, 0x2, P0 ;  /* 0x000000d5bd0d7211 */ /* 0x000fe200000f14ff */
[----:B------:R-:W-:Y:S04]  /*3830*/  DEPBAR.LE SB0, 0x0 ;  /* 0x000080000000791a */ /* 0x000fe80000000000 */
[----:B------:R-:W-:Y:S06]  /*3840*/  BAR.SYNC.DEFER_BLOCKING 0x0 ;  /* 0x0000000000007b1d */ /* 0x000fec0000010000 */
[----:B------:R-:W-:Y:S08]  /*3850*/  LDSM.16.M88.4 R32, [R170] ;  /* 0x00000000aa20783b */ /* 0x000ff00000000200 */
[----:B------:R-:W1:Y:S08]  /*3860*/  LDSM.16.M88.4 R16, [R180+-0x4000] ;  /* 0xffc00000b410783b */ /* 0x000e700000000200 */
[----:B------:R-:W2:Y:S08]  /*3870*/  LDSM.16.M88.4 R28, [R170+0x1000] ;  /* 0x00100000aa1c783b */ /* 0x000eb00000000200 */
[----:B-----5:R-:W5:Y:S04]  /*3880*/  LDG.E R240, desc[UR20][R12.64] ;  /* 0x000000140cf07981 */ /* 0x020f68000c1e1900 */
[----:B------:R-:W5:Y:S04]  /*3890*/  LDG.E R239, desc[UR20][R12.64+0x20] ;  /* 0x000020140cef7981 */ /* 0x000f68000c1e1900 */
[----:B------:R-:W5:Y:S04]  /*38a0*/  LDG.E R238, desc[UR20][R12.64+0x80] ;  /* 0x000080140cee7981 */ /* 0x000f68000c1e1900 */
[----:B------:R3:W5:Y:S04]  /*38b0*/  LDG.E R213, desc[UR20][R12.64+0xa0] ;  /* 0x0000a0140cd57981 */ /* 0x000768000c1e1900 */
[----:B------:R-:W4:Y:S01]  /*38c0*/  LDSM.16.M88.4 R100, [R180+-0x3800] ;  /* 0xffc80000b464783b */ /* 0x000f220000000200 */
[-C--:B-1----:R-:W-:Y:S07]  /*38d0*/  HMMA.16816.F32.BF16 R4, R32, R16.reuse, RZ ;  /* 0x000000102004723c */ /* 0x082fee00000418ff */
[----:B------:R-:W-:Y:S01]  /*38e0*/  LDSM.16.M88.4 R104, [R112] ;  /* 0x000000007068783b */ /* 0x000fe20000000200 */
[C---:B--2---:R-:W-:Y:S07]  /*38f0*/  HMMA.16816.F32.BF16 R8, R28.reuse, R16, RZ ;  /* 0x000000101c08723c */ /* 0x044fee00000418ff */
[----:B------:R-:W1:Y:S01]  /*3900*/  LDSM.16.M88.4 R108, [R178+-0x4000] ;  /* 0xffc00000b26c783b */ /* 0x000e620000000200 */
[-C--:B---3--:R-:W-:Y:S07]  /*3910*/  HMMA.16816.F32.BF16 R12, R28, R18.reuse, RZ ;  /* 0x000000121c0c723c */ /* 0x088fee00000418ff */
[----:B------:R-:W2:Y:S01]  /*3920*/  LDSM.16.M88.4 R112, [R112+0x1000] ;  /* 0x001000007070783b */ /* 0x000ea20000000200 */
[C---:B------:R-:W-:Y:S07]  /*3930*/  HMMA.16816.F32.BF16 R16, R32.reuse, R18, RZ ;  /* 0x000000122010723c */ /* 0x040fee00000418ff */
[----:B------:R-:W3:Y:S01]  /*3940*/  LDSM.16.M88.4 R116, [R178+-0x3800] ;  /* 0xffc80000b274783b */ /* 0x000ee20000000200 */
[-C--:B----4-:R-:W-:Y:S07]  /*3950*/  HMMA.16816.F32.BF16 R20, R32, R100.reuse, RZ ;  /* 0x000000642014723c */ /* 0x090fee00000418ff */
[----:B------:R-:W-:Y:S01]  /*3960*/  LDSM.16.M88.4 R120, [R176+-0x4000] ;  /* 0xffc00000b078783b */ /* 0x000fe20000000200 */
[C---:B------:R-:W-:Y:S07]  /*3970*/  HMMA.16816.F32.BF16 R24, R28.reuse, R100, RZ ;  /* 0x000000641c18723c */ /* 0x040fee00000418ff */
[----:B------:R-:W-:Y:S01]  /*3980*/  LDSM.16.M88.4 R124, [R176+-0x3800] ;  /* 0xffc80000b07c783b */ /* 0x000fe20000000200 */
[-C--:B------:R-:W-:Y:S07]  /*3990*/  HMMA.16816.F32.BF16 R28, R28, R102.reuse, RZ ;  /* 0x000000661c1c723c */ /* 0x080fee00000418ff */
[----:B------:R-:W-:Y:S01]  /*39a0*/  LDSM.16.M88.4 R132, [R175+-0x4000] ;  /* 0xffc00000af84783b */ /* 0x000fe20000000200 */
[----:B------:R-:W-:Y:S07]  /*39b0*/  HMMA.16816.F32.BF16 R32, R32, R102, RZ ;  /* 0x000000662020723c */ /* 0x000fee00000418ff */
[----:B------:R-:W4:Y:S01]  /*39c0*/  LDSM.16.M88.4 R100, [R184] ;  /* 0x00000000b864783b */ /* 0x000f220000000200 */
[-C--:B-1----:R-:W-:Y:S08]  /*39d0*/  HMMA.16816.F32.BF16 R4, R104, R108.reuse, R4 ;  /* 0x0000006c6804723c */ /* 0x082ff00000041804 */
[C---:B--2---:R-:W-:Y:S08]  /*39e0*/  HMMA.16816.F32.BF16 R8, R112.reuse, R108, R8 ;  /* 0x0000006c7008723c */ /* 0x044ff00000041808 */
[-C--:B------:R-:W-:Y:S08]  /*39f0*/  HMMA.16816.F32.BF16 R12, R112, R110.reuse, R12 ;  /* 0x0000006e700c723c */ /* 0x080ff0000004180c */
[C---:B------:R-:W-:Y:S01]  /*3a00*/  HMMA.16816.F32.BF16 R16, R104.reuse, R110, R16 ;  /* 0x0000006e6810723c */ /* 0x040fe20000041810 */
[----:B------:R1:W2:Y:S07]  /*3a10*/  LDSM.16.M88.4 R108, [R184+0x1000] ;  /* 0x00100000b86c783b */ /* 0x0002ae0000000200 */
[-C--:B---3--:R-:W-:Y:S08]  /*3a20*/  HMMA.16816.F32.BF16 R20, R104, R116.reuse, R20 ;  /* 0x000000746814723c */ /* 0x088ff00000041814 */
[C---:B------:R-:W-:Y:S08]  /*3a30*/  HMMA.16816.F32.BF16 R24, R112.reuse, R116, R24 ;  /* 0x000000747018723c */ /* 0x040ff00000041818 */
[-C--:B------:R-:W-:Y:S03]  /*3a40*/  HMMA.16816.F32.BF16 R28, R112, R118.reuse, R28 ;  /* 0x00000076701c723c */ /* 0x080fe6000004181c */
[----:B-1----:R-:W-:Y:S05]  /*3a50*/  IMAD.IADD R184, R179, 0x1, R184 ;  /* 0x00000001b3b87824 */ /* 0x002fea00078e02b8 */
[----:B------:R-:W-:Y:S01]  /*3a60*/  HMMA.16816.F32.BF16 R32, R104, R118, R32 ;  /* 0x000000766820723c */ /* 0x000fe20000041820 */
[----:B------:R-:W1:Y:S03]  /*3a70*/  LDSM.16.M88.4 R128, [R184] ;  /* 0x00000000b880783b */ /* 0x000e660000000200 */
[----:B------:R-:W-:Y:S04]  /*3a80*/  IMAD.SHL.U32 R104, R227, 0x40, RZ ;  /* 0x00000040e3687824 */ /* 0x000fe800078e00ff */
[-C--:B----4-:R-:W-:Y:S01]  /*3a90*/  HMMA.16816.F32.BF16 R4, R100, R120.reuse, R4 ;  /* 0x000000786404723c */ /* 0x090fe20000041804 */
[----:B------:R-:W3:Y:S04]  /*3aa0*/  LDSM.16.M88.4 R112, [R184+0x1000] ;  /* 0x00100000b870783b */ /* 0x000ee80000000200 */
[C---:B------:R-:W-:Y:S02]  /*3ab0*/  LOP3.LUT R105, R104.reuse, R189, RZ, 0xfc, !PT ;  /* 0x000000bd68697212 */ /* 0x040fe400078efcff */
[----:B------:R-:W-:Y:S01]  /*3ac0*/  ISETP.GE.AND P0, PT, R104, R226, PT ;  /* 0x000000e26800720c */ /* 0x000fe20003f06270 */
[C---:B--2---:R-:W-:Y:S04]  /*3ad0*/  HMMA.16816.F32.BF16 R8, R108.reuse, R120, R8 ;  /* 0x000000786c08723c */ /* 0x044fe80000041808 */
[----:B------:R-:W-:Y:S04]  /*3ae0*/  IADD3 R106, PT, PT, R105, R203, RZ ;  /* 0x000000cb696a7210 */ /* 0x000fe80007ffe0ff */
[-C--:B------:R-:W-:Y:S03]  /*3af0*/  HMMA.16816.F32.BF16 R12, R108, R122.reuse, R12 ;  /* 0x0000007a6c0c723c */ /* 0x080fe6000004180c */
[C---:B------:R-:W-:Y:S02]  /*3b00*/  VIADD R118, R106.reuse, 0xa0 ;  /* 0x000000a06a767836 */ /* 0x040fe40000000000 */
[C---:B------:R-:W-:Y:S02]  /*3b10*/  VIADD R116, R106.reuse, 0xa8 ;  /* 0x000000a86a747836 */ /* 0x040fe40000000000 */
[C---:B------:R-:W-:Y:S01]  /*3b20*/  VIADD R119, R106.reuse, 0x78 ;  /* 0x000000786a777836 */ /* 0x040fe20000000000 */
[C---:B------:R-:W-:Y:S04]  /*3b30*/  HMMA.16816.F32.BF16 R16, R100.reuse, R122, R16 ;  /* 0x0000007a6410723c */ /* 0x040fe80000041810 */
[----:B------:R-:W-:Y:S01]  /*3b40*/  IABS R118, R118 ;  /* 0x0000007600767213 */ /* 0x000fe20000000000 */
[C---:B------:R-:W-:Y:S01]  /*3b50*/  VIADD R107, R106.reuse, 0x87 ;  /* 0x000000876a6b7836 */ /* 0x040fe20000000000 */
[----:B------:R-:W-:Y:S01]  /*3b60*/  IABS R116, R116 ;  /* 0x0000007400747213 */ /* 0x000fe20000000000 */
[C---:B------:R-:W-:Y:S01]  /*3b70*/  VIADD R117, R106.reuse, 0x9f ;  /* 0x0000009f6a757836 */ /* 0x040fe20000000000 */
[-C--:B------:R-:W-:Y:S03]  /*3b80*/  HMMA.16816.F32.BF16 R20, R100, R124.reuse, R20 ;  /* 0x0000007c6414723c */ /* 0x080fe60000041814 */
[----:B------:R-:W-:Y:S02]  /*3b90*/  IABS R119, R119 ;  /* 0x0000007700777213 */ /* 0x000fe40000000000 */
[----:B------:R-:W-:Y:S02]  /*3ba0*/  I2FP.F32.S32 R116, R116 ;  /* 0x0000007400747245 */ /* 0x000fe40000201400 */
[----:B------:R-:W-:Y:S01]  /*3bb0*/  IABS R107, R107 ;  /* 0x0000006b006b7213 */ /* 0x000fe20000000000 */
[C---:B------:R-:W-:Y:S04]  /*3bc0*/  HMMA.16816.F32.BF16 R24, R108.reuse, R124, R24 ;  /* 0x0000007c6c18723c */ /* 0x040fe80000041818 */
[----:B------:R-:W-:Y:S02]  /*3bd0*/  IABS R117, R117 ;  /* 0x0000007500757213 */ /* 0x000fe40000000000 */
[----:B------:R-:W-:Y:S02]  /*3be0*/  I2FP.F32.S32 R107, R107 ;  /* 0x0000006b006b7245 */ /* 0x000fe40000201400 */
[-C--:B------:R-:W-:Y:S03]  /*3bf0*/  HMMA.16816.F32.BF16 R28, R108, R126.reuse, R28 ;  /* 0x0000007e6c1c723c */ /* 0x080fe6000004181c */
[C---:B------:R-:W-:Y:S01]  /*3c00*/  IADD3 R111, PT, PT, R106.reuse, 0xa7, RZ ;  /* 0x000000a76a6f7810 */ /* 0x040fe20007ffe0ff */
[C---:B------:R-:W-:Y:S01]  /*3c10*/  VIADD R110, R106.reuse, 0x80 ;  /* 0x000000806a6e7836 */ /* 0x040fe20000000000 */
[C---:B------:R-:W-:Y:S01]  /*3c20*/  IADD3 R108, PT, PT, R106.reuse, 0x88, RZ ;  /* 0x000000886a6c7810 */ /* 0x040fe20007ffe0ff */
[----:B------:R-:W-:Y:S01]  /*3c30*/  VIADD R109, R106, 0x7f ;  /* 0x0000007f6a6d7836 */ /* 0x000fe20000000000 */
[----:B------:R-:W-:Y:S01]  /*3c40*/  IABS R111, R111 ;  /* 0x0000006f006f7213 */ /* 0x000fe20000000000 */
[----:B------:R-:W-:Y:S01]  /*3c50*/  HMMA.16816.F32.BF16 R32, R100, R126, R32 ;  /* 0x0000007e6420723c */ /* 0x000fe20000041820 */
[----:B------:R-:W2:Y:S03]  /*3c60*/  LDSM.16.M88.4 R100, [R175+-0x3800] ;  /* 0xffc80000af64783b */ /* 0x000ea60000000200 */
[----:B------:R-:W-:Y:S02]  /*3c70*/  I2FP.F32.S32 R111, R111 ;  /* 0x0000006f006f7245 */ /* 0x000fe40000201400 */
[----:B------:R-:W-:Y:S02]  /*3c80*/  IABS R110, R110 ;  /* 0x0000006e006e7213 */ /* 0x000fe40000000000 */
[----:B------:R-:W-:Y:S01]  /*3c90*/  IABS R109, R109 ;  /* 0x0000006d006d7213 */ /* 0x000fe20000000000 */
[-C--:B-1----:R-:W-:Y:S05]  /*3ca0*/  HMMA.16816.F32.BF16 R4, R128, R132.reuse, R4 ;  /* 0x000000848004723c */ /* 0x082fea0000041804 */
[----:B------:R-:W-:Y:S02]  /*3cb0*/  I2FP.F32.S32 R110, R110 ;  /* 0x0000006e006e7245 */ /* 0x000fe40000201400 */
[----:B------:R-:W-:Y:S01]  /*3cc0*/  I2FP.F32.S32 R109, R109 ;  /* 0x0000006d006d7245 */ /* 0x000fe20000201400 */
[C---:B---3--:R-:W-:Y:S04]  /*3cd0*/  HMMA.16816.F32.BF16 R8, R112.reuse, R132, R8 ;  /* 0x000000847008723c */ /* 0x048fe80000041808 */
[----:B------:R-:W-:Y:S02]  /*3ce0*/  IABS R108, R108 ;  /* 0x0000006c006c7213 */ /* 0x000fe40000000000 */
[----:B------:R-:W-:Y:S02]  /*3cf0*/  I2FP.F32.S32 R117, R117 ;  /* 0x0000007500757245 */ /* 0x000fe40000201400 */
[----:B------:R-:W-:Y:S01]  /*3d00*/  I2FP.F32.S32 R108, R108 ;  /* 0x0000006c006c7245 */ /* 0x000fe20000201400 */
[-C--:B------:R-:W-:Y:S03]  /*3d10*/  HMMA.16816.F32.BF16 R12, R112, R134.reuse, R12 ;  /* 0x00000086700c723c */ /* 0x080fe6000004180c */
[-C--:B------:R-:W-:Y:S01]  /*3d20*/  FFMA.FTZ R4, R110, -R220.reuse, R4 ;  /* 0x800000dc6e047223 */ /* 0x080fe20000010004 */
[-C--:B------:R-:W-:Y:S01]  /*3d30*/  FFMA.FTZ R5, R109, -R220.reuse, R5 ;  /* 0x800000dc6d057223 */ /* 0x080fe20000010005 */
[-C--:B------:R-:W-:Y:S01]  /*3d40*/  FFMA.FTZ R6, R108, -R220.reuse, R6 ;  /* 0x800000dc6c067223 */ /* 0x080fe20000010006 */
[-C--:B------:R-:W-:Y:S02]  /*3d50*/  FFMA.FTZ R7, R107, -R220.reuse, R7 ;  /* 0x800000dc6b077223 */ /* 0x080fe40000010007 */
[C---:B------:R-:W-:Y:S04]  /*3d60*/  HMMA.16816.F32.BF16 R16, R128.reuse, R134, R16 ;  /* 0x000000868010723c */ /* 0x040fe80000041810 */
[----:B------:R-:W-:Y:S01]  /*3d70*/  FFMA.FTZ R11, R111, -R220, R11 ;  /* 0x800000dc6f0b7223 */ /* 0x000fe2000001000b */
[----:B------:R-:W-:Y:S01]  /*3d80*/  MOV R111, R118 ;  /* 0x00000076006f7202 */ /* 0x000fe20000000f00 */
[----:B------:R-:W-:Y:S02]  /*3d90*/  VIADD R118, R106, 0x98 ;  /* 0x000000986a767836 */ /* 0x000fe40000000000 */
[----:B------:R-:W-:Y:S01]  /*3da0*/  FFMA.FTZ R10, R116, -R220, R10 ;  /* 0x800000dc740a7223 */ /* 0x000fe2000001000a */
[C---:B------:R-:W-:Y:S01]  /*3db0*/  IADD3 R116, PT, PT, R106.reuse, 0x97, RZ ;  /* 0x000000976a747810 */ /* 0x040fe20007ffe0ff */
[-C--:B--2---:R-:W-:Y:S03]  /*3dc0*/  HMMA.16816.F32.BF16 R20, R128, R100.reuse, R20 ;  /* 0x000000648014723c */ /* 0x084fe60000041814 */
[----:B------:R-:W-:Y:S01]  /*3dd0*/  IABS R118, R118 ;  /* 0x0000007600767213 */ /* 0x000fe20000000000 */
[CC--:B------:R-:W-:Y:S01]  /*3de0*/  FFMA.FTZ R9, R117.reuse, -R220.reuse, R9 ;  /* 0x800000dc75097223 */ /* 0x0c0fe20000010009 */
[----:B------:R-:W-:Y:S01]  /*3df0*/  I2FP.F32.S32 R111, R111 ;  /* 0x0000006f006f7245 */ /* 0x000fe20000201400 */
[----:B------:R-:W-:Y:S01]  /*3e00*/  FFMA.FTZ R15, R117, -R220, R15 ;  /* 0x800000dc750f7223 */ /* 0x000fe2000001000f */
[----:B------:R-:W-:Y:S01]  /*3e10*/  IABS R116, R116 ;  /* 0x0000007400747213 */ /* 0x000fe20000000000 */
[C---:B------:R-:W-:Y:S04]  /*3e20*/  HMMA.16816.F32.BF16 R24, R112.reuse, R100, R24 ;  /* 0x000000647018723c */ /* 0x040fe80000041818 */
[C---:B------:R-:W-:Y:S01]  /*3e30*/  IADD3 R100, PT, PT, R106.reuse, 0x6f, RZ ;  /* 0x0000006f6a647810 */ /* 0x040fe20007ffe0ff */
[----:B------:R-:W-:Y:S01]  /*3e40*/  IMAD.MOV.U32 R120, RZ, RZ, R118 ;  /* 0x000000ffff787224 */ /* 0x000fe200078e0076 */
[----:B------:R-:W-:Y:S01]  /*3e50*/  IADD3 R118, PT, PT, R106, 0x77, RZ ;  /* 0x000000776a767810 */ /* 0x000fe20007ffe0ff */
[----:B------:R-:W-:Y:S01]  /*3e60*/  FFMA.FTZ R18, R110, -R220, R18 ;  /* 0x800000dc6e127223 */ /* 0x000fe20000010012 */
[----:B------:R-:W-:Y:S01]  /*3e70*/  I2FP.F32.S32 R110, R119 ;  /* 0x00000077006e7245 */ /* 0x000fe20000201400 */
[-C--:B------:R-:W-:Y:S03]  /*3e80*/  HMMA.16816.F32.BF16 R28, R112, R102.reuse, R28 ;  /* 0x00000066701c723c */ /* 0x080fe6000004181c */
[----:B------:R-:W-:Y:S01]  /*3e90*/  IABS R118, R118 ;  /* 0x0000007600767213 */ /* 0x000fe20000000000 */
[-C--:B------:R-:W-:Y:S01]  /*3ea0*/  FFMA.FTZ R19, R109, -R220.reuse, R19 ;  /* 0x800000dc6d137223 */ /* 0x080fe20000010013 */
[----:B------:R-:W-:Y:S01]  /*3eb0*/  IADD3 R112, PT, PT, R106, 0x8f, RZ ;  /* 0x0000008f6a707810 */ /* 0x000fe20007ffe0ff */
[C---:B------:R-:W-:Y:S01]  /*3ec0*/  FFMA.FTZ R16, R110.reuse, -R220, R16 ;  /* 0x800000dc6e107223 */ /* 0x040fe20000010010 */
[----:B------:R-:W-:Y:S01]  /*3ed0*/  I2FP.F32.S32 R109, R118 ;  /* 0x00000076006d7245 */ /* 0x000fe20000201400 */
[----:B------:R-:W-:Y:S04]  /*3ee0*/  HMMA.16816.F32.BF16 R32, R128, R102, R32 ;  /* 0x000000668020723c */ /* 0x000fe80000041820 */
[----:B------:R-:W-:Y:S01]  /*3ef0*/  IABS R100, R100 ;  /* 0x0000006400647213 */ /* 0x000fe20000000000 */
[-C--:B------:R-:W-:Y:S01]  /*3f00*/  FFMA.FTZ R22, R110, -R220.reuse, R22 ;  /* 0x800000dc6e167223 */ /* 0x080fe20000010016 */
[C---:B------:R-:W-:Y:S02]  /*3f10*/  VIADD R101, R106.reuse, 0x70 ;  /* 0x000000706a657836 */ /* 0x040fe40000000000 */
[C---:B------:R-:W-:Y:S01]  /*3f20*/  FFMA.FTZ R8, R111.reuse, -R220, R8 ;  /* 0x800000dc6f087223 */ /* 0x040fe20000010008 */
[----:B------:R-:W-:Y:S01]  /*3f30*/  I2FP.F32.S32 R100, R100 ;  /* 0x0000006400647245 */ /* 0x000fe20000201400 */
[C---:B------:R-:W-:Y:S02]  /*3f40*/  VIADD R110, R106.reuse, 0x90 ;  /* 0x000000906a6e7836 */ /* 0x040fe40000000000 */
[----:B------:R-:W-:Y:S01]  /*3f50*/  FFMA.FTZ R14, R111, -R220, R14 ;  /* 0x800000dc6f0e7223 */ /* 0x000fe2000001000e */
[----:B------:R-:W-:Y:S01]  /*3f60*/  MOV R111, R116 ;  /* 0x00000074006f7202 */ /* 0x000fe20000000f00 */
[C---:B------:R-:W-:Y:S01]  /*3f70*/  VIADD R102, R106.reuse, 0x68 ;  /* 0x000000686a667836 */ /* 0x040fe20000000000 */
[----:B------:R-:W-:Y:S01]  /*3f80*/  IADD3 R106, PT, PT, R106, 0x67, RZ ;  /* 0x000000676a6a7810 */ /* 0x000fe20007ffe0ff */
[CC--:B------:R-:W-:Y:S01]  /*3f90*/  FFMA.FTZ R17, R109.reuse, -R220.reuse, R17 ;  /* 0x800000dc6d117223 */ /* 0x0c0fe20000010011 */
[----:B------:R-:W-:Y:S01]  /*3fa0*/  IABS R101, R101 ;  /* 0x0000006500657213 */ /* 0x000fe20000000000 */
[----:B------:R-:W-:Y:S01]  /*3fb0*/  FFMA.FTZ R23, R109, -R220, R23 ;  /* 0x800000dc6d177223 */ /* 0x000fe20000010017 */
        /* <DEDUP_REMOVED lines=8> */
[----:B------:R-:W-:Y:S02]  /*4040*/  I2FP.F32.S32 R116, R120 ;  /* 0x0000007800747245 */ /* 0x000fe40000201400 */
[----:B------:R-:W-:Y:S02]  /*4050*/  I2FP.F32.S32 R111, R111 ;  /* 0x0000006f006f7245 */ /* 0x000fe40000201400 */
[----:B------:R-:W-:Y:S01]  /*4060*/  I2FP.F32.S32 R101, R101 ;  /* 0x0000006500657245 */ /* 0x000fe20000201400 */
[C---:B------:R-:W-:Y:S01]  /*4070*/  FFMA.FTZ R12, R116.reuse, -R220, R12 ;  /* 0x800000dc740c7223 */ /* 0x040fe2000001000c */
[----:B------:R-:W-:Y:S01]  /*4080*/  I2FP.F32.S32 R110, R110 ;  /* 0x0000006e006e7245 */ /* 0x000fe20000201400 */
[-C--:B------:R-:W-:Y:S01]  /*4090*/  FFMA.FTZ R13, R111, -R220.reuse, R13 ;  /* 0x800000dc6f0d7223 */ /* 0x080fe2000001000d */
[----:B------:R-:W-:Y:S01]  /*40a0*/  I2FP.F32.S32 R109, R109 ;  /* 0x0000006d006d7245 */ /* 0x000fe20000201400 */
[----:B------:R-:W-:Y:S01]  /*40b0*/  FFMA.FTZ R20, R101, -R220, R20 ;  /* 0x800000dc65147223 */ /* 0x000fe20000010014 */
[----:B------:R-:W-:Y:S01]  /*40c0*/  I2FP.F32.S32 R102, R102 ;  /* 0x0000006600667245 */ /* 0x000fe20000201400 */
[----:B------:R-:W-:Y:S01]  /*40d0*/  FFMA.FTZ R26, R116, -R220, R26 ;  /* 0x800000dc741a7223 */ /* 0x000fe2000001001a */
[----:B------:R-:W-:Y:S01]  /*40e0*/  I2FP.F32.S32 R106, R106 ;  /* 0x0000006a006a7245 */ /* 0x000fe20000201400 */
[-C--:B------:R-:W-:Y:S01]  /*40f0*/  FFMA.FTZ R27, R111, -R220.reuse, R27 ;  /* 0x800000dc6f1b7223 */ /* 0x080fe2000001001b */
[CC--:B------:R-:W-:Y:S01]  /*4100*/  FFMA.FTZ R24, R110.reuse, -R220.reuse, R24 ;  /* 0x800000dc6e187223 */ /* 0x0c0fe20000010018 */
[CC--:B------:R-:W-:Y:S01]  /*4110*/  FFMA.FTZ R25, R109.reuse, -R220.reuse, R25 ;  /* 0x800000dc6d197223 */ /* 0x0c0fe20000010019 */
[-C--:B------:R-:W-:Y:S01]  /*4120*/  FFMA.FTZ R30, R110, -R220.reuse, R30 ;  /* 0x800000dc6e1e7223 */ /* 0x080fe2000001001e */
[-C--:B------:R-:W-:Y:S01]  /*4130*/  FFMA.FTZ R31, R109, -R220.reuse, R31 ;  /* 0x800000dc6d1f7223 */ /* 0x080fe2000001001f */
[-C--:B------:R-:W-:Y:S01]  /*4140*/  FFMA.FTZ R34, R101, -R220.reuse, R34 ;  /* 0x800000dc65227223 */ /* 0x080fe20000010022 */
[-C--:B------:R-:W-:Y:S01]  /*4150*/  FFMA.FTZ R32, R102, -R220.reuse, R32 ;  /* 0x800000dc66207223 */ /* 0x080fe20000010020 */
[----:B------:R-:W-:Y:S01]  /*4160*/  FFMA.FTZ R33, R106, -R220, R33 ;  /* 0x800000dc6a217223 */ /* 0x000fe20000010021 */
[----:B------:R-:W-:Y:S06]  /*4170*/  @!P0 BRA `(.L_x_414) ;  /* 0x0000000000248947 */ /* 0x000fec0003800000 */
[----:B------:R-:W-:Y:S01]  /*4180*/  VIADD R104, R104, 0x40 ;  /* 0x0000004068687836 */ /* 0x000fe20000000000 */
[----:B------:R-:W1:Y:S01]  /*4190*/  LDC R100, c[0x0][0x504] ;  /* 0x00014100ff647b82 */ /* 0x000e620000000800 */
[----:B------:R-:W-:Y:S05]  /*41a0*/  VIADD R101, R207, 0x80 ;  /* 0x00000080cf657836 */ /* 0x000fea0000000000 */
[----:B------:R-:W-:Y:S02]  /*41b0*/  ISETP.LT.AND P0, PT, R101, R228, PT ;  /* 0x000000e46500720c */ /* 0x000fe40003f01270 */
[----:B-1----:R-:W-:Y:S05]  /*41c0*/  IADD3 R100, PT, PT, R206, R100, -R228 ;  /* 0x00000064ce647210 */ /* 0x002fea0007ffe8e4 */
[----:B------:R-:W-:Y:S05]  /*41d0*/  VIADD R100, R100, 0xffffff80 ;  /* 0xffffff8064647836 */ /* 0x000fea0000000000 */
[----:B------:R-:W-:Y:S11]  /*41e0*/  ISETP.GE.AND P1, PT, R104, R100, PT ;  /* 0x000000646800720c */ /* 0x000ff60003f26270 */
[----:B------:R-:W-:Y:S02]  /*41f0*/  @!UPT UIADD3 URZ, UPT, UPT, URZ, URZ, URZ ;  /* 0x000000fffffff290 */ /* 0x000fe4000fffe0ff */
[----:B------:R-:W-:Y:S05]  /*4200*/  @!P1 BRA P0, `(.L_x_415) ;  /* 0x0000000800549947 */ /* 0x000fea0000000000 */
.L_x_414:
[----:B------:R-:W1:Y:S01]  /*4210*/  LDC R110, c[0x0][0x504] ;  /* 0x00014100ff6e7b82 */ /* 0x000e620000000800 */
[C---:B------:R-:W-:Y:S02]  /*4220*/  VIADD R100, R204.reuse, 0x1 ;  /* 0x00000001cc647836 */ /* 0x040fe40000000000 */
        /* <DEDUP_REMOVED lines=9> */
[----:B------:R-:W-:Y:S03]  /*42c0*/  IMAD.IADD R101, R105, 0x1, R101 ;  /* 0x0000000169657824 */ /* 0x000fe600078e0265 */
[----:B------:R-:W-:Y:S01]  /*42d0*/  VIMNMX R109, PT, PT, RZ, R110, !PT ;  /* 0x0000006eff6d7248 */ /* 0x000fe20007fe0100 */
[----:B------:R-:W-:Y:S01]  /*42e0*/  VIADD R105, R204, 0x10 ;  /* 0x00000010cc697836 */ /* 0x000fe20000000000 */
[----:B------:R-:W-:Y:S02]  /*42f0*/  VIADDMNMX R108, R110, 0x8, RZ, !PT ;  /* 0x000000086e6c7846 */ /* 0x000fe400078001ff */
[-C--:B------:R-:W-:Y:S02]  /*4300*/  ISETP.GE.AND P2, PT, R204, R109.reuse, PT ;  /* 0x0000006dcc00720c */ /* 0x080fe40003f46270 */
[-C--:B------:R-:W-:Y:S02]  /*4310*/  ISETP.GE.AND P6, PT, R100, R109.reuse, PT ;  /* 0x0000006d6400720c */ /* 0x080fe40003fc6270 */
[----:B------:R-:W-:Y:S02]  /*4320*/  FSEL R4, R4, -INF , P2 ;  /* 0xff80000004047808 */ /* 0x000fe40001000000 */
[-C--:B------:R-:W-:Y:S02]  /*4330*/  ISETP.GE.AND P1, PT, R107, R109.reuse, PT ;  /* 0x0000006d6b00720c */ /* 0x080fe40003f26270 */
[-C--:B------:R-:W-:Y:S02]  /*4340*/  ISETP.GE.AND P0, PT, R106, R109.reuse, PT ;  /* 0x0000006d6a00720c */ /* 0x080fe40003f06270 */
[-C--:B------:R-:W-:Y:S02]  /*4350*/  ISETP.GE.AND P5, PT, R105, R109.reuse, PT ;  /* 0x0000006d6900720c */ /* 0x080fe40003fa6270 */
[-C--:B------:R-:W-:Y:S02]  /*4360*/  ISETP.GE.AND P4, PT, R104, R109.reuse, PT ;  /* 0x0000006d6800720c */ /* 0x080fe40003f86270 */
[-C--:B------:R-:W-:Y:S02]  /*4370*/  ISETP.GE.AND P3, PT, R103, R109.reuse, PT ;  /* 0x0000006d6700720c */ /* 0x080fe40003f66270 */
[----:B------:R-:W-:Y:S02]  /*4380*/  ISETP.GE.AND P2, PT, R102, R109, PT ;  /* 0x0000006d6600720c */ /* 0x000fe40003f46270 */
[----:B------:R-:W-:Y:S02]  /*4390*/  FSEL R5, R5, -INF , P6 ;  /* 0xff80000005057808 */ /* 0x000fe40003000000 */
[----:B------:R-:W-:Y:S02]  /*43a0*/  FSEL R16, R16, -INF , P1 ;  /* 0xff80000010107808 */ /* 0x000fe40000800000 */
[----:B------:R-:W-:Y:S02]  /*43b0*/  FSEL R17, R17, -INF , P0 ;  /* 0xff80000011117808 */ /* 0x000fe40000000000 */
[----:B------:R-:W-:Y:S02]  /*43c0*/  FSEL R20, R20, -INF , P5 ;  /* 0xff80000014147808 */ /* 0x000fe40002800000 */
[----:B------:R-:W-:Y:S02]  /*43d0*/  FSEL R21, R21, -INF , P4 ;  /* 0xff80000015157808 */ /* 0x000fe40002000000 */
[----:B------:R-:W-:Y:S02]  /*43e0*/  FSEL R32, R32, -INF , P3 ;  /* 0xff80000020207808 */ /* 0x000fe40001800000 */
[----:B------:R-:W-:Y:S02]  /*43f0*/  FSEL R33, R33, -INF , P2 ;  /* 0xff80000021217808 */ /* 0x000fe40001000000 */
[-C--:B------:R-:W-:Y:S02]  /*4400*/  ISETP.GE.AND P6, PT, R204, R108.reuse, PT ;  /* 0x0000006ccc00720c */ /* 0x080fe40003fc6270 */
[-C--:B------:R-:W-:Y:S02]  /*4410*/  ISETP.GE.AND P1, PT, R100, R108.reuse, PT ;  /* 0x0000006c6400720c */ /* 0x080fe40003f26270 */
[-C--:B------:R-:W-:Y:S02]  /*4420*/  ISETP.GE.AND P0, PT, R107, R108.reuse, PT ;  /* 0x0000006c6b00720c */ /* 0x080fe40003f06270 */
[-C--:B------:R-:W-:Y:S02]  /*4430*/  ISETP.GE.AND P5, PT, R106, R108.reuse, PT ;  /* 0x0000006c6a00720c */ /* 0x080fe40003fa6270 */
[-C--:B------:R-:W-:Y:S02]  /*4440*/  ISETP.GE.AND P4, PT, R105, R108.reuse, PT ;  /* 0x0000006c6900720c */ /* 0x080fe40003f86270 */
[-C--:B------:R-:W-:Y:S02]  /*4450*/  ISETP.GE.AND P3, PT, R104, R108.reuse, PT ;  /* 0x0000006c6800720c */ /* 0x080fe40003f66270 */
[-C--:B------:R-:W-:Y:S02]  /*4460*/  ISETP.GE.AND P2, PT, R103, R108.reuse, PT ;  /* 0x0000006c6700720c */ /* 0x080fe40003f46270 */
[----:B------:R-:W-:Y:S02]  /*4470*/  VIADDMNMX R109, R110, 0x20, RZ, !PT ;  /* 0x000000206e6d7846 */ /* 0x000fe400078001ff */
[----:B------:R-:W-:Y:S02]  /*4480*/  FSEL R6, R6, -INF , P6 ;  /* 0xff80000006067808 */ /* 0x000fe40003000000 */
        /* <DEDUP_REMOVED lines=109> */
.L_x_415:
        /* <DEDUP_REMOVED lines=265> */
.L_x_416:
        /* <DEDUP_REMOVED lines=94> */
.L_x_417:
        /* <DEDUP_REMOVED lines=285> */
.L_x_419:
[----:B------:R-:W2:Y:S01]  /*73a0*/  LDCU.64 UR10, c[0x0][0x5c0] ;  /* 0x0000b800ff0a77ac */ /* 0x000ea20008000a00 */
[----:B-1----:R-:W-:-:S05]  /*73b0*/  IADD3 R4, PT, PT, R229, R231, RZ ;  /* 0x000000e7e5047210 */ /* 0x002fca0007ffe0ff */
[C---:B--2---:R-:W-:Y:S02]  /*73c0*/  IMAD R8, R4.reuse, UR11, RZ ;  /* 0x0000000b04087c24 */ /* 0x044fe4000f8e02ff */
[----:B------:R-:W-:-:S05]  /*73d0*/  IMAD.WIDE.U32 R4, R4, UR10, RZ ;  /* 0x0000000a04047c25 */ /* 0x000fca000f8e00ff */
[----:B------:R-:W-:Y:S02]  /*73e0*/  IADD3 R8, PT, PT, R5, R8, RZ ;  /* 0x0000000805087210 */ /* 0x000fe40007ffe0ff */
[----:B------:R-:W-:Y:S02]  /*73f0*/  MOV R9, R4 ;  /* 0x0000000400097202 */ /* 0x000fe40000000f00 */
.L_x_420:
        /* <DEDUP_REMOVED lines=12> */
.L_x_421:
[----:B------:R-:W1:Y:S01]  /*74c0*/  LDCU.64 UR6, c[0x0][0x5c8] ;  /* 0x0000b900ff0677ac */ /* 0x000e620008000a00 */
[----:B------:R-:W-:-:S05]  /*74d0*/  IADD3 R14, PT, PT, R229, R231, RZ ;  /* 0x000000e7e50e7210 */ /* 0x000fca0007ffe0ff */
[C---:B-1----:R-:W-:Y:S02]  /*74e0*/  IMAD R12, R14.reuse, UR7, RZ ;  /* 0x000000070e0c7c24 */ /* 0x042fe4000f8e02ff */
[----:B------:R-:W-:-:S05]  /*74f0*/  IMAD.WIDE.U32 R14, R14, UR6, RZ ;  /* 0x000000060e0e7c25 */ /* 0x000fca000f8e00ff */
[----:B------:R-:W-:-:S07]  /*7500*/  IADD3 R12, PT, PT, R15, R12, RZ ;  /* 0x0000000c0f0c7210 */ /* 0x000fce0007ffe0ff */
.L_x_422:
        /* <DEDUP_REMOVED lines=34> */
.L_x_424:
[----:B------:R-:W-:Y:S05]  /*7730*/  BSYNC.RECONVERGENT B0 ;  /* 0x0000000000007941 */ /* 0x000fea0003800200 */
.L_x_423:
        /* <DEDUP_REMOVED lines=12> */
.L_x_426:
[----:B------:R-:W-:Y:S05]  /*7800*/  BSYNC.RECONVERGENT B0 ;  /* 0x0000000000007941 */ /* 0x000fea0003800200 */
.L_x_425:
        /* <DEDUP_REMOVED lines=14> */
.L_x_428:
[----:B------:R-:W-:Y:S05]  /*78f0*/  BSYNC.RECONVERGENT B0 ;  /* 0x0000000000007941 */ /* 0x000fea0003800200 */
.L_x_427:
        /* <DEDUP_REMOVED lines=17> */
.L_x_430:
[----:B------:R-:W-:Y:S05]  /*7a10*/  BSYNC.RECONVERGENT B0 ;  /* 0x0000000000007941 */ /* 0x000fea0003800200 */
.L_x_429:
        /* <DEDUP_REMOVED lines=30> */
.L_x_432:
[----:B------:R-:W-:Y:S05]  /*7c00*/  BSYNC.RECONVERGENT B0 ;  /* 0x0000000000007941 */ /* 0x000fea0003800200 */
.L_x_431:
        /* <DEDUP_REMOVED lines=12> */
.L_x_434:
[----:B------:R-:W-:Y:S05]  /*7cd0*/  BSYNC.RECONVERGENT B0 ;  /* 0x0000000000007941 */ /* 0x000fea0003800200 */
.L_x_433:
        /* <DEDUP_REMOVED lines=11> */
.L_x_381:
[----:B------:R-:W-:Y:S05]  /*7d90*/  BSYNC.RECONVERGENT B1 ;  /* 0x0000000000017941 */ /* 0x000fea0003800200 */
.L_x_355:
        /* <DEDUP_REMOVED lines=11> */
.L_x_436:
        /* <DEDUP_REMOVED lines=11> */
.L_x_2759:


//--------------------- .text._ZN5flash44flash_bwd_dq_dk_dv_loop_seqk_parallel_kernelI23Flash_bwd_kernel_traitsILi64ELi128ELi128ELi8ELi4ELi4ELi4ELb0ELb0EN7cutlass10bfloat16_tE19Flash_kernel_traitsILi64ELi128ELi128ELi8ES3_EELb0ELb0ELb0ELb0ELb0ELb1ELb0EEEvNS_16Flash_bwd_paramsE --------------------------
	.section	.text._ZN5flash44flash_bwd_dq_dk_dv_loop_seqk_parallel_kernelI23Flash_bwd_kernel_traitsILi64ELi128ELi128ELi8ELi4ELi4ELi4ELb0ELb0EN7cutlass10bfloat16_tE19Flash_kernel_traitsILi64ELi128ELi128ELi8ES3_EELb0ELb0ELb0ELb0ELb0ELb1ELb0EEEvNS_16Flash_bwd_paramsE,"ax",@progbits
	.align	128
        .global         _ZN5flash44flash_bwd_dq_dk_dv_loop_seqk_parallel_kernelI23Flash_bwd_kernel_traitsILi64ELi128ELi128ELi8ELi4ELi4ELi4ELb0ELb0EN7cutlass10bfloat16_tE19Flash_kernel_traitsILi64ELi128ELi128ELi8ES3_EELb0ELb0ELb0ELb0ELb0ELb1ELb0EEEvNS_16Flash_bwd_paramsE
        .type           _ZN5flash44flash_bwd_dq_dk_dv_loop_seqk_parallel_kernelI23Flash_bwd_kernel_traitsILi64ELi128ELi128ELi8ELi4ELi4ELi4ELb0ELb0EN7cutlass10bfloat16_tE19Flash_kernel_traitsILi64ELi128ELi128ELi8ES3_EELb0ELb0ELb0ELb0ELb0ELb1ELb0EEEvNS_16Flash_bwd_paramsE,@function
        .size           _ZN5flash44flash_bwd_dq_dk_dv_loop_seqk_parallel_kernelI23Flash_bwd_kernel_traitsILi64ELi128ELi128ELi8ELi4ELi4ELi4ELb0ELb0EN7cutlass10bfloat16_tE19Flash_kernel_traitsILi64ELi128ELi128ELi8ES3_EELb0ELb0ELb0ELb0ELb0ELb1ELb0EEEvNS_16Flash_bwd_paramsE,(.L_x_2760 - _ZN5flash44flash_bwd_dq_dk_dv_loop_seqk_parallel_kernelI23Flash_bwd_kernel_traitsILi64ELi128ELi128ELi8ELi4ELi4ELi4ELb0ELb0EN7cutlass10bfloat16_tE19Flash_kernel_traitsILi64ELi128ELi128ELi8ES3_EELb0ELb0ELb0ELb0ELb0ELb1ELb0EEEvNS_16Flash_bwd_paramsE)
        .other          _ZN5flash44flash_bwd_dq_dk_dv_loop_seqk_parallel_kernelI23Flash_bwd_kernel_traitsILi64ELi128ELi128ELi8ELi4ELi4ELi4ELb0ELb0EN7cutlass10bfloat16_tE19Flash_kernel_traitsILi64ELi128ELi128ELi8ES3_EELb0ELb0ELb0ELb0ELb0ELb1ELb0EEEvNS_16Flash_bwd_paramsE,@"STO_CUDA_ENTRY STV_DEFAULT"
_ZN5flash44flash_bwd_dq_dk_dv_loop_seqk_parallel_kernelI23Flash_bwd_kernel_traitsILi64ELi128ELi128ELi8ELi4ELi4ELi4ELb0ELb0EN7cutlass10bfloat16_tE19Flash_kernel_traitsILi64ELi128ELi128ELi8ES3_EELb0ELb0ELb0ELb0ELb0ELb1ELb0EEEvNS_16Flash_bwd_paramsE:
.text._ZN5flash44flash_bwd_dq_dk_dv_loop_seqk_parallel_kernelI23Flash_bwd_kernel_traitsILi64ELi128ELi128ELi8ELi4ELi4ELi4ELb0ELb0EN7cutlass10bfloat16_tE19Flash_kernel_traitsILi64ELi128ELi128ELi8ES3_EELb0ELb0ELb0ELb0ELb0ELb1ELb0EEEvNS_16Flash_bwd_paramsE:
        /* <DEDUP_REMOVED lines=9> */
[----:B------:R-:W1:Y:S01]  /*0090*/  S2R R0, SR_CTAID.Y ;  /* 0x0000000000007919 */ /* 0x000e620000002600 */
[----:B------:R-:W2:Y:S01]  /*00a0*/  LDC R2, c[0x0][0x438] ;  /* 0x00010e00ff027b82 */ /* 0x000ea20000000800 */
[----:B------:R-:W3:Y:S01]  /*00b0*/  LDCU.64 UR8, c[0x0][0x460] ;  /* 0x00008c00ff0877ac */ /* 0x000ee20008000a00 */
[----:B------:R-:W4:Y:S06]  /*00c0*/  LDCU.64 UR32, c[0x0][0x468] ;  /* 0x00008d00ff2077ac */ /* 0x000f2c0008000a00 */
[----:B------:R-:W4:Y:S01]  /*00d0*/  S2UR UR34, SR_CTAID.Y ;  /* 0x00000000002279c3 */ /* 0x000f220000002600 */
[----:B------:R-:W5:Y:S01]  /*00e0*/  LDCU.64 UR6, c[0x0][0x468] ;  /* 0x00008d00ff0677ac */ /* 0x000f620008000a00 */
[----:B------:R-:W-:Y:S01]  /*00f0*/  UMOV UR5, 0x400 ;  /* 0x0000040000057882 */ /* 0x000fe20000000000 */
[----:B------:R-:W1:Y:S05]  /*0100*/  LDCU UR10, c[0x0][0x438] ;  /* 0x00008700ff0a77ac */ /* 0x000e6a0008000800 */
[----:B------:R-:W4:Y:S01]  /*0110*/  S2UR UR4, SR_CgaCtaId ;  /* 0x00000000000479c3 */ /* 0x000f220000008800 */
[----:B------:R-:W1:Y:S01]  /*0120*/  LDCU.64 UR26, c[0x0][0x358] ;  /* 0x00006b00ff1a77ac */ /* 0x000e620008000a00 */
[----:B---3--:R-:W-:-:S06]  /*0130*/  UISETP.NE.U32.AND UP5, UPT, UR8, URZ, UPT ;  /* 0x000000ff0800728c */ /* 0x008fcc000bfa5070 */
[----:B------:R-:W3:Y:S01]  /*0140*/  S2UR UR24, SR_CgaCtaId ;  /* 0x00000000001879c3 */ /* 0x000ee20000008800 */
[----:B--2---:R-:W-:Y:S01]  /*0150*/  R2UR UR18, R2 ;  /* 0x00000000021272ca */ /* 0x004fe200000e0000 */
[----:B------:R-:W-:Y:S02]  /*0160*/  UISETP.NE.AND.EX UP5, UPT, UR9, URZ, UPT, UP5 ;  /* 0x000000ff0900728c */ /* 0x000fe4000bfa5350 */
[----:B------:R-:W-:Y:S02]  /*0170*/  UISETP.NE.U32.AND UP6, UPT, UR8, URZ, UPT ;  /* 0x000000ff0800728c */ /* 0x000fe4000bfc5070 */
[----:B-----5:R-:W-:Y:S01]  /*0180*/  UISETP.NE.U32.AND UP4, UPT, UR6, URZ, UPT ;  /* 0x000000ff0600728c */ /* 0x020fe2000bf85070 */
[----:B-1----:R-:W-:Y:S01]  /*0190*/  R2UR UR19, R0 ;  /* 0x00000000001372ca */ /* 0x002fe200000e0000 */
[----:B------:R-:W1:Y:S01]  /*01a0*/  S2UR UR23, SR_CTAID.Z ;  /* 0x00000000001779c3 */ /* 0x000e620000002700 */
[----:B----4-:R-:W-:Y:S01]  /*01b0*/  ULEA UR32, UP0, UR34, UR32, 0x2 ;  /* 0x0000002022207291 */ /* 0x010fe2000f8010ff */
[----:B------:R-:W-:Y:S01]  /*01c0*/  UMOV UR8, 0x400 ;  /* 0x0000040000087882 */ /* 0x000fe20000000000 */
[----:B------:R-:W-:-:S02]  /*01d0*/  UISETP.NE.AND.EX UP6, UPT, UR9, URZ, UPT, UP6 ;  /* 0x000000ff0900728c */ /* 0x000fc4000bfc5360 */
[----:B------:R-:W-:-:S03]  /*01e0*/  ULEA.HI.X UR33, UR34, UR33, URZ, 0x2, UP0 ;  /* 0x0000002122217291 */ /* 0x000fc600080f14ff */
[----:B------:R-:W2:Y:S01]  /*01f0*/  S2UR UR21, SR_CTAID.X ;  /* 0x00000000001579c3 */ /* 0x000ea20000002500 */
[----:B------:R-:W-:Y:S01]  /*0200*/  ULEA UR4, UR4, UR5, 0x18 ;  /* 0x0000000504047291 */ /* 0x000fe2000f8ec0ff */
[----:B------:R-:W4:Y:S01]  /*0210*/  @!UP5 LDCU UR22, c[0x0][0x434] ;  /* 0x00008680ff16d7ac */ /* 0x000f220008000800 */
[----:B------:R-:W-:-:S05]  /*0220*/  UISETP.NE.AND.EX UP4, UPT, UR7, URZ, UPT, UP4 ;  /* 0x000000ff0700728c */ /* 0x000fca000bf85340 */
[----:B------:R-:W1:Y:S01]  /*0230*/  S2UR UR20, SR_CTAID.Z ;  /* 0x00000000001479c3 */ /* 0x000e620000002700 */
[----:B---3--:R-:W-:Y:S01]  /*0240*/  ULEA UR24, UR24, UR8, 0x18 ;  /* 0x0000000818187291 */ /* 0x008fe2000f8ec0ff */
[----:B------:R-:W-:Y:S01]  /*0250*/  UMOV UR5, 0xffffc000 ;  /* 0xffffc00000057882 */ /* 0x000fe20000000000 */
[----:B------:R-:W-:Y:S01]  /*0260*/  UMOV UR25, URZ ;  /* 0x000000ff00197c82 */ /* 0x000fe20008000000 */
[----:B------:R-:W-:-:S09]  /*0270*/  UMOV UR28, URZ ;  /* 0x000000ff001c7c82 */ /* 0x000fd20008000000 */
.L_x_484:
[----:B---34-:R-:W3:Y:S01]  /*0280*/  LDC.64 R2, c[0x0][0x470] ;  /* 0x00011c00ff027b82 */ /* 0x018ee20000000a00 */
[----:B------:R-:W4:Y:S01]  /*0290*/  LDCU.64 UR8, c[0x0][0x478] ;  /* 0x00008f00ff0877ac */ /* 0x000f220008000a00 */
[----:B------:R-:W-:Y:S01]  /*02a0*/  IMAD.U32 R0, RZ, RZ, UR34 ;  /* 0x00000022ff007e24 */ /* 0x000fe2000f8e00ff */
[----:B------:R-:W-:-:S05]  /*02b0*/  PLOP3.LUT P2, PT, PT, PT, UP6, 0x80, 0x8 ;  /* 0x000000000008781c */ /* 0x000fca0003f4f068 */
[----:B------:R-:W2:Y:S01]  /*02c0*/  LDC.64 R8, c[0x0][0x460] ;  /* 0x00011800ff087b82 */ /* 0x000ea20000000a00 */
[----:B----4-:R-:W-:-:S04]  /*02d0*/  UISETP.NE.U32.AND UP1, UPT, UR8, URZ, UPT ;  /* 0x000000ff0800728c */ /* 0x010fc8000bf25070 */
[----:B------:R-:W-:Y:S01]  /*02e0*/  UISETP.NE.AND.EX UP1, UPT, UR9, URZ, UPT, UP1 ;  /* 0x000000ff0900728c */ /* 0x000fe2000bf25310 */
[----:B---3--:R-:W-:Y:S02]  /*02f0*/  ISETP.NE.U32.AND P4, PT, R2, RZ, PT ;  /* 0x000000ff0200720c */ /* 0x008fe40003f85070 */
[----:B------:R-:W3:Y:S02]  /*0300*/  LDC.U8 R7, c[0x0][0x532] ;  /* 0x00014c80ff077b82 */ /* 0x000ee40000000000 */
[----:B------:R-:W-:Y:S02]  /*0310*/  ISETP.NE.AND.EX P4, PT, R3, RZ, PT, P4 ;  /* 0x000000ff0300720c */ /* 0x000fe40003f85340 */
[----:B------:R-:W-:-:S04]  /*0320*/  PLOP3.LUT P0, PT, PT, PT, UP1, 0x80, 0x8 ;  /* 0x000000000008781c */ /* 0x000fc80003f0f018 */
[----:B------:R-:W-:Y:S01]  /*0330*/  @UP1 ULEA UR8, UP0, UR34, UR8, 0x2 ;  /* 0x0000000822081291 */ /* 0x000fe2000f8010ff */
[----:B------:R-:W-:Y:S01]  /*0340*/  ISETP.EQ.U32.AND P3, PT, RZ, UR6, PT ;  /* 0x00000006ff007c0c */ /* 0x000fe2000bf62070 */
[----:B-----5:R-:W-:Y:S01]  /*0350*/  IMAD.MOV.U32 R249, RZ, RZ, -0x1 ;  /* 0xfffffffffff97424 */ /* 0x020fe200078e00ff */
[----:B------:R-:W4:Y:S04]  /*0360*/  @!UP1 LDCU UR11, c[0x0][0x43c] ;  /* 0x00008780ff0b97ac */ /* 0x000f280008000800 */
[C---:B------:R-:W-:Y:S01]  /*0370*/  @P4 LEA R4, P1, R0.reuse, R2, 0x2 ;  /* 0x0000000200044211 */ /* 0x040fe200078210ff */
[----:B------:R-:W-:Y:S01]  /*0380*/  @UP1 ULEA.HI.X UR9, UR34, UR9, URZ, 0x2, UP0 ;  /* 0x0000000922091291 */ /* 0x000fe200080f14ff */
[----:B------:R-:W-:Y:S02]  /*0390*/  IMAD.U32 R2, RZ, RZ, UR8 ;  /* 0x00000008ff027e24 */ /* 0x000fe4000f8e00ff */
[----:B------:R-:W-:-:S02]  /*03a0*/  @P4 LEA.HI.X R5, R0, R3, RZ, 0x2, P1 ;  /* 0x0000000300054211 */ /* 0x000fc400008f14ff */
[----:B------:R-:W-:Y:S01]  /*03b0*/  PLOP3.LUT P1, PT, PT, PT, UP5, 0x80, 0x8 ;  /* 0x000000000008781c */ /* 0x000fe20003f2f058 */
[----:B------:R-:W-:Y:S02]  /*03c0*/  IMAD.U32 R3, RZ, RZ, UR9 ;  /* 0x00000009ff037e24 */ /* 0x000fe4000f8e00ff */
[----:B------:R-:W4:Y:S01]  /*03d0*/  @P4 LDG.E R6, desc[UR26][R4.64] ;  /* 0x0000001a04064981 */ /* 0x000f22000c1e1900 */
[----:B---3--:R-:W-:Y:S02]  /*03e0*/  ISETP.NE.AND P5, PT, R7, RZ, PT ;  /* 0x000000ff0700720c */ /* 0x008fe40003fa5270 */
[----:B------:R-:W3:Y:S02]  /*03f0*/  @!UP1 LDCU.64 UR8, c[0x0][0x488] ;  /* 0x00009100ff0897ac */ /* 0x000ee40008000a00 */
[----:B------:R-:W-:Y:S01]  /*0400*/  ISETP.EQ.OR.EX P3, PT, RZ, UR7, !P5, P3 ;  /* 0x00000007ff007c0c */ /* 0x000fe2000ef62730 */
[----:B------:R2:W4:Y:S02]  /*0410*/  @P0 LDG.E R5, desc[UR26][R2.64] ;  /* 0x0000001a02050981 */ /* 0x000524000c1e1900 */
[----:B--2---:R-:W-:-:S05]  /*0420*/  IMAD.WIDE.U32 R2, R0, 0x4, R8 ;  /* 0x0000000400027825 */ /* 0x004fca00078e0008 */
[----:B------:R-:W2:Y:S04]  /*0430*/  @P2 LDG.E R4, desc[UR26][R2.64] ;  /* 0x0000001a02042981 */ /* 0x000ea8000c1e1900 */
[----:B------:R1:W2:Y:S02]  /*0440*/  @P1 LDG.E R0, desc[UR26][R2.64+0x4] ;  /* 0x0000041a02001981 */ /* 0x0002a4000c1e1900 */
[----:B-1----:R-:W-:Y:S02]  /*0450*/  IMAD.U32 R2, RZ, RZ, UR32 ;  /* 0x00000020ff027e24 */ /* 0x002fe4000f8e00ff */
[----:B------:R-:W-:-:S05]  /*0460*/  IMAD.U32 R3, RZ, RZ, UR33 ;  /* 0x00000021ff037e24 */ /* 0x000fca000f8e00ff */
[----:B------:R1:W5:Y:S01]  /*0470*/  @!P3 LDG.E R249, desc[UR26][R2.64] ;  /* 0x0000001a02f9b981 */ /* 0x000362000c1e1900 */
[----:B------:R-:W-:Y:S01]  /*0480*/  UMOV UR30, URZ ;  /* 0x000000ff001e7c82 */ /* 0x000fe20008000000 */
[----:B---3--:R-:W-:Y:S01]  /*0490*/  @!UP1 UISETP.NE.U32.AND UP0, UPT, UR8, URZ, UPT ;  /* 0x000000ff0800928c */ /* 0x008fe2000bf05070 */
[----:B------:R-:W-:Y:S01]  /*04a0*/  UMOV UR12, 0xffffffff ;  /* 0xffffffff000c7882 */ /* 0x000fe20000000000 */
[----:B------:R-:W-:Y:S02]  /*04b0*/  USHF.L.U32 UR35, UR31, 0x7, URZ ;  /* 0x000000071f237899 */ /* 0x000fe400080006ff */
[----:B------:R-:W-:-:S04]  /*04c0*/  @!UP1 UISETP.NE.AND.EX UP0, UPT, UR9, URZ, UPT, UP0 ;  /* 0x000000ff0900928c */ /* 0x000fc8000bf05300 */
[----:B----4-:R-:W-:Y:S01]  /*04d0*/  @!UP1 USEL UR11, UR11, URZ, UP0 ;  /* 0x000000ff0b0b9287 */ /* 0x010fe20008000000 */
[----:B------:R-:W-:Y:S02]  /*04e0*/  @P4 R2UR UR30, R6 ;  /* 0x00000000061e42ca */ /* 0x000fe400000e0000 */
[----:B------:R-:W-:-:S13]  /*04f0*/  @P0 R2UR UR29, R5 ;  /* 0x00000000051d02ca */ /* 0x000fda00000e0000 */
[----:B------:R-:W-:Y:S01]  /*0500*/  @UP1 UIADD3 UR29, UPT, UPT, UR29, -UR30, URZ ;  /* 0x8000001e1d1d1290 */ /* 0x000fe2000fffe0ff */
[----:B--2---:R-:W-:Y:S02]  /*0510*/  @P2 R2UR UR12, R4 ;  /* 0x00000000040c22ca */ /* 0x004fe400000e0000 */
[----:B------:R-:W-:Y:S01]  /*0520*/  @P1 R2UR UR8, R0 ;  /* 0x00000000000812ca */ /* 0x000fe200000e0000 */
[----:B-1----:R-:W-:-:S14]  /*0530*/  BRA.U !UP4, `(.L_x_437) ;  /* 0x000000010c247547 */ /* 0x002fdc000b800000 */
[----:B------:R-:W-:Y:S01]  /*0540*/  IMAD.U32 R4, RZ, RZ, UR32 ;  /* 0x00000020ff047e24 */ /* 0x000fe2000f8e00ff */
[----:B------:R-:W-:Y:S01]  /*0550*/  MOV R5, UR33 ;  /* 0x0000002100057c02 */ /* 0x000fe20008000f00 */
[----:B------:R-:W-:Y:S01]  /*0560*/  IMAD.U32 R2, RZ, RZ, UR32 ;  /* 0x00000020ff027e24 */ /* 0x000fe2000f8e00ff */
[----:B------:R-:W-:-:S03]  /*0570*/  MOV R3, UR33 ;  /* 0x0000002100037c02 */ /* 0x000fc60008000f00 */
[----:B------:R-:W2:Y:S04]  /*0580*/  @P5 LDG.E R0, desc[UR26][R4.64+0x4] ;  /* 0x0000041a04005981 */ /* 0x000ea8000c1e1900 */
[----:B------:R-:W3:Y:S01]  /*0590*/  @!P5 LDG.E R2, desc[UR26][R2.64] ;  /* 0x0000001a0202d981 */ /* 0x000ee2000c1e1900 */
[----:B--2--5:R-:W-:-:S05]  /*05a0*/  @P5 IMAD.IADD R0, R0, 0x1, -R249 ;  /* 0x0000000100005824 */ /* 0x024fca00078e0af9 */
[----:B------:R-:W-:Y:S02]  /*05b0*/  @P5 R2UR UR10, R0 ;  /* 0x00000000000a52ca */ /* 0x000fe400000e0000 */
[----:B---3--:R-:W-:-:S15]  /*05c0*/  @!P5 R2UR UR10, R2 ;  /* 0x00000000020ad2ca */ /* 0x008fde00000e0000 */
.L_x_437:
[----:B------:R-:W-:Y:S01]  /*05d0*/  @!UP1 UIADD3 UR29, UPT, UPT, UR11, UR10, -UR30 ;  /* 0x0000000a0b1d9290 */ /* 0x000fe2000fffe81e */
[----:B------:R-:W-:Y:S01]  /*05e0*/  @!UP5 UMOV UR37, UR22 ;  /* 0x000000160025dc82 */ /* 0x000fe20008000000 */
[----:B------:R-:W-:Y:S02]  /*05f0*/  @UP5 UIADD3 UR37, UPT, UPT, UR8, -UR12, URZ ;  /* 0x8000000c08255290 */ /* 0x000fe4000fffe0ff */
[----:B------:R-:W-:-:S09]  /*0600*/  UISETP.GT.AND UP0, UPT, UR29, UR35, UPT ;  /* 0x000000231d00728c */ /* 0x000fd2000bf04270 */
[----:B------:R-:W-:Y:S05]  /*0610*/  BRA.U !UP0, `(.L_x_438) ;  /* 0x00000091088c7547 */ /* 0x000fea000b800000 */
[----:B------:R-:W-:Y:S01]  /*0620*/  UISETP.NE.AND UP0, UPT, UR12, -0x1, UPT ;  /* 0xffffffff0c00788c */ /* 0x000fe2000bf05270 */
[----:B-----5:R-:W-:Y:S01]  /*0630*/  ISETP.NE.AND P4, PT, R249, -0x1, PT ;  /* 0xfffffffff900780c */ /* 0x020fe20003f85270 */
[----:B------:R-:W-:-:S04]  /*0640*/  UIADD3 UR13, UPT, UPT, UR37, 0x7f, URZ ;  /* 0x0000007f250d7890 */ /* 0x000fc8000fffe0ff */
[----:B------:R-:W-:-:S04]  /*0650*/  USHF.R.S32.HI UR40, URZ, 0x1f, UR13 ;  /* 0x0000001fff287899 */ /* 0x000fc8000801140d */
[----:B------:R-:W-:Y:S01]  /*0660*/  ULEA.HI UR40, UR40, UR13, URZ, 0x7 ;  /* 0x0000000d28287291 */ /* 0x000fe2000f8f38ff */
[----:B------:R-:W1:Y:S01]  /*0670*/  @!UP0 LDCU.64 UR10, c[0x0][0x398] ;  /* 0x00007300ff0a87ac */ /* 0x000e620008000a00 */
[----:B------:R-:W2:Y:S02]  /*0680*/  @UP0 LDCU.64 UR8, c[0x0][0x3b0] ;  /* 0x00007600ff0807ac */ /* 0x000ea40008000a00 */
[----:B------:R-:W-:-:S04]  /*0690*/  USHF.R.S32.HI UR40, URZ, 0x7, UR40 ;  /* 0x00000007ff287899 */ /* 0x000fc80008011428 */
[----:B------:R-:W-:-:S04]  /*06a0*/  ULEA UR38, UR40, 0xffffff80, 0x7 ;  /* 0xffffff8028267891 */ /* 0x000fc8000f8e38ff */
[----:B------:R-:W-:Y:S02]  /*06b0*/  USHF.R.S32.HI UR39, URZ, 0x1f, UR38 ;  /* 0x0000001fff277899 */ /* 0x000fe40008011426 */
[----:B-1----:R-:W-:Y:S02]  /*06c0*/  @!UP0 UIMAD.WIDE.U32 UR42, UR34, UR10, URZ ;  /* 0x0000000a222a82a5 */ /* 0x002fe4000f8e00ff */
[----:B--2---:R-:W-:Y:S02]  /*06d0*/  @UP0 UIMAD.WIDE.U32 UR14, UR12, UR8, URZ ;  /* 0x000000080c0e02a5 */ /* 0x004fe4000f8e00ff */
[----:B------:R-:W-:Y:S02]  /*06e0*/  @!UP0 UIMAD UR13, UR34, UR11, UR43 ;  /* 0x0000000b220d82a4 */ /* 0x000fe4000f8e022b */
[----:B------:R-:W-:-:S03]  /*06f0*/  @UP0 UIMAD UR13, UR12, UR9, UR15 ;  /* 0x000000090c0d02a4 */ /* 0x000fc6000f8e020f */
[----:B------:R-:W-:Y:S01]  /*0700*/  @UP0 UMOV UR42, UR14 ;  /* 0x0000000e002a0c82 */ /* 0x000fe20008000000 */
[----:B------:R-:W-:Y:S08]  /*0710*/  @P4 BRA `(.L_x_439) ;  /* 0x0000000000404947 */ /* 0x000ff00003800000 */
[----:B------:R-:W1:Y:S01]  /*0720*/  LDCU.64 UR16, c[0x0][0x3b8] ;  /* 0x00007700ff1077ac */ /* 0x000e620008000a00 */
[----:B------:R-:W-:Y:S01]  /*0730*/  MOV R0, UR30 ;  /* 0x0000001e00007c02 */ /* 0x000fe20008000f00 */
[----:B------:R-:W2:Y:S03]  /*0740*/  LDCU.64 UR8, c[0x0][0x3a0] ;  /* 0x00007400ff0877ac */ /* 0x000ea60008000a00 */
[----:B------:R-:W-:Y:S02]  /*0750*/  SHF.R.S32.HI R0, RZ, 0x1f, R0 ;  /* 0x0000001fff007819 */ /* 0x000fe40000011400 */
[----:B-1----:R-:W-:-:S03]  /*0760*/  MOV R2, UR16 ;  /* 0x0000001000027c02 */ /* 0x002fc60008000f00 */
[----:B------:R-:W-:Y:S01]  /*0770*/  IMAD R0, R0, UR16, RZ ;  /* 0x0000001000007c24 */ /* 0x000fe2000f8e02ff */
[----:B------:R-:W-:Y:S01]  /*0780*/  MOV R4, UR17 ;  /* 0x0000001100047c02 */ /* 0x000fe20008000f00 */
[----:B------:R-:W-:-:S04]  /*0790*/  IMAD.WIDE.U32 R2, R2, UR30, RZ ;  /* 0x0000001e02027c25 */ /* 0x000fc8000f8e00ff */
[----:B------:R-:W-:Y:S01]  /*07a0*/  IMAD R0, R4, UR30, R0 ;  /* 0x0000001e04007c24 */ /* 0x000fe2000f8e0200 */
[----:B--2---:R-:W-:-:S04]  /*07b0*/  MOV R4, UR9 ;  /* 0x0000000900047c02 */ /* 0x004fc80008000f00 */
[----:B------:R-:W-:Y:S02]  /*07c0*/  IADD3 R3, PT, PT, R3, R0, RZ ;  /* 0x0000000003037210 */ /* 0x000fe40007ffe0ff */
[----:B------:R-:W-:-:S05]  /*07d0*/  MOV R0, UR8 ;  /* 0x0000000800007c02 */ /* 0x000fca0008000f00 */
[----:B------:R-:W-:-:S04]  /*07e0*/  IMAD.WIDE.U32 R2, R0, UR34, R2 ;  /* 0x0000002200027c25 */ /* 0x000fc8000f8e0002 */
[----:B------:R-:W-:Y:S01]  /*07f0*/  IMAD R32, R4, UR34, R3 ;  /* 0x0000002204207c24 */ /* 0x000fe2000f8e0203 */
[----:B------:R-:W-:Y:S01]  /*0800*/  MOV R29, R2 ;  /* 0x00000002001d7202 */ /* 0x000fe20000000f00 */
[----:B------:R-:W-:Y:S06]  /*0810*/  BRA `(.L_x_440) ;  /* 0x0000000000187947 */ /* 0x000fec0003800000 */
.L_x_439:
[----:B------:R-:W1:Y:S01]  /*0820*/  LDCU.64 UR16, c[0x0][0x3b8] ;  /* 0x00007700ff1077ac */ /* 0x000e620008000a00 */
[----:B------:R-:W-:-:S05]  /*0830*/  IADD3 R2, PT, PT, R249, UR30, RZ ;  /* 0x0000001ef9027c10 */ /* 0x000fca000fffe0ff */
[C---:B-1----:R-:W-:Y:S02]  /*0840*/  IMAD R0, R2.reuse, UR17, RZ ;  /* 0x0000001102007c24 */ /* 0x042fe4000f8e02ff */
[----:B------:R-:W-:-:S05]  /*0850*/  IMAD.WIDE.U32 R2, R2, UR16, RZ ;  /* 0x0000001002027c25 */ /* 0x000fca000f8e00ff */
[----:B------:R-:W-:Y:S02]  /*0860*/  IADD3 R32, PT, PT, R3, R0, RZ ;  /* 0x0000000003207210 */ /* 0x000fe40007ffe0ff */
[----:B------:R-:W-:-:S07]  /*0870*/  MOV R29, R2 ;  /* 0x00000002001d7202 */ /* 0x000fce0000000f00 */
.L_x_440:
[----:B------:R-:W1:Y:S01]  /*0880*/  LDC R5, c[0x0][0x3e8] ;  /* 0x0000fa00ff057b82 */ /* 0x000e620000000800 */
[----:B------:R-:W2:Y:S01]  /*0890*/  S2R R6, SR_CTAID.Z ;  /* 0x0000000000067919 */ /* 0x000ea20000002700 */
[----:B------:R-:W-:Y:S01]  /*08a0*/  USHF.R.S32.HI UR36, URZ, 0x1f, UR35 ;  /* 0x0000001fff247899 */ /* 0x000fe20008011423 */
[----:B-1----:R-:W-:-:S05]  /*08b0*/  IABS R0, R5 ;  /* 0x0000000500007213 */ /* 0x002fca0000000000 */
[----:B------:R-:W-:-:S04]  /*08c0*/  IMAD.MOV.U32 R4, RZ, RZ, R0 ;  /* 0x000000ffff047224 */ /* 0x000fc800078e0000 */
[----:B------:R-:W1:Y:S01]  /*08d0*/  I2F.RP R2, R4 ;  /* 0x0000000400027306 */ /* 0x000e620000209400 */
[----:B--2---:R-:W-:-:S07]  /*08e0*/  IABS R6, R6 ;  /* 0x0000000600067213 */ /* 0x004fce0000000000 */
[----:B-1----:R-:W1:Y:S02]  /*08f0*/  MUFU.RCP R2, R2 ;  /* 0x0000000200027308 */ /* 0x002e640000001000 */
[----:B-1----:R-:W-:-:S06]  /*0900*/  VIADD R2, R2, 0xffffffe ;  /* 0x0ffffffe02027836 */ /* 0x002fcc0000000000 */
[----:B------:R-:W1:Y:S02]  /*0910*/  F2I.FTZ.U32.TRUNC.NTZ R3, R2 ;  /* 0x0000000200037305 */ /* 0x000e64000021f000 */
[----:B-1----:R-:W-:Y:S01]  /*0920*/  IADD3 R0, PT, PT, RZ, -R3, RZ ;  /* 0x80000003ff007210 */ /* 0x002fe20007ffe0ff */
[----:B------:R-:W-:-:S04]  /*0930*/  IMAD.MOV.U32 R2, RZ, RZ, RZ ;  /* 0x000000ffff027224 */ /* 0x000fc800078e00ff */
[----:B------:R-:W-:-:S04]  /*0940*/  IMAD R0, R0, R4, RZ ;  /* 0x0000000400007224 */ /* 0x000fc800078e02ff */
[----:B------:R-:W-:-:S04]  /*0950*/  IMAD.HI.U32 R0, R3, R0, R2 ;  /* 0x0000000003007227 */ /* 0x000fc800078e0002 */
[----:B------:R-:W-:-:S04]  /*0960*/  IMAD.MOV.U32 R3, RZ, RZ, R6 ;  /* 0x000000ffff037224 */ /* 0x000fc800078e0006 */
[----:B------:R-:W-:-:S05]  /*0970*/  IMAD.HI.U32 R0, R0, R3, RZ ;  /* 0x0000000300007227 */ /* 0x000fca00078e00ff */
[----:B------:R-:W-:-:S05]  /*0980*/  IADD3 R2, PT, PT, -R0, RZ, RZ ;  /* 0x000000ff00027210 */ /* 0x000fca0007ffe1ff */
[----:B------:R-:W-:-:S05]  /*0990*/  IMAD R2, R4, R2, R3 ;  /* 0x0000000204027224 */ /* 0x000fca00078e0203 */
[----:B------:R-:W-:-:S13]  /*09a0*/  ISETP.GT.U32.AND P1, PT, R4, R2, PT ;  /* 0x000000020400720c */ /* 0x000fda0003f24070 */
[----:B------:R-:W-:Y:S02]  /*09b0*/  @!P1 IMAD.IADD R2, R2, 0x1, -R4 ;  /* 0x0000000102029824 */ /* 0x000fe400078e0a04 */
[----:B------:R-:W-:Y:S01]  /*09c0*/  @!P1 VIADD R0, R0, 0x1 ;  /* 0x0000000100009836 */ /* 0x000fe20000000000 */
[C---:B------:R-:W-:Y:S02]  /*09d0*/  ISETP.NE.AND P1, PT, R5.reuse, RZ, PT ;  /* 0x000000ff0500720c */ /* 0x040fe40003f25270 */
[----:B------:R-:W-:Y:S02]  /*09e0*/  ISETP.GE.U32.AND P2, PT, R2, R4, PT ;  /* 0x000000040200720c */ /* 0x000fe40003f46070 */
[----:B------:R-:W-:-:S04]  /*09f0*/  LOP3.LUT R2, R5, UR23, RZ, 0x3c, !PT ;  /* 0x0000001705027c12 */ /* 0x000fc8000f8e3cff */
[----:B------:R-:W-:-:S07]  /*0a00*/  ISETP.GE.AND P0, PT, R2, RZ, PT ;  /* 0x000000ff0200720c */ /* 0x000fce0003f06270 */
[----:B------:R-:W-:-:S05]  /*0a10*/  @P2 IADD3 R0, PT, PT, R0, 0x1, RZ ;  /* 0x0000000100002810 */ /* 0x000fca0007ffe0ff */
[----:B------:R-:W-:-:S05]  /*0a20*/  IMAD.MOV.U32 R22, RZ, RZ, R0 ;  /* 0x000000ffff167224 */ /* 0x000fca00078e0000 */
[----:B------:R-:W-:Y:S02]  /*0a30*/  @!P0 IADD3 R22, PT, PT, -R22, RZ, RZ ;  /* 0x000000ff16168210 */ /* 0x000fe40007ffe1ff */
[----:B------:R-:W-:-:S04]  /*0a40*/  @!P1 LOP3.LUT R22, RZ, R5, RZ, 0x33, !PT ;  /* 0x00000005ff169212 */ /* 0x000fc800078e33ff */
[----:B------:R-:W-:Y:S01]  /*0a50*/  SHF.R.S32.HI R25, RZ, 0x1f, R22 ;  /* 0x0000001fff197819 */ /* 0x000fe20000011416 */
[----:B------:R-:W-:Y:S06]  /*0a60*/  @P4 BRA `(.L_x_441) ;  /* 0x0000000000404947 */ /* 0x000fec0003800000 */
        /* <DEDUP_REMOVED lines=16> */
.L_x_441:
[----:B------:R-:W1:Y:S01]  /*0b70*/  LDCU.64 UR14, c[0x0][0x3c0] ;  /* 0x00007800ff0e77ac */ /* 0x000e620008000a00 */
[----:B------:R-:W-:-:S05]  /*0b80*/  IADD3 R0, PT, PT, R249, UR30, RZ ;  /* 0x0000001ef9007c10 */ /* 0x000fca000fffe0ff */
[C---:B-1----:R-:W-:Y:S02]  /*0b90*/  IMAD R4, R0.reuse, UR15, RZ ;  /* 0x0000000f00047c24 */ /* 0x042fe4000f8e02ff */
[----:B------:R-:W-:-:S05]  /*0ba0*/  IMAD.WIDE.U32 R2, R0, UR14, RZ ;  /* 0x0000000e00027c25 */ /* 0x000fca000f8e00ff */
[----:B------:R-:W-:Y:S02]  /*0bb0*/  IADD3 R24, PT, PT, R3, R4, RZ ;  /* 0x0000000403187210 */ /* 0x000fe40007ffe0ff */
[----:B------:R-:W-:Y:S02]  /*0bc0*/  MOV R23, R2 ;  /* 0x0000000200177202 */ /* 0x000fe40000000f00 */
.L_x_442:
[----:B------:R-:W1:Y:S01]  /*0bd0*/  @!UP0 LDCU.64 UR10, c[0x0][0x588] ;  /* 0x0000b100ff0a87ac */ /* 0x000e620008000a00 */
[----:B------:R-:W2:Y:S01]  /*0be0*/  @UP0 LDCU.64 UR8, c[0x0][0x590] ;  /* 0x0000b200ff0807ac */ /* 0x000ea20008000a00 */
[----:B------:R-:W3:Y:S01]  /*0bf0*/  LDCU UR48, c[0x0][0x3e0] ;  /* 0x00007c00ff3077ac */ /* 0x000ee20008000800 */
[----:B------:R-:W3:Y:S01]  /*0c00*/  LDCU UR47, c[0x0][0x44c] ;  /* 0x00008980ff2f77ac */ /* 0x000ee20008000800 */
[----:B-1----:R-:W-:Y:S02]  /*0c10*/  @!UP0 UIMAD.WIDE.U32 UR44, UR34, UR10, URZ ;  /* 0x0000000a222c82a5 */ /* 0x002fe4000f8e00ff */
[----:B--2---:R-:W-:Y:S02]  /*0c20*/  @UP0 UIMAD.WIDE.U32 UR50, UR12, UR8, URZ ;  /* 0x000000080c3202a5 */ /* 0x004fe4000f8e00ff */
[----:B------:R-:W-:-:S03]  /*0c30*/  @!UP0 UIMAD UR43, UR34, UR11, UR45 ;  /* 0x0000000b222b82a4 */ /* 0x000fc6000f8e022d */
[----:B------:R-:W-:Y:S01]  /*0c40*/  @!UP0 UMOV UR10, UR44 ;  /* 0x0000002c000a8c82 */ /* 0x000fe20008000000 */
[----:B------:R-:W-:Y:S01]  /*0c50*/  @UP0 UIMAD UR43, UR12, UR9, UR51 ;  /* 0x000000090c2b02a4 */ /* 0x000fe2000f8e0233 */
[----:B------:R-:W-:Y:S01]  /*0c60*/  @UP0 UMOV UR10, UR50 ;  /* 0x00000032000a0c82 */ /* 0x000fe20008000000 */
[----:B---3--:R-:W-:Y:S01]  /*0c70*/  UIMAD.WIDE UR54, UR48, UR47, URZ ;  /* 0x0000002f303672a5 */ /* 0x008fe2000f8e02ff */
[----:B------:R-:W-:Y:S11]  /*0c80*/  BRA.U UP0, `(.L_x_443) ;  /* 0x0000000100407547 */ /* 0x000ff6000b800000 */
[----:B------:R-:W1:Y:S01]  /*0c90*/  LDCU UR50, c[0x0][0x444] ;  /* 0x00008880ff3277ac */ /* 0x000e620008000800 */
[----:B------:R-:W-:Y:S02]  /*0ca0*/  USHF.R.S32.HI UR9, URZ, 0x1f, UR48 ;  /* 0x0000001fff097899 */ /* 0x000fe40008011430 */
[----:B-1----:R-:W-:Y:S02]  /*0cb0*/  USHF.R.S32.HI UR8, URZ, 0x1f, UR50 ;  /* 0x0000001fff087899 */ /* 0x002fe40008011432 */
[----:B------:R-:W-:Y:S02]  /*0cc0*/  UIMAD.WIDE.U32 UR50, UR34, UR50, URZ ;  /* 0x00000032223272a5 */ /* 0x000fe4000f8e00ff */
[----:B------:R-:W-:Y:S02]  /*0cd0*/  UIMAD UR8, UR8, UR34, URZ ;  /* 0x00000022080872a4 */ /* 0x000fe4000f8e02ff */
[----:B------:R-:W-:Y:S02]  /*0ce0*/  UIMAD.WIDE.U32 UR44, UR50, UR48, URZ ;  /* 0x00000030322c72a5 */ /* 0x000fe4000f8e00ff */
[----:B------:R-:W-:-:S04]  /*0cf0*/  UIADD3 UR8, UPT, UPT, UR51, UR8, URZ ;  /* 0x0000000833087290 */ /* 0x000fc8000fffe0ff */
[----:B------:R-:W-:-:S04]  /*0d00*/  UIMAD UR8, UR8, UR48, URZ ;  /* 0x00000030080872a4 */ /* 0x000fc8000f8e02ff */
[----:B------:R-:W-:Y:S02]  /*0d10*/  UIMAD UR8, UR9, UR50, UR8 ;  /* 0x00000032090872a4 */ /* 0x000fe4000f8e0208 */
[----:B------:R-:W-:Y:S02]  /*0d20*/  USHF.R.S32.HI UR9, URZ, 0x1f, UR47 ;  /* 0x0000001fff097899 */ /* 0x000fe4000801142f */
[----:B------:R-:W-:Y:S02]  /*0d30*/  UIADD3 UR8, UPT, UPT, UR45, UR8, URZ ;  /* 0x000000082d087290 */ /* 0x000fe4000fffe0ff */
[----:B------:R-:W-:Y:S02]  /*0d40*/  UIMAD.WIDE.U32 UR50, UR44, UR47, URZ ;  /* 0x0000002f2c3272a5 */ /* 0x000fe4000f8e00ff */
[----:B------:R-:W-:-:S04]  /*0d50*/  UIMAD UR8, UR8, UR47, URZ ;  /* 0x0000002f080872a4 */ /* 0x000fc8000f8e02ff */
[----:B------:R-:W-:-:S04]  /*0d60*/  UIMAD UR8, UR9, UR44, UR8 ;  /* 0x0000002c090872a4 */ /* 0x000fc8000f8e0208 */
[----:B------:R-:W-:Y:S01]  /*0d70*/  UIADD3 UR44, UPT, UPT, UR51, UR8, URZ ;  /* 0x00000008332c7290 */ /* 0x000fe2000fffe0ff */
[----:B------:R-:W-:Y:S11]  /*0d80*/  BRA `(.L_x_444) ;  /* 0x00000000000c7947 */ /* 0x000ff60003800000 */
.L_x_443:
[----:B------:R-:W-:Y:S02]  /*0d90*/  UIMAD.WIDE.U32 UR50, UR54, UR12, URZ ;  /* 0x0000000c363272a5 */ /* 0x000fe4000f8e00ff */
[----:B------:R-:W-:-:S04]  /*0da0*/  UIMAD UR44, UR55, UR12, URZ ;  /* 0x0000000c372c72a4 */ /* 0x000fc8000f8e02ff */
[----:B------:R-:W-:Y:S02]  /*0db0*/  UIADD3 UR44, UPT, UPT, UR51, UR44, URZ ;  /* 0x0000002c332c7290 */ /* 0x000fe4000fffe0ff */
.L_x_444:
[----:B------:R-:W1:Y:S01]  /*0dc0*/  LDCU.U8 UR9, c[0x0][0x548] ;  /* 0x0000a900ff0977ac */ /* 0x000e620008000000 */
[----:B------:R-:W-:Y:S01]  /*0dd0*/  USHF.L.U32 UR8, UR34, 0x7, URZ ;  /* 0x0000000722087899 */ /* 0x000fe200080006ff */
[----:B------:R-:W2:Y:S03]  /*0de0*/  LDCU.U8 UR46, c[0x0][0x5f0] ;  /* 0x0000be00ff2e77ac */ /* 0x000ea60008000000 */
[----:B------:R-:W-:-:S04]  /*0df0*/  USEL UR11, UR8, URZ, UP6 ;  /* 0x000000ff080b7287 */ /* 0x000fc8000b000000 */
[----:B------:R-:W-:Y:S02]  /*0e00*/  UIADD3 UR11, UP0, UPT, UR38, UR11, URZ ;  /* 0x0000000b260b7290 */ /* 0x000fe4000ff1e0ff */
[----:B-1----:R-:W-:Y:S02]  /*0e10*/  UISETP.NE.AND UP1, UPT, UR9, URZ, UPT ;  /* 0x000000ff0900728c */ /* 0x002fe4000bf25270 */
[----:B------:R-:W-:Y:S02]  /*0e20*/  UIADD3.X UR41, UPT, UPT, URZ, UR39, URZ, UP0, !UPT ;  /* 0x00000027ff297290 */ /* 0x000fe400087fe4ff */
[----:B------:R-:W-:Y:S02]  /*0e30*/  UIMAD.WIDE.U32 UR52, UR11, UR54, URZ ;  /* 0x000000360b3472a5 */ /* 0x000fe4000f8e00ff */
[----:B------:R-:W-:-:S04]  /*0e40*/  UIMAD UR41, UR41, UR54, URZ ;  /* 0x00000036292972a4 */ /* 0x000fc8000f8e02ff */
[----:B------:R-:W-:Y:S02]  /*0e50*/  UIMAD UR41, UR55, UR11, UR41 ;  /* 0x0000000b372972a4 */ /* 0x000fe4000f8e0229 */
[----:B------:R-:W-:Y:S02]  /*0e60*/  UIMAD UR11, UR23, UR47, URZ ;  /* 0x0000002f170b72a4 */ /* 0x000fe4000f8e02ff */
[----:B------:R-:W-:Y:S01]  /*0e70*/  UIADD3 UR41, UPT, UPT, UR53, UR41, URZ ;  /* 0x0000002935297290 */ /* 0x000fe2000fffe0ff */
[----:B--2---:R-:W-:Y:S11]  /*0e80*/  BRA.U !UP1, `(.L_x_445) ;  /* 0x00000001091c7547 */ /* 0x004ff6000b800000 */
[----:B------:R-:W1:Y:S01]  /*0e90*/  LDCU UR9, c[0x0][0x434] ;  /* 0x00008680ff0977ac */ /* 0x000e620008000800 */
[----:B------:R-:W2:Y:S01]  /*0ea0*/  LDCU UR45, c[0x0][0x454] ;  /* 0x00008a80ff2d77ac */ /* 0x000ea20008000800 */
[----:B------:R-:W-:Y:S02]  /*0eb0*/  UISETP.NE.AND UP0, UPT, UR12, -0x1, UPT ;  /* 0xffffffff0c00788c */ /* 0x000fe4000bf05270 */
[----:B-1----:R-:W-:-:S04]  /*0ec0*/  UIMAD UR9, UR34, UR9, URZ ;  /* 0x00000009220972a4 */ /* 0x002fc8000f8e02ff */
[----:B------:R-:W-:-:S04]  /*0ed0*/  USEL UR9, UR9, UR12, !UP0 ;  /* 0x0000000c09097287 */ /* 0x000fc8000c000000 */
[----:B--2---:R-:W-:Y:S01]  /*0ee0*/  UIMAD UR45, UR23, UR45, UR9 ;  /* 0x0000002d172d72a4 */ /* 0x004fe2000f8e0209 */
[----:B------:R-:W-:Y:S05]  /*0ef0*/  BRA `(.L_x_446) ;  /* 0x00000000000c7947 */ /* 0x000fea0003800000 */
.L_x_445:
[----:B------:R-:W1:Y:S01]  /*0f00*/  LDCU UR45, c[0x0][0x434] ;  /* 0x00008680ff2d77ac */ /* 0x000e620008000800 */
[----:B------:R-:W-:-:S04]  /*0f10*/  UIMAD UR9, UR34, UR48, UR23 ;  /* 0x00000030220972a4 */ /* 0x000fc8000f8e0217 */
[----:B-1----:R-:W-:Y:S02]  /*0f20*/  UIMAD UR45, UR9, UR45, URZ ;  /* 0x0000002d092d72a4 */ /* 0x002fe4000f8e02ff */
.L_x_446:
[----:B------:R-:W-:Y:S01]  /*0f30*/  UIADD3 UR40, UPT, UPT, UR40, -0x1, URZ ;  /* 0xffffffff28287890 */ /* 0x000fe2000fffe0ff */
[----:B------:R-:W-:Y:S09]  /*0f40*/  BRA.U !UP1, `(.L_x_447) ;  /* 0x0000000109247547 */ /* 0x000ff2000b800000 */
[----:B------:R-:W1:Y:S01]  /*0f50*/  LDCU UR9, c[0x0][0x444] ;  /* 0x00008880ff0977ac */ /* 0x000e620008000800 */
[----:B------:R-:W2:Y:S01]  /*0f60*/  LDCU UR51, c[0x0][0x430] ;  /* 0x00008600ff3377ac */ /* 0x000ea20008000800 */
[----:B------:R-:W2:Y:S01]  /*0f70*/  LDCU UR49, c[0x0][0x454] ;  /* 0x00008a80ff3177ac */ /* 0x000ea20008000800 */
[----:B------:R-:W-:-:S11]  /*0f80*/  UISETP.NE.AND UP0, UPT, UR12, -0x1, UPT ;  /* 0xffffffff0c00788c */ /* 0x000fd6000bf05270 */
[----:B-1----:R-:W-:Y:S02]  /*0f90*/  @!UP0 UIMAD UR12, UR34, UR9, URZ ;  /* 0x00000009220c82a4 */ /* 0x002fe4000f8e02ff */
[----:B--2---:R-:W-:Y:S02]  /*0fa0*/  ULEA UR49, UR51, UR49, 0x7 ;  /* 0x0000003133317291 */ /* 0x004fe4000f8e38ff */
[----:B------:R-:W-:-:S04]  /*0fb0*/  UIADD3 UR8, UPT, UPT, UR8, UR12, URZ ;  /* 0x0000000c08087290 */ /* 0x000fc8000fffe0ff */
[----:B------:R-:W-:Y:S01]  /*0fc0*/  UIMAD UR49, UR49, UR23, UR8 ;  /* 0x00000017313172a4 */ /* 0x000fe2000f8e0208 */
[----:B------:R-:W-:Y:S11]  /*0fd0*/  BRA `(.L_x_448) ;  /* 0x00000000000c7947 */ /* 0x000ff60003800000 */
.L_x_447:
[----:B------:R-:W1:Y:S01]  /*0fe0*/  LDCU UR49, c[0x0][0x444] ;  /* 0x00008880ff3177ac */ /* 0x000e620008000800 */
[----:B------:R-:W-:-:S04]  /*0ff0*/  UIMAD UR8, UR34, UR48, UR23 ;  /* 0x00000030220872a4 */ /* 0x000fc8000f8e0217 */
[----:B-1----:R-:W-:-:S12]  /*1000*/  UIMAD UR49, UR8, UR49, URZ ;  /* 0x00000031083172a4 */ /* 0x002fd8000f8e02ff */
.L_x_448:
[----:B------:R-:W1:Y:S01]  /*1010*/  S2R R41, SR_TID.X ;  /* 0x0000000000297919 */ /* 0x000e620000002100 */
[----:B------:R-:W2:Y:S01]  /*1020*/  LDC.64 R14, c[0x0][0x3b0] ;  /* 0x0000ec00ff0e7b82 */ /* 0x000ea20000000a00 */
[----:B------:R-:W3:Y:S01]  /*1030*/  LDCU.64 UR8, c[0x0][0x3c8] ;  /* 0x00007900ff0877ac */ /* 0x000ee20008000a00 */
[----:B------:R-:W-:Y:S01]  /*1040*/  IMAD.MOV.U32 R21, RZ, RZ, RZ ;  /* 0x000000ffff157224 */ /* 0x000fe200078e00ff */
[----:B------:R-:W-:Y:S01]  /*1050*/  ISETP.NE.AND P2, PT, RZ, UR46, PT ;  /* 0x0000002eff007c0c */ /* 0x000fe2000bf45270 */
[----:B------:R-:W-:Y:S01]  /*1060*/  BSSY.RECONVERGENT B1, `(.L_x_438) ;  /* 0x000087e000017945 */ /* 0x000fe20003800200 */
[----:B------:R-:W-:Y:S02]  /*1070*/  UIMAD UR47, UR48, UR47, URZ ;  /* 0x0000002f302f72a4 */ /* 0x000fe4000f8e02ff */
[----:B------:R-:W-:Y:S01]  /*1080*/  UIADD3 UR50, UP1, UP0, UR52, UR50, UR11 ;  /* 0x0000003234327290 */ /* 0x000fe2000f83e00b */
[----:B------:R-:W4:Y:S01]  /*1090*/  LDC.64 R10, c[0x0][0x590] ;  /* 0x00016400ff0a7b82 */ /* 0x000f220000000a00 */
[----:B------:R-:W-:-:S02]  /*10a0*/  ULEA UR45, UR40, UR45, 0x7 ;  /* 0x0000002d282d7291 */ /* 0x000fc4000f8e38ff */
[----:B------:R-:W-:-:S05]  /*10b0*/  ULEA UR49, UR40, UR49, 0x7 ;  /* 0x0000003128317291 */ /* 0x000fca000f8e38ff */
[----:B------:R-:W5:Y:S01]  /*10c0*/  LDC.64 R12, c[0x0][0x5f8] ;  /* 0x00017e00ff0c7b82 */ /* 0x000f620000000a00 */
[----:B--2---:R-:W-:-:S07]  /*10d0*/  IMAD R0, R14, UR39, RZ ;  /* 0x000000270e007c24 */ /* 0x004fce000f8e02ff */
[----:B------:R-:W2:Y:S01]  /*10e0*/  LDC.64 R16, c[0x0][0x598] ;  /* 0x00016600ff107b82 */ /* 0x000ea20000000a00 */
[----:B------:R-:W-:Y:S02]  /*10f0*/  IMAD R0, R15, UR38, R0 ;  /* 0x000000260f007c24 */ /* 0x000fe4000f8e0200 */
[C---:B-1----:R-:W-:Y:S01]  /*1100*/  IMAD.SHL.U32 R42, R41.reuse, 0x8, RZ ;  /* 0x00000008292a7824 */ /* 0x042fe200078e00ff */
[--C-:B------:R-:W-:Y:S02]  /*1110*/  SHF.R.U32.HI R4, RZ, 0x5, R41.reuse ;  /* 0x00000005ff047819 */ /* 0x100fe40000011629 */
[----:B------:R-:W-:Y:S02]  /*1120*/  LOP3.LUT R8, R41, 0x1f, RZ, 0xc0, !PT ;  /* 0x0000001f29087812 */ /* 0x000fe400078ec0ff */
[----:B------:R-:W-:Y:S02]  /*1130*/  LOP3.LUT R20, R42, 0x38, RZ, 0xc0, !PT ;  /* 0x000000382a147812 */ /* 0x000fe400078ec0ff */
[----:B------:R-:W-:Y:S01]  /*1140*/  SHF.R.U32.HI R40, RZ, 0x3, R41 ;  /* 0x00000003ff287819 */ /* 0x000fe20000011629 */
[----:B------:R-:W-:Y:S01]  /*1150*/  IMAD R8, R4, UR47, R8 ;  /* 0x0000002f04087c24 */ /* 0x000fe2000f8e0208 */
[----:B------:R-:W-:Y:S01]  /*1160*/  USHF.L.U32 UR47, UR47, 0x7, URZ ;  /* 0x000000072f2f7899 */ /* 0x000fe200080006ff */
[----:B------:R-:W-:Y:S01]  /*1170*/  IMAD.WIDE.U32 R2, R14, UR38, R20 ;  /* 0x000000260e027c25 */ /* 0x000fe2000f8e0014 */
[----:B------:R-:W-:-:S03]  /*1180*/  IADD3 R27, P3, PT, R40, 0x40, RZ ;  /* 0x00000040281b7810 */ /* 0x000fc60007f7e0ff */
[----:B------:R-:W-:Y:S01]  /*1190*/  VIADD R33, R40, 0x60 ;  /* 0x0000006028217836 */ /* 0x000fe20000000000 */
[----:B------:R-:W-:Y:S01]  /*11a0*/  IADD3 R2, P0, PT, R2, UR42, RZ ;  /* 0x0000002a02027c10 */ /* 0x000fe2000ff1e0ff */
[----:B------:R-:W-:Y:S01]  /*11b0*/  USHF.R.S32.HI UR42, URZ, 0x1f, UR11 ;  /* 0x0000001fff2a7899 */ /* 0x000fe2000801140b */
[----:B------:R-:W-:Y:S02]  /*11c0*/  IMAD.X R30, RZ, RZ, RZ, P3 ;  /* 0x000000ffff1e7224 */ /* 0x000fe400018e06ff */
[----:B------:R-:W-:Y:S01]  /*11d0*/  IADD3.X R3, PT, PT, R3, UR13, R0, P0, !PT ;  /* 0x0000000d03037c10 */ /* 0x000fe200087fe400 */
[----:B---3--:R-:W-:Y:S01]  /*11e0*/  IMAD.U32 R0, RZ, RZ, UR8 ;  /* 0x00000008ff007e24 */ /* 0x008fe2000f8e00ff */
[----:B------:R-:W-:Y:S01]  /*11f0*/  IADD3 R4, P0, PT, R20, UR10, RZ ;  /* 0x0000000a14047c10 */ /* 0x000fe2000ff1e0ff */
[----:B------:R-:W1:Y:S02]  /*1200*/  LDCU.64 UR12, c[0x0][0x380] ;  /* 0x00007000ff0c77ac */ /* 0x000e640008000a00 */
[----:B------:R-:W-:Y:S01]  /*1210*/  IMAD.WIDE.U32 R2, R0, UR23, R2 ;  /* 0x0000001700027c25 */ /* 0x000fe2000f8e0002 */
[----:B------:R-:W-:Y:S01]  /*1220*/  MOV R0, UR9 ;  /* 0x0000000900007c02 */ /* 0x000fe20008000f00 */
[----:B------:R-:W3:Y:S02]  /*1230*/  LDCU.64 UR8, c[0x0][0x570] ;  /* 0x0000ae00ff0877ac */ /* 0x000ee40008000a00 */
[----:B------:R-:W-:-:S02]  /*1240*/  IMAD.MOV.U32 R6, RZ, RZ, R2 ;  /* 0x000000ffff067224 */ /* 0x000fc400078e0002 */
[----:B------:R-:W-:Y:S01]  /*1250*/  IMAD R7, R0, UR23, R3 ;  /* 0x0000001700077c24 */ /* 0x000fe2000f8e0203 */
[----:B------:R-:W-:Y:S01]  /*1260*/  UIADD3.X UR41, UPT, UPT, UR41, UR44, UR42, UP1, UP0 ;  /* 0x0000002c29297290 */ /* 0x000fe20008fe042a */
[----:B----4-:R-:W-:Y:S01]  /*1270*/  IMAD R0, R10, UR39, RZ ;  /* 0x000000270a007c24 */ /* 0x010fe2000f8e02ff */
[----:B------:R-:W4:Y:S01]  /*1280*/  LDCU.64 UR10, c[0x0][0x550] ;  /* 0x0000aa00ff0a77ac */ /* 0x000f220008000a00 */
[----:B------:R-:W-:Y:S02]  /*1290*/  IMAD.X R5, RZ, RZ, UR43, P0 ;  /* 0x0000002bff057e24 */ /* 0x000fe400080e06ff */
[----:B-----5:R-:W-:Y:S01]  /*12a0*/  IMAD.WIDE.U32 R2, R12, UR21, RZ ;  /* 0x000000150c027c25 */ /* 0x020fe2000f8e00ff */
[----:B------:R-:W5:Y:S03]  /*12b0*/  LDCU.64 UR42, c[0x0][0x420] ;  /* 0x00008400ff2a77ac */ /* 0x000f660008000a00 */
[----:B------:R-:W-:Y:S01]  /*12c0*/  IMAD R0, R11, UR38, R0 ;  /* 0x000000260b007c24 */ /* 0x000fe2000f8e0200 */
[----:B------:R-:W-:Y:S01]  /*12d0*/  SEL R2, R2, RZ, P2 ;  /* 0x000000ff02027207 */ /* 0x000fe20001000000 */
[----:B------:R-:W-:Y:S01]  /*12e0*/  IMAD.WIDE.U32 R4, R10, UR38, R4 ;  /* 0x000000260a047c25 */ /* 0x000fe2000f8e0004 */
[----:B------:R-:W3:Y:S02]  /*12f0*/  LDCU.64 UR38, c[0x0][0x5e8] ;  /* 0x0000bd00ff2677ac */ /* 0x000ee40008000a00 */
[----:B------:R-:W-:Y:S01]  /*1300*/  IADD3 R12, P1, P0, R8, UR50, R2 ;  /* 0x00000032080c7c10 */ /* 0x000fe2000f83e002 */
[----:B------:R-:W-:Y:S01]  /*1310*/  IMAD R9, R13, UR21, R3 ;  /* 0x000000150d097c24 */ /* 0x000fe2000f8e0203 */
[----:B------:R-:W-:Y:S01]  /*1320*/  IADD3 R3, PT, PT, R5, R0, RZ ;  /* 0x0000000005037210 */ /* 0x000fe20007ffe0ff */
[----:B------:R-:W-:Y:S01]  /*1330*/  IMAD.MOV.U32 R2, RZ, RZ, R4 ;  /* 0x000000ffff027224 */ /* 0x000fe200078e0004 */
[----:B------:R-:W-:Y:S01]  /*1340*/  SHF.R.S32.HI R5, RZ, 0x1f, R8 ;  /* 0x0000001fff057819 */ /* 0x000fe20000011408 */
[----:B------:R-:W-:Y:S01]  /*1350*/  UISETP.GT.AND UP0, UPT, UR37, URZ, UPT ;  /* 0x000000ff2500728c */ /* 0x000fe2000bf04270 */
[----:B------:R-:W-:Y:S01]  /*1360*/  SEL R0, R9, RZ, P2 ;  /* 0x000000ff09007207 */ /* 0x000fe20001000000 */
[----:B--2---:R-:W-:Y:S01]  /*1370*/  IMAD.WIDE.U32 R2, R16, UR23, R2 ;  /* 0x0000001710027c25 */ /* 0x004fe2000f8e0002 */
[----:B------:R-:W-:-:S02]  /*1380*/  SHF.L.U64.HI R9, R14, 0x5, R15 ;  /* 0x000000050e097819 */ /* 0x000fc4000001020f */
[----:B------:R-:W-:Y:S01]  /*1390*/  IADD3.X R8, PT, PT, R5, UR41, R0, P1, P0 ;  /* 0x0000002905087c10 */ /* 0x000fe20008fe0400 */
[----:B------:R-:W-:Y:S01]  /*13a0*/  IMAD.WIDE.U32 R4, R40, R14, R6 ;  /* 0x0000000e28047225 */ /* 0x000fe200078e0006 */
[----:B-----5:R-:W-:-:S03]  /*13b0*/  UIMAD.WIDE UR42, UR45, 0x4, UR42 ;  /* 0x000000042d2a78a5 */ /* 0x020fc6000f8e022a */
[----:B------:R-:W-:Y:S01]  /*13c0*/  IMAD R3, R17, UR23, R3 ;  /* 0x0000001711037c24 */ /* 0x000fe2000f8e0203 */
[----:B-1----:R-:W-:Y:S01]  /*13d0*/  LEA R242, P1, R4, UR12, 0x1 ;  /* 0x0000000c04f27c11 */ /* 0x002fe2000f8208ff */
[----:B------:R-:W-:Y:S01]  /*13e0*/  IMAD R6, R40, R15, R5 ;  /* 0x0000000f28067224 */ /* 0x000fe200078e0205 */
[----:B------:R-:W-:Y:S01]  /*13f0*/  IADD3 R5, P0, PT, R12, UR47, RZ ;  /* 0x0000002f0c057c10 */ /* 0x000fe2000ff1e0ff */
[----:B------:R-:W-:Y:S01]  /*1400*/  IMAD.U32 R0, RZ, RZ, UR47 ;  /* 0x0000002fff007e24 */ /* 0x000fe2000f8e00ff */
[C---:B------:R-:W-:Y:S01]  /*1410*/  IADD3 R12, PT, PT, R40.reuse, 0x20, RZ ;  /* 0x00000020280c7810 */ /* 0x040fe20007ffe0ff */
[----:B------:R-:W-:Y:S01]  /*1420*/  IMAD.WIDE.U32 R2, R40, R10, R2 ;  /* 0x0000000a28027225 */ /* 0x000fe200078e0002 */
[----:B------:R-:W-:Y:S01]  /*1430*/  LEA.HI.X R241, R4, UR13, R6, 0x1, P1 ;  /* 0x0000000d04f17c11 */ /* 0x000fe200088f0c06 */
[----:B---3--:R-:W-:Y:S01]  /*1440*/  UIMAD.WIDE UR12, UR49, 0x4, UR38 ;  /* 0x00000004310c78a5 */ /* 0x008fe2000f8e0226 */
[----:B------:R-:W-:Y:S01]  /*1450*/  LEA.HI.X.SX32 R4, R0, R8, 0x1, P0 ;  /* 0x0000000800047211 */ /* 0x000fe200000f0eff */
[C---:B------:R-:W-:Y:S01]  /*1460*/  IMAD R0, R40.reuse, R11, R3 ;  /* 0x0000000b28007224 */ /* 0x040fe200078e0203 */
[----:B------:R-:W-:Y:S01]  /*1470*/  LEA R220, P0, R5, UR8, 0x2 ;  /* 0x0000000805dc7c11 */ /* 0x000fe2000f8010ff */
[----:B------:R-:W-:Y:S01]  /*1480*/  VIADD R17, R40, 0x40 ;  /* 0x0000004028117836 */ /* 0x000fe20000000000 */
[----:B----4-:R-:W-:-:S02]  /*1490*/  LEA R240, P1, R2, UR10, 0x1 ;  /* 0x0000000a02f07c11 */ /* 0x010fc4000f8208ff */
[----:B------:R-:W-:Y:S02]  /*14a0*/  LEA.HI.X R221, R5, UR9, R4, 0x2, P0 ;  /* 0x0000000905dd7c11 */ /* 0x000fe400080f1404 */
[----:B------:R-:W-:Y:S01]  /*14b0*/  LEA.HI.X R239, R2, UR11, R0, 0x1, P1 ;  /* 0x0000000b02ef7c11 */ /* 0x000fe200088f0c00 */
[----:B------:R-:W-:Y:S01]  /*14c0*/  IMAD.SHL.U32 R0, R10, 0x20, RZ ;  /* 0x000000200a007824 */ /* 0x000fe200078e00ff */
[C---:B------:R-:W-:Y:S02]  /*14d0*/  IADD3 R26, P0, PT, R40.reuse, 0x20, RZ ;  /* 0x00000020281a7810 */ /* 0x040fe40007f1e0ff */
[----:B------:R-:W-:Y:S02]  /*14e0*/  IADD3 R31, P1, PT, R40, 0x60, RZ ;  /* 0x00000060281f7810 */ /* 0x000fe40007f3e0ff */
[----:B------:R-:W-:Y:S01]  /*14f0*/  SHF.L.U32 R3, R14, 0x5, RZ ;  /* 0x000000050e037819 */ /* 0x000fe200000006ff */
[----:B------:R-:W-:Y:S01]  /*1500*/  IMAD.X R28, RZ, RZ, RZ, P0 ;  /* 0x000000ffff1c7224 */ /* 0x000fe200000e06ff */
[----:B------:R-:W-:-:S02]  /*1510*/  SHF.L.U64.HI R2, R10, 0x5, R11 ;  /* 0x000000050a027819 */ /* 0x000fc4000001020b */
[----:B------:R-:W-:Y:S01]  /*1520*/  IADD3.X R39, PT, PT, RZ, RZ, RZ, P1, !PT ;  /* 0x000000ffff277210 */ /* 0x000fe20000ffe4ff */
[----:B------:R-:W-:Y:S06]  /*1530*/  BRA.U UP0, `(.L_x_449) ;  /* 0x0000000900907547 */ /* 0x000fec000b800000 */
[----:B------:R-:W-:Y:S05]  /*1540*/  @P4 BRA `(.L_x_450) ;  /* 0x0000000000404947 */ /* 0x000fea0003800000 */
        /* <DEDUP_REMOVED lines=15> */
[----:B------:R-:W-:Y:S05]  /*1640*/  BRA `(.L_x_451) ;  /* 0x0000000000187947 */ /* 0x000fea0003800000 */
.L_x_450:
[----:B------:R-:W1:Y:S01]  /*1650*/  LDCU.64 UR12, c[0x0][0x5c0] ;  /* 0x0000b800ff0c77ac */ /* 0x000e620008000a00 */
[----:B------:R-:W-:-:S05]  /*1660*/  IADD3 R0, PT, PT, R249, UR30, RZ ;  /* 0x0000001ef9007c10 */ /* 0x000fca000fffe0ff */
[C---:B-1----:R-:W-:Y:S02]  /*1670*/  IMAD R4, R0.reuse, UR13, RZ ;  /* 0x0000000d00047c24 */ /* 0x042fe4000f8e02ff */
[----:B------:R-:W-:-:S05]  /*1680*/  IMAD.WIDE.U32 R2, R0, UR12, RZ ;  /* 0x0000000c00027c25 */ /* 0x000fca000f8e00ff */
[----:B------:R-:W-:Y:S02]  /*1690*/  IADD3 R6, PT, PT, R3, R4, RZ ;  /* 0x0000000403067210 */ /* 0x000fe40007ffe0ff */
[----:B------:R-:W-:Y:S02]  /*16a0*/  MOV R5, R2 ;  /* 0x0000000200057202 */ /* 0x000fe40000000f00 */
.L_x_451:
        /* <DEDUP_REMOVED lines=17> */
.L_x_452:
[----:B------:R-:W1:Y:S01]  /*17c0*/  LDCU.64 UR10, c[0x0][0x5c8] ;  /* 0x0000b900ff0a77ac */ /* 0x000e620008000a00 */
[----:B------:R-:W-:-:S05]  /*17d0*/  IADD3 R0, PT, PT, R249, UR30, RZ ;  /* 0x0000001ef9007c10 */ /* 0x000fca000fffe0ff */
[C---:B-1----:R-:W-:Y:S02]  /*17e0*/  IMAD R4, R0.reuse, UR11, RZ ;  /* 0x0000000b00047c24 */ /* 0x042fe4000f8e02ff */
[----:B------:R-:W-:-:S05]  /*17f0*/  IMAD.WIDE.U32 R2, R0, UR10, RZ ;  /* 0x0000000a00027c25 */ /* 0x000fca000f8e00ff */
[----:B------:R-:W-:Y:S02]  /*1800*/  IADD3 R11, PT, PT, R3, R4, RZ ;  /* 0x00000004030b7210 */ /* 0x000fe40007ffe0ff */
[----:B------:R-:W-:-:S07]  /*1810*/  MOV R10, R2 ;  /* 0x00000002000a7202 */ /* 0x000fce0000000f00 */
.L_x_453:
[----:B------:R-:W-:Y:S01]  /*1820*/  UIADD3 UR29, UPT, UPT, -UR35, UR29, URZ ;  /* 0x0000001d231d7290 */ /* 0x000fe2000fffe1ff */
[----:B------:R-:W-:Y:S01]  /*1830*/  IMAD.U32 R2, RZ, RZ, UR12 ;  /* 0x0000000cff027e24 */ /* 0x000fe2000f8e00ff */
[----:B------:R-:W1:Y:S01]  /*1840*/  LDCU.64 UR8, c[0x0][0x5d8] ;  /* 0x0000bb00ff0877ac */ /* 0x000e620008000a00 */
[----:B------:R-:W-:Y:S02]  /*1850*/  BSSY.RECONVERGENT B0, `(.L_x_454) ;  /* 0x0000020000007945 */ /* 0x000fe40003800200 */
[----:B------:R-:W-:Y:S01]  /*1860*/  IMAD.WIDE.U32 R2, R2, UR35, R20 ;  /* 0x0000002302027c25 */ /* 0x000fe2000f8e0014 */
[----:B------:R-:W-:Y:S01]  /*1870*/  ISETP.GE.AND P4, PT, R40, UR29, PT ;  /* 0x0000001d28007c0c */ /* 0x000fe2000bf86270 */
[----:B------:R-:W-:Y:S01]  /*1880*/  UIMAD UR14, UR36, UR12, URZ ;  /* 0x0000000c240e72a4 */ /* 0x000fe2000f8e02ff */
[----:B------:R-:W-:Y:S02]  /*1890*/  ISETP.GE.AND P3, PT, R12, UR29, PT ;  /* 0x0000001d0c007c0c */ /* 0x000fe4000bf66270 */
[----:B------:R-:W-:Y:S01]  /*18a0*/  IADD3 R2, P0, PT, R5, R2, RZ ;  /* 0x0000000205027210 */ /* 0x000fe20007f1e0ff */
[----:B------:R-:W-:Y:S01]  /*18b0*/  UIMAD UR14, UR35, UR13, UR14 ;  /* 0x0000000d230e72a4 */ /* 0x000fe2000f8e020e */
[----:B------:R-:W-:-:S02]  /*18c0*/  ISETP.GE.AND P2, PT, R17, UR29, PT ;  /* 0x0000001d11007c0c */ /* 0x000fc4000bf46270 */
[----:B------:R-:W-:-:S03]  /*18d0*/  ISETP.GE.AND P1, PT, R33, UR29, PT ;  /* 0x0000001d21007c0c */ /* 0x000fc6000bf26270 */
[----:B------:R-:W-:Y:S02]  /*18e0*/  IADD3.X R3, PT, PT, R6, UR14, R3, P0, !PT ;  /* 0x0000000e06037c10 */ /* 0x000fe400087fe403 */
[----:B------:R-:W2:Y:S01]  /*18f0*/  @!P4 LDC.64 R4, c[0x0][0x560] ;  /* 0x00015800ff04cb82 */ /* 0x000ea20000000a00 */
[----:B-1----:R-:W-:Y:S01]  /*1900*/  IMAD.U32 R0, RZ, RZ, UR8 ;  /* 0x00000008ff007e24 */ /* 0x002fe2000f8e00ff */
[----:B------:R-:W-:-:S03]  /*1910*/  MOV R6, UR9 ;  /* 0x0000000900067c02 */ /* 0x000fc60008000f00 */
[----:B------:R-:W-:-:S04]  /*1920*/  IMAD.WIDE.U32 R8, R0, UR23, R2 ;  /* 0x0000001700087c25 */ /* 0x000fc8000f8e0002 */
        /* <DEDUP_REMOVED lines=17> */
[----:B------:R2:W-:Y:S04]  /*1a40*/  STG.E.128 desc[UR26][R4.64], RZ ;  /* 0x000000ff04007986 */ /* 0x0005e8000c101d1a */
.L_x_455:
[----:B------:R-:W-:Y:S05]  /*1a50*/  BSYNC.RECONVERGENT B0 ;  /* 0x0000000000007941 */ /* 0x000fea0003800200 */
.L_x_454:
[----:B------:R-:W-:Y:S04]  /*1a60*/  BSSY.RECONVERGENT B0, `(.L_x_456) ;  /* 0x000000c000007945 */ /* 0x000fe80003800200 */
        /* <DEDUP_REMOVED lines=8> */
[----:B-12---:R-:W-:-:S04]  /*1af0*/  LEA R4, P0, R2, UR8, 0x1 ;  /* 0x0000000802047c11 */ /* 0x006fc8000f8008ff */
[----:B------:R-:W-:-:S05]  /*1b00*/  LEA.HI.X R5, R2, UR9, R0, 0x1, P0 ;  /* 0x0000000902057c11 */ /* 0x000fca00080f0c00 */
[----:B------:R3:W-:Y:S04]  /*1b10*/  STG.E.128 desc[UR26][R4.64], RZ ;  /* 0x000000ff04007986 */ /* 0x0007e8000c101d1a */
.L_x_457:
[----:B------:R-:W-:Y:S05]  /*1b20*/  BSYNC.RECONVERGENT B0 ;  /* 0x0000000000007941 */ /* 0x000fea0003800200 */
.L_x_456:
[----:B------:R-:W-:Y:S04]  /*1b30*/  BSSY.RECONVERGENT B0, `(.L_x_458) ;  /* 0x000000c000007945 */ /* 0x000fe80003800200 */
[----:B------:R-:W-:Y:S05]  /*1b40*/  @P1 BRA `(.L_x_459) ;  /* 0x0000000000281947 */ /* 0x000fea0003800000 */
[----:B------:R-:W4:Y:S01]  /*1b50*/  LDCU.64 UR8, c[0x0][0x560] ;  /* 0x0000ac00ff0877ac */ /* 0x000f220008000a00 */
[----:B------:R-:W-:Y:S01]  /*1b60*/  MOV R2, R8 ;  /* 0x0000000800027202 */ /* 0x000fe20000000f00 */
[----:B------:R-:W-:Y:S01]  /*1b70*/  IMAD R0, R39, UR12, RZ ;  /* 0x0000000c27007c24 */ /* 0x000fe2000f8e02ff */
[----:B------:R-:W-:-:S03]  /*1b80*/  MOV R3, R7 ;  /* 0x0000000700037202 */ /* 0x000fc60000000f00 */
[C---:B------:R-:W-:Y:S02]  /*1b90*/  IMAD R0, R31.reuse, UR13, R0 ;  /* 0x0000000d1f007c24 */ /* 0x040fe4000f8e0200 */
[----:B-123--:R-:W-:-:S05]  /*1ba0*/  IMAD.WIDE.U32 R4, R31, UR12, R2 ;  /* 0x0000000c1f047c25 */ /* 0x00efca000f8e0002 */
[----:B------:R-:W-:Y:S02]  /*1bb0*/  IADD3 R0, PT, PT, R5, R0, RZ ;  /* 0x0000000005007210 */ /* 0x000fe40007ffe0ff */
[----:B----4-:R-:W-:-:S04]  /*1bc0*/  LEA R2, P0, R4, UR8, 0x1 ;  /* 0x0000000804027c11 */ /* 0x010fc8000f8008ff */
[----:B------:R-:W-:-:S05]  /*1bd0*/  LEA.HI.X R3, R4, UR9, R0, 0x1, P0 ;  /* 0x0000000904037c11 */ /* 0x000fca00080f0c00 */
[----:B------:R4:W-:Y:S04]  /*1be0*/  STG.E.128 desc[UR26][R2.64], RZ ;  /* 0x000000ff02007986 */ /* 0x0009e8000c101d1a */
.L_x_459:
[----:B------:R-:W-:Y:S05]  /*1bf0*/  BSYNC.RECONVERGENT B0 ;  /* 0x0000000000007941 */ /* 0x000fea0003800200 */
.L_x_458:
[----:B------:R-:W5:Y:S01]  /*1c00*/  LDCU.64 UR8, c[0x0][0x5e0] ;  /* 0x0000bc00ff0877ac */ /* 0x000f620008000a00 */
[----:B----4-:R-:W-:Y:S01]  /*1c10*/  MOV R2, UR10 ;  /* 0x0000000a00027c02 */ /* 0x010fe20008000f00 */
[----:B-123--:R-:W1:Y:S01]  /*1c20*/  @!P4 LDC.64 R4, c[0x0][0x568] ;  /* 0x00015a00ff04cb82 */ /* 0x00ee620000000a00 */
[----:B------:R-:W-:Y:S01]  /*1c30*/  BSSY.RECONVERGENT B0, `(.L_x_460) ;  /* 0x000001b000007945 */ /* 0x000fe20003800200 */
[----:B------:R-:W-:Y:S02]  /*1c40*/  UIMAD UR36, UR36, UR10, URZ ;  /* 0x0000000a242472a4 */ /* 0x000fe4000f8e02ff */
[----:B------:R-:W-:Y:S02]  /*1c50*/  IMAD.WIDE.U32 R2, R2, UR35, R20 ;  /* 0x0000002302027c25 */ /* 0x000fe4000f8e0014 */
[----:B------:R-:W-:Y:S01]  /*1c60*/  UIMAD UR36, UR35, UR11, UR36 ;  /* 0x0000000b232472a4 */ /* 0x000fe2000f8e0224 */
[----:B------:R-:W-:-:S05]  /*1c70*/  IADD3 R2, P0, PT, R10, R2, RZ ;  /* 0x000000020a027210 */ /* 0x000fca0007f1e0ff */
[----:B------:R-:W-:Y:S02]  /*1c80*/  IADD3.X R3, PT, PT, R11, UR36, R3, P0, !PT ;  /* 0x000000240b037c10 */ /* 0x000fe400087fe403 */
[----:B-----5:R-:W-:Y:S02]  /*1c90*/  MOV R0, UR8 ;  /* 0x0000000800007c02 */ /* 0x020fe40008000f00 */
[----:B------:R-:W-:-:S03]  /*1ca0*/  MOV R6, UR9 ;  /* 0x0000000900067c02 */ /* 0x000fc60008000f00 */
[----:B------:R-:W-:-:S04]  /*1cb0*/  IMAD.WIDE.U32 R8, R0, UR23, R2 ;  /* 0x0000001700087c25 */ /* 0x000fc8000f8e0002 */
        /* <DEDUP_REMOVED lines=18> */
.L_x_461:
[----:B------:R-:W-:Y:S05]  /*1de0*/  BSYNC.RECONVERGENT B0 ;  /* 0x0000000000007941 */ /* 0x000fea0003800200 */
.L_x_460:
        /* <DEDUP_REMOVED lines=12> */
.L_x_463:
[----:B------:R-:W-:Y:S05]  /*1eb0*/  BSYNC.RECONVERGENT B0 ;  /* 0x0000000000007941 */ /* 0x000fea0003800200 */
.L_x_462:
        /* <DEDUP_REMOVED lines=10> */
[----:B------:R1:W-:Y:S01]  /*1f60*/  STG.E.128 desc[UR26][R2.64], RZ ;  /* 0x000000ff02007986 */ /* 0x0003e2000c101d1a */
[----:B------:R-:W-:Y:S05]  /*1f70*/  BRA `(.L_x_464) ;  /* 0x0000007800307947 */ /* 0x000fea0003800000 */
.L_x_449:
[----:B------:R-:W-:Y:S01]  /*1f80*/  UIMAD UR37, UR40, -0x80, UR37 ;  /* 0xffffff80282578a4 */ /* 0x000fe2000f8e0225 */
[----:B------:R-:W-:Y:S01]  /*1f90*/  LEA R4, P1, R0, R240, 0x1 ;  /* 0x000000f000047211 */ /* 0x000fe200078208ff */
[----:B------:R-:W-:Y:S01]  /*1fa0*/  IMAD.WIDE.U32 R6, R10, 0x40, RZ ;  /* 0x000000400a067825 */ /* 0x000fe200078e00ff */
[----:B------:R-:W-:Y:S01]  /*1fb0*/  UIADD3 UR34, UPT, UPT, -UR35, UR29, URZ ;  /* 0x0000001d23227290 */ /* 0x000fe2000fffe1ff */
[----:B------:R-:W-:Y:S01]  /*1fc0*/  @P2 BAR.SYNC.DEFER_BLOCKING 0x0 ;  /* 0x0000000000002b1d */ /* 0x000fe20000010000 */
[----:B------:R-:W-:Y:S01]  /*1fd0*/  LEA.HI.X R5, R0, R239, R2, 0x1, P1 ;  /* 0x000000ef00057211 */ /* 0x000fe200008f0c02 */
[----:B------:R-:W-:Y:S01]  /*1fe0*/  IMAD.SHL.U32 R0, R11, 0x40, RZ ;  /* 0x000000400b007824 */ /* 0x000fe200078e00ff */
[----:B------:R-:W-:Y:S01]  /*1ff0*/  ISETP.GE.AND P5, PT, R17, UR37, PT ;  /* 0x0000002511007c0c */ /* 0x000fe2000bfa6270 */
[----:B------:R-:W-:Y:S01]  /*2000*/  ULOP3.LUT UR8, UR40, 0x80000001, URZ, 0xc0, !UPT ;  /* 0x8000000128087892 */ /* 0x000fe2000f8ec0ff */
[----:B------:R-:W-:Y:S01]  /*2010*/  ISETP.GE.AND P0, PT, R33, UR37, PT ;  /* 0x0000002521007c0c */ /* 0x000fe2000bf06270 */
[----:B------:R-:W-:Y:S01]  /*2020*/  UIMAD UR39, UR36, UR16, URZ ;  /* 0x00000010242772a4 */ /* 0x000fe2000f8e02ff */
[C---:B------:R-:W-:Y:S01]  /*2030*/  LEA R2, P1, R3.reuse, R242, 0x1 ;  /* 0x000000f203027211 */ /* 0x040fe200078208ff */
[----:B------:R-:W-:Y:S01]  /*2040*/  UISETP.NE.AND UP0, UPT, UR8, 0x1, UPT ;  /* 0x000000010800788c */ /* 0x000fe2000bf05270 */
[----:B------:R-:W-:Y:S01]  /*2050*/  ISETP.GE.AND P6, PT, R12, UR37, PT ;  /* 0x000000250c007c0c */ /* 0x000fe2000bfc6270 */
[----:B------:R-:W-:Y:S01]  /*2060*/  UIMAD UR36, UR36, UR14, URZ ;  /* 0x0000000e242472a4 */ /* 0x000fe2000f8e02ff */
[----:B------:R-:W-:Y:S01]  /*2070*/  LEA.HI.X R3, R3, R241, R9, 0x1, P1 ;  /* 0x000000f103037211 */ /* 0x000fe200008f0c09 */
[----:B------:R-:W-:Y:S01]  /*2080*/  USEL UR38, URZ, 0x4000, UP0 ;  /* 0x00004000ff267887 */ /* 0x000fe20008000000 */
[----:B------:R-:W-:Y:S01]  /*2090*/  ISETP.GE.AND P4, PT, R40, UR37, PT ;  /* 0x0000002528007c0c */ /* 0x000fe2000bf86270 */
[----:B------:R-:W1:Y:S01]  /*20a0*/  LDCU.64 UR10, c[0x0][0x3d0] ;  /* 0x00007a00ff0a77ac */ /* 0x000e620008000a00 */
[----:B------:R-:W-:-:S02]  /*20b0*/  ISETP.GE.AND P2, PT, R17, UR34, PT ;  /* 0x0000002211007c0c */ /* 0x000fc4000bf46270 */
[----:B------:R-:W-:Y:S01]  /*20c0*/  SHF.R.U32.HI R43, RZ, 0x1, R41 ;  /* 0x00000001ff2b7819 */ /* 0x000fe20000011629 */
[----:B------:R-:W-:Y:S01]  /*20d0*/  UIMAD UR36, UR35, UR15, UR36 ;  /* 0x0000000f232472a4 */ /* 0x000fe2000f8e0224 */
[----:B------:R-:W-:Y:S01]  /*20e0*/  @!P5 IADD3 R8, P3, PT, R4, R6, RZ ;  /* 0x000000060408d210 */ /* 0x000fe20007f7e0ff */
[----:B------:R-:W2:Y:S01]  /*20f0*/  LDCU.64 UR8, c[0x0][0x3d8] ;  /* 0x00007b00ff0877ac */ /* 0x000ea20008000a00 */
[----:B------:R-:W-:Y:S01]  /*2100*/  @!P0 LEA R6, P1, R10, R4, 0x7 ;  /* 0x000000040a068211 */ /* 0x000fe200078238ff */
[----:B------:R-:W3:Y:S01]  /*2110*/  S2R R173, SR_TID.X ;  /* 0x0000000000ad7919 */ /* 0x000ee20000002100 */
[----:B------:R-:W-:Y:S01]  /*2120*/  @!P5 IADD3.X R9, PT, PT, R5, R7, R0, P3, !PT ;  /* 0x000000070509d210 */ /* 0x000fe20001ffe400 */
[----:B------:R-:W-:Y:S01]  /*2130*/  UIMAD UR39, UR35, UR17, UR39 ;  /* 0x00000011232772a4 */ /* 0x000fe2000f8e0227 */
[----:B------:R-:W-:Y:S01]  /*2140*/  ISETP.GE.AND P3, PT, R12, UR34, PT ;  /* 0x000000220c007c0c */ /* 0x000fe2000bf66270 */
[----:B------:R-:W-:Y:S01]  /*2150*/  IMAD.WIDE.U32 R12, R14, 0x40, RZ ;  /* 0x000000400e0c7825 */ /* 0x000fe200078e00ff */
[----:B------:R-:W-:Y:S01]  /*2160*/  @!P0 LEA.HI.X R7, R10, R5, R11, 0x7, P1 ;  /* 0x000000050a078211 */ /* 0x000fe200008f3c0b */
[----:B------:R-:W4:Y:S01]  /*2170*/  @!P2 LDC.64 R34, c[0x0][0x388] ;  /* 0x0000e200ff22ab82 */ /* 0x000f220000000a00 */
[----:B------:R-:W-:Y:S01]  /*2180*/  LOP3.LUT R0, R42, 0x1f8, RZ, 0xc0, !PT ;  /* 0x000001f82a007812 */ /* 0x000fe200078ec0ff */
[----:B------:R-:W-:Y:S01]  /*2190*/  IMAD.SHL.U32 R11, R15, 0x40, RZ ;  /* 0x000000400f0b7824 */ /* 0x000fe200078e00ff */
[----:B------:R-:W-:Y:S01]  /*21a0*/  @!P5 IADD3 R16, P1, PT, R2, R12, RZ ;  /* 0x0000000c0210d210 */ /* 0x000fe20007f3e0ff */
[----:B------:R-:W-:Y:S01]  /*21b0*/  IMAD.U32 R12, RZ, RZ, UR14 ;  /* 0x0000000eff0c7e24 */ /* 0x000fe2000f8e00ff */
[----:B------:R-:W-:Y:S01]  /*21c0*/  LOP3.LUT R0, R0, 0x38, R41, 0x78, !PT ;  /* 0x0000003800007812 */ /* 0x000fe200078e7829 */
[----:B------:R-:W-:Y:S01]  /*21d0*/  IMAD.U32 R10, RZ, RZ, UR16 ;  /* 0x00000010ff0a7e24 */ /* 0x000fe2000f8e00ff */
[----:B------:R-:W-:Y:S01]  /*21e0*/  @!P5 IADD3.X R17, PT, PT, R3, R13, R11, P1, !PT ;  /* 0x0000000d0311d210 */ /* 0x000fe20000ffe40b */
[----:B------:R-:W-:Y:S01]  /*21f0*/  IMAD.WIDE.U32 R12, R12, UR35, R20 ;  /* 0x000000230c0c7c25 */ /* 0x000fe2000f8e0014 */
[----:B------:R-:W-:Y:S01]  /*2200*/  @!P0 LEA R18, P1, R14, R2, 0x7 ;  /* 0x000000020e128211 */ /* 0x000fe200078238ff */
[----:B------:R-:W1:Y:S01]  /*2210*/  LDC R222, c[0x0][0x44c] ;  /* 0x00011300ffde7b82 */ /* 0x000e620000000800 */
[----:B------:R-:W-:Y:S01]  /*2220*/  LOP3.LUT R0, R0, 0x1e00, R42, 0xf8, !PT ;  /* 0x00001e0000007812 */ /* 0x000fe200078ef82a */
[----:B------:R-:W-:Y:S01]  /*2230*/  IMAD.WIDE.U32 R10, R10, UR35, R20 ;  /* 0x000000230a0a7c25 */ /* 0x000fe2000f8e0014 */
[----:B------:R-:W-:-:S02]  /*2240*/  @!P0 LEA.HI.X R19, R14, R3, R15, 0x7, P1 ;  /* 0x000000030e138211 */ /* 0x000fc400008f3c0f */
[----:B------:R-:W-:Y:S01]  /*2250*/  LEA R0, R0, UR24, 0x1 ;  /* 0x0000001800007c11 */ /* 0x000fe2000f8e08ff */
[----:B------:R-:W-:Y:S01]  /*2260*/  @!P4 IMAD.MOV.U32 R14, RZ, RZ, R240 ;  /* 0x000000ffff0ec224 */ /* 0x000fe200078e00f0 */
[----:B------:R-:W-:Y:S01]  /*2270*/  LOP3.LUT R236, R43, 0x30, RZ, 0xc0, !PT ;  /* 0x000000302bec7812 */ /* 0x000fe200078ec0ff */
[----:B------:R-:W-:Y:S01]  /*2280*/  @!P4 IMAD.MOV.U32 R15, RZ, RZ, R239 ;  /* 0x000000ffff0fc224 */ /* 0x000fe200078e00ef */
[----:B------:R-:W4:Y:S01]  /*2290*/  @!P3 LDC.64 R20, c[0x0][0x388] ;  /* 0x0000e200ff14bb82 */ /* 0x000f220000000a00 */
[----:B------:R-:W-:Y:S02]  /*22a0*/  VIADD R219, R0, UR38 ;  /* 0x0000002600db7c36 */ /* 0x000fe40008000000 */
[----:B------:R-:W-:Y:S01]  /*22b0*/  IMAD.MOV.U32 R246, RZ, RZ, 0x7f800000 ;  /* 0x7f800000fff67424 */ /* 0x000fe200078e00ff */
[----:B------:R-:W-:Y:S01]  /*22c0*/  @!PT LDS RZ, [RZ] ;  /* 0x00000000fffff984 */ /* 0x000fe20000000800 */
[----:B------:R-:W-:Y:S01]  /*22d0*/  @!PT LDS RZ, [RZ] ;  /* 0x00000000fffff984 */ /* 0x000fe20000000800 */
[----:B------:R-:W-:Y:S01]  /*22e0*/  @!PT LDS RZ, [RZ] ;  /* 0x00000000fffff984 */ /* 0x000fe20000000800 */
[----:B------:R-:W-:Y:S01]  /*22f0*/  @!P4 LDGSTS.E.BYPASS.LTC128B.128 [R0+0x8000], desc[UR26][R14.64] ;  /* 0x080000000e00cfae */ /* 0x000fe2000b981a1a */
[----:B------:R-:W-:Y:S02]  /*2300*/  IMAD.MOV.U32 R245, RZ, RZ, 0x7f800000 ;  /* 0x7f800000fff57424 */ /* 0x000fe400078e00ff */
[----:B------:R-:W-:Y:S01]  /*2310*/  IMAD.MOV.U32 R244, RZ, RZ, 0x7f800000 ;  /* 0x7f800000fff47424 */ /* 0x000fe200078e00ff */
[----:B------:R-:W-:Y:S01]  /*2320*/  @P4 STS.128 [R0+0x8000], RZ ;  /* 0x008000ff00004388 */ /* 0x000fe20000000c00 */
[----:B------:R-:W-:-:S03]  /*2330*/  IMAD.MOV.U32 R243, RZ, RZ, 0x7f800000 ;  /* 0x7f800000fff37424 */ /* 0x000fc600078e00ff */
[----:B------:R-:W-:Y:S04]  /*2340*/  @P6 STS.128 [R0+0x9000], RZ ;  /* 0x009000ff00006388 */ /* 0x000fe80000000c00 */
[----:B------:R-:W-:Y:S01]  /*2350*/  @!PT LDS RZ, [RZ] ;  /* 0x00000000fffff984 */ /* 0x000fe20000000800 */
[----:B------:R-:W-:Y:S01]  /*2360*/  @!PT LDS RZ, [RZ] ;  /* 0x00000000fffff984 */ /* 0x000fe20000000800 */
[----:B------:R-:W-:Y:S01]  /*2370*/  @!PT LDS RZ, [RZ] ;  /* 0x00000000fffff984 */ /* 0x000fe20000000800 */
[----:B------:R2:W-:Y:S04]  /*2380*/  @!P6 LDGSTS.E.BYPASS.LTC128B.128 [R0+0x9000], desc[UR26][R4.64] ;  /* 0x090000000400efae */ /* 0x0005e8000b981a1a */
        /* <DEDUP_REMOVED lines=9> */
[----:B------:R3:W-:Y:S01]  /*2420*/  @!P0 LDGSTS.E.BYPASS.LTC128B.128 [R0+0xb000], desc[UR26][R6.64] ;  /* 0x0b00000006008fae */ /* 0x0007e2000b981a1a */
[----:B--2---:R-:W-:-:S02]  /*2430*/  @!P4 IMAD.MOV.U32 R4, RZ, RZ, R242 ;  /* 0x000000ffff04c224 */ /* 0x004fc400078e00f2 */
[----:B------:R-:W-:-:S05]  /*2440*/  @!P4 IMAD.MOV.U32 R5, RZ, RZ, R241 ;  /* 0x000000ffff05c224 */ /* 0x000fca00078e00f1 */
[----:B------:R2:W-:Y:S01]  /*2450*/  @!P4 LDGSTS.E.BYPASS.LTC128B.128 [R219], desc[UR26][R4.64] ;  /* 0x0000000004dbcfae */ /* 0x0005e2000b981a1a */
[----:B-1----:R-:W-:-:S03]  /*2460*/  IMAD R8, R25, UR10, RZ ;  /* 0x0000000a19087c24 */ /* 0x002fc6000f8e02ff */
[----:B------:R-:W-:Y:S01]  /*2470*/  @P4 STS.128 [R219], RZ ;  /* 0x000000ffdb004388 */ /* 0x000fe20000000c00 */
[----:B------:R-:W-:Y:S01]  /*2480*/  IMAD R9, R22, UR11, R8 ;  /* 0x0000000b16097c24 */ /* 0x000fe2000f8e0208 */
[----:B------:R-:W1:Y:S02]  /*2490*/  LDCU UR11, c[0x0][0x3b4] ;  /* 0x00007680ff0b77ac */ /* 0x000e640008000800 */
[----:B------:R-:W-:Y:S01]  /*24a0*/  @P6 STS.128 [R219+0x1000], RZ ;  /* 0x001000ffdb006388 */ /* 0x000fe20000000c00 */
[----:B---3--:R-:W-:Y:S02]  /*24b0*/  SHF.R.U32.HI R7, RZ, 0x2, R41 ;  /* 0x00000002ff077819 */ /* 0x008fe40000011629 */
[----:B------:R-:W-:Y:S01]  /*24c0*/  IADD3 R6, P4, PT, R23, R12, RZ ;  /* 0x0000000c17067210 */ /* 0x000fe20007f9e0ff */
[----:B------:R-:W-:Y:S01]  /*24d0*/  @!PT LDS RZ, [RZ] ;  /* 0x00000000fffff984 */ /* 0x000fe20000000800 */
[----:B------:R-:W-:Y:S01]  /*24e0*/  @!PT LDS RZ, [RZ] ;  /* 0x00000000fffff984 */ /* 0x000fe20000000800 */
[----:B------:R-:W-:Y:S01]  /*24f0*/  @!PT LDS RZ, [RZ] ;  /* 0x00000000fffff984 */ /* 0x000fe20000000800 */
[----:B------:R3:W-:Y:S01]  /*2500*/  @!P6 LDGSTS.E.BYPASS.LTC128B.128 [R219+0x1000], desc[UR26][R2.64] ;  /* 0x0100000002dbefae */ /* 0x0007e2000b981a1a */
[----:B------:R-:W-:Y:S02]  /*2510*/  LOP3.LUT R236, R236, 0x7, R7, 0xf8, !PT ;  /* 0x00000007ecec7812 */ /* 0x000fe400078ef807 */
[----:B------:R-:W-:Y:S01]  /*2520*/  IADD3.X R7, PT, PT, R24, UR36, R13, P4, !PT ;  /* 0x0000002418077c10 */ /* 0x000fe2000a7fe40d */
[----:B------:R-:W-:Y:S01]  /*2530*/  @P5 STS.128 [R219+0x2000], RZ ;  /* 0x002000ffdb005388 */ /* 0x000fe20000000c00 */
[----:B------:R-:W-:Y:S01]  /*2540*/  ISETP.GE.AND P4, PT, R40, UR34, PT ;  /* 0x0000002228007c0c */ /* 0x000fe2000bf86270 */
[----:B------:R-:W-:-:S02]  /*2550*/  VIADD R8, R236, 0x8 ;  /* 0x00000008ec087836 */ /* 0x000fc40000000000 */
[----:B------:R-:W-:Y:S01]  /*2560*/  @!PT LDS RZ, [RZ] ;  /* 0x00000000fffff984 */ /* 0x000fe20000000800 */
[----:B------:R-:W-:Y:S01]  /*2570*/  @!PT LDS RZ, [RZ] ;  /* 0x00000000fffff984 */ /* 0x000fe20000000800 */
[----:B------:R-:W-:Y:S01]  /*2580*/  @!PT LDS RZ, [RZ] ;  /* 0x00000000fffff984 */ /* 0x000fe20000000800 */
[----:B------:R4:W-:Y:S03]  /*2590*/  @!P5 LDGSTS.E.BYPASS.LTC128B.128 [R219+0x2000], desc[UR26][R16.64] ;  /* 0x0200000010dbdfae */ /* 0x0009e6000b981a1a */
[----:B------:R-:W-:Y:S01]  /*25a0*/  ISETP.GE.AND P6, PT, R8, UR37, PT ;  /* 0x0000002508007c0c */ /* 0x000fe2000bfc6270 */
[----:B------:R-:W-:Y:S01]  /*25b0*/  @P0 STS.128 [R219+0x3000], RZ ;  /* 0x003000ffdb000388 */ /* 0x000fe20000000c00 */
[----:B--2---:R-:W-:Y:S01]  /*25c0*/  IADD3 R4, P1, PT, R29, R10, RZ ;  /* 0x0000000a1d047210 */ /* 0x004fe20007f3e0ff */
[----:B------:R-:W-:Y:S02]  /*25d0*/  @!P3 IMAD R10, R28, UR16, RZ ;  /* 0x000000101c0abc24 */ /* 0x000fe4000f8e02ff */
[----:B------:R-:W-:Y:S01]  /*25e0*/  @!PT LDS RZ, [RZ] ;  /* 0x00000000fffff984 */ /* 0x000fe20000000800 */
[----:B------:R-:W-:Y:S01]  /*25f0*/  @!PT LDS RZ, [RZ] ;  /* 0x00000000fffff984 */ /* 0x000fe20000000800 */
[----:B------:R-:W-:Y:S01]  /*2600*/  @!PT LDS RZ, [RZ] ;  /* 0x00000000fffff984 */ /* 0x000fe20000000800 */
[----:B------:R2:W-:Y:S02]  /*2610*/  @!P0 LDGSTS.E.BYPASS.LTC128B.128 [R219+0x3000], desc[UR26][R18.64] ;  /* 0x0300000012db8fae */ /* 0x0005e4000b981a1a */
[----:B------:R-:W1:Y:S01]  /*2620*/  @!P4 LDC.64 R36, c[0x0][0x390] ;  /* 0x0000e400ff24cb82 */ /* 0x000e620000000a00 */
[----:B------:R-:W-:Y:S01]  /*2630*/  IADD3.X R5, PT, PT, R32, UR39, R11, P1, !PT ;  /* 0x0000002720057c10 */ /* 0x000fe20008ffe40b */
[----:B------:R-:W-:Y:S01]  /*2640*/  @!P3 IMAD R10, R26, UR17, R10 ;  /* 0x000000111a0abc24 */ /* 0x000fe2000f8e020a */
[----:B------:R-:W-:Y:S01]  /*2650*/  ISETP.GE.AND P1, PT, R33, UR34, PT ;  /* 0x0000002221007c0c */ /* 0x000fe2000bf26270 */
[----:B---3--:R-:W-:Y:S01]  /*2660*/  IMAD.WIDE.U32 R2, R22, UR10, R4 ;  /* 0x0000000a16027c25 */ /* 0x008fe2000f8e0004 */
[----:B------:R-:W-:-:S03]  /*2670*/  LOP3.LUT R5, R236, 0x40, RZ, 0xfc, !PT ;  /* 0x00000040ec057812 */ /* 0x000fc600078efcff */
[----:B------:R-:W-:Y:S01]  /*2680*/  IMAD R4, R25, UR8, RZ ;  /* 0x0000000819047c24 */ /* 0x000fe2000f8e02ff */
[----:B------:R-:W-:Y:S01]  /*2690*/  ISETP.GE.AND P5, PT, R5, UR37, PT ;  /* 0x0000002505007c0c */ /* 0x000fe2000bfa6270 */
[----:B------:R-:W-:-:S06]  /*26a0*/  IMAD.IADD R3, R3, 0x1, R9 ;  /* 0x0000000103037824 */ /* 0x000fcc00078e0209 */
[----:B------:R-:W3:Y:S01]  /*26b0*/  @!P1 LDC.64 R32, c[0x0][0x388] ;  /* 0x0000e200ff209b82 */ /* 0x000ee20000000a00 */
[C---:B------:R-:W-:Y:S02]  /*26c0*/  IMAD R11, R22.reuse, UR9, R4 ;  /* 0x00000009160b7c24 */ /* 0x040fe4000f8e0204 */
[C---:B------:R-:W-:Y:S02]  /*26d0*/  IMAD.SHL.U32 R168, R41.reuse, 0x40, RZ ;  /* 0x0000004029a87824 */ /* 0x040fe400078e00ff */
[----:B------:R-:W-:Y:S02]  /*26e0*/  IMAD.SHL.U32 R150, R41, 0x20, RZ ;  /* 0x0000002029967824 */ /* 0x000fe400078e00ff */
[----:B------:R-:W-:Y:S01]  /*26f0*/  IMAD.SHL.U32 R172, R173, 0x8, RZ ;  /* 0x00000008adac7824 */ /* 0x000fe200078e00ff */
[----:B----4-:R-:W2:Y:S01]  /*2700*/  @!P4 LDC.64 R16, c[0x0][0x388] ;  /* 0x0000e200ff10cb82 */ /* 0x010ea20000000a00 */
[----:B------:R-:W-:-:S04]  /*2710*/  IMAD.WIDE.U32 R4, R22, UR8, R6 ;  /* 0x0000000816047c25 */ /* 0x000fc8000f8e0006 */
[----:B------:R-:W-:Y:S02]  /*2720*/  IMAD.MOV.U32 R157, RZ, RZ, 0x40 ;  /* 0x00000040ff9d7424 */ /* 0x000fe400078e00ff */
[----:B------:R-:W-:Y:S02]  /*2730*/  IMAD.SHL.U32 R45, R173, 0x2, RZ ;  /* 0x00000002ad2d7824 */ /* 0x000fe400078e00ff */
[----:B------:R-:W-:Y:S01]  /*2740*/  IMAD.MOV.U32 R165, RZ, RZ, 0x20 ;  /* 0x00000020ffa57424 */ /* 0x000fe200078e00ff */
[----:B------:R-:W-:Y:S01]  /*2750*/  SHF.R.U32.HI R44, RZ, 0x1, R173 ;  /* 0x00000001ff2c7819 */ /* 0x000fe200000116ad */
[--C-:B------:R-:W-:Y:S02]  /*2760*/  @!P4 IMAD.MOV.U32 R6, RZ, RZ, R2.reuse ;  /* 0x000000ffff06c224 */ /* 0x100fe400078e0002 */
[----:B------:R-:W-:Y:S02]  /*2770*/  IMAD.MOV.U32 R250, RZ, RZ, 0x10 ;  /* 0x00000010fffa7424 */ /* 0x000fe400078e00ff */
[----:B------:R-:W-:Y:S01]  /*2780*/  IMAD.MOV.U32 R251, RZ, RZ, 0x20 ;  /* 0x00000020fffb7424 */ /* 0x000fe200078e00ff */
[----:B------:R-:W-:Y:S01]  /*2790*/  UIADD3 UR35, UPT, UPT, UR35, 0x80, URZ ;  /* 0x0000008023237890 */ /* 0x000fe2000fffe0ff */
[--C-:B------:R-:W-:Y:S01]  /*27a0*/  @!P4 IMAD.MOV.U32 R7, RZ, RZ, R3.reuse ;  /* 0x000000ffff07c224 */ /* 0x100fe200078e0003 */
[----:B------:R-:W-:Y:S01]  /*27b0*/  CS2R R126, SRZ ;  /* 0x00000000007e7805 */ /* 0x000fe2000001ff00 */
        /* <DEDUP_REMOVED lines=8> */
[----:B------:R-:W-:Y:S01]  /*2840*/  @!P3 IMAD.WIDE.U32 R2, R26, UR16, R2 ;  /* 0x000000101a02bc25 */ /* 0x000fe2000f8e0002 */
[----:B------:R-:W-:-:S02]  /*2850*/  CS2R R120, SRZ ;  /* 0x0000000000787805 */ /* 0x000fc4000001ff00 */
[----:B------:R-:W-:Y:S02]  /*2860*/  CS2R R118, SRZ ;  /* 0x0000000000767805 */ /* 0x000fe4000001ff00 */
[----:B------:R-:W-:Y:S01]  /*2870*/  CS2R R116, SRZ ;  /* 0x0000000000747805 */ /* 0x000fe2000001ff00 */
[----:B------:R-:W-:Y:S01]  /*2880*/  @!P3 IMAD.IADD R3, R3, 0x1, R10 ;  /* 0x000000010303b824 */ /* 0x000fe200078e020a */
[----:B------:R-:W-:Y:S01]  /*2890*/  @!P3 LEA R20, P0, R2, R20, 0x1 ;  /* 0x000000140214b211 */ /* 0x000fe200078008ff */
[----:B------:R-:W-:Y:S01]  /*28a0*/  @!P4 IMAD.WIDE.U32 R6, R40, UR16, R6 ;  /* 0x000000102806cc25 */ /* 0x000fe2000f8e0006 */
[----:B------:R-:W-:Y:S02]  /*28b0*/  CS2R R110, SRZ ;  /* 0x00000000006e7805 */ /* 0x000fe4000001ff00 */
[----:B------:R-:W-:Y:S02]  /*28c0*/  CS2R R108, SRZ ;  /* 0x00000000006c7805 */ /* 0x000fe4000001ff00 */
[----:B------:R-:W-:Y:S01]  /*28d0*/  @!P3 LEA.HI.X R21, R2, R21, R3, 0x1, P0 ;  /* 0x000000150215b211 */ /* 0x000fe200000f0c03 */
[----:B------:R-:W-:Y:S01]  /*28e0*/  @!P2 IMAD R3, R30, UR16, RZ ;  /* 0x000000101e03ac24 */ /* 0x000fe2000f8e02ff */
[----:B--2---:R-:W-:Y:S01]  /*28f0*/  @!P4 LEA R18, P0, R6, R16, 0x1 ;  /* 0x000000100612c211 */ /* 0x004fe200078008ff */
[----:B------:R-:W-:Y:S01]  /*2900*/  @!P3 IMAD R2, R28, UR14, RZ ;  /* 0x0000000e1c02bc24 */ /* 0x000fe2000f8e02ff */
[----:B------:R-:W-:Y:S01]  /*2910*/  CS2R R114, SRZ ;  /* 0x0000000000727805 */ /* 0x000fe2000001ff00 */
[----:B------:R-:W-:Y:S01]  /*2920*/  IMAD.IADD R5, R5, 0x1, R11 ;  /* 0x0000000105057824 */ /* 0x000fe200078e020b */
[----:B------:R-:W2:Y:S01]  /*2930*/  @!P3 LDC.64 R28, c[0x0][0x390] ;  /* 0x0000e400ff1cbb82 */ /* 0x000ea20000000a00 */
[C---:B------:R-:W-:Y:S01]  /*2940*/  @!P2 IMAD R14, R27.reuse, UR17, R3 ;  /* 0x000000111b0eac24 */ /* 0x040fe2000f8e0203 */
[----:B------:R-:W-:Y:S01]  /*2950*/  CS2R R112, SRZ ;  /* 0x0000000000707805 */ /* 0x000fe2000001ff00 */
[----:B------:R-:W-:Y:S01]  /*2960*/  @!P3 IMAD R38, R26, UR15, R2 ;  /* 0x0000000f1a26bc24 */ /* 0x000fe2000f8e0202 */
[----:B------:R-:W-:Y:S01]  /*2970*/  CS2R R106, SRZ ;  /* 0x00000000006a7805 */ /* 0x000fe2000001ff00 */
[----:B------:R-:W-:Y:S01]  /*2980*/  @!P4 IMAD R7, R40, UR17, R7 ;  /* 0x000000112807cc24 */ /* 0x000fe2000f8e0207 */
[----:B------:R-:W-:Y:S01]  /*2990*/  CS2R R104, SRZ ;  /* 0x0000000000687805 */ /* 0x000fe2000001ff00 */
[----:B------:R-:W-:Y:S01]  /*29a0*/  @!P2 IMAD.WIDE.U32 R2, R27, UR16, R8 ;  /* 0x000000101b02ac25 */ /* 0x000fe2000f8e0008 */
[----:B------:R-:W-:-:S02]  /*29b0*/  CS2R R102, SRZ ;  /* 0x0000000000667805 */ /* 0x000fc4000001ff00 */
[----:B------:R-:W-:Y:S02]  /*29c0*/  CS2R R100, SRZ ;  /* 0x0000000000647805 */ /* 0x000fe4000001ff00 */
[----:B------:R-:W-:Y:S01]  /*29d0*/  @!P4 LEA.HI.X R19, R6, R17, R7, 0x1, P0 ;  /* 0x000000110613c211 */ /* 0x000fe200000f0c07 */
[--C-:B------:R-:W-:Y:S01]  /*29e0*/  @!P3 IMAD.MOV.U32 R12, RZ, RZ, R4.reuse ;  /* 0x000000ffff0cb224 */ /* 0x100fe200078e0004 */
[----:B------:R-:W-:Y:S01]  /*29f0*/  @!P2 LEA R16, P0, R2, R34, 0x1 ;  /* 0x000000220210a211 */ /* 0x000fe200078008ff */
[--C-:B------:R-:W-:Y:S01]  /*2a00*/  @!P3 IMAD.MOV.U32 R13, RZ, RZ, R5.reuse ;  /* 0x000000ffff0db224 */ /* 0x100fe200078e0005 */
[----:B------:R-:W-:Y:S01]  /*2a10*/  CS2R R94, SRZ ;  /* 0x00000000005e7805 */ /* 0x000fe2000001ff00 */
[----:B------:R-:W-:Y:S01]  /*2a20*/  @!P2 IMAD.MOV.U32 R10, RZ, RZ, R4 ;  /* 0x000000ffff0aa224 */ /* 0x000fe200078e0004 */
[----:B------:R4:W-:Y:S01]  /*2a30*/  @!P4 LDGSTS.E.BYPASS.LTC128B.128 [R0+0xc000], desc[UR26][R18.64] ;  /* 0x0c0000001200cfae */ /* 0x0009e2000b981a1a */
[----:B------:R-:W-:Y:S01]  /*2a40*/  @!P2 IMAD.MOV.U32 R11, RZ, RZ, R5 ;  /* 0x000000ffff0ba224 */ /* 0x000fe200078e0005 */
[----:B------:R-:W-:Y:S01]  /*2a50*/  CS2R R92, SRZ ;  /* 0x00000000005c7805 */ /* 0x000fe2000001ff00 */
[----:B------:R-:W-:Y:S01]  /*2a60*/  @!P2 IMAD R8, R30, UR14, RZ ;  /* 0x0000000e1e08ac24 */ /* 0x000fe2000f8e02ff */
[----:B------:R-:W-:Y:S01]  /*2a70*/  @P4 STS.128 [R0+0xc000], RZ ;  /* 0x00c000ff00004388 */ /* 0x000fe20000000c00 */
[----:B------:R-:W-:Y:S01]  /*2a80*/  @!P2 IMAD.IADD R3, R3, 0x1, R14 ;  /* 0x000000010303a824 */ /* 0x000fe200078e020e */
[----:B------:R-:W-:Y:S01]  /*2a90*/  CS2R R98, SRZ ;  /* 0x0000000000627805 */ /* 0x000fe2000001ff00 */
[----:B------:R-:W-:Y:S01]  /*2aa0*/  @!P3 IMAD.WIDE.U32 R12, R26, UR14, R12 ;  /* 0x0000000e1a0cbc25 */ /* 0x000fe2000f8e000c */
[----:B------:R-:W-:Y:S01]  /*2ab0*/  @P3 STS.128 [R0+0xd000], RZ ;  /* 0x00d000ff00003388 */ /* 0x000fe20000000c00 */
[----:B------:R-:W-:-:S02]  /*2ac0*/  CS2R R96, SRZ ;  /* 0x0000000000607805 */ /* 0x000fc4000001ff00 */
[----:B------:R-:W-:Y:S01]  /*2ad0*/  @!P2 LEA.HI.X R17, R2, R35, R3, 0x1, P0 ;  /* 0x000000230211a211 */ /* 0x000fe200000f0c03 */
[C---:B------:R-:W-:Y:S01]  /*2ae0*/  @!P2 IMAD R30, R27.reuse, UR15, R8 ;  /* 0x0000000f1b1eac24 */ /* 0x040fe2000f8e0208 */
[----:B------:R-:W-:Y:S01]  /*2af0*/  @!PT LDS RZ, [RZ] ;  /* 0x00000000fffff984 */ /* 0x000fe20000000800 */
[----:B------:R-:W-:Y:S01]  /*2b00*/  @!PT LDS RZ, [RZ] ;  /* 0x00000000fffff984 */ /* 0x000fe20000000800 */
[----:B------:R-:W-:Y:S01]  /*2b10*/  @!PT LDS RZ, [RZ] ;  /* 0x00000000fffff984 */ /* 0x000fe20000000800 */
[----:B------:R-:W-:Y:S01]  /*2b20*/  @!P3 LDGSTS.E.BYPASS.LTC128B.128 [R0+0xd000], desc[UR26][R20.64] ;  /* 0x0d0000001400bfae */ /* 0x000fe2000b981a1a */
[----:B------:R-:W-:Y:S01]  /*2b30*/  @!P2 IMAD.WIDE.U32 R10, R27, UR14, R10 ;  /* 0x0000000e1b0aac25 */ /* 0x000fe2000f8e000a */
[----:B------:R-:W-:Y:S01]  /*2b40*/  CS2R R90, SRZ ;  /* 0x00000000005a7805 */ /* 0x000fe2000001ff00 */
[----:B------:R-:W2:Y:S01]  /*2b50*/  @!P2 LDC.64 R26, c[0x0][0x390] ;  /* 0x0000e400ff1aab82 */ /* 0x000ea20000000a00 */
[----:B------:R-:W-:Y:S01]  /*2b60*/  @P2 STS.128 [R0+0xe000], RZ ;  /* 0x00e000ff00002388 */ /* 0x000fe20000000c00 */
[----:B------:R-:W-:Y:S01]  /*2b70*/  @!P4 IMAD.WIDE.U32 R2, R40, UR14, R4 ;  /* 0x0000000e2802cc25 */ /* 0x000fe2000f8e0004 */
[----:B------:R-:W-:Y:S02]  /*2b80*/  CS2R R88, SRZ ;  /* 0x0000000000587805 */ /* 0x000fe4000001ff00 */
[----:B------:R-:W-:Y:S01]  /*2b90*/  CS2R R86, SRZ ;  /* 0x0000000000567805 */ /* 0x000fe2000001ff00 */
[----:B------:R-:W-:Y:S01]  /*2ba0*/  @!PT LDS RZ, [RZ] ;  /* 0x00000000fffff984 */ /* 0x000fe20000000800 */
[----:B------:R-:W-:Y:S01]  /*2bb0*/  @!PT LDS RZ, [RZ] ;  /* 0x00000000fffff984 */ /* 0x000fe20000000800 */
[----:B------:R-:W-:Y:S01]  /*2bc0*/  @!PT LDS RZ, [RZ] ;  /* 0x00000000fffff984 */ /* 0x000fe20000000800 */
[----:B------:R-:W-:Y:S01]  /*2bd0*/  @!P2 LDGSTS.E.BYPASS.LTC128B.128 [R0+0xe000], desc[UR26][R16.64] ;  /* 0x0e0000001000afae */ /* 0x000fe2000b981a1a */
[----:B------:R-:W-:Y:S01]  /*2be0*/  @!P1 IMAD R6, R39, UR16, RZ ;  /* 0x0000001027069c24 */ /* 0x000fe2000f8e02ff */
[----:B-1----:R-:W-:Y:S01]  /*2bf0*/  @!P4 LEA R14, P0, R2, R36, 0x1 ;  /* 0x00000024020ec211 */ /* 0x002fe200078008ff */
[----:B------:R-:W-:Y:S01]  /*2c00*/  @!P4 IMAD R3, R40, UR15, R3 ;  /* 0x0000000f2803cc24 */ /* 0x000fe2000f8e0203 */
[----:B------:R-:W-:Y:S01]  /*2c10*/  @P1 STS.128 [R0+0xf000], RZ ;  /* 0x00f000ff00001388 */ /* 0x000fe20000000c00 */
[----:B------:R-:W-:Y:S01]  /*2c20*/  @!P1 IMAD.MOV.U32 R22, RZ, RZ, R4 ;  /* 0x000000ffff169224 */ /* 0x000fe200078e0004 */
[----:B------:R-:W-:Y:S01]  /*2c30*/  CS2R R84, SRZ ;  /* 0x0000000000547805 */ /* 0x000fe2000001ff00 */
[----:B----4-:R-:W1:Y:S01]  /*2c40*/  @!P1 LDC.64 R18, c[0x0][0x390] ;  /* 0x0000e400ff129b82 */ /* 0x010e620000000a00 */
[----:B------:R-:W-:Y:S01]  /*2c50*/  @!P1 IMAD.MOV.U32 R23, RZ, RZ, R5 ;  /* 0x000000ffff179224 */ /* 0x000fe200078e0005 */
[----:B------:R-:W-:Y:S01]  /*2c60*/  @!P4 LEA.HI.X R15, R2, R37, R3, 0x1, P0 ;  /* 0x00000025020fc211 */ /* 0x000fe200000f0c03 */
[C---:B------:R-:W-:Y:S01]  /*2c70*/  @!P1 IMAD R6, R31.reuse, UR17, R6 ;  /* 0x000000111f069c24 */ /* 0x040fe2000f8e0206 */
[----:B------:R-:W4:Y:S01]  /*2c80*/  LDCU UR17, c[0x0][0x590] ;  /* 0x0000b200ff1177ac */ /* 0x000f220008000800 */
[----:B------:R-:W-:Y:S01]  /*2c90*/  @!P1 IMAD.WIDE.U32 R4, R31, UR16, R24 ;  /* 0x000000101f049c25 */ /* 0x000fe2000f8e0018 */
[----:B------:R-:W4:Y:S03]  /*2ca0*/  LDCU UR16, c[0x0][0x594] ;  /* 0x0000b280ff1077ac */ /* 0x000f260008000800 */
[----:B------:R-:W-:Y:S01]  /*2cb0*/  @!P1 IMAD.IADD R3, R5, 0x1, R6 ;  /* 0x0000000105039824 */ /* 0x000fe200078e0206 */
[C---:B---3--:R-:W-:Y:S01]  /*2cc0*/  @!P1 LEA R2, P0, R4.reuse, R32, 0x1 ;  /* 0x0000002004029211 */ /* 0x048fe200078008ff */
[----:B------:R-:W-:Y:S01]  /*2cd0*/  @!P1 IMAD R7, R39, UR14, RZ ;  /* 0x0000000e27079c24 */ /* 0x000fe2000f8e02ff */
[----:B------:R-:W-:Y:S01]  /*2ce0*/  CS2R R78, SRZ ;  /* 0x00000000004e7805 */ /* 0x000fe2000001ff00 */
[----:B------:R-:W-:Y:S01]  /*2cf0*/  @!P2 IMAD.IADD R5, R11, 0x1, R30 ;  /* 0x000000010b05a824 */ /* 0x000fe200078e021e */
[----:B------:R-:W-:Y:S01]  /*2d00*/  @!P1 LEA.HI.X R3, R4, R33, R3, 0x1, P0 ;  /* 0x0000002104039211 */ /* 0x000fe200000f0c03 */
[----:B------:R-:W-:Y:S01]  /*2d10*/  @!P3 IMAD.IADD R4, R13, 0x1, R38 ;  /* 0x000000010d04b824 */ /* 0x000fe200078e0226 */
[C---:B--2---:R-:W-:Y:S01]  /*2d20*/  @!P3 LEA R6, P0, R12.reuse, R28, 0x1 ;  /* 0x0000001c0c06b211 */ /* 0x044fe200078008ff */
[C---:B------:R-:W-:Y:S01]  /*2d30*/  @!P1 IMAD R24, R31.reuse, UR15, R7 ;  /* 0x0000000f1f189c24 */ /* 0x040fe2000f8e0207 */
[----:B------:R-:W-:Y:S01]  /*2d40*/  CS2R R76, SRZ ;  /* 0x00000000004c7805 */ /* 0x000fe2000001ff00 */
[----:B------:R-:W-:Y:S01]  /*2d50*/  @!P1 IMAD.WIDE.U32 R8, R31, UR14, R22 ;  /* 0x0000000e1f089c25 */ /* 0x000fe2000f8e0016 */
[----:B------:R-:W-:Y:S01]  /*2d60*/  @!P3 LEA.HI.X R7, R12, R29, R4, 0x1, P0 ;  /* 0x0000001d0c07b211 */ /* 0x000fe200000f0c04 */
[----:B------:R-:W-:Y:S01]  /*2d70*/  @!PT LDS RZ, [RZ] ;  /* 0x00000000fffff984 */ /* 0x000fe20000000800 */
[----:B------:R-:W-:Y:S01]  /*2d80*/  @!PT LDS RZ, [RZ] ;  /* 0x00000000fffff984 */ /* 0x000fe20000000800 */
[----:B------:R-:W-:Y:S01]  /*2d90*/  @!PT LDS RZ, [RZ] ;  /* 0x00000000fffff984 */ /* 0x000fe20000000800 */
[----:B------:R2:W-:Y:S01]  /*2da0*/  @!P1 LDGSTS.E.BYPASS.LTC128B.128 [R0+0xf000], desc[UR26][R2.64] ;  /* 0x0f00000002009fae */ /* 0x0005e2000b981a1a */
[C---:B------:R-:W-:Y:S01]  /*2db0*/  @!P2 LEA R4, P0, R10.reuse, R26, 0x1 ;  /* 0x0000001a0a04a211 */ /* 0x040fe200078008ff */
[----:B------:R-:W3:Y:S02]  /*2dc0*/  LDCU UR14, c[0x0][0x3b0] ;  /* 0x00007600ff0e77ac */ /* 0x000ee40008000800 */
[----:B------:R-:W-:Y:S01]  /*2dd0*/  @!P4 LDGSTS.E.BYPASS.LTC128B.128 [R0+0x10000], desc[UR26][R14.64] ;  /* 0x100000000e00cfae */ /* 0x000fe2000b981a1a */
[----:B------:R-:W-:Y:S01]  /*2de0*/  @!P2 LEA.HI.X R5, R10, R27, R5, 0x1, P0 ;  /* 0x0000001b0a05a211 */ /* 0x000fe200000f0c05 */
[----:B------:R-:W-:Y:S01]  /*2df0*/  VIADD R10, R236, 0x48 ;  /* 0x00000048ec0a7836 */ /* 0x000fe20000000000 */
[----:B------:R-:W-:Y:S01]  /*2e00*/  CS2R R82, SRZ ;  /* 0x0000000000527805 */ /* 0x000fe2000001ff00 */
[----:B------:R-:W-:Y:S01]  /*2e10*/  @P4 STS.128 [R0+0x10000], RZ ;  /* 0x010000ff00004388 */ /* 0x000fe20000000c00 */
[----:B------:R-:W-:-:S02]  /*2e20*/  CS2R R80, SRZ ;  /* 0x0000000000507805 */ /* 0x000fc4000001ff00 */
[----:B------:R-:W-:Y:S02]  /*2e30*/  CS2R R74, SRZ ;  /* 0x00000000004a7805 */ /* 0x000fe4000001ff00 */
[----:B------:R-:W-:Y:S01]  /*2e40*/  CS2R R72, SRZ ;  /* 0x0000000000487805 */ /* 0x000fe2000001ff00 */
[----:B------:R-:W-:Y:S01]  /*2e50*/  @P3 STS.128 [R0+0x11000], RZ ;  /* 0x011000ff00003388 */ /* 0x000fe20000000c00 */
[----:B------:R-:W-:Y:S02]  /*2e60*/  CS2R R70, SRZ ;  /* 0x0000000000467805 */ /* 0x000fe4000001ff00 */
[----:B------:R-:W-:Y:S01]  /*2e70*/  CS2R R68, SRZ ;  /* 0x0000000000447805 */ /* 0x000fe2000001ff00 */
[----:B------:R-:W3:Y:S01]  /*2e80*/  LDCU UR8, c[0x0][0x3e0] ;  /* 0x00007c00ff0877ac */ /* 0x000ee20008000800 */
[----:B------:R-:W-:Y:S01]  /*2e90*/  @!PT LDS RZ, [RZ] ;  /* 0x00000000fffff984 */ /* 0x000fe20000000800 */
[----:B------:R-:W-:Y:S01]  /*2ea0*/  @!PT LDS RZ, [RZ] ;  /* 0x00000000fffff984 */ /* 0x000fe20000000800 */
[----:B------:R-:W-:Y:S01]  /*2eb0*/  @!PT LDS RZ, [RZ] ;  /* 0x00000000fffff984 */ /* 0x000fe20000000800 */
[----:B------:R-:W-:Y:S01]  /*2ec0*/  @!P3 LDGSTS.E.BYPASS.LTC128B.128 [R0+0x11000], desc[UR26][R6.64] ;  /* 0x110000000600bfae */ /* 0x000fe2000b981a1a */
[----:B------:R-:W-:Y:S01]  /*2ed0*/  ISETP.GE.AND P3, PT, R10, UR37, PT ;  /* 0x000000250a007c0c */ /* 0x000fe2000bf66270 */
[----:B------:R-:W3:Y:S02]  /*2ee0*/  LDCU UR9, c[0x0][0x45c] ;  /* 0x00008b80ff0977ac */ /* 0x000ee40008000800 */
[----:B------:R-:W-:Y:S04]  /*2ef0*/  @P2 STS.128 [R0+0x12000], RZ ;  /* 0x012000ff00002388 */ /* 0x000fe80000000c00 */
[----:B------:R-:W-:Y:S01]  /*2f00*/  @!PT LDS RZ, [RZ] ;  /* 0x00000000fffff984 */ /* 0x000fe20000000800 */
[----:B------:R-:W-:Y:S01]  /*2f10*/  @!PT LDS RZ, [RZ] ;  /* 0x00000000fffff984 */ /* 0x000fe20000000800 */
[----:B------:R-:W-:Y:S01]  /*2f20*/  @!PT LDS RZ, [RZ] ;  /* 0x00000000fffff984 */ /* 0x000fe20000000800 */
[----:B------:R4:W-:Y:S01]  /*2f30*/  @!P2 LDGSTS.E.BYPASS.LTC128B.128 [R0+0x12000], desc[UR26][R4.64] ;  /* 0x120000000400afae */ /* 0x0009e2000b981a1a */
[----:B--2---:R-:W-:Y:S01]  /*2f40*/  @!P1 IMAD.IADD R3, R9, 0x1, R24 ;  /* 0x0000000109039824 */ /* 0x004fe200078e0218 */
[----:B-1----:R-:W-:-:S02]  /*2f50*/  @!P1 LEA R2, P0, R8, R18, 0x1 ;  /* 0x0000001208029211 */ /* 0x002fc400078008ff */
[----:B------:R1:W-:Y:S02]  /*2f60*/  @P1 STS.128 [R0+0x13000], RZ ;  /* 0x013000ff00001388 */ /* 0x0003e40000000c00 */
[----:B------:R-:W-:Y:S02]  /*2f70*/  @!P1 LEA.HI.X R3, R8, R19, R3, 0x1, P0 ;  /* 0x0000001308039211 */ /* 0x000fe400000f0c03 */
[----:B------:R-:W-:-:S03]  /*2f80*/  ISETP.GE.AND P0, PT, R236, UR37, PT ;  /* 0x00000025ec007c0c */ /* 0x000fc6000bf06270 */
[----:B------:R-:W-:Y:S01]  /*2f90*/  @!PT LDS RZ, [RZ] ;  /* 0x00000000fffff984 */ /* 0x000fe20000000800 */
[----:B------:R-:W-:Y:S01]  /*2fa0*/  @!PT LDS RZ, [RZ] ;  /* 0x00000000fffff984 */ /* 0x000fe20000000800 */
[----:B------:R-:W-:Y:S01]  /*2fb0*/  @!PT LDS RZ, [RZ] ;  /* 0x00000000fffff984 */ /* 0x000fe20000000800 */
[----:B------:R2:W-:Y:S04]  /*2fc0*/  @!P1 LDGSTS.E.BYPASS.LTC128B.128 [R0+0x13000], desc[UR26][R2.64] ;  /* 0x1300000002009fae */ /* 0x0005e8000b981a1a */
[----:B------:R-:W0:Y:S01]  /*2fd0*/  LDGDEPBAR ;  /* 0x00000000000079af */ /* 0x000e220000000000 */
[----:B----4-:R-:W-:-:S04]  /*2fe0*/  IMAD.MOV.U32 R4, RZ, RZ, 0x4 ;  /* 0x00000004ff047424 */ /* 0x010fc800078e00ff */
[----:B--2---:R-:W-:-:S05]  /*2ff0*/  IMAD.WIDE.U32 R2, R236, R4, UR42 ;  /* 0x0000002aec027e25 */ /* 0x004fca000f8e0004 */
[----:B------:R-:W5:Y:S04]  /*3000*/  @!P0 LDG.E R246, desc[UR26][R2.64] ;  /* 0x0000001a02f68981 */ /* 0x000f68000c1e1900 */
[----:B------:R-:W5:Y:S04]  /*3010*/  @!P6 LDG.E R245, desc[UR26][R2.64+0x20] ;  /* 0x0000201a02f5e981 */ /* 0x000f68000c1e1900 */
[----:B------:R-:W5:Y:S04]  /*3020*/  @!P5 LDG.E R244, desc[UR26][R2.64+0x100] ;  /* 0x0001001a02f4d981 */ /* 0x000f68000c1e1900 */
[----:B------:R2:W5:Y:S01]  /*3030*/  @!P3 LDG.E R243, desc[UR26][R2.64+0x120] ;  /* 0x0001201a02f3b981 */ /* 0x000562000c1e1900 */
[C---:B-1----:R-:W-:Y:S01]  /*3040*/  LOP3.LUT R0, R168.reuse, 0x1c0, RZ, 0xc0, !PT ;  /* 0x000001c0a8007812 */ /* 0x042fe200078ec0ff */
[C---:B------:R-:W-:Y:S01]  /*3050*/  IMAD.SHL.U32 R5, R173.reuse, 0x40, RZ ;  /* 0x00000040ad057824 */ /* 0x040fe200078e00ff */
[----:B------:R-:W-:Y:S01]  /*3060*/  LOP3.LUT R4, R168, 0x200, RZ, 0xc0, !PT ;  /* 0x00000200a8047812 */ /* 0x000fe200078ec0ff */
[----:B------:R-:W-:Y:S01]  /*3070*/  IMAD.SHL.U32 R6, R173, 0x20, RZ ;  /* 0x00000020ad067824 */ /* 0x000fe200078e00ff */
[----:B------:R-:W-:Y:S01]  /*3080*/  LOP3.LUT R0, R0, 0x38, R42, 0xf8, !PT ;  /* 0x0000003800007812 */ /* 0x000fe200078ef82a */
[----:B---3--:R-:W-:Y:S01]  /*3090*/  USHF.L.U32 UR10, UR14, 0x7, URZ ;  /* 0x000000070e0a7899 */ /* 0x008fe200080006ff */
[----:B------:R-:W-:Y:S01]  /*30a0*/  LOP3.LUT R4, R4, 0xc00, R150, 0xf8, !PT ;  /* 0x00000c0004047812 */ /* 0x000fe200078ef896 */
[----:B------:R-:W-:Y:S01]  /*30b0*/  USHF.L.U64.HI UR11, UR14, 0x6, UR11 ;  /* 0x000000060e0b7899 */ /* 0x000fe2000801020b */
[----:B------:R-:W-:Y:S01]  /*30c0*/  R2P PR, R41, 0x6 ;  /* 0x0000000629007804 */ /* 0x000fe20000000000 */
[----:B------:R-:W-:Y:S01]  /*30d0*/  USHF.L.U32 UR15, UR17, 0x7, URZ ;  /* 0x00000007110f7899 */ /* 0x000fe200080006ff */
[C---:B------:R-:W-:Y:S01]  /*30e0*/  LOP3.LUT P0, RZ, R173.reuse, 0x8, RZ, 0xc0, !PT ;  /* 0x00000008adff7812 */ /* 0x040fe2000780c0ff */
[----:B------:R-:W-:Y:S01]  /*30f0*/  USHF.L.U64.HI UR16, UR17, 0x6, UR16 ;  /* 0x0000000611107899 */ /* 0x000fe20008010210 */
[----:B------:R-:W-:Y:S01]  /*3100*/  LOP3.LUT P3, RZ, R173, 0x2, RZ, 0xc0, !PT ;  /* 0x00000002adff7812 */ /* 0x000fe2000786c0ff */
[----:B------:R-:W-:Y:S01]  /*3110*/  UISETP.GE.AND UP1, UPT, UR35, UR29, UPT ;  /* 0x0000001d2300728c */ /* 0x000fe2000bf26270 */
[----:B------:R-:W-:Y:S01]  /*3120*/  SEL R157, R157, 0xffffffc0, !P2 ;  /* 0xffffffc09d9d7807 */ /* 0x000fe20005000000 */
[----:B------:R-:W-:Y:S01]  /*3130*/  USHF.L.U32 UR14, UR14, 0x6, URZ ;  /* 0x000000060e0e7899 */ /* 0x000fe200080006ff */
[----:B------:R-:W-:Y:S01]  /*3140*/  SEL R165, R165, 0xffffffe0, !P1 ;  /* 0xffffffe0a5a57807 */ /* 0x000fe20004800000 */
[----:B------:R-:W-:Y:S01]  /*3150*/  USHF.L.U32 UR17, UR17, 0x6, URZ ;  /* 0x0000000611117899 */ /* 0x000fe200080006ff */
[----:B------:R-:W-:-:S02]  /*3160*/  LOP3.LUT P2, RZ, R173, 0x4, RZ, 0xc0, !PT ;  /* 0x00000004adff7812 */ /* 0x000fc4000784c0ff */
[C---:B------:R-:W-:Y:S02]  /*3170*/  LOP3.LUT P4, RZ, R173.reuse, 0x10, RZ, 0xc0, !PT ;  /* 0x00000010adff7812 */ /* 0x040fe4000788c0ff */
[----:B------:R-:W-:Y:S02]  /*3180*/  SEL R250, R250, 0xfffffff0, !P2 ;  /* 0xfffffff0fafa7807 */ /* 0x000fe40005000000 */
[----:B--2---:R-:W-:Y:S02]  /*3190*/  SHF.R.U32.HI R2, RZ, 0x4, R41 ;  /* 0x00000004ff027819 */ /* 0x004fe40000011629 */
[----:B------:R-:W-:Y:S02]  /*31a0*/  LOP3.LUT R3, R0, 0x8, R43, 0x78, !PT ;  /* 0x0000000800037812 */ /* 0x000fe400078e782b */
[----:B------:R-:W-:Y:S02]  /*31b0*/  LOP3.LUT R2, R2, 0x8, RZ, 0xc0, !PT ;  /* 0x0000000802027812 */ /* 0x000fe400078ec0ff */
[----:B------:R-:W-:Y:S01]  /*31c0*/  LOP3.LUT R170, R4, R3, RZ, 0xfc, !PT ;  /* 0x0000000304aa7212 */ /* 0x000fe200078efcff */
[----:B------:R-:W-:Y:S01]  /*31d0*/  IMAD.SHL.U32 R4, R173, 0x10, RZ ;  /* 0x00000010ad047824 */ /* 0x000fe200078e00ff */
[----:B------:R-:W-:-:S02]  /*31e0*/  LOP3.LUT R2, R2, 0x10, R41, 0xf8, !PT ;  /* 0x0000001002027812 */ /* 0x000fc400078ef829 */
[----:B------:R-:W-:Y:S02]  /*31f0*/  LEA R170, R170, UR24, 0x1 ;  /* 0x00000018aaaa7c11 */ /* 0x000fe4000f8e08ff */
[----:B------:R-:W-:Y:S02]  /*3200*/  LOP3.LUT R2, R2, R0, RZ, 0x3c, !PT ;  /* 0x0000000002027212 */ /* 0x000fe400078e3cff */
[----:B------:R-:W-:Y:S01]  /*3210*/  LOP3.LUT R0, R0, 0x8, R41, 0x78, !PT ;  /* 0x0000000800007812 */ /* 0x000fe200078e7829 */
[----:B------:R-:W-:Y:S01]  /*3220*/  VIADD R170, R170, UR38 ;  /* 0x00000026aaaa7c36 */ /* 0x000fe20008000000 */
[----:B------:R-:W-:Y:S02]  /*3230*/  LOP3.LUT R168, R2, 0x200, R168, 0xf8, !PT ;  /* 0x0000020002a87812 */ /* 0x000fe400078ef8a8 */
[----:B------:R-:W-:Y:S02]  /*3240*/  LOP3.LUT R150, R0, 0x7200, R150, 0xf8, !PT ;  /* 0x0000720000967812 */ /* 0x000fe400078ef896 */
[----:B------:R-:W-:-:S02]  /*3250*/  LOP3.LUT R0, R5, 0x1c0, RZ, 0xc0, !PT ;  /* 0x000001c005007812 */ /* 0x000fc400078ec0ff */
[----:B------:R-:W-:Y:S02]  /*3260*/  LOP3.LUT R2, R5, 0x200, RZ, 0xc0, !PT ;  /* 0x0000020005027812 */ /* 0x000fe400078ec0ff */
[----:B------:R-:W-:Y:S02]  /*3270*/  LOP3.LUT R0, R0, 0x38, R172, 0xf8, !PT ;  /* 0x0000003800007812 */ /* 0x000fe400078ef8ac */
[----:B------:R-:W-:Y:S02]  /*3280*/  LEA R150, R150, UR24, 0x1 ;  /* 0x0000001896967c11 */ /* 0x000fe4000f8e08ff */
[----:B------:R-:W-:Y:S02]  /*3290*/  LOP3.LUT R5, R45, 0xe006, R5, 0xc8, !PT ;  /* 0x0000e0062d057812 */ /* 0x000fe400078ec805 */
[----:B------:R-:W-:Y:S01]  /*32a0*/  LOP3.LUT R4, R4, 0x1c0, RZ, 0xc0, !PT ;  /* 0x000001c004047812 */ /* 0x000fe200078ec0ff */
[--C-:B------:R-:W-:Y:S01]  /*32b0*/  IMAD.IADD R164, R157, 0x1, R150.reuse ;  /* 0x000000019da47824 */ /* 0x100fe200078e0296 */
[----:B------:R-:W-:Y:S01]  /*32c0*/  LOP3.LUT R3, R0, 0x8, R173, 0x78, !PT ;  /* 0x0000000800037812 */ /* 0x000fe200078e78ad */
[C---:B------:R-:W-:Y:S01]  /*32d0*/  IMAD.IADD R156, R165.reuse, 0x1, R150 ;  /* 0x00000001a59c7824 */ /* 0x040fe200078e0296 */
[----:B------:R-:W-:Y:S01]  /*32e0*/  LEA R168, R168, UR24, 0x1 ;  /* 0x00000018a8a87c11 */ /* 0x000fe2000f8e08ff */
[----:B------:R-:W-:Y:S01]  /*32f0*/  IMAD.IADD R169, R165, 0x1, R164 ;  /* 0x00000001a5a97824 */ /* 0x000fe200078e02a4 */
[----:B------:R-:W-:-:S02]  /*3300*/  LOP3.LUT R2, R2, 0xc00, R6, 0xf8, !PT ;  /* 0x00000c0002027812 */ /* 0x000fc400078ef806 */
[----:B------:R-:W-:Y:S01]  /*3310*/  LOP3.LUT R5, R5, 0xc00, R6, 0xf8, !PT ;  /* 0x00000c0005057812 */ /* 0x000fe200078ef806 */
[----:B------:R-:W-:Y:S01]  /*3320*/  VIADD R168, R168, UR38 ;  /* 0x00000026a8a87c36 */ /* 0x000fe20008000000 */
[----:B------:R-:W-:Y:S02]  /*3330*/  LOP3.LUT R4, R4, 0x38, R45, 0xf8, !PT ;  /* 0x0000003804047812 */ /* 0x000fe400078ef82d */
[----:B------:R-:W-:Y:S02]  /*3340*/  LOP3.LUT R0, R0, 0x8, R44, 0x78, !PT ;  /* 0x0000000800007812 */ /* 0x000fe400078e782c */
[----:B------:R-:W-:Y:S02]  /*3350*/  LOP3.LUT R248, R5, R4, RZ, 0xfc, !PT ;  /* 0x0000000405f87212 */ /* 0x000fe400078efcff */
[----:B------:R-:W-:Y:S02]  /*3360*/  LOP3.LUT R247, R3, 0x7200, R6, 0xf8, !PT ;  /* 0x0000720003f77812 */ /* 0x000fe400078ef806 */
[----:B------:R-:W-:-:S02]  /*3370*/  LOP3.LUT R171, R2, R0, RZ, 0xfc, !PT ;  /* 0x0000000002ab7212 */ /* 0x000fc400078efcff */
[----:B------:R-:W-:-:S07]  /*3380*/  SEL R252, R251, 0xffffffe0, !P0 ;  /* 0xffffffe0fbfc7807 */ /* 0x000fce0004000000 */
.L_x_467:
[----:B------:R-:W0:Y:S01]  /*3390*/  LDGDEPBAR ;  /* 0x00000000000079af */ /* 0x000e220000000000 */
[C---:B------:R-:W-:Y:S01]  /*33a0*/  IMAD.IADD R144, R170.reuse, 0x1, R165 ;  /* 0x00000001aa907824 */ /* 0x040fe200078e02a5 */
[----:B------:R-:W-:Y:S01]  /*33b0*/  PLOP3.LUT P5, PT, PT, PT, UP1, 0x80, 0x8 ;  /* 0x000000000008781c */ /* 0x000fe20003faf018 */
[----:B------:R-:W-:Y:S01]  /*33c0*/  IMAD.IADD R0, R170, 0x1, R157 ;  /* 0x00000001aa007824 */ /* 0x000fe200078e029d */
[----:B------:R-:W-:Y:S01]  /*33d0*/  PLOP3.LUT P0, PT, PT, PT, UP1, 0x80, 0x8 ;  /* 0x000000000008781c */ /* 0x000fe20003f0f018 */
[----:B------:R-:W-:Y:S01]  /*33e0*/  IMAD.SHL.U32 R3, R173, 0x2, RZ ;  /* 0x00000002ad037824 */ /* 0x000fe200078e00ff */
[----:B------:R-:W-:Y:S01]  /*33f0*/  PLOP3.LUT P6, PT, PT, PT, UP1, 0x80, 0x8 ;  /* 0x000000000008781c */ /* 0x000fe20003fcf018 */
[----:B------:R-:W-:Y:S01]  /*3400*/  UISETP.NE.AND UP0, UPT, UR40, URZ, UPT ;  /* 0x000000ff2800728c */ /* 0x000fe2000bf05270 */
[----:B------:R-:W-:Y:S02]  /*3410*/  PLOP3.LUT P1, PT, PT, PT, UP1, 0x80, 0x8 ;  /* 0x000000000008781c */ /* 0x000fe40003f2f018 */
[----:B------:R-:W-:Y:S01]  /*3420*/  SHF.R.U32.HI R2, RZ, 0x1, R173 ;  /* 0x00000001ff027819 */ /* 0x000fe200000116ad */
[----:B------:R-:W-:Y:S04]  /*3430*/  DEPBAR.LE SB0, 0x0 ;  /* 0x000080000000791a */ /* 0x000fe80000000000 */
[----:B------:R-:W-:Y:S06]  /*3440*/  BAR.SYNC.DEFER_BLOCKING 0x0 ;  /* 0x0000000000007b1d */ /* 0x000fec0000010000 */
[----:B------:R-:W-:Y:S08]  /*3450*/  LDSM.16.M88.4 R64, [R170] ;  /* 0x00000000aa40783b */ /* 0x000ff00000000200 */
[----:B------:R-:W1:Y:S08]  /*3460*/  LDSM.16.M88.4 R16, [R150+0xc000] ;  /* 0x00c000009610783b */ /* 0x000e700000000200 */
[----:B------:R-:W2:Y:S08]  /*3470*/  LDSM.16.M88.4 R60, [R170+0x2000] ;  /* 0x00200000aa3c783b */ /* 0x000eb00000000200 */
[----:B------:R-:W3:Y:S08]  /*3480*/  LDSM.16.M88.4 R32, [R150+0xc800] ;  /* 0x00c800009620783b */ /* 0x000ef00000000200 */
[----:B------:R-:W4:Y:S08]  /*3490*/  LDSM.16.M88.4 R48, [R150+0xd000] ;  /* 0x00d000009630783b */ /* 0x000f300000000200 */
[----:B------:R-:W4:Y:S01]  /*34a0*/  LDSM.16.M88.4 R132, [R150+0xd800] ;  /* 0x00d800009684783b */ /* 0x000f220000000200 */
[-C--:B-1----:R-:W-:Y:S07]  /*34b0*/  HMMA.16816.F32.BF16 R4, R64, R16.reuse, RZ ;  /* 0x000000104004723c */ /* 0x082fee00000418ff */
[----:B------:R-:W-:Y:S01]  /*34c0*/  LDSM.16.M88.4 R136, [R144] ;  /* 0x000000009088783b */ /* 0x000fe20000000200 */
[C---:B--2---:R-:W-:Y:S07]  /*34d0*/  HMMA.16816.F32.BF16 R8, R60.reuse, R16, RZ ;  /* 0x000000103c08723c */ /* 0x044fee00000418ff */
[----:B------:R-:W1:Y:S01]  /*34e0*/  LDSM.16.M88.4 R140, [R156+0xc000] ;  /* 0x00c000009c8c783b */ /* 0x000e620000000200 */
[-C--:B------:R-:W-:Y:S07]  /*34f0*/  HMMA.16816.F32.BF16 R12, R60, R18.reuse, RZ ;  /* 0x000000123c0c723c */ /* 0x080fee00000418ff */
[----:B------:R-:W2:Y:S01]  /*3500*/  LDSM.16.M88.4 R144, [R144+0x2000] ;  /* 0x002000009090783b */ /* 0x000ea20000000200 */
[C---:B------:R-:W-:Y:S07]  /*3510*/  HMMA.16816.F32.BF16 R16, R64.reuse, R18, RZ ;  /* 0x000000124010723c */ /* 0x040fee00000418ff */
[----:B------:R-:W2:Y:S01]  /*3520*/  LDSM.16.M88.4 R148, [R156+0xc800] ;  /* 0x00c800009c94783b */ /* 0x000ea20000000200 */
[-C--:B---3--:R-:W-:Y:S07]  /*3530*/  HMMA.16816.F32.BF16 R20, R64, R32.reuse, RZ ;  /* 0x000000204014723c */ /* 0x088fee00000418ff */
[----:B------:R-:W3:Y:S01]  /*3540*/  LDSM.16.M88.4 R152, [R156+0xd000] ;  /* 0x00d000009c98783b */ /* 0x000ee20000000200 */
[C---:B------:R-:W-:Y:S07]  /*3550*/  HMMA.16816.F32.BF16 R24, R60.reuse, R32, RZ ;  /* 0x000000203c18723c */ /* 0x040fee00000418ff */
[----:B------:R-:W-:Y:S01]  /*3560*/  LDSM.16.M88.4 R160, [R164+0xd000] ;  /* 0x00d00000a4a0783b */ /* 0x000fe20000000200 */
[-C--:B------:R-:W-:Y:S08]  /*3570*/  HMMA.16816.F32.BF16 R28, R60, R34.reuse, RZ ;  /* 0x000000223c1c723c */ /* 0x080ff000000418ff */
[C---:B------:R-:W-:Y:S08]  /*3580*/  HMMA.16816.F32.BF16 R32, R64.reuse, R34, RZ ;  /* 0x000000224020723c */ /* 0x040ff000000418ff */
[-C--:B----4-:R-:W-:Y:S08]  /*3590*/  HMMA.16816.F32.BF16 R36, R64, R48.reuse, RZ ;  /* 0x000000304024723c */ /* 0x090ff000000418ff */
[C---:B------:R-:W-:Y:S08]  /*35a0*/  HMMA.16816.F32.BF16 R40, R60.reuse, R48, RZ ;  /* 0x000000303c28723c */ /* 0x040ff000000418ff */
[-C--:B------:R-:W-:Y:S08]  /*35b0*/  HMMA.16816.F32.BF16 R44, R60, R50.reuse, RZ ;  /* 0x000000323c2c723c */ /* 0x080ff000000418ff */
[C---:B------:R-:W-:Y:S08]  /*35c0*/  HMMA.16816.F32.BF16 R48, R64.reuse, R50, RZ ;  /* 0x000000324030723c */ /* 0x040ff000000418ff */
[-C--:B------:R-:W-:Y:S08]  /*35d0*/  HMMA.16816.F32.BF16 R52, R64, R132.reuse, RZ ;  /* 0x000000844034723c */ /* 0x080ff000000418ff */
[C---:B------:R-:W-:Y:S08]  /*35e0*/  HMMA.16816.F32.BF16 R56, R60.reuse, R132, RZ ;  /* 0x000000843c38723c */ /* 0x040ff000000418ff */
[-C--:B------:R-:W-:Y:S08]  /*35f0*/  HMMA.16816.F32.BF16 R60, R60, R134.reuse, RZ ;  /* 0x000000863c3c723c */ /* 0x080ff000000418ff */
[----:B------:R-:W-:Y:S01]  /*3600*/  HMMA.16816.F32.BF16 R64, R64, R134, RZ ;  /* 0x000000864040723c */ /* 0x000fe200000418ff */
[----:B------:R-:W4:Y:S07]  /*3610*/  LDSM.16.M88.4 R132, [R156+0xd800] ;  /* 0x00d800009c84783b */ /* 0x000f2e0000000200 */
[-C--:B-1----:R-:W-:Y:S01]  /*3620*/  HMMA.16816.F32.BF16 R4, R136, R140.reuse, R4 ;  /* 0x0000008c8804723c */ /* 0x082fe20000041804 */
[----:B------:R-:W-:Y:S07]  /*3630*/  LDSM.16.M88.4 R156, [R164+0xc800] ;  /* 0x00c80000a49c783b */ /* 0x000fee0000000200 */
[C---:B--2---:R-:W-:Y:S08]  /*3640*/  HMMA.16816.F32.BF16 R8, R144.reuse, R140, R8 ;  /* 0x0000008c9008723c */ /* 0x044ff00000041808 */
[-C--:B------:R-:W-:Y:S08]  /*3650*/  HMMA.16816.F32.BF16 R12, R144, R142.reuse, R12 ;  /* 0x0000008e900c723c */ /* 0x080ff0000004180c */
[C---:B------:R-:W-:Y:S01]  /*3660*/  HMMA.16816.F32.BF16 R16, R136.reuse, R142, R16 ;  /* 0x0000008e8810723c */ /* 0x040fe20000041810 */
[----:B------:R-:W-:Y:S07]  /*3670*/  LDSM.16.M88.4 R140, [R0] ;  /* 0x00000000008c783b */ /* 0x000fee0000000200 */
[-C--:B------:R-:W-:Y:S08]  /*3680*/  HMMA.16816.F32.BF16 R20, R136, R148.reuse, R20 ;  /* 0x000000948814723c */ /* 0x080ff00000041814 */
[C---:B------:R-:W-:Y:S08]  /*3690*/  HMMA.16816.F32.BF16 R24, R144.reuse, R148, R24 ;  /* 0x000000949018723c */ /* 0x040ff00000041818 */
[-C--:B------:R-:W-:Y:S08]  /*36a0*/  HMMA.16816.F32.BF16 R28, R144, R150.reuse, R28 ;  /* 0x00000096901c723c */ /* 0x080ff0000004181c */
[C---:B------:R-:W-:Y:S01]  /*36b0*/  HMMA.16816.F32.BF16 R32, R136.reuse, R150, R32 ;  /* 0x000000968820723c */ /* 0x040fe20000041820 */
[----:B------:R-:W1:Y:S07]  /*36c0*/  LDSM.16.M88.4 R148, [R164+0xc000] ;  /* 0x00c00000a494783b */ /* 0x000e6e0000000200 */
[-C--:B---3--:R-:W-:Y:S08]  /*36d0*/  HMMA.16816.F32.BF16 R36, R136, R152.reuse, R36 ;  /* 0x000000988824723c */ /* 0x088ff00000041824 */
[C---:B------:R-:W-:Y:S08]  /*36e0*/  HMMA.16816.F32.BF16 R40, R144.reuse, R152, R40 ;  /* 0x000000989028723c */ /* 0x040ff00000041828 */
[-C--:B------:R-:W-:Y:S08]  /*36f0*/  HMMA.16816.F32.BF16 R44, R144, R154.reuse, R44 ;  /* 0x0000009a902c723c */ /* 0x080ff0000004182c */
[C---:B------:R-:W-:Y:S01]  /*3700*/  HMMA.16816.F32.BF16 R48, R136.reuse, R154, R48 ;  /* 0x0000009a8830723c */ /* 0x040fe20000041830 */
[----:B------:R2:W3:Y:S07]  /*3710*/  LDSM.16.M88.4 R152, [R0+0x2000] ;  /* 0x002000000098783b */ /* 0x0004ee0000000200 */
[-C--:B----4-:R-:W-:Y:S08]  /*3720*/  HMMA.16816.F32.BF16 R52, R136, R132.reuse, R52 ;  /* 0x000000848834723c */ /* 0x090ff00000041834 */
[C---:B------:R-:W-:Y:S08]  /*3730*/  HMMA.16816.F32.BF16 R56, R144.reuse, R132, R56 ;  /* 0x000000849038723c */ /* 0x040ff00000041838 */
[-C--:B------:R-:W-:Y:S01]  /*3740*/  HMMA.16816.F32.BF16 R60, R144, R134.reuse, R60 ;  /* 0x00000086903c723c */ /* 0x080fe2000004183c */
[----:B------:R-:W4:Y:S02]  /*3750*/  LDSM.16.M88.4 R144, [R164+0xd800] ;  /* 0x00d80000a490783b */ /* 0x000f240000000200 */
[----:B--2---:R-:W-:Y:S05]  /*3760*/  IMAD.IADD R0, R165, 0x1, R0 ;  /* 0x00000001a5007824 */ /* 0x004fea00078e0200 */
[----:B------:R-:W-:Y:S01]  /*3770*/  HMMA.16816.F32.BF16 R64, R136, R134, R64 ;  /* 0x000000868840723c */ /* 0x000fe20000041840 */
[----:B------:R-:W-:Y:S07]  /*3780*/  LDSM.16.M88.4 R132, [R0] ;  /* 0x000000000084783b */ /* 0x000fee0000000200 */
[-C--:B-1----:R-:W-:Y:S01]  /*3790*/  HMMA.16816.F32.BF16 R4, R140, R148.reuse, R4 ;  /* 0x000000948c04723c */ /* 0x082fe20000041804 */
[----:B------:R-:W1:Y:S07]  /*37a0*/  LDSM.16.M88.4 R136, [R169+0xc000] ;  /* 0x00c00000a988783b */ /* 0x000e6e0000000200 */
[C---:B---3--:R-:W-:Y:S01]  /*37b0*/  HMMA.16816.F32.BF16 R8, R152.reuse, R148, R8 ;  /* 0x000000949808723c */ /* 0x048fe20000041808 */
[----:B------:R2:W3:Y:S01]  /*37c0*/  LDSM.16.M88.4 R164, [R0+0x2000] ;  /* 0x0020000000a4783b */ /* 0x0004e20000000200 */
[----:B------:R-:W-:Y:S02]  /*37d0*/  IMAD.MOV.U32 R149, RZ, RZ, 0x40 ;  /* 0x00000040ff957424 */ /* 0x000fe400078e00ff */
[----:B------:R-:W-:Y:S04]  /*37e0*/  LEA R148, R171, UR4, 0x1 ;  /* 0x00000004ab947c11 */ /* 0x000fe8000f8e08ff */
[-C--:B------:R-:W-:Y:S08]  /*37f0*/  HMMA.16816.F32.BF16 R12, R152, R150.reuse, R12 ;  /* 0x00000096980c723c */ /* 0x080ff0000004180c */
[C---:B------:R-:W-:Y:S04]  /*3800*/  HMMA.16816.F32.BF16 R16, R140.reuse, R150, R16 ;  /* 0x000000968c10723c */ /* 0x040fe80000041810 */
[----:B------:R-:W-:Y:S04]  /*3810*/  LEA R150, R247, UR4, 0x1 ;  /* 0x00000004f7967c11 */ /* 0x000fe8000f8e08ff */
[-C--:B------:R-:W-:Y:S03]  /*3820*/  HMMA.16816.F32.BF16 R20, R140, R156.reuse, R20 ;  /* 0x0000009c8c14723c */ /* 0x080fe60000041814 */
[----:B--2---:R-:W-:Y:S01]  /*3830*/  @P5 LOP3.LUT R0, R3, 0x6, RZ, 0xc0, !PT ;  /* 0x0000000603005812 */ /* 0x004fe200078ec0ff */
[----:B-----5:R-:W-:Y:S01]  /*3840*/  FMUL.FTZ R3, R245, 1.4426950216293334961 ;  /* 0x3fb8aa3bf5037820 */ /* 0x020fe20000410000 */
[----:B------:R-:W-:Y:S02]  /*3850*/  PLOP3.LUT P5, PT, PT, PT, UP1, 0x80, 0x8 ;  /* 0x000000000008781c */ /* 0x000fe40003faf018 */
[----:B------:R-:W-:Y:S01]  /*3860*/  @P0 LOP3.LUT R0, R0, 0x1c0, R2, 0xf8, !PT ;  /* 0x000001c000000812 */ /* 0x000fe200078ef802 */
[C---:B------:R-:W-:Y:S01]  /*3870*/  HMMA.16816.F32.BF16 R24, R152.reuse, R156, R24 ;  /* 0x0000009c9818723c */ /* 0x040fe20000041818 */
[----:B------:R-:W-:Y:S03]  /*3880*/  PLOP3.LUT P0, PT, PT, PT, UP1, 0x80, 0x8 ;  /* 0x000000000008781c */ /* 0x000fe60003f0f018 */
[----:B------:R-:W-:Y:S04]  /*3890*/  SEL R157, R149, 0xffffffc0, !P2 ;  /* 0xffffffc0959d7807 */ /* 0x000fe80005000000 */
[-C--:B------:R-:W-:Y:S03]  /*38a0*/  HMMA.16816.F32.BF16 R28, R152, R158.reuse, R28 ;  /* 0x0000009e981c723c */ /* 0x080fe6000004181c */
[----:B------:R-:W-:Y:S05]  /*38b0*/  IMAD.IADD R149, R148, 0x1, R157 ;  /* 0x0000000194957824 */ /* 0x000fea00078e029d */
[C---:B------:R-:W-:Y:S08]  /*38c0*/  HMMA.16816.F32.BF16 R32, R140.reuse, R158, R32 ;  /* 0x0000009e8c20723c */ /* 0x040ff00000041820 */
[-C--:B------:R-:W-:Y:S08]  /*38d0*/  HMMA.16816.F32.BF16 R36, R140, R160.reuse, R36 ;  /* 0x000000a08c24723c */ /* 0x080ff00000041824 */
[C---:B------:R-:W-:Y:S08]  /*38e0*/  HMMA.16816.F32.BF16 R40, R152.reuse, R160, R40 ;  /* 0x000000a09828723c */ /* 0x040ff00000041828 */
[-C--:B------:R-:W-:Y:S08]  /*38f0*/  HMMA.16816.F32.BF16 R44, R152, R162.reuse, R44 ;  /* 0x000000a2982c723c */ /* 0x080ff0000004182c */
[C---:B------:R-:W-:Y:S08]  /*3900*/  HMMA.16816.F32.BF16 R48, R140.reuse, R162, R48 ;  /* 0x000000a28c30723c */ /* 0x040ff00000041830 */
[-C--:B----4-:R-:W-:Y:S08]  /*3910*/  HMMA.16816.F32.BF16 R52, R140, R144.reuse, R52 ;  /* 0x000000908c34723c */ /* 0x090ff00000041834 */
[C---:B------:R-:W-:Y:S08]  /*3920*/  HMMA.16816.F32.BF16 R56, R152.reuse, R144, R56 ;  /* 0x000000909838723c */ /* 0x040ff00000041838 */
[-C--:B------:R-:W-:Y:S03]  /*3930*/  HMMA.16816.F32.BF16 R60, R152, R146.reuse, R60 ;  /* 0x00000092983c723c */ /* 0x080fe6000004183c */
[----:B------:R-:W-:Y:S05]  /*3940*/  LEA R153, R248, UR4, 0x1 ;  /* 0x00000004f8997c11 */ /* 0x000fea000f8e08ff */
[----:B------:R-:W-:Y:S01]  /*3950*/  HMMA.16816.F32.BF16 R64, R140, R146, R64 ;  /* 0x000000928c40723c */ /* 0x000fe20000041840 */
[----:B------:R-:W-:Y:S03]  /*3960*/  IMAD.U32 R141, RZ, RZ, UR31 ;  /* 0x0000001fff8d7e24 */ /* 0x000fe6000f8e00ff */
[C---:B------:R-:W-:Y:S02]  /*3970*/  IMAD.IADD R160, R153.reuse, 0x1, R250 ;  /* 0x0000000199a07824 */ /* 0x040fe400078e02fa */
[----:B------:R-:W-:Y:S01]  /*3980*/  FMUL.FTZ R140, R246, 1.4426950216293334961 ;  /* 0x3fb8aa3bf68c7820 */ /* 0x000fe20000410000 */
[----:B------:R-:W-:Y:S01]  /*3990*/  IMAD.IADD R158, R153, 0x1, R252 ;  /* 0x00000001999e7824 */ /* 0x000fe200078e02fc */
[-C--:B-1----:R-:W-:Y:S05]  /*39a0*/  HMMA.16816.F32.BF16 R4, R132, R136.reuse, R4 ;  /* 0x000000888404723c */ /* 0x082fea0000041804 */
[----:B------:R-:W-:Y:S02]  /*39b0*/  IMAD.IADD R159, R250, 0x1, R158 ;  /* 0x00000001fa9f7824 */ /* 0x000fe400078e029e */
[----:B------:R-:W-:Y:S01]  /*39c0*/  @P6 IMAD R141, R141, 0x80, R0 ;  /* 0x000000808d8d6824 */ /* 0x000fe200078e0200 */
[C---:B---3--:R-:W-:Y:S01]  /*39d0*/  HMMA.16816.F32.BF16 R8, R164.reuse, R136, R8 ;  /* 0x00000088a408723c */ /* 0x048fe20000041808 */
[----:B------:R-:W-:Y:S03]  /*39e0*/  PLOP3.LUT P6, PT, PT, PT, UP1, 0x80, 0x8 ;  /* 0x000000000008781c */ /* 0x000fe60003fcf018 */
[----:B------:R-:W-:Y:S01]  /*39f0*/  @P1 VIADD R0, R141, 0x1 ;  /* 0x000000018d001836 */ /* 0x000fe20000000000 */
[----:B------:R-:W-:Y:S01]  /*3a00*/  PLOP3.LUT P1, PT, PT, PT, UP1, 0x80, 0x8 ;  /* 0x000000000008781c */ /* 0x000fe20003f2f018 */
[----:B------:R-:W-:Y:S01]  /*3a10*/  VIADD R152, R153, 0x1c040 ;  /* 0x0001c04099987836 */ /* 0x000fe20000000000 */
[----:B------:R-:W-:Y:S01]  /*3a20*/  @P5 ISETP.GE.AND P5, PT, R141, UR29, PT ;  /* 0x0000001d8d005c0c */ /* 0x000fe2000bfa6270 */
[-C--:B------:R-:W-:Y:S03]  /*3a30*/  HMMA.16816.F32.BF16 R12, R164, R138.reuse, R12 ;  /* 0x0000008aa40c723c */ /* 0x080fe6000004180c */
[----:B------:R-:W-:Y:S02]  /*3a40*/  @P0 FSEL R4, R4, -INF , !P5 ;  /* 0xff80000004040808 */ /* 0x000fe40006800000 */
[----:B------:R-:W-:Y:S02]  /*3a50*/  PLOP3.LUT P0, PT, PT, PT, UP1, 0x80, 0x8 ;  /* 0x000000000008781c */ /* 0x000fe40003f0f018 */
[----:B------:R-:W-:Y:S01]  /*3a60*/  @P6 FSEL R6, R6, -INF , !P5 ;  /* 0xff80000006066808 */ /* 0x000fe20006800000 */
[C---:B------:R-:W-:Y:S01]  /*3a70*/  HMMA.16816.F32.BF16 R16, R132.reuse, R138, R16 ;  /* 0x0000008a8410723c */ /* 0x040fe20000041810 */
[----:B------:R-:W-:Y:S01]  /*3a80*/  PLOP3.LUT P6, PT, PT, PT, UP1, 0x80, 0x8 ;  /* 0x000000000008781c */ /* 0x000fe20003fcf018 */
[----:B------:R-:W1:Y:S02]  /*3a90*/  LDSM.16.M88.4 R136, [R169+0xc800] ;  /* 0x00c80000a988783b */ /* 0x000e640000000200 */
[----:B------:R-:W-:Y:S02]  /*3aa0*/  @P1 FSEL R8, R8, -INF , !P5 ;  /* 0xff80000008081808 */ /* 0x000fe40006800000 */
[----:B------:R-:W-:Y:S04]  /*3ab0*/  PLOP3.LUT P1, PT, PT, PT, UP1, 0x80, 0x8 ;  /* 0x000000000008781c */ /* 0x000fe80003f2f018 */
[----:B------:R-:W-:Y:S02]  /*3ac0*/  @P0 FSEL R10, R10, -INF , !P5 ;  /* 0xff8000000a0a0808 */ /* 0x000fe40006800000 */
[----:B------:R-:W-:Y:S02]  /*3ad0*/  PLOP3.LUT P5, PT, PT, PT, UP1, 0x80, 0x8 ;  /* 0x000000000008781c */ /* 0x000fe40003faf018 */
[----:B------:R-:W-:Y:S02]  /*3ae0*/  @P6 ISETP.GE.AND P6, PT, R0, UR29, PT ;  /* 0x0000001d00006c0c */ /* 0x000fe4000bfc6270 */
[----:B------:R-:W-:Y:S03]  /*3af0*/  PLOP3.LUT P0, PT, PT, PT, UP1, 0x80, 0x8 ;  /* 0x000000000008781c */ /* 0x000fe60003f0f018 */
[----:B------:R-:W-:Y:S02]  /*3b00*/  @P1 FSEL R5, R5, -INF , !P6 ;  /* 0xff80000005051808 */ /* 0x000fe40007000000 */
[----:B------:R-:W-:Y:S04]  /*3b10*/  PLOP3.LUT P1, PT, PT, PT, UP1, 0x80, 0x8 ;  /* 0x000000000008781c */ /* 0x000fe80003f2f018 */
[----:B------:R-:W-:Y:S02]  /*3b20*/  @P5 FSEL R7, R7, -INF , !P6 ;  /* 0xff80000007075808 */ /* 0x000fe40007000000 */
[----:B------:R-:W-:Y:S02]  /*3b30*/  PLOP3.LUT P5, PT, PT, PT, UP1, 0x80, 0x8 ;  /* 0x000000000008781c */ /* 0x000fe40003faf018 */
[----:B------:R-:W-:Y:S02]  /*3b40*/  @P0 FSEL R9, R9, -INF , !P6 ;  /* 0xff80000009090808 */ /* 0x000fe40007000000 */
[----:B------:R-:W-:Y:S03]  /*3b50*/  PLOP3.LUT P0, PT, PT, PT, UP1, 0x80, 0x8 ;  /* 0x000000000008781c */ /* 0x000fe60003f0f018 */
[----:B------:R-:W-:Y:S02]  /*3b60*/  @P1 FSEL R11, R11, -INF , !P6 ;  /* 0xff8000000b0b1808 */ /* 0x000fe40007000000 */
[----:B------:R-:W-:Y:S02]  /*3b70*/  PLOP3.LUT P6, PT, PT, PT, UP1, 0x80, 0x8 ;  /* 0x000000000008781c */ /* 0x000fe40003fcf018 */
[----:B------:R-:W-:Y:S02]  /*3b80*/  PLOP3.LUT P1, PT, PT, PT, UP1, 0x80, 0x8 ;  /* 0x000000000008781c */ /* 0x000fe40003f2f018 */
[C---:B------:R-:W-:Y:S01]  /*3b90*/  @P5 VIADD R0, R141.reuse, 0x8 ;  /* 0x000000088d005836 */ /* 0x040fe20000000000 */
[----:B------:R-:W-:Y:S01]  /*3ba0*/  PLOP3.LUT P5, PT, PT, PT, UP1, 0x80, 0x8 ;  /* 0x000000000008781c */ /* 0x000fe20003faf018 */
[-C--:B-1----:R-:W-:Y:S03]  /*3bb0*/  HMMA.16816.F32.BF16 R20, R132, R136.reuse, R20 ;  /* 0x000000888414723c */ /* 0x082fe60000041814 */
[----:B------:R-:W-:Y:S01]  /*3bc0*/  @P0 VIADD R2, R141, 0x9 ;  /* 0x000000098d020836 */ /* 0x000fe20000000000 */
[----:B------:R-:W-:Y:S03]  /*3bd0*/  PLOP3.LUT P0, PT, PT, PT, UP1, 0x80, 0x8 ;  /* 0x000000000008781c */ /* 0x000fe60003f0f018 */
[----:B------:R-:W-:Y:S01]  /*3be0*/  @P6 ISETP.GE.AND P6, PT, R0, UR29, PT ;  /* 0x0000001d00006c0c */ /* 0x000fe2000bfc6270 */
[C---:B------:R-:W-:Y:S04]  /*3bf0*/  HMMA.16816.F32.BF16 R24, R164.reuse, R136, R24 ;  /* 0x00000088a418723c */ /* 0x040fe80000041818 */
[----:B------:R-:W-:Y:S02]  /*3c00*/  @P1 FSEL R12, R12, -INF , !P6 ;  /* 0xff8000000c0c1808 */ /* 0x000fe40007000000 */
[----:B------:R-:W-:Y:S02]  /*3c10*/  PLOP3.LUT P1, PT, PT, PT, UP1, 0x80, 0x8 ;  /* 0x000000000008781c */ /* 0x000fe40003f2f018 */
        /* <DEDUP_REMOVED lines=8> */
[----:B------:R-:W-:Y:S02]  /*3ca0*/  PLOP3.LUT P6, PT, PT, PT, UP1, 0x80, 0x8 ;  /* 0x000000000008781c */ /* 0x000fe40003fcf018 */
[----:B------:R-:W-:Y:S02]  /*3cb0*/  PLOP3.LUT P1, PT, PT, PT, UP1, 0x80, 0x8 ;  /* 0x000000000008781c */ /* 0x000fe40003f2f018 */
[----:B------:R-:W-:Y:S04]  /*3cc0*/  @P5 ISETP.GE.AND P5, PT, R2, UR29, PT ;  /* 0x0000001d02005c0c */ /* 0x000fe8000bfa6270 */
[----:B------:R-:W-:Y:S02]  /*3cd0*/  @P0 FSEL R13, R13, -INF , !P5 ;  /* 0xff8000000d0d0808 */ /* 0x000fe40006800000 */
[----:B------:R-:W-:Y:S03]  /*3ce0*/  PLOP3.LUT P0, PT, PT, PT, UP1, 0x80, 0x8 ;  /* 0x000000000008781c */ /* 0x000fe60003f0f018 */
[----:B------:R-:W-:Y:S02]  /*3cf0*/  @P6 FSEL R15, R15, -INF , !P5 ;  /* 0xff8000000f0f6808 */ /* 0x000fe40006800000 */
[----:B------:R-:W-:Y:S02]  /*3d00*/  PLOP3.LUT P6, PT, PT, PT, UP1, 0x80, 0x8 ;  /* 0x000000000008781c */ /* 0x000fe40003fcf018 */
[----:B------:R-:W-:Y:S02]  /*3d10*/  @P1 FSEL R17, R17, -INF , !P5 ;  /* 0xff80000011111808 */ /* 0x000fe40006800000 */
[----:B------:R-:W-:Y:S04]  /*3d20*/  PLOP3.LUT P1, PT, PT, PT, UP1, 0x80, 0x8 ;  /* 0x000000000008781c */ /* 0x000fe80003f2f018 */
[----:B------:R-:W-:Y:S02]  /*3d30*/  @P0 FSEL R19, R19, -INF , !P5 ;  /* 0xff80000013130808 */ /* 0x000fe40006800000 */
[----:B------:R-:W-:Y:S02]  /*3d40*/  PLOP3.LUT P5, PT, PT, PT, UP1, 0x80, 0x8 ;  /* 0x000000000008781c */ /* 0x000fe40003faf018 */
[----:B------:R-:W-:Y:S01]  /*3d50*/  PLOP3.LUT P0, PT, PT, PT, UP1, 0x80, 0x8 ;  /* 0x000000000008781c */ /* 0x000fe20003f0f018 */
[C---:B------:R-:W-:Y:S01]  /*3d60*/  @P6 VIADD R0, R141.reuse, 0x10 ;  /* 0x000000108d006836 */ /* 0x040fe20000000000 */
[----:B------:R-:W-:Y:S03]  /*3d70*/  PLOP3.LUT P6, PT, PT, PT, UP1, 0x80, 0x8 ;  /* 0x000000000008781c */ /* 0x000fe60003fcf018 */
[----:B------:R-:W-:Y:S01]  /*3d80*/  @P1 VIADD R2, R141, 0x11 ;  /* 0x000000118d021836 */ /* 0x000fe20000000000 */
[----:B------:R-:W-:Y:S01]  /*3d90*/  PLOP3.LUT P1, PT, PT, PT, UP1, 0x80, 0x8 ;  /* 0x000000000008781c */ /* 0x000fe20003f2f018 */
[-C--:B-1----:R-:W-:Y:S04]  /*3da0*/  HMMA.16816.F32.BF16 R36, R132, R136.reuse, R36 ;  /* 0x000000888424723c */ /* 0x082fe80000041824 */
[----:B------:R-:W-:Y:S04]  /*3db0*/  @P5 ISETP.GE.AND P5, PT, R0, UR29, PT ;  /* 0x0000001d00005c0c */ /* 0x000fe8000bfa6270 */
[----:B------:R-:W-:Y:S01]  /*3dc0*/  @P0 FSEL R20, R20, -INF , !P5 ;  /* 0xff80000014140808 */ /* 0x000fe20006800000 */
[C---:B------:R-:W-:Y:S01]  /*3dd0*/  HMMA.16816.F32.BF16 R40, R164.reuse, R136, R40 ;  /* 0x00000088a428723c */ /* 0x040fe20000041828 */
[----:B------:R-:W-:Y:S03]  /*3de0*/  PLOP3.LUT P0, PT, PT, PT, UP1, 0x80, 0x8 ;  /* 0x000000000008781c */ /* 0x000fe60003f0f018 */
        /* <DEDUP_REMOVED lines=8> */
[----:B------:R-:W1:Y:S01]  /*3e70*/  LDSM.16.M88.4 R136, [R169+0xd800] ;  /* 0x00d80000a988783b */ /* 0x000e620000000200 */
[----:B------:R-:W-:Y:S02]  /*3e80*/  PLOP3.LUT P0, PT, PT, PT, UP1, 0x80, 0x8 ;  /* 0x000000000008781c */ /* 0x000fe40003f0f018 */
[----:B------:R-:W-:Y:S05]  /*3e90*/  @P6 ISETP.GE.AND P6, PT, R2, UR29, PT ;  /* 0x0000001d02006c0c */ /* 0x000fea000bfc6270 */
[----:B------:R-:W-:Y:S02]  /*3ea0*/  @P1 FSEL R21, R21, -INF , !P6 ;  /* 0xff80000015151808 */ /* 0x000fe40007000000 */
[----:B------:R-:W-:Y:S02]  /*3eb0*/  PLOP3.LUT P1, PT, PT, PT, UP1, 0x80, 0x8 ;  /* 0x000000000008781c */ /* 0x000fe40003f2f018 */
[----:B------:R-:W-:Y:S02]  /*3ec0*/  @P5 FSEL R23, R23, -INF , !P6 ;  /* 0xff80000017175808 */ /* 0x000fe40007000000 */
[----:B------:R-:W-:Y:S02]  /*3ed0*/  PLOP3.LUT P5, PT, PT, PT, UP1, 0x80, 0x8 ;  /* 0x000000000008781c */ /* 0x000fe40003faf018 */
[----:B------:R-:W-:Y:S02]  /*3ee0*/  @P0 FSEL R25, R25, -INF , !P6 ;  /* 0xff80000019190808 */ /* 0x000fe40007000000 */
[----:B------:R-:W-:Y:S05]  /*3ef0*/  PLOP3.LUT P0, PT, PT, PT, UP1, 0x80, 0x8 ;  /* 0x000000000008781c */ /* 0x000fea0003f0f018 */
[----:B------:R-:W-:Y:S02]  /*3f00*/  @P1 FSEL R27, R27, -INF , !P6 ;  /* 0xff8000001b1b1808 */ /* 0x000fe40007000000 */
[----:B------:R-:W-:Y:S02]  /*3f10*/  PLOP3.LUT P6, PT, PT, PT, UP1, 0x80, 0x8 ;  /* 0x000000000008781c */ /* 0x000fe40003fcf018 */
[----:B------:R-:W-:Y:S01]  /*3f20*/  PLOP3.LUT P1, PT, PT, PT, UP1, 0x80, 0x8 ;  /* 0x000000000008781c */ /* 0x000fe20003f2f018 */
[C---:B------:R-:W-:Y:S01]  /*3f30*/  @P5 VIADD R0, R141.reuse, 0x18 ;  /* 0x000000188d005836 */ /* 0x040fe20000000000 */
[----:B------:R-:W-:Y:S02]  /*3f40*/  PLOP3.LUT P5, PT, PT, PT, UP1, 0x80, 0x8 ;  /* 0x000000000008781c */ /* 0x000fe40003faf018 */
[----:B------:R-:W-:Y:S01]  /*3f50*/  @P0 VIADD R2, R141, 0x19 ;  /* 0x000000198d020836 */ /* 0x000fe20000000000 */
[----:B------:R-:W-:Y:S06]  /*3f60*/  PLOP3.LUT P0, PT, PT, PT, UP1, 0x80, 0x8 ;  /* 0x000000000008781c */ /* 0x000fec0003f0f018 */
[----:B------:R-:W-:Y:S01]  /*3f70*/  @P6 ISETP.GE.AND P6, PT, R0, UR29, PT ;  /* 0x0000001d00006c0c */ /* 0x000fe2000bfc6270 */
[-C--:B-1----:R-:W-:Y:S03]  /*3f80*/  HMMA.16816.F32.BF16 R52, R132, R136.reuse, R52 ;  /* 0x000000888434723c */ /* 0x082fe60000041834 */
[----:B------:R-:W-:Y:S02]  /*3f90*/  @P1 FSEL R28, R28, -INF , !P6 ;  /* 0xff8000001c1c1808 */ /* 0x000fe40007000000 */
[----:B------:R-:W-:Y:S02]  /*3fa0*/  PLOP3.LUT P1, PT, PT, PT, UP1, 0x80, 0x8 ;  /* 0x000000000008781c */ /* 0x000fe40003f2f018 */
[----:B------:R-:W-:Y:S01]  /*3fb0*/  @P5 FSEL R30, R30, -INF , !P6 ;  /* 0xff8000001e1e5808 */ /* 0x000fe20007000000 */
[C---:B------:R-:W-:Y:S01]  /*3fc0*/  HMMA.16816.F32.BF16 R56, R164.reuse, R136, R56 ;  /* 0x00000088a438723c */ /* 0x040fe20000041838 */
[----:B------:R-:W-:Y:S03]  /*3fd0*/  PLOP3.LUT P5, PT, PT, PT, UP1, 0x80, 0x8 ;  /* 0x000000000008781c */ /* 0x000fe60003faf018 */
[----:B------:R-:W-:Y:S02]  /*3fe0*/  @P0 FSEL R32, R32, -INF , !P6 ;  /* 0xff80000020200808 */ /* 0x000fe40007000000 */
[----:B------:R-:W-:Y:S02]  /*3ff0*/  PLOP3.LUT P0, PT, PT, PT, UP1, 0x80, 0x8 ;  /* 0x000000000008781c */ /* 0x000fe40003f0f018 */
[-C--:B------:R-:W-:Y:S03]  /*4000*/  HMMA.16816.F32.BF16 R60, R164, R138.reuse, R60 ;  /* 0x0000008aa43c723c */ /* 0x080fe6000004183c */
[----:B------:R-:W-:Y:S01]  /*4010*/  @P1 FSEL R34, R34, -INF , !P6 ;  /* 0xff80000022221808 */ /* 0x000fe20007000000 */
[--C-:B------:R-:W-:Y:S01]  /*4020*/  IMAD.IADD R164, R157, 0x1, R150.reuse ;  /* 0x000000019da47824 */ /* 0x100fe200078e0296 */
[----:B------:R-:W-:Y:S02]  /*4030*/  PLOP3.LUT P1, PT, PT, PT, UP1, 0x80, 0x8 ;  /* 0x000000000008781c */ /* 0x000fe40003f2f018 */
[----:B------:R-:W-:Y:S01]  /*4040*/  @P5 ISETP.GE.AND P5, PT, R2, UR29, PT ;  /* 0x0000001d02005c0c */ /* 0x000fe2000bfa6270 */
[----:B------:R-:W-:Y:S01]  /*4050*/  HMMA.16816.F32.BF16 R64, R132, R138, R64 ;  /* 0x0000008a8440723c */ /* 0x000fe20000041840 */
[----:B------:R-:W-:Y:S03]  /*4060*/  PLOP3.LUT P6, PT, PT, PT, UP1, 0x80, 0x8 ;  /* 0x000000000008781c */ /* 0x000fe60003fcf018 */
[----:B------:R-:W-:Y:S01]  /*4070*/  @P0 FSEL R29, R29, -INF , !P5 ;  /* 0xff8000001d1d0808 */ /* 0x000fe20006800000 */
[----:B------:R-:W-:Y:S01]  /*4080*/  FMUL.FTZ R2, R244, 1.4426950216293334961 ;  /* 0x3fb8aa3bf4027820 */ /* 0x000fe20000410000 */
[----:B------:R-:W-:Y:S02]  /*4090*/  PLOP3.LUT P0, PT, PT, PT, UP1, 0x80, 0x8 ;  /* 0x000000000008781c */ /* 0x000fe40003f0f018 */
[----:B------:R-:W-:Y:S02]  /*40a0*/  SEL R165, R251, 0xffffffe0, !P3 ;  /* 0xffffffe0fba57807 */ /* 0x000fe40005800000 */
[----:B------:R-:W-:Y:S02]  /*40b0*/  @P1 FSEL R31, R31, -INF , !P5 ;  /* 0xff8000001f1f1808 */ /* 0x000fe40006800000 */
[----:B------:R-:W-:Y:S01]  /*40c0*/  PLOP3.LUT P1, PT, PT, PT, UP1, 0x80, 0x8 ;  /* 0x000000000008781c */ /* 0x000fe20003f2f018 */
[----:B------:R-:W-:Y:S01]  /*40d0*/  IMAD.IADD R151, R148, 0x1, R165 ;  /* 0x0000000194977824 */ /* 0x000fe200078e02a5 */
[----:B------:R-:W-:Y:S01]  /*40e0*/  @P6 FSEL R33, R33, -INF , !P5 ;  /* 0xff80000021216808 */ /* 0x000fe20006800000 */
[C---:B------:R-:W-:Y:S01]  /*40f0*/  IMAD.IADD R156, R165.reuse, 0x1, R150 ;  /* 0x00000001a59c7824 */ /* 0x040fe200078e0296 */
[----:B------:R-:W-:Y:S01]  /*4100*/  PLOP3.LUT P6, PT, PT, PT, UP1, 0x80, 0x8 ;  /* 0x000000000008781c */ /* 0x000fe20003fcf018 */
[----:B------:R-:W-:Y:S02]  /*4110*/  IMAD.IADD R169, R165, 0x1, R164 ;  /* 0x00000001a5a97824 */ /* 0x000fe400078e02a4 */
[----:B------:R-:W-:Y:S02]  /*4120*/  @P0 FSEL R35, R35, -INF , !P5 ;  /* 0xff80000023230808 */ /* 0x000fe40006800000 */
[----:B------:R-:W-:Y:S02]  /*4130*/  PLOP3.LUT P0, PT, PT, PT, UP1, 0x80, 0x8 ;  /* 0x000000000008781c */ /* 0x000fe40003f0f018 */
[----:B------:R-:W-:Y:S02]  /*4140*/  PLOP3.LUT P5, PT, PT, PT, UP1, 0x80, 0x8 ;  /* 0x000000000008781c */ /* 0x000fe40003faf018 */
[C---:B------:R-:W-:Y:S01]  /*4150*/  @P1 VIADD R0, R141.reuse, 0x20 ;  /* 0x000000208d001836 */ /* 0x040fe20000000000 */
[----:B------:R-:W-:Y:S04]  /*4160*/  PLOP3.LUT P1, PT, PT, PT, UP1, 0x80, 0x8 ;  /* 0x000000000008781c */ /* 0x000fe80003f2f018 */
[----:B------:R-:W-:Y:S04]  /*4170*/  @P6 ISETP.GE.AND P6, PT, R0, UR29, PT ;  /* 0x0000001d00006c0c */ /* 0x000fe8000bfc6270 */
[----:B------:R-:W-:Y:S02]  /*4180*/  @P0 FSEL R38, R38, -INF , !P6 ;  /* 0xff80000026260808 */ /* 0x000fe40007000000 */
[----:B------:R-:W-:Y:S02]  /*4190*/  PLOP3.LUT P0, PT, PT, PT, UP1, 0x80, 0x8 ;  /* 0x000000000008781c */ /* 0x000fe40003f0f018 */
[----:B------:R-:W-:Y:S02]  /*41a0*/  @P5 FSEL R36, R36, -INF , !P6 ;  /* 0xff80000024245808 */ /* 0x000fe40007000000 */
[----:B------:R-:W-:Y:S02]  /*41b0*/  PLOP3.LUT P5, PT, PT, PT, UP1, 0x80, 0x8 ;  /* 0x000000000008781c */ /* 0x000fe40003faf018 */
[----:B------:R-:W-:Y:S02]  /*41c0*/  @P1 FSEL R40, R40, -INF , !P6 ;  /* 0xff80000028281808 */ /* 0x000fe40007000000 */
[----:B------:R-:W-:Y:S05]  /*41d0*/  PLOP3.LUT P1, PT, PT, PT, UP1, 0x80, 0x8 ;  /* 0x000000000008781c */ /* 0x000fea0003f2f018 */
[----:B------:R-:W-:Y:S01]  /*41e0*/  @P0 VIADD R0, R141, 0x21 ;  /* 0x000000218d000836 */ /* 0x000fe20000000000 */
[----:B------:R-:W-:Y:S03]  /*41f0*/  PLOP3.LUT P0, PT, PT, PT, UP1, 0x80, 0x8 ;  /* 0x000000000008781c */ /* 0x000fe60003f0f018 */
[----:B------:R-:W-:Y:S02]  /*4200*/  @P5 FSEL R42, R42, -INF , !P6 ;  /* 0xff8000002a2a5808 */ /* 0x000fe40007000000 */
[----:B------:R-:W-:Y:S02]  /*4210*/  PLOP3.LUT P5, PT, PT, PT, UP1, 0x80, 0x8 ;  /* 0x000000000008781c */ /* 0x000fe40003faf018 */
[----:B------:R-:W-:Y:S02]  /*4220*/  PLOP3.LUT P6, PT, PT, PT, UP1, 0x80, 0x8 ;  /* 0x000000000008781c */ /* 0x000fe40003fcf018 */
[----:B------:R-:W-:Y:S04]  /*4230*/  @P1 ISETP.GE.AND P1, PT, R0, UR29, PT ;  /* 0x0000001d00001c0c */ /* 0x000fe8000bf26270 */
[----:B------:R-:W-:Y:S02]  /*4240*/  @P0 FSEL R39, R39, -INF , !P1 ;  /* 0xff80000027270808 */ /* 0x000fe40004800000 */
[----:B------:R-:W-:Y:S03]  /*4250*/  PLOP3.LUT P0, PT, PT, PT, UP1, 0x80, 0x8 ;  /* 0x000000000008781c */ /* 0x000fe60003f0f018 */
[----:B------:R-:W-:Y:S02]  /*4260*/  @P5 FSEL R37, R37, -INF , !P1 ;  /* 0xff80000025255808 */ /* 0x000fe40004800000 */
[----:B------:R-:W-:Y:S01]  /*4270*/  PLOP3.LUT P5, PT, PT, PT, UP1, 0x80, 0x8 ;  /* 0x000000000008781c */ /* 0x000fe20003faf018 */
[----:B------:R-:W-:Y:S01]  /*4280*/  @P6 VIADD R0, R141, 0x28 ;  /* 0x000000288d006836 */ /* 0x000fe20000000000 */
[----:B------:R-:W-:Y:S06]  /*4290*/  PLOP3.LUT P6, PT, PT, PT, UP1, 0x80, 0x8 ;  /* 0x000000000008781c */ /* 0x000fec0003fcf018 */
[----:B------:R-:W-:Y:S02]  /*42a0*/  @P0 FSEL R43, R43, -INF , !P1 ;  /* 0xff8000002b2b0808 */ /* 0x000fe40004800000 */
[----:B------:R-:W-:Y:S03]  /*42b0*/  FSETP.NEU.FTZ.AND P0, PT, R245, -INF , PT ;  /* 0xff800000f500780b */ /* 0x000fe60003f1d000 */
[----:B------:R-:W-:Y:S02]  /*42c0*/  @P5 FSEL R41, R41, -INF , !P1 ;  /* 0xff80000029295808 */ /* 0x000fe40004800000 */
[----:B------:R-:W-:Y:S02]  /*42d0*/  FSEL R3, R3, RZ, P0 ;  /* 0x000000ff03037208 */ /* 0x000fe40000000000 */
[----:B------:R-:W-:Y:S02]  /*42e0*/  FSETP.NEU.FTZ.AND P5, PT, R246, -INF , PT ;  /* 0xff800000f600780b */ /* 0x000fe40003fbd000 */
[----:B------:R-:W-:Y:S01]  /*42f0*/  FSETP.NEU.FTZ.AND P1, PT, R244, -INF , PT ;  /* 0xff800000f400780b */ /* 0x000fe20003f3d000 */
[--C-:B------:R-:W-:Y:S01]  /*4300*/  FFMA.FTZ R6, R6, UR9, -R3.reuse ;  /* 0x0000000906067c23 */ /* 0x100fe20008010803 */
[----:B------:R-:W-:Y:S01]  /*4310*/  PLOP3.LUT P0, PT, PT, PT, UP1, 0x80, 0x8 ;  /* 0x000000000008781c */ /* 0x000fe20003f0f018 */
[--C-:B------:R-:W-:Y:S01]  /*4320*/  FFMA.FTZ R7, R7, UR9, -R3.reuse ;  /* 0x0000000907077c23 */ /* 0x100fe20008010803 */
[----:B------:R-:W-:Y:S01]  /*4330*/  @P6 ISETP.GE.AND P6, PT, R0, UR29, PT ;  /* 0x0000001d00006c0c */ /* 0x000fe2000bfc6270 */
[C---:B------:R-:W-:Y:S01]  /*4340*/  FMUL.FTZ R0, R243.reuse, 1.4426950216293334961 ;  /* 0x3fb8aa3bf3007820 */ /* 0x040fe20000410000 */
[----:B------:R-:W-:Y:S01]  /*4350*/  FSEL R140, R140, RZ, P5 ;  /* 0x000000ff8c8c7208 */ /* 0x000fe20002800000 */
[----:B------:R-:W-:Y:S01]  /*4360*/  MUFU.EX2 R229, R6 ;  /* 0x0000000600e57308 */ /* 0x000fe20000000800 */
[----:B------:R-:W-:Y:S01]  /*4370*/  FSEL R2, R2, RZ, P1 ;  /* 0x000000ff02027208 */ /* 0x000fe20000800000 */
[--C-:B------:R-:W-:Y:S01]  /*4380*/  FFMA.FTZ R18, R18, UR9, -R3.reuse ;  /* 0x0000000912127c23 */ /* 0x100fe20008010803 */
[----:B------:R-:W-:Y:S01]  /*4390*/  FSETP.NEU.FTZ.AND P5, PT, R243, -INF , PT ;  /* 0xff800000f300780b */ /* 0x000fe20003fbd000 */
[--C-:B------:R-:W-:Y:S01]  /*43a0*/  FFMA.FTZ R4, R4, UR9, -R140.reuse ;  /* 0x0000000904047c23 */ /* 0x100fe2000801088c */
[----:B------:R-:W-:Y:S01]  /*43b0*/  PLOP3.LUT P1, PT, PT, PT, UP1, 0x80, 0x8 ;  /* 0x000000000008781c */ /* 0x000fe20003f2f018 */
[--C-:B------:R-:W-:Y:S01]  /*43c0*/  FFMA.FTZ R5, R5, UR9, -R140.reuse ;  /* 0x0000000905057c23 */ /* 0x100fe2000801088c */
[----:B------:R-:W-:Y:S03]  /*43d0*/  FSEL R0, R0, RZ, P5 ;  /* 0x000000ff00007208 */ /* 0x000fe60002800000 */
[----:B------:R1:W-:Y:S01]  /*43e0*/  MUFU.EX2 R161, R4 ;  /* 0x0000000400a17308 */ /* 0x0003e20000000800 */
[----:B------:R-:W-:Y:S01]  /*43f0*/  PLOP3.LUT P5, PT, PT, PT, UP1, 0x80, 0x8 ;  /* 0x000000000008781c */ /* 0x000fe20003faf018 */
[--C-:B------:R-:W-:Y:S01]  /*4400*/  FFMA.FTZ R16, R16, UR9, -R140.reuse ;  /* 0x0000000910107c23 */ /* 0x100fe2000801088c */
[----:B------:R-:W-:Y:S07]  /*4410*/  @P0 FSEL R44, R44, -INF , !P6 ;  /* 0xff8000002c2c0808 */ /* 0x000fee0007000000 */
[----:B------:R-:W2:Y:S01]  /*4420*/  MUFU.EX2 R162, R5 ;  /* 0x0000000500a27308 */ /* 0x000ea20000000800 */
[----:B------:R-:W-:Y:S01]  /*4430*/  PLOP3.LUT P0, PT, PT, PT, UP1, 0x80, 0x8 ;  /* 0x000000000008781c */ /* 0x000fe20003f0f018 */
[----:B------:R-:W-:Y:S01]  /*4440*/  FFMA.FTZ R17, R17, UR9, -R140 ;  /* 0x0000000911117c23 */ /* 0x000fe2000801088c */
[--C-:B------:R-:W-:Y:S07]  /*4450*/  FFMA.FTZ R19, R19, UR9, -R3.reuse ;  /* 0x0000000913137c23 */ /* 0x100fee0008010803 */
[----:B------:R-:W3:Y:S01]  /*4460*/  MUFU.EX2 R203, R7 ;  /* 0x0000000700cb7308 */ /* 0x000ee20000000800 */
[--C-:B------:R-:W-:Y:S01]  /*4470*/  FFMA.FTZ R8, R8, UR9, -R2.reuse ;  /* 0x0000000908087c23 */ /* 0x100fe20008010802 */
[----:B------:R-:W-:Y:S01]  /*4480*/  @P1 FSEL R46, R46, -INF , !P6 ;  /* 0xff8000002e2e1808 */ /* 0x000fe20007000000 */
[----:B------:R-:W-:Y:S01]  /*4490*/  FFMA.FTZ R9, R9, UR9, -R2 ;  /* 0x0000000909097c23 */ /* 0x000fe20008010802 */
[----:B------:R-:W-:Y:S06]  /*44a0*/  PLOP3.LUT P1, PT, PT, PT, UP1, 0x80, 0x8 ;  /* 0x000000000008781c */ /* 0x000fec0003f2f018 */
[----:B------:R-:W-:Y:S01]  /*44b0*/  MUFU.EX2 R237, R16 ;  /* 0x0000001000ed7308 */ /* 0x000fe20000000800 */
[----:B------:R-:W-:Y:S01]  /*44c0*/  @P5 FSEL R48, R48, -INF , !P6 ;  /* 0xff80000030305808 */ /* 0x000fe20007000000 */
[--C-:B------:R-:W-:Y:S01]  /*44d0*/  FFMA.FTZ R10, R10, UR9, -R0.reuse ;  /* 0x000000090a0a7c23 */ /* 0x100fe20008010800 */
[----:B------:R-:W-:Y:S07]  /*44e0*/  PLOP3.LUT P5, PT, PT, PT, UP1, 0x80, 0x8 ;  /* 0x000000000008781c */ /* 0x000fee0003faf018 */
[----:B------:R-:W4:Y:S01]  /*44f0*/  MUFU.EX2 R238, R17 ;  /* 0x0000001100ee7308 */ /* 0x000f220000000800 */
[----:B------:R-:W-:Y:S01]  /*4500*/  @P0 FSEL R50, R50, -INF , !P6 ;  /* 0xff80000032320808 */ /* 0x000fe20007000000 */
[----:B------:R-:W-:Y:S01]  /*4510*/  FFMA.FTZ R11, R11, UR9, -R0 ;  /* 0x000000090b0b7c23 */ /* 0x000fe20008010800 */
[----:B------:R-:W-:Y:S07]  /*4520*/  PLOP3.LUT P0, PT, PT, PT, UP1, 0x80, 0x8 ;  /* 0x000000000008781c */ /* 0x000fee0003f0f018 */
[----:B------:R-:W-:Y:S01]  /*4530*/  MUFU.EX2 R197, R18 ;  /* 0x0000001200c57308 */ /* 0x000fe20000000800 */
[----:B------:R-:W-:Y:S01]  /*4540*/  PLOP3.LUT P6, PT, PT, PT, UP1, 0x80, 0x8 ;  /* 0x000000000008781c */ /* 0x000fe20003fcf018 */
[--C-:B------:R-:W-:Y:S01]  /*4550*/  FFMA.FTZ R12, R12, UR9, -R2.reuse ;  /* 0x000000090c0c7c23 */ /* 0x100fe20008010802 */
[----:B------:R-:W-:Y:S01]  /*4560*/  FFMA.FTZ R13, R13, UR9, -R2 ;  /* 0x000000090d0d7c23 */ /* 0x000fe20008010802 */
[----:B-1----:R-:W-:Y:S01]  /*4570*/  @P1 VIADD R4, R141, 0x29 ;  /* 0x000000298d041836 */ /* 0x002fe20000000000 */
[----:B------:R-:W-:Y:S05]  /*4580*/  PLOP3.LUT P1, PT, PT, PT, UP1, 0x80, 0x8 ;  /* 0x000000000008781c */ /* 0x000fea0003f2f018 */
[----:B------:R-:W1:Y:S01]  /*4590*/  MUFU.EX2 R196, R19 ;  /* 0x0000001300c47308 */ /* 0x000e620000000800 */
[--C-:B------:R-:W-:Y:S01]  /*45a0*/  FFMA.FTZ R14, R14, UR9, -R0.reuse ;  /* 0x000000090e0e7c23 */ /* 0x100fe20008010800 */
[----:B------:R-:W-:Y:S01]  /*45b0*/  FFMA.FTZ R15, R15, UR9, -R0 ;  /* 0x000000090f0f7c23 */ /* 0x000fe20008010800 */
[----:B------:R-:W-:Y:S07]  /*45c0*/  @P5 ISETP.GE.AND P5, PT, R4, UR29, PT ;  /* 0x0000001d04005c0c */ /* 0x000fee000bfa6270 */
[----:B------:R-:W-:Y:S01]  /*45d0*/  MUFU.EX2 R214, R8 ;  /* 0x0000000800d67308 */ /* 0x000fe20000000800 */
[--C-:B------:R-:W-:Y:S01]  /*45e0*/  FFMA.FTZ R20, R20, UR9, -R140.reuse ;  /* 0x0000000914147c23 */ /* 0x100fe2000801088c */
[--C-:B------:R-:W-:Y:S01]  /*45f0*/  FFMA.FTZ R21, R21, UR9, -R140.reuse ;  /* 0x0000000915157c23 */ /* 0x100fe2000801088c */
[----:B------:R-:W-:Y:S07]  /*4600*/  @P0 FSEL R45, R45, -INF , !P5 ;  /* 0xff8000002d2d0808 */ /* 0x000fee0006800000 */
[----:B------:R-:W1:Y:S01]  /*4610*/  MUFU.EX2 R213, R9 ;  /* 0x0000000900d57308 */ /* 0x000e620000000800 */
[----:B------:R-:W-:Y:S01]  /*4620*/  PLOP3.LUT P0, PT, PT, PT, UP1, 0x80, 0x8 ;  /* 0x000000000008781c */ /* 0x000fe20003f0f018 */
[--C-:B------:R-:W-:Y:S01]  /*4630*/  FFMA.FTZ R22, R22, UR9, -R3.reuse ;  /* 0x0000000916167c23 */ /* 0x100fe20008010803 */
[----:B------:R-:W-:Y:S07]  /*4640*/  @P6 FSEL R47, R47, -INF , !P5 ;  /* 0xff8000002f2f6808 */ /* 0x000fee0006800000 */
[----:B------:R-:W-:Y:S01]  /*4650*/  MUFU.EX2 R218, R10 ;  /* 0x0000000a00da7308 */ /* 0x000fe20000000800 */
[----:B------:R-:W-:Y:S01]  /*4660*/  PLOP3.LUT P6, PT, PT, PT, UP1, 0x80, 0x8 ;  /* 0x000000000008781c */ /* 0x000fe20003fcf018 */
[--C-:B------:R-:W-:Y:S01]  /*4670*/  FFMA.FTZ R23, R23, UR9, -R3.reuse ;  /* 0x0000000917177c23 */ /* 0x100fe20008010803 */
[----:B------:R-:W-:Y:S07]  /*4680*/  @P1 FSEL R49, R49, -INF , !P5 ;  /* 0xff80000031311808 */ /* 0x000fee0006800000 */
[----:B------:R-:W1:Y:S01]  /*4690*/  MUFU.EX2 R217, R11 ;  /* 0x0000000b00d97308 */ /* 0x000e620000000800 */
[----:B------:R-:W-:Y:S01]  /*46a0*/  PLOP3.LUT P1, PT, PT, PT, UP1, 0x80, 0x8 ;  /* 0x000000000008781c */ /* 0x000fe20003f2f018 */
[--C-:B------:R-:W-:Y:S01]  /*46b0*/  FFMA.FTZ R32, R32, UR9, -R140.reuse ;  /* 0x0000000920207c23 */ /* 0x100fe2000801088c */
[----:B------:R-:W-:Y:S07]  /*46c0*/  FFMA.FTZ R33, R33, UR9, -R140 ;  /* 0x0000000921217c23 */ /* 0x000fee000801088c */
[----:B------:R-:W-:Y:S01]  /*46d0*/  MUFU.EX2 R210, R12 ;  /* 0x0000000c00d27308 */ /* 0x000fe20000000800 */
[--C-:B------:R-:W-:Y:S01]  /*46e0*/  FFMA.FTZ R34, R34, UR9, -R3.reuse ;  /* 0x0000000922227c23 */ /* 0x100fe20008010803 */
[----:B------:R-:W-:Y:S01]  /*46f0*/  @P0 FSEL R51, R51, -INF , !P5 ;  /* 0xff80000033330808 */ /* 0x000fe20006800000 */
[--C-:B------:R-:W-:Y:S01]  /*4700*/  FFMA.FTZ R35, R35, UR9, -R3.reuse ;  /* 0x0000000923237c23 */ /* 0x100fe20008010803 */
[----:B------:R-:W-:Y:S06]  /*4710*/  PLOP3.LUT P5, PT, PT, PT, UP1, 0x80, 0x8 ;  /* 0x000000000008781c */ /* 0x000fec0003faf018 */
[----:B------:R-:W1:Y:S01]  /*4720*/  MUFU.EX2 R209, R13 ;  /* 0x0000000d00d17308 */ /* 0x000e620000000800 */
[----:B------:R-:W-:Y:S01]  /*4730*/  @P6 VIADD R4, R141, 0x30 ;  /* 0x000000308d046836 */ /* 0x000fe20000000000 */
[----:B------:R-:W-:Y:S01]  /*4740*/  PLOP3.LUT P0, PT, PT, PT, UP1, 0x80, 0x8 ;  /* 0x000000000008781c */ /* 0x000fe20003f0f018 */
[--C-:B------:R-:W-:Y:S01]  /*4750*/  FFMA.FTZ R24, R24, UR9, -R2.reuse ;  /* 0x0000000918187c23 */ /* 0x100fe20008010802 */
[----:B------:R-:W-:Y:S06]  /*4760*/  PLOP3.LUT P6, PT, PT, PT, UP1, 0x80, 0x8 ;  /* 0x000000000008781c */ /* 0x000fec0003fcf018 */
[----:B------:R-:W-:Y:S01]  /*4770*/  MUFU.EX2 R216, R14 ;  /* 0x0000000e00d87308 */ /* 0x000fe20000000800 */
[----:B------:R-:W-:Y:S01]  /*4780*/  @P1 ISETP.GE.AND P1, PT, R4, UR29, PT ;  /* 0x0000001d04001c0c */ /* 0x000fe2000bf26270 */
[----:B------:R-:W-:Y:S02]  /*4790*/  VIADD R4, R153, 0x1c000 ;  /* 0x0001c00099047836 */ /* 0x000fe40000000000 */
[----:B------:R-:W-:Y:S06]  /*47a0*/  FFMA.FTZ R25, R25, UR9, -R2 ;  /* 0x0000000919197c23 */ /* 0x000fec0008010802 */
[----:B------:R-:W-:Y:S01]  /*47b0*/  MUFU.EX2 R215, R15 ;  /* 0x0000000f00d77308 */ /* 0x000fe20000000800 */
[--C-:B------:R-:W-:Y:S01]  /*47c0*/  FFMA.FTZ R26, R26, UR9, -R0.reuse ;  /* 0x000000091a1a7c23 */ /* 0x100fe20008010800 */
[----:B------:R-:W-:Y:S01]  /*47d0*/  @P4 VIADD R152, R4, 0xffffffc0 ;  /* 0xffffffc004984836 */ /* 0x000fe20000000000 */
[----:B------:R-:W-:Y:S07]  /*47e0*/  @P5 FSEL R54, R54, -INF , !P1 ;  /* 0xff80000036365808 */ /* 0x000fee0004800000 */
[----:B------:R-:W-:Y:S01]  /*47f0*/  MUFU.EX2 R235, R20 ;  /* 0x0000001400eb7308 */ /* 0x000fe20000000800 */
[----:B------:R-:W-:Y:S01]  /*4800*/  PLOP3.LUT P5, PT, PT, PT, UP1, 0x80, 0x8 ;  /* 0x000000000008781c */ /* 0x000fe20003faf018 */
[----:B------:R-:W-:Y:S01]  /*4810*/  FFMA.FTZ R27, R27, UR9, -R0 ;  /* 0x000000091b1b7c23 */ /* 0x000fe20008010800 */
[----:B------:R-:W-:Y:S07]  /*4820*/  @P0 FSEL R52, R52, -INF , !P1 ;  /* 0xff80000034340808 */ /* 0x000fee0004800000 */
[----:B------:R-:W-:Y:S01]  /*4830*/  MUFU.EX2 R234, R21 ;  /* 0x0000001500ea7308 */ /* 0x000fe20000000800 */
[----:B------:R-:W-:Y:S01]  /*4840*/  PLOP3.LUT P0, PT, PT, PT, UP1, 0x80, 0x8 ;  /* 0x000000000008781c */ /* 0x000fe20003f0f018 */
[--C-:B------:R-:W-:Y:S01]  /*4850*/  FFMA.FTZ R28, R28, UR9, -R2.reuse ;  /* 0x000000091c1c7c23 */ /* 0x100fe20008010802 */
[----:B--2---:R-:W-:Y:S07]  /*4860*/  F2FP.BF16.F32.PACK_AB R4, R162, R161 ;  /* 0x000000a1a204723e */ /* 0x004fee00000010ff */
[----:B------:R-:W-:Y:S01]  /*4870*/  MUFU.EX2 R193, R22 ;  /* 0x0000001600c17308 */ /* 0x000fe20000000800 */
[----:B------:R-:W-:Y:S01]  /*4880*/  @P6 FSEL R56, R56, -INF , !P1 ;  /* 0xff80000038386808 */ /* 0x000fe20004800000 */
[----:B------:R-:W-:Y:S01]  /*4890*/  FFMA.FTZ R29, R29, UR9, -R2 ;  /* 0x000000091d1d7c23 */ /* 0x000fe20008010802 */
[----:B------:R-:W-:Y:S01]  /*48a0*/  PLOP3.LUT P6, PT, PT, PT, UP1, 0x80, 0x8 ;  /* 0x000000000008781c */ /* 0x000fe20003fcf018 */
[----:B------:R1:W-:Y:S06]  /*48b0*/  STS [R153+0x1c000], R4 ;  /* 0x01c0000499007388 */ /* 0x0003ec0000000800 */
[----:B------:R-:W-:Y:S01]  /*48c0*/  MUFU.EX2 R192, R23 ;  /* 0x0000001700c07308 */ /* 0x000fe20000000800 */
[----:B------:R-:W-:Y:S01]  /*48d0*/  @P5 VIADD R5, R141, 0x31 ;  /* 0x000000318d055836 */ /* 0x000fe20000000000 */
[----:B------:R-:W-:Y:S01]  /*48e0*/  PLOP3.LUT P5, PT, PT, PT, UP1, 0x80, 0x8 ;  /* 0x000000000008781c */ /* 0x000fe20003faf018 */
[--C-:B------:R-:W-:Y:S07]  /*48f0*/  FFMA.FTZ R30, R30, UR9, -R0.reuse ;  /* 0x000000091e1e7c23 */ /* 0x100fee0008010800 */
[----:B------:R-:W-:Y:S01]  /*4900*/  MUFU.EX2 R233, R32 ;  /* 0x0000002000e97308 */ /* 0x000fe20000000800 */
[----:B------:R-:W-:Y:S01]  /*4910*/  @P0 FSEL R58, R58, -INF , !P1 ;  /* 0xff8000003a3a0808 */ /* 0x000fe20004800000 */
[----:B------:R-:W-:Y:S01]  /*4920*/  FFMA.FTZ R31, R31, UR9, -R0 ;  /* 0x000000091f1f7c23 */ /* 0x000fe20008010800 */
[----:B------:R-:W-:Y:S07]  /*4930*/  PLOP3.LUT P1, PT, PT, PT, UP1, 0x80, 0x8 ;  /* 0x000000000008781c */ /* 0x000fee0003f2f018 */
[----:B------:R-:W-:Y:S01]  /*4940*/  MUFU.EX2 R232, R33 ;  /* 0x0000002100e87308 */ /* 0x000fe20000000800 */
[----:B------:R-:W-:Y:S01]  /*4950*/  PLOP3.LUT P0, PT, PT, PT, UP1, 0x80, 0x8 ;  /* 0x000000000008781c */ /* 0x000fe20003f0f018 */
[--C-:B------:R-:W-:Y:S01]  /*4960*/  FFMA.FTZ R36, R36, UR9, -R140.reuse ;  /* 0x0000000924247c23 */ /* 0x100fe2000801088c */
[----:B------:R-:W-:Y:S07]  /*4970*/  @P6 VIADD R6, R141, 0x38 ;  /* 0x000000388d066836 */ /* 0x000fee0000000000 */
[----:B------:R-:W-:Y:S01]  /*4980*/  MUFU.EX2 R187, R34 ;  /* 0x0000002200bb7308 */ /* 0x000fe20000000800 */
[--C-:B------:R-:W-:Y:S01]  /*4990*/  FFMA.FTZ R37, R37, UR9, -R140.reuse ;  /* 0x0000000925257c23 */ /* 0x100fe2000801088c */
[--C-:B------:R-:W-:Y:S01]  /*49a0*/  FFMA.FTZ R38, R38, UR9, -R3.reuse ;  /* 0x0000000926267c23 */ /* 0x100fe20008010803 */
[--C-:B------:R-:W-:Y:S01]  /*49b0*/  FFMA.FTZ R39, R39, UR9, -R3.reuse ;  /* 0x0000000927277c23 */ /* 0x100fe20008010803 */
[----:B------:R-:W-:Y:S06]  /*49c0*/  @P5 ISETP.GE.AND P5, PT, R6, UR29, PT ;  /* 0x0000001d06005c0c */ /* 0x000fec000bfa6270 */
[----:B------:R-:W-:Y:S01]  /*49d0*/  MUFU.EX2 R186, R35 ;  /* 0x0000002300ba7308 */ /* 0x000fe20000000800 */
[----:B---3--:R-:W-:Y:S01]  /*49e0*/  F2FP.BF16.F32.PACK_AB R6, R203, R229 ;  /* 0x000000e5cb06723e */ /* 0x008fe200000010ff */
[--C-:B------:R-:W-:Y:S01]  /*49f0*/  FFMA.FTZ R50, R50, UR9, -R3.reuse ;  /* 0x0000000932327c23 */ /* 0x100fe20008010803 */
[----:B------:R-:W-:Y:S07]  /*4a00*/  @P1 ISETP.GE.AND P1, PT, R5, UR29, PT ;  /* 0x0000001d05001c0c */ /* 0x000fee000bf26270 */
[----:B------:R-:W-:Y:S01]  /*4a10*/  MUFU.EX2 R205, R24 ;  /* 0x0000001800cd7308 */ /* 0x000fe20000000800 */
[----:B----4-:R-:W-:Y:S01]  /*4a20*/  F2FP.BF16.F32.PACK_AB R5, R238, R237 ;  /* 0x000000edee05723e */ /* 0x010fe200000010ff */
[----:B------:R2:W-:Y:S01]  /*4a30*/  STS [R153+0x1c400], R6 ;  /* 0x01c4000699007388 */ /* 0x0005e20000000800 */
[----:B-1----:R-:W-:Y:S07]  /*4a40*/  F2FP.BF16.F32.PACK_AB R4, R196, R197 ;  /* 0x000000c5c404723e */ /* 0x002fee00000010ff */
[----:B------:R-:W1:Y:S01]  /*4a50*/  MUFU.EX2 R204, R25 ;  /* 0x0000001900cc7308 */ /* 0x000e620000000800 */
[----:B------:R-:W-:Y:S01]  /*4a60*/  @P0 VIADD R141, R141, 0x39 ;  /* 0x000000398d8d0836 */ /* 0x000fe20000000000 */
[----:B------:R3:W-:Y:S01]  /*4a70*/  STS [R160+0x1c000], R5 ;  /* 0x01c00005a0007388 */ /* 0x0007e20000000800 */
[----:B------:R-:W-:Y:S07]  /*4a80*/  PLOP3.LUT P0, PT, PT, PT, UP1, 0x80, 0x8 ;  /* 0x000000000008781c */ /* 0x000fee0003f0f018 */
[----:B------:R-:W-:Y:S01]  /*4a90*/  MUFU.EX2 R212, R26 ;  /* 0x0000001a00d47308 */ /* 0x000fe20000000800 */
[----:B------:R-:W-:Y:S01]  /*4aa0*/  PLOP3.LUT P6, PT, PT, PT, UP1, 0x80, 0x8 ;  /* 0x000000000008781c */ /* 0x000fe20003fcf018 */
[----:B------:R4:W-:Y:S01]  /*4ab0*/  STS [R160+0x1c400], R4 ;  /* 0x01c40004a0007388 */ /* 0x0009e20000000800 */
[--C-:B------:R-:W-:Y:S07]  /*4ac0*/  FFMA.FTZ R51, R51, UR9, -R3.reuse ;  /* 0x0000000933337c23 */ /* 0x100fee0008010803 */
[----:B------:R-:W-:Y:S01]  /*4ad0*/  MUFU.EX2 R211, R27 ;  /* 0x0000001b00d37308 */ /* 0x000fe20000000800 */
[--C-:B------:R-:W-:Y:S01]  /*4ae0*/  FFMA.FTZ R48, R48, UR9, -R140.reuse ;  /* 0x0000000930307c23 */ /* 0x100fe2000801088c */
[----:B------:R-:W-:Y:S01]  /*4af0*/  FFMA.FTZ R49, R49, UR9, -R140 ;  /* 0x0000000931317c23 */ /* 0x000fe2000801088c */
[--C-:B------:R-:W-:Y:S07]  /*4b00*/  FFMA.FTZ R40, R40, UR9, -R2.reuse ;  /* 0x0000000928287c23 */ /* 0x100fee0008010802 */
[----:B------:R-:W-:Y:S01]  /*4b10*/  MUFU.EX2 R202, R28 ;  /* 0x0000001c00ca7308 */ /* 0x000fe20000000800 */
[----:B------:R-:W-:Y:S01]  /*4b20*/  FFMA.FTZ R41, R41, UR9, -R2 ;  /* 0x0000000929297c23 */ /* 0x000fe20008010802 */
[--C-:B------:R-:W-:Y:S01]  /*4b30*/  FFMA.FTZ R42, R42, UR9, -R0.reuse ;  /* 0x000000092a2a7c23 */ /* 0x100fe20008010800 */
[----:B------:R-:W-:Y:S07]  /*4b40*/  FFMA.FTZ R43, R43, UR9, -R0 ;  /* 0x000000092b2b7c23 */ /* 0x000fee0008010800 */
[----:B------:R-:W-:Y:S01]  /*4b50*/  MUFU.EX2 R200, R29 ;  /* 0x0000001d00c87308 */ /* 0x000fe20000000800 */
[----:B------:R-:W-:Y:S01]  /*4b60*/  @P0 FSEL R53, R53, -INF , !P1 ;  /* 0xff80000035350808 */ /* 0x000fe20004800000 */
[--C-:B------:R-:W-:Y:S01]  /*4b70*/  FFMA.FTZ R44, R44, UR9, -R2.reuse ;  /* 0x000000092c2c7c23 */ /* 0x100fe20008010802 */
[----:B------:R-:W-:Y:S07]  /*4b80*/  PLOP3.LUT P0, PT, PT, PT, UP1, 0x80, 0x8 ;  /* 0x000000000008781c */ /* 0x000fee0003f0f018 */
[----:B------:R-:W-:Y:S01]  /*4b90*/  MUFU.EX2 R208, R30 ;  /* 0x0000001e00d07308 */ /* 0x000fe20000000800 */
[----:B------:R-:W-:Y:S01]  /*4ba0*/  @P6 ISETP.GE.AND P6, PT, R141, UR29, PT ;  /* 0x0000001d8d006c0c */ /* 0x000fe2000bfc6270 */
[--C-:B------:R-:W-:Y:S01]  /*4bb0*/  FFMA.FTZ R45, R45, UR9, -R2.reuse ;  /* 0x000000092d2d7c23 */ /* 0x100fe20008010802 */
[----:B--2---:R-:W-:Y:S07]  /*4bc0*/  F2FP.BF16.F32.PACK_AB R6, R213, R214 ;  /* 0x000000d6d506723e */ /* 0x004fee00000010ff */
[----:B------:R-:W-:Y:S01]  /*4bd0*/  MUFU.EX2 R207, R31 ;  /* 0x0000001f00cf7308 */ /* 0x000fe20000000800 */
[--C-:B------:R-:W-:Y:S01]  /*4be0*/  FFMA.FTZ R54, R54, UR9, -R3.reuse ;  /* 0x0000000936367c23 */ /* 0x100fe20008010803 */
[----:B------:R-:W-:Y:S01]  /*4bf0*/  FFMA.FTZ R56, R56, UR9, -R2 ;  /* 0x0000000938387c23 */ /* 0x000fe20008010802 */
[----:B---3--:R-:W-:Y:S01]  /*4c00*/  F2FP.BF16.F32.PACK_AB R5, R217, R218 ;  /* 0x000000dad905723e */ /* 0x008fe200000010ff */
[----:B------:R1:W-:Y:S06]  /*4c10*/  STS [R153+0x1e000], R6 ;  /* 0x01e0000699007388 */ /* 0x0003ec0000000800 */
[----:B------:R-:W-:Y:S01]  /*4c20*/  MUFU.EX2 R230, R36 ;  /* 0x0000002400e67308 */ /* 0x000fe20000000800 */
[--C-:B------:R-:W-:Y:S01]  /*4c30*/  FFMA.FTZ R46, R46, UR9, -R0.reuse ;  /* 0x000000092e2e7c23 */ /* 0x100fe20008010800 */
[----:B----4-:R-:W-:Y:S01]  /*4c40*/  F2FP.BF16.F32.PACK_AB R4, R209, R210 ;  /* 0x000000d2d104723e */ /* 0x010fe200000010ff */
[----:B------:R2:W-:Y:S07]  /*4c50*/  STS [R153+0x1e400], R5 ;  /* 0x01e4000599007388 */ /* 0x0005ee0000000800 */
[----:B------:R-:W-:Y:S01]  /*4c60*/  MUFU.EX2 R231, R37 ;  /* 0x0000002500e77308 */ /* 0x000fe20000000800 */
[----:B------:R-:W-:Y:S01]  /*4c70*/  @P0 FSEL R55, R55, -INF , !P1 ;  /* 0xff80000037370808 */ /* 0x000fe20004800000 */
[----:B------:R-:W-:Y:S01]  /*4c80*/  FFMA.FTZ R47, R47, UR9, -R0 ;  /* 0x000000092f2f7c23 */ /* 0x000fe20008010800 */
[----:B------:R3:W-:Y:S01]  /*4c90*/  STS [R160+0x1e000], R4 ;  /* 0x01e00004a0007388 */ /* 0x0007e20000000800 */
[----:B------:R-:W-:Y:S06]  /*4ca0*/  PLOP3.LUT P0, PT, PT, PT, UP1, 0x80, 0x8 ;  /* 0x000000000008781c */ /* 0x000fec0003f0f018 */
[----:B------:R-:W-:Y:S01]  /*4cb0*/  MUFU.EX2 R185, R38 ;  /* 0x0000002600b97308 */ /* 0x000fe20000000800 */
[--C-:B------:R-:W-:Y:S01]  /*4cc0*/  FFMA.FTZ R55, R55, UR9, -R3.reuse ;  /* 0x0000000937377c23 */ /* 0x100fe20008010803 */
[--C-:B------:R-:W-:Y:S01]  /*4cd0*/  FFMA.FTZ R52, R52, UR9, -R140.reuse ;  /* 0x0000000934347c23 */ /* 0x100fe2000801088c */
[----:B------:R-:W-:Y:S07]  /*4ce0*/  FFMA.FTZ R53, R53, UR9, -R140 ;  /* 0x0000000935357c23 */ /* 0x000fee000801088c */
[----:B------:R-:W-:Y:S01]  /*4cf0*/  MUFU.EX2 R184, R39 ;  /* 0x0000002700b87308 */ /* 0x000fe20000000800 */
[----:B------:R-:W-:Y:S01]  /*4d00*/  FFMA.FTZ R58, R58, UR9, -R0 ;  /* 0x000000093a3a7c23 */ /* 0x000fe20008010800 */
[----:B------:R-:W-:Y:S08]  /*4d10*/  IMAD.IADD R154, R252, 0x1, R152 ;  /* 0x00000001fc9a7824 */ /* 0x000ff000078e0298 */
[----:B------:R-:W-:Y:S01]  /*4d20*/  MUFU.EX2 R177, R50 ;  /* 0x0000003200b17308 */ /* 0x000fe20000000800 */
[----:B------:R-:W-:Y:S01]  /*4d30*/  IMAD.IADD R155, R250, 0x1, R154 ;  /* 0x00000001fa9b7824 */ /* 0x000fe200078e029a */
[----:B------:R-:W-:Y:S08]  /*4d40*/  @P0 FSEL R57, R57, -INF , !P1 ;  /* 0xff80000039390808 */ /* 0x000ff00004800000 */
[----:B------:R-:W-:Y:S01]  /*4d50*/  MUFU.EX2 R176, R51 ;  /* 0x0000003300b07308 */ /* 0x000fe20000000800 */
[----:B------:R-:W-:Y:S02]  /*4d60*/  PLOP3.LUT P0, PT, PT, PT, UP1, 0x80, 0x8 ;  /* 0x000000000008781c */ /* 0x000fe40003f0f018 */
[----:B-1----:R-:W-:Y:S07]  /*4d70*/  F2FP.BF16.F32.PACK_AB R6, R204, R205 ;  /* 0x000000cdcc06723e */ /* 0x002fee00000010ff */
[----:B------:R-:W-:Y:S01]  /*4d80*/  MUFU.EX2 R228, R48 ;  /* 0x0000003000e47308 */ /* 0x000fe20000000800 */
[----:B------:R-:W-:Y:S01]  /*4d90*/  FFMA.FTZ R57, R57, UR9, -R2 ;  /* 0x0000000939397c23 */ /* 0x000fe20008010802 */
[----:B--2---:R-:W-:Y:S08]  /*4da0*/  F2FP.BF16.F32.PACK_AB R5, R215, R216 ;  /* 0x000000d8d705723e */ /* 0x004ff000000010ff */
[----:B------:R-:W1:Y:S01]  /*4db0*/  MUFU.EX2 R227, R49 ;  /* 0x0000003100e37308 */ /* 0x000e620000000800 */
[----:B---3--:R-:W-:Y:S01]  /*4dc0*/  F2FP.BF16.F32.PACK_AB R4, R234, R235 ;  /* 0x000000ebea04723e */ /* 0x008fe200000010ff */
[----:B------:R2:W-:Y:S08]  /*4dd0*/  STS [R160+0x1e400], R5 ;  /* 0x01e40005a0007388 */ /* 0x0005f00000000800 */
[----:B------:R-:W-:Y:S01]  /*4de0*/  MUFU.EX2 R195, R40 ;  /* 0x0000002800c37308 */ /* 0x000fe20000000800 */
[----:B------:R-:W-:Y:S01]  /*4df0*/  @P0 FSEL R59, R59, -INF , !P1 ;  /* 0xff8000003b3b0808 */ /* 0x000fe20004800000 */
[----:B------:R3:W-:Y:S01]  /*4e00*/  STS [R158+0x1c000], R4 ;  /* 0x01c000049e007388 */ /* 0x0007e20000000800 */
[----:B------:R-:W-:Y:S07]  /*4e10*/  PLOP3.LUT P1, PT, PT, PT, UP1, 0x80, 0x8 ;  /* 0x000000000008781c */ /* 0x000fee0003f2f018 */
[----:B------:R-:W-:Y:S01]  /*4e20*/  MUFU.EX2 R194, R41 ;  /* 0x0000002900c27308 */ /* 0x000fe20000000800 */
[----:B------:R-:W-:Y:S01]  /*4e30*/  PLOP3.LUT P0, PT, PT, PT, UP1, 0x80, 0x8 ;  /* 0x000000000008781c */ /* 0x000fe20003f0f018 */
[----:B------:R-:W-:Y:S08]  /*4e40*/  FFMA.FTZ R59, R59, UR9, -R0 ;  /* 0x000000093b3b7c23 */ /* 0x000ff00008010800 */
[----:B------:R-:W-:Y:S01]  /*4e50*/  MUFU.EX2 R206, R42 ;  /* 0x0000002a00ce7308 */ /* 0x000fe20000000800 */
[----:B-1----:R-:W-:Y:S09]  /*4e60*/  F2FP.BF16.F32.PACK_AB R7, R227, R228 ;  /* 0x000000e4e307723e */ /* 0x002ff200000010ff */
[----:B------:R-:W-:Y:S01]  /*4e70*/  MUFU.EX2 R201, R43 ;  /* 0x0000002b00c97308 */ /* 0x000fe20000000800 */
[----:B------:R-:W-:Y:S09]  /*4e80*/  @P1 FSEL R60, R60, -INF , !P5 ;  /* 0xff8000003c3c1808 */ /* 0x000ff20006800000 */
[----:B------:R-:W-:Y:S01]  /*4e90*/  MUFU.EX2 R191, R44 ;  /* 0x0000002c00bf7308 */ /* 0x000fe20000000800 */
[----:B------:R-:W-:Y:S02]  /*4ea0*/  @P0 FSEL R61, R61, -INF , !P6 ;  /* 0xff8000003d3d0808 */ /* 0x000fe40007000000 */
[----:B------:R-:W-:Y:S01]  /*4eb0*/  PLOP3.LUT P1, PT, PT, PT, UP1, 0x80, 0x8 ;  /* 0x000000000008781c */ /* 0x000fe20003f2f018 */
[--C-:B------:R-:W-:Y:S01]  /*4ec0*/  FFMA.FTZ R60, R60, UR9, -R2.reuse ;  /* 0x000000093c3c7c23 */ /* 0x100fe20008010802 */
[----:B------:R-:W-:Y:S01]  /*4ed0*/  PLOP3.LUT P0, PT, PT, PT, UP1, 0x80, 0x8 ;  /* 0x000000000008781c */ /* 0x000fe20003f0f018 */
[----:B------:R-:W-:Y:S01]  /*4ee0*/  FFMA.FTZ R2, R61, UR9, -R2 ;  /* 0x000000093d027c23 */ /* 0x000fe20008010802 */
[----:B--2---:R-:W-:Y:S03]  /*4ef0*/  F2FP.BF16.F32.PACK_AB R5, R192, R193 ;  /* 0x000000c1c005723e */ /* 0x004fe600000010ff */
[----:B------:R-:W-:Y:S01]  /*4f00*/  MUFU.EX2 R190, R45 ;  /* 0x0000002d00be7308 */ /* 0x000fe20000000800 */
[----:B---3--:R-:W-:Y:S01]  /*4f10*/  F2FP.BF16.F32.PACK_AB R4, R232, R233 ;  /* 0x000000e9e804723e */ /* 0x008fe200000010ff */
[----:B------:R1:W-:Y:S08]  /*4f20*/  STS [R158+0x1c400], R5 ;  /* 0x01c400059e007388 */ /* 0x0003f00000000800 */
[----:B------:R-:W-:Y:S01]  /*4f30*/  MUFU.EX2 R199, R46 ;  /* 0x0000002e00c77308 */ /* 0x000fe20000000800 */
[----:B------:R2:W-:Y:S01]  /*4f40*/  STS [R159+0x1c000], R4 ;  /* 0x01c000049f007388 */ /* 0x0005e20000000800 */
[----:B------:R-:W-:Y:S08]  /*4f50*/  @P1 FSEL R64, R64, -INF , !P5 ;  /* 0xff80000040401808 */ /* 0x000ff00006800000 */
[----:B------:R-:W3:Y:S01]  /*4f60*/  MUFU.EX2 R198, R47 ;  /* 0x0000002f00c67308 */ /* 0x000ee20000000800 */
[----:B------:R-:W-:Y:S02]  /*4f70*/  @P0 FSEL R65, R65, -INF , !P6 ;  /* 0xff80000041410808 */ /* 0x000fe40007000000 */
[----:B------:R-:W-:Y:S07]  /*4f80*/  PLOP3.LUT P1, PT, PT, PT, UP1, 0x80, 0x8 ;  /* 0x000000000008781c */ /* 0x000fee0003f2f018 */
[----:B------:R3:W-:Y:S01]  /*4f90*/  MUFU.EX2 R178, R2 ;  /* 0x0000000200b27308 */ /* 0x0007e20000000800 */
[----:B------:R-:W-:Y:S01]  /*4fa0*/  PLOP3.LUT P0, PT, PT, PT, UP1, 0x80, 0x8 ;  /* 0x000000000008781c */ /* 0x000fe20003f0f018 */
[--C-:B------:R-:W-:Y:S01]  /*4fb0*/  FFMA.FTZ R64, R64, UR9, -R140.reuse ;  /* 0x0000000940407c23 */ /* 0x100fe2000801088c */
[----:B------:R-:W-:Y:S07]  /*4fc0*/  FFMA.FTZ R140, R65, UR9, -R140 ;  /* 0x00000009418c7c23 */ /* 0x000fee000801088c */
[----:B------:R-:W-:Y:S10]  /*4fd0*/  MUFU.EX2 R226, R52 ;  /* 0x0000003400e27308 */ /* 0x000ff40000000800 */
[----:B------:R-:W-:Y:S01]  /*4fe0*/  MUFU.EX2 R225, R53 ;  /* 0x0000003500e17308 */ /* 0x000fe20000000800 */
[----:B------:R-:W-:Y:S09]  /*4ff0*/  @P1 FSEL R66, R66, -INF , !P5 ;  /* 0xff80000042421808 */ /* 0x000ff20006800000 */
[----:B------:R-:W-:Y:S01]  /*5000*/  MUFU.EX2 R175, R54 ;  /* 0x0000003600af7308 */ /* 0x000fe20000000800 */
[----:B------:R-:W-:Y:S02]  /*5010*/  @P0 FSEL R67, R67, -INF , !P6 ;  /* 0xff80000043430808 */ /* 0x000fe40007000000 */
[----:B-1----:R-:W-:Y:S01]  /*5020*/  F2FP.BF16.F32.PACK_AB R5, R211, R212 ;  /* 0x000000d4d305723e */ /* 0x002fe200000010ff */
[--C-:B------:R-:W-:Y:S01]  /*5030*/  FFMA.FTZ R66, R66, UR9, -R3.reuse ;  /* 0x0000000942427c23 */ /* 0x100fe20008010803 */
[----:B------:R-:W-:Y:S01]  /*5040*/  PLOP3.LUT P1, PT, PT, PT, UP1, 0x80, 0x8 ;  /* 0x000000000008781c */ /* 0x000fe20003f2f018 */
[----:B------:R-:W-:Y:S01]  /*5050*/  FFMA.FTZ R3, R67, UR9, -R3 ;  /* 0x0000000943037c23 */ /* 0x000fe20008010803 */
[----:B--2---:R-:W-:Y:S03]  /*5060*/  F2FP.BF16.F32.PACK_AB R4, R186, R187 ;  /* 0x000000bbba04723e */ /* 0x004fe600000010ff */
[----:B------:R-:W-:Y:S01]  /*5070*/  MUFU.EX2 R174, R55 ;  /* 0x0000003700ae7308 */ /* 0x000fe20000000800 */
[----:B------:R-:W-:Y:S02]  /*5080*/  PLOP3.LUT P0, PT, PT, PT, UP1, 0x80, 0x8 ;  /* 0x000000000008781c */ /* 0x000fe40003f0f018 */
[----:B---3--:R-:W-:Y:S01]  /*5090*/  F2FP.BF16.F32.PACK_AB R2, R198, R199 ;  /* 0x000000c7c602723e */ /* 0x008fe200000010ff */
[----:B------:R1:W-:Y:S06]  /*50a0*/  STS [R159+0x1c400], R4 ;  /* 0x01c400049f007388 */ /* 0x0003ec0000000800 */
[----:B------:R2:W-:Y:S01]  /*50b0*/  MUFU.EX2 R163, R3 ;  /* 0x0000000300a37308 */ /* 0x0005e20000000800 */
[----:B------:R3:W-:Y:S09]  /*50c0*/  STS [R158+0x1e000], R6 ;  /* 0x01e000069e007388 */ /* 0x0007f20000000800 */
[----:B------:R-:W-:Y:S01]  /*50d0*/  MUFU.EX2 R224, R64 ;  /* 0x0000004000e07308 */ /* 0x000fe20000000800 */
[----:B------:R-:W-:Y:S01]  /*50e0*/  @P1 FSEL R62, R62, -INF , !P5 ;  /* 0xff8000003e3e1808 */ /* 0x000fe20006800000 */
[----:B------:R4:W-:Y:S08]  /*50f0*/  STS [R158+0x1e400], R5 ;  /* 0x01e400059e007388 */ /* 0x0009f00000000800 */
[----:B------:R-:W-:Y:S01]  /*5100*/  MUFU.EX2 R223, R140 ;  /* 0x0000008c00df7308 */ /* 0x000fe20000000800 */
[----:B------:R-:W-:Y:S01]  /*5110*/  @P0 FSEL R63, R63, -INF , !P6 ;  /* 0xff8000003f3f0808 */ /* 0x000fe20007000000 */
[--C-:B------:R-:W-:Y:S08]  /*5120*/  FFMA.FTZ R62, R62, UR9, -R0.reuse ;  /* 0x000000093e3e7c23 */ /* 0x100ff00008010800 */
[----:B------:R-:W4:Y:S01]  /*5130*/  MUFU.EX2 R166, R66 ;  /* 0x0000004200a67308 */ /* 0x000f220000000800 */
[----:B--2---:R-:W-:Y:S01]  /*5140*/  F2FP.BF16.F32.PACK_AB R3, R190, R191 ;  /* 0x000000bfbe03723e */ /* 0x004fe200000010ff */
[----:B------:R-:W-:Y:S08]  /*5150*/  FFMA.FTZ R0, R63, UR9, -R0 ;  /* 0x000000093f007c23 */ /* 0x000ff00008010800 */
[----:B------:R-:W-:Y:S10]  /*5160*/  MUFU.EX2 R181, R56 ;  /* 0x0000003800b57308 */ /* 0x000ff40000000800 */
[----:B------:R2:W-:Y:S01]  /*5170*/  MUFU.EX2 R182, R0 ;  /* 0x0000000000b67308 */ /* 0x0005e20000000800 */
[----:B-1----:R-:W-:Y:S09]  /*5180*/  F2FP.BF16.F32.PACK_AB R4, R231, R230 ;  /* 0x000000e6e704723e */ /* 0x002ff200000010ff */
[----:B------:R-:W1:Y:S01]  /*5190*/  MUFU.EX2 R180, R57 ;  /* 0x0000003900b47308 */ /* 0x000e620000000800 */
[----:B---3--:R-:W-:Y:S09]  /*51a0*/  F2FP.BF16.F32.PACK_AB R6, R200, R202 ;  /* 0x000000cac806723e */ /* 0x008ff200000010ff */
[----:B------:R-:W-:Y:S01]  /*51b0*/  MUFU.EX2 R189, R58 ;  /* 0x0000003a00bd7308 */ /* 0x000fe20000000800 */
[----:B----4-:R-:W-:Y:S01]  /*51c0*/  F2FP.BF16.F32.PACK_AB R5, R207, R208 ;  /* 0x000000d0cf05723e */ /* 0x010fe200000010ff */
[----:B------:R3:W-:Y:S01]  /*51d0*/  STS [R159+0x1e000], R6 ;  /* 0x01e000069f007388 */ /* 0x0007e20000000800 */
[----:B--2---:R-:W-:Y:S07]  /*51e0*/  F2FP.BF16.F32.PACK_AB R0, R163, R166 ;  /* 0x000000a6a300723e */ /* 0x004fee00000010ff */
[----:B------:R-:W-:Y:S01]  /*51f0*/  MUFU.EX2 R188, R59 ;  /* 0x0000003b00bc7308 */ /* 0x000fe20000000800 */
[----:B------:R2:W-:Y:S09]  /*5200*/  STS [R159+0x1e400], R5 ;  /* 0x01e400059f007388 */ /* 0x0005f20000000800 */
[----:B------:R-:W4:Y:S01]  /*5210*/  MUFU.EX2 R179, R60 ;  /* 0x0000003c00b37308 */ /* 0x000f220000000800 */
[----:B------:R1:W-:Y:S09]  /*5220*/  STS [R152], R4 ;  /* 0x0000000498007388 */ /* 0x0003f20000000800 */
[----:B------:R-:W4:Y:S01]  /*5230*/  MUFU.EX2 R183, R62 ;  /* 0x0000003e00b77308 */ /* 0x000f220000000800 */
[----:B---3--:R-:W-:Y:S02]  /*5240*/  F2FP.BF16.F32.PACK_AB R6, R176, R177 ;  /* 0x000000b1b006723e */ /* 0x008fe400000010ff */
[----:B--2---:R-:W-:Y:S02]  /*5250*/  F2FP.BF16.F32.PACK_AB R5, R194, R195 ;  /* 0x000000c3c205723e */ /* 0x004fe400000010ff */
[----:B-1----:R-:W-:Y:S05]  /*5260*/  F2FP.BF16.F32.PACK_AB R4, R184, R185 ;  /* 0x000000b9b804723e */ /* 0x002fea00000010ff */
[----:B------:R1:W-:Y:S02]  /*5270*/  STS [R152+0x400], R4 ;  /* 0x0004000498007388 */ /* 0x0003e40000000800 */
[----:B-1----:R-:W-:Y:S05]  /*5280*/  IMAD.IADD R4, R250, 0x1, R152 ;  /* 0x00000001fa047824 */ /* 0x002fea00078e0298 */
[----:B------:R1:W-:Y:S04]  /*5290*/  STS [R4+0x400], R6 ;  /* 0x0004000604007388 */ /* 0x0003e80000000800 */
[----:B------:R-:W-:Y:S04]  /*52a0*/  STS [R4], R7 ;  /* 0x0000000704007388 */ /* 0x000fe80000000800 */
[----:B------:R2:W-:Y:S01]  /*52b0*/  STS [R152+0x2000], R5 ;  /* 0x0020000598007388 */ /* 0x0005e20000000800 */
[----:B-1----:R-:W-:Y:S05]  /*52c0*/  F2FP.BF16.F32.PACK_AB R6, R201, R206 ;  /* 0x000000cec906723e */ /* 0x002fea00000010ff */
[----:B------:R-:W-:Y:S01]  /*52d0*/  STS [R152+0x2400], R6 ;  /* 0x0024000698007388 */ /* 0x000fe20000000800 */
[----:B--2---:R-:W-:Y:S03]  /*52e0*/  F2FP.BF16.F32.PACK_AB R5, R225, R226 ;  /* 0x000000e2e105723e */ /* 0x004fe600000010ff */
[----:B------:R1:W-:Y:S04]  /*52f0*/  STS [R4+0x2000], R3 ;  /* 0x0020000304007388 */ /* 0x0003e80000000800 */
[----:B------:R2:W-:Y:S04]  /*5300*/  STS [R4+0x2400], R2 ;  /* 0x0024000204007388 */ /* 0x0005e80000000800 */
[----:B------:R-:W-:Y:S01]  /*5310*/  STS [R154], R5 ;  /* 0x000000059a007388 */ /* 0x000fe20000000800 */
[----:B-1----:R-:W-:Y:S02]  /*5320*/  F2FP.BF16.F32.PACK_AB R3, R180, R181 ;  /* 0x000000b5b403723e */ /* 0x002fe400000010ff */
[----:B--2---:R-:W-:Y:S02]  /*5330*/  F2FP.BF16.F32.PACK_AB R4, R174, R175 ;  /* 0x000000afae04723e */ /* 0x004fe400000010ff */
[----:B------:R-:W-:Y:S03]  /*5340*/  F2FP.BF16.F32.PACK_AB R2, R223, R224 ;  /* 0x000000e0df02723e */ /* 0x000fe600000010ff */
[----:B------:R-:W-:Y:S04]  /*5350*/  STS [R154+0x400], R4 ;  /* 0x000400049a007388 */ /* 0x000fe80000000800 */
[----:B------:R4:W-:Y:S04]  /*5360*/  STS [R155], R2 ;  /* 0x000000029b007388 */ /* 0x0009e80000000800 */
[----:B------:R1:W-:Y:S04]  /*5370*/  STS [R155+0x400], R0 ;  /* 0x000400009b007388 */ /* 0x0003e80000000800 */
[----:B------:R2:W-:Y:S01]  /*5380*/  STS [R154+0x2000], R3 ;  /* 0x002000039a007388 */ /* 0x0005e20000000800 */
[----:B----4-:R-:W-:Y:S02]  /*5390*/  F2FP.BF16.F32.PACK_AB R2, R178, R179 ;  /* 0x000000b3b202723e */ /* 0x010fe400000010ff */
[----:B-1----:R-:W-:Y:S02]  /*53a0*/  F2FP.BF16.F32.PACK_AB R0, R182, R183 ;  /* 0x000000b7b600723e */ /* 0x002fe400000010ff */
[----:B--2---:R-:W-:Y:S05]  /*53b0*/  F2FP.BF16.F32.PACK_AB R3, R188, R189 ;  /* 0x000000bdbc03723e */ /* 0x004fea00000010ff */
[----:B------:R1:W-:Y:S04]  /*53c0*/  STS [R154+0x2400], R3 ;  /* 0x002400039a007388 */ /* 0x0003e80000000800 */
[----:B------:R2:W-:Y:S04]  /*53d0*/  STS [R155+0x2000], R2 ;  /* 0x002000029b007388 */ /* 0x0005e80000000800 */
[----:B------:R3:W-:Y:S04]  /*53e0*/  STS [R155+0x2400], R0 ;  /* 0x002400009b007388 */ /* 0x0007e80000000800 */
[----:B------:R-:W-:Y:S08]  /*53f0*/  LDSM.16.M88.4 R64, [R148+0x8000] ;  /* 0x008000009440783b */ /* 0x000ff00000000200 */
[----:B------:R-:W4:Y:S01]  /*5400*/  LDSM.16.M88.4 R16, [R150+0x10000] ;  /* 0x010000009610783b */ /* 0x000f220000000200 */
[----:B-1----:R-:W-:Y:S07]  /*5410*/  IMAD.U32 R3, RZ, RZ, UR13 ;  /* 0x0000000dff037e24 */ /* 0x002fee000f8e00ff */
[----:B------:R-:W1:Y:S01]  /*5420*/  LDSM.16.M88.4 R60, [R148+0xa000] ;  /* 0x00a00000943c783b */ /* 0x000e620000000200 */
[----:B--2---:R-:W-:Y:S02]  /*5430*/  IMAD.U32 R2, RZ, RZ, UR12 ;  /* 0x0000000cff027e24 */ /* 0x004fe4000f8e00ff */
[----:B---3--:R-:W-:Y:S03]  /*5440*/  IMAD.IADD R0, R165, 0x1, R149 ;  /* 0x00000001a5007824 */ /* 0x008fe600078e0295 */
[C---:B------:R-:W-:Y:S02]  /*5450*/  LEA R2, P0, R236.reuse, R2, 0x2 ;  /* 0x00000002ec027211 */ /* 0x040fe400078010ff */
[----:B------:R-:W2:Y:S02]  /*5460*/  LDSM.16.M88.4 R32, [R150+0x10800] ;  /* 0x010800009620783b */ /* 0x000ea40000000200 */
[----:B------:R-:W-:Y:S06]  /*5470*/  LEA.HI.X R3, R236, R3, RZ, 0x2, P0 ;  /* 0x00000003ec037211 */ /* 0x000fec00000f14ff */
[----:B------:R-:W3:Y:S08]  /*5480*/  LDSM.16.M88.4 R48, [R150+0x11000] ;  /* 0x011000009630783b */ /* 0x000ef00000000200 */
[----:B------:R-:W3:Y:S01]  /*5490*/  LDSM.16.M88.4 R132, [R150+0x11800] ;  /* 0x011800009684783b */ /* 0x000ee20000000200 */
[-C--:B----4-:R-:W-:Y:S07]  /*54a0*/  HMMA.16816.F32.BF16 R4, R64, R16.reuse, RZ ;  /* 0x000000104004723c */ /* 0x090fee00000418ff */
[----:B------:R-:W-:Y:S01]  /*54b0*/  LDSM.16.M88.4 R136, [R151+0x8000] ;  /* 0x008000009788783b */ /* 0x000fe20000000200 */
[C---:B-1----:R-:W-:Y:S07]  /*54c0*/  HMMA.16816.F32.BF16 R8, R60.reuse, R16, RZ ;  /* 0x000000103c08723c */ /* 0x042fee00000418ff */
[----:B------:R-:W1:Y:S01]  /*54d0*/  LDSM.16.M88.4 R140, [R156+0x10000] ;  /* 0x010000009c8c783b */ /* 0x000e620000000200 */
[-C--:B------:R-:W-:Y:S07]  /*54e0*/  HMMA.16816.F32.BF16 R12, R60, R18.reuse, RZ ;  /* 0x000000123c0c723c */ /* 0x080fee00000418ff */
[----:B------:R-:W4:Y:S01]  /*54f0*/  LDSM.16.M88.4 R144, [R151+0xa000] ;  /* 0x00a000009790783b */ /* 0x000f220000000200 */
[C---:B------:R-:W-:Y:S08]  /*5500*/  HMMA.16816.F32.BF16 R16, R64.reuse, R18, RZ ;  /* 0x000000124010723c */ /* 0x040ff000000418ff */
[-C--:B--2---:R-:W-:Y:S08]  /*5510*/  HMMA.16816.F32.BF16 R20, R64, R32.reuse, RZ ;  /* 0x000000204014723c */ /* 0x084ff000000418ff */
[C---:B------:R-:W-:Y:S08]  /*5520*/  HMMA.16816.F32.BF16 R24, R60.reuse, R32, RZ ;  /* 0x000000203c18723c */ /* 0x040ff000000418ff */
[-C--:B------:R-:W-:Y:S08]  /*5530*/  HMMA.16816.F32.BF16 R28, R60, R34.reuse, RZ ;  /* 0x000000223c1c723c */ /* 0x080ff000000418ff */
[C---:B------:R-:W-:Y:S08]  /*5540*/  HMMA.16816.F32.BF16 R32, R64.reuse, R34, RZ ;  /* 0x000000224020723c */ /* 0x040ff000000418ff */
[-C--:B---3--:R-:W-:Y:S08]  /*5550*/  HMMA.16816.F32.BF16 R36, R64, R48.reuse, RZ ;  /* 0x000000304024723c */ /* 0x088ff000000418ff */
[C---:B------:R-:W-:Y:S08]  /*5560*/  HMMA.16816.F32.BF16 R40, R60.reuse, R48, RZ ;  /* 0x000000303c28723c */ /* 0x040ff000000418ff */
[-C--:B------:R-:W-:Y:S08]  /*5570*/  HMMA.16816.F32.BF16 R44, R60, R50.reuse, RZ ;  /* 0x000000323c2c723c */ /* 0x080ff000000418ff */
[C---:B------:R-:W-:Y:S08]  /*5580*/  HMMA.16816.F32.BF16 R48, R64.reuse, R50, RZ ;  /* 0x000000324030723c */ /* 0x040ff000000418ff */
[-C--:B------:R-:W-:Y:S08]  /*5590*/  HMMA.16816.F32.BF16 R52, R64, R132.reuse, RZ ;  /* 0x000000844034723c */ /* 0x080ff000000418ff */
[C---:B------:R-:W-:Y:S08]  /*55a0*/  HMMA.16816.F32.BF16 R56, R60.reuse, R132, RZ ;  /* 0x000000843c38723c */ /* 0x040ff000000418ff */
[-C--:B------:R-:W-:Y:S08]  /*55b0*/  HMMA.16816.F32.BF16 R60, R60, R134.reuse, RZ ;  /* 0x000000863c3c723c */ /* 0x080ff000000418ff */
[----:B------:R-:W-:Y:S01]  /*55c0*/  HMMA.16816.F32.BF16 R64, R64, R134, RZ ;  /* 0x000000864040723c */ /* 0x000fe200000418ff */
[----:B------:R-:W2:Y:S07]  /*55d0*/  LDSM.16.M88.4 R132, [R156+0x10800] ;  /* 0x010800009c84783b */ /* 0x000eae0000000200 */
[-C--:B-1----:R-:W-:Y:S08]  /*55e0*/  HMMA.16816.F32.BF16 R4, R136, R140.reuse, R4 ;  /* 0x0000008c8804723c */ /* 0x082ff00000041804 */
[C---:B----4-:R-:W-:Y:S08]  /*55f0*/  HMMA.16816.F32.BF16 R8, R144.reuse, R140, R8 ;  /* 0x0000008c9008723c */ /* 0x050ff00000041808 */
[-C--:B------:R-:W-:Y:S08]  /*5600*/  HMMA.16816.F32.BF16 R12, R144, R142.reuse, R12 ;  /* 0x0000008e900c723c */ /* 0x080ff0000004180c */
[C---:B------:R-:W-:Y:S01]  /*5610*/  HMMA.16816.F32.BF16 R16, R136.reuse, R142, R16 ;  /* 0x0000008e8810723c */ /* 0x040fe20000041810 */
[----:B------:R-:W1:Y:S07]  /*5620*/  LDSM.16.M88.4 R140, [R156+0x11000] ;  /* 0x011000009c8c783b */ /* 0x000e6e0000000200 */
[-C--:B--2---:R-:W-:Y:S08]  /*5630*/  HMMA.16816.F32.BF16 R20, R136, R132.reuse, R20 ;  /* 0x000000848814723c */ /* 0x084ff00000041814 */
[C---:B------:R-:W-:Y:S08]  /*5640*/  HMMA.16816.F32.BF16 R24, R144.reuse, R132, R24 ;  /* 0x000000849018723c */ /* 0x040ff00000041818 */
[-C--:B------:R-:W-:Y:S08]  /*5650*/  HMMA.16816.F32.BF16 R28, R144, R134.reuse, R28 ;  /* 0x00000086901c723c */ /* 0x080ff0000004181c */
[C---:B------:R-:W-:Y:S01]  /*5660*/  HMMA.16816.F32.BF16 R32, R136.reuse, R134, R32 ;  /* 0x000000868820723c */ /* 0x040fe20000041820 */
[----:B------:R-:W2:Y:S07]  /*5670*/  LDSM.16.M88.4 R132, [R156+0x11800] ;  /* 0x011800009c84783b */ /* 0x000eae0000000200 */
[-C--:B-1----:R-:W-:Y:S08]  /*5680*/  HMMA.16816.F32.BF16 R36, R136, R140.reuse, R36 ;  /* 0x0000008c8824723c */ /* 0x082ff00000041824 */
[C---:B------:R-:W-:Y:S08]  /*5690*/  HMMA.16816.F32.BF16 R40, R144.reuse, R140, R40 ;  /* 0x0000008c9028723c */ /* 0x040ff00000041828 */
[-C--:B------:R-:W-:Y:S08]  /*56a0*/  HMMA.16816.F32.BF16 R44, R144, R142.reuse, R44 ;  /* 0x0000008e902c723c */ /* 0x080ff0000004182c */
[C---:B------:R-:W-:Y:S01]  /*56b0*/  HMMA.16816.F32.BF16 R48, R136.reuse, R142, R48 ;  /* 0x0000008e8830723c */ /* 0x040fe20000041830 */
[----:B------:R-:W-:Y:S07]  /*56c0*/  LDSM.16.M88.4 R140, [R149+0x8000] ;  /* 0x00800000958c783b */ /* 0x000fee0000000200 */
[-C--:B--2---:R-:W-:Y:S08]  /*56d0*/  HMMA.16816.F32.BF16 R52, R136, R132.reuse, R52 ;  /* 0x000000848834723c */ /* 0x084ff00000041834 */
[C---:B------:R-:W-:Y:S08]  /*56e0*/  HMMA.16816.F32.BF16 R56, R144.reuse, R132, R56 ;  /* 0x000000849038723c */ /* 0x040ff00000041838 */
[-C--:B------:R-:W-:Y:S01]  /*56f0*/  HMMA.16816.F32.BF16 R60, R144, R134.reuse, R60 ;  /* 0x00000086903c723c */ /* 0x080fe2000004183c */
[----:B------:R-:W1:Y:S07]  /*5700*/  LDSM.16.M88.4 R144, [R164+0x10000] ;  /* 0x01000000a490783b */ /* 0x000e6e0000000200 */
[----:B------:R-:W-:Y:S01]  /*5710*/  HMMA.16816.F32.BF16 R64, R136, R134, R64 ;  /* 0x000000868840723c */ /* 0x000fe20000041840 */
[----:B------:R-:W2:Y:S08]  /*5720*/  LDSM.16.M88.4 R132, [R149+0xa000] ;  /* 0x00a000009584783b */ /* 0x000eb00000000200 */
[----:B------:R-:W3:Y:S01]  /*5730*/  LDSM.16.M88.4 R136, [R164+0x10800] ;  /* 0x01080000a488783b */ /* 0x000ee20000000200 */
[-C--:B-1----:R-:W-:Y:S08]  /*5740*/  HMMA.16816.F32.BF16 R4, R140, R144.reuse, R4 ;  /* 0x000000908c04723c */ /* 0x082ff00000041804 */
[C---:B--2---:R-:W-:Y:S08]  /*5750*/  HMMA.16816.F32.BF16 R8, R132.reuse, R144, R8 ;  /* 0x000000908408723c */ /* 0x044ff00000041808 */
[-C--:B------:R-:W-:Y:S08]  /*5760*/  HMMA.16816.F32.BF16 R12, R132, R146.reuse, R12 ;  /* 0x00000092840c723c */ /* 0x080ff0000004180c */
[C---:B------:R-:W-:Y:S01]  /*5770*/  HMMA.16816.F32.BF16 R16, R140.reuse, R146, R16 ;  /* 0x000000928c10723c */ /* 0x040fe20000041810 */
[----:B------:R-:W1:Y:S07]  /*5780*/  LDSM.16.M88.4 R144, [R164+0x11000] ;  /* 0x01100000a490783b */ /* 0x000e6e0000000200 */
[-C--:B---3--:R-:W-:Y:S08]  /*5790*/  HMMA.16816.F32.BF16 R20, R140, R136.reuse, R20 ;  /* 0x000000888c14723c */ /* 0x088ff00000041814 */
[C---:B------:R-:W-:Y:S08]  /*57a0*/  HMMA.16816.F32.BF16 R24, R132.reuse, R136, R24 ;  /* 0x000000888418723c */ /* 0x040ff00000041818 */
[-C--:B------:R-:W-:Y:S08]  /*57b0*/  HMMA.16816.F32.BF16 R28, R132, R138.reuse, R28 ;  /* 0x0000008a841c723c */ /* 0x080ff0000004181c */
[C---:B------:R-:W-:Y:S01]  /*57c0*/  HMMA.16816.F32.BF16 R32, R140.reuse, R138, R32 ;  /* 0x0000008a8c20723c */ /* 0x040fe20000041820 */
[----:B------:R-:W2:Y:S07]  /*57d0*/  LDSM.16.M88.4 R136, [R164+0x11800] ;  /* 0x01180000a488783b */ /* 0x000eae0000000200 */
[-C--:B-1----:R-:W-:Y:S08]  /*57e0*/  HMMA.16816.F32.BF16 R36, R140, R144.reuse, R36 ;  /* 0x000000908c24723c */ /* 0x082ff00000041824 */
[C---:B------:R-:W-:Y:S01]  /*57f0*/  HMMA.16816.F32.BF16 R40, R132.reuse, R144, R40 ;  /* 0x000000908428723c */ /* 0x040fe20000041828 */
[----:B------:R-:W5:Y:S04]  /*5800*/  LDG.E R145, desc[UR26][R2.64+0x100] ;  /* 0x0001001a02917981 */ /* 0x000f68000c1e1900 */
[----:B------:R-:W5:Y:S03]  /*5810*/  LDG.E R144, desc[UR26][R2.64+0x120] ;  /* 0x0001201a02907981 */ /* 0x000f66000c1e1900 */
[-C--:B------:R-:W-:Y:S08]  /*5820*/  HMMA.16816.F32.BF16 R44, R132, R146.reuse, R44 ;  /* 0x00000092842c723c */ /* 0x080ff0000004182c */
[C---:B------:R-:W-:Y:S01]  /*5830*/  HMMA.16816.F32.BF16 R48, R140.reuse, R146, R48 ;  /* 0x000000928c30723c */ /* 0x040fe20000041830 */
[----:B------:R-:W3:Y:S04]  /*5840*/  LDG.E R147, desc[UR26][R2.64] ;  /* 0x0000001a02937981 */ /* 0x000ee8000c1e1900 */
[----:B------:R1:W4:Y:S03]  /*5850*/  LDG.E R146, desc[UR26][R2.64+0x20] ;  /* 0x0000201a02927981 */ /* 0x000326000c1e1900 */
[-C--:B--2---:R-:W-:Y:S08]  /*5860*/  HMMA.16816.F32.BF16 R52, R140, R136.reuse, R52 ;  /* 0x000000888c34723c */ /* 0x084ff00000041834 */
[C---:B------:R-:W-:Y:S08]  /*5870*/  HMMA.16816.F32.BF16 R56, R132.reuse, R136, R56 ;  /* 0x000000888438723c */ /* 0x040ff00000041838 */
[-C--:B------:R-:W-:Y:S01]  /*5880*/  HMMA.16816.F32.BF16 R60, R132, R138.reuse, R60 ;  /* 0x0000008a843c723c */ /* 0x080fe2000004183c */
[----:B------:R-:W-:Y:S02]  /*5890*/  LDSM.16.M88.4 R132, [R0+0x8000] ;  /* 0x008000000084783b */ /* 0x000fe40000000200 */
[--C-:B-1----:R-:W-:Y:S05]  /*58a0*/  SHF.R.U32.HI R3, RZ, 0x4, R173.reuse ;  /* 0x00000004ff037819 */ /* 0x102fea00000116ad */
[----:B------:R-:W-:Y:S01]  /*58b0*/  HMMA.16816.F32.BF16 R64, R140, R138, R64 ;  /* 0x0000008a8c40723c */ /* 0x000fe20000041840 */
[----:B------:R-:W1:Y:S03]  /*58c0*/  LDSM.16.M88.4 R136, [R169+0x10000] ;  /* 0x01000000a988783b */ /* 0x000e660000000200 */
[--C-:B------:R-:W-:Y:S05]  /*58d0*/  SHF.R.U32.HI R2, RZ, 0x1, R173.reuse ;  /* 0x00000001ff027819 */ /* 0x100fea00000116ad */
[----:B------:R-:W2:Y:S01]  /*58e0*/  LDSM.16.M88.4 R140, [R0+0xa000] ;  /* 0x00a00000008c783b */ /* 0x000ea20000000200 */
[-C--:B-1----:R-:W-:Y:S08]  /*58f0*/  HMMA.16816.F32.BF16 R4, R132, R136.reuse, R4 ;  /* 0x000000888404723c */ /* 0x082ff00000041804 */
[C---:B--2---:R-:W-:Y:S08]  /*5900*/  HMMA.16816.F32.BF16 R8, R140.reuse, R136, R8 ;  /* 0x000000888c08723c */ /* 0x044ff00000041808 */
[-C--:B------:R-:W-:Y:S08]  /*5910*/  HMMA.16816.F32.BF16 R12, R140, R138.reuse, R12 ;  /* 0x0000008a8c0c723c */ /* 0x080ff0000004180c */
[C---:B------:R-:W-:Y:S01]  /*5920*/  HMMA.16816.F32.BF16 R16, R132.reuse, R138, R16 ;  /* 0x0000008a8410723c */ /* 0x040fe20000041810 */
[----:B------:R-:W1:Y:S07]  /*5930*/  LDSM.16.M88.4 R136, [R169+0x10800] ;  /* 0x01080000a988783b */ /* 0x000e6e0000000200 */
[-C--:B-1----:R-:W-:Y:S08]  /*5940*/  HMMA.16816.F32.BF16 R20, R132, R136.reuse, R20 ;  /* 0x000000888414723c */ /* 0x082ff00000041814 */
[C---:B------:R-:W-:Y:S08]  /*5950*/  HMMA.16816.F32.BF16 R24, R140.reuse, R136, R24 ;  /* 0x000000888c18723c */ /* 0x040ff00000041818 */
        /* <DEDUP_REMOVED lines=10> */
[-C--:B------:R-:W-:Y:S03]  /*5a00*/  HMMA.16816.F32.BF16 R60, R140, R138.reuse, R60 ;  /* 0x0000008a8c3c723c */ /* 0x080fe6000004183c */
[----:B------:R-:W-:Y:S02]  /*5a10*/  LOP3.LUT R142, R3, 0x8, RZ, 0xc0, !PT ;  /* 0x00000008038e7812 */ /* 0x000fe400078ec0ff */
[----:B------:R-:W-:Y:S02]  /*5a20*/  LOP3.LUT R141, R2, 0x30, RZ, 0xc0, !PT ;  /* 0x00000030028d7812 */ /* 0x000fe400078ec0ff */
[--C-:B------:R-:W-:Y:S01]  /*5a30*/  LOP3.LUT R2, R142, 0x10, R173.reuse, 0xf8, !PT ;  /* 0x000000108e027812 */ /* 0x100fe200078ef8ad */
[----:B------:R-:W-:Y:S04]  /*5a40*/  HMMA.16816.F32.BF16 R64, R132, R138, R64 ;  /* 0x0000008a8440723c */ /* 0x000fe80000041840 */
[----:B------:R-:W-:Y:S01]  /*5a50*/  LOP3.LUT R3, R141, 0x8, R173, 0xf8, !PT ;  /* 0x000000088d037812 */ /* 0x000fe200078ef8ad */
[C---:B---3--:R-:W-:Y:S01]  /*5a60*/  FADD.FTZ R4, -R147.reuse, R4 ;  /* 0x0000000493047221 */ /* 0x048fe20000010100 */
[C---:B------:R-:W-:Y:S01]  /*5a70*/  FADD.FTZ R5, -R147.reuse, R5 ;  /* 0x0000000593057221 */ /* 0x040fe20000010100 */
[C---:B------:R-:W-:Y:S01]  /*5a80*/  FADD.FTZ R16, -R147.reuse, R16 ;  /* 0x0000001093107221 */ /* 0x040fe20000010100 */
[----:B------:R-:W-:Y:S01]  /*5a90*/  FADD.FTZ R17, -R147, R17 ;  /* 0x0000001193117221 */ /* 0x000fe20000010100 */
[----:B------:R-:W-:Y:S01]  /*5aa0*/  FMUL.FTZ R167, R161, R4 ;  /* 0x00000004a1a77220 */ /* 0x000fe20000410000 */
[----:B------:R-:W-:Y:S02]  /*5ab0*/  IMAD.SHL.U32 R4, R173, 0x40, RZ ;  /* 0x00000040ad047824 */ /* 0x000fe400078e00ff */
[----:B------:R-:W-:Y:S01]  /*5ac0*/  FMUL.FTZ R162, R162, R5 ;  /* 0x00000005a2a27220 */ /* 0x000fe20000410000 */
[C---:B------:R-:W-:Y:S01]  /*5ad0*/  FADD.FTZ R5, -R147.reuse, R21 ;  /* 0x0000001593057221 */ /* 0x040fe20000010100 */
[----:B------:R-:W-:Y:S01]  /*5ae0*/  FMUL.FTZ R21, R238, R17 ;  /* 0x00000011ee157220 */ /* 0x000fe20000410000 */
[C---:B------:R-:W-:Y:S01]  /*5af0*/  FADD.FTZ R32, -R147.reuse, R32 ;  /* 0x0000002093207221 */ /* 0x040fe20000010100 */
[----:B------:R-:W-:Y:S01]  /*5b00*/  LOP3.LUT R0, R4, 0x1c0, RZ, 0xc0, !PT ;  /* 0x000001c004007812 */ /* 0x000fe200078ec0ff */
[----:B------:R-:W-:Y:S01]  /*5b10*/  FMUL.FTZ R133, R234, R5 ;  /* 0x00000005ea857220 */ /* 0x000fe20000410000 */
[C---:B------:R-:W-:Y:S01]  /*5b20*/  FADD.FTZ R33, -R147.reuse, R33 ;  /* 0x0000002193217221 */ /* 0x040fe20000010100 */
[----:B----4-:R-:W-:Y:S01]  /*5b30*/  FADD.FTZ R6, -R146, R6 ;  /* 0x0000000692067221 */ /* 0x010fe20000010100 */
[----:B------:R-:W-:Y:S01]  /*5b40*/  LOP3.LUT R0, R0, 0x38, R172, 0xf8, !PT ;  /* 0x0000003800007812 */ /* 0x000fe200078ef8ac */
[----:B------:R-:W-:Y:S01]  /*5b50*/  FADD.FTZ R5, -R147, R48 ;  /* 0x0000003093057221 */ /* 0x000fe20000010100 */
[----:B------:R-:W-:Y:S01]  /*5b60*/  FMUL.FTZ R132, R232, R33 ;  /* 0x00000021e8847220 */ /* 0x000fe20000410000 */
[----:B------:R-:W-:Y:S01]  /*5b70*/  FMUL.FTZ R161, R229, R6 ;  /* 0x00000006e5a17220 */ /* 0x000fe20000410000 */
[----:B------:R-:W-:Y:S01]  /*5b80*/  LOP3.LUT R2, R2, R0, RZ, 0x3c, !PT ;  /* 0x0000000002027212 */ /* 0x000fe200078e3cff */
[----:B------:R-:W-:Y:S01]  /*5b90*/  FADD.FTZ R6, -R147, R36 ;  /* 0x0000002493067221 */ /* 0x000fe20000010100 */
[----:B------:R-:W-:Y:S01]  /*5ba0*/  LOP3.LUT R0, R3, 0x1c0, R4, 0xf8, !PT ;  /* 0x000001c003007812 */ /* 0x000fe200078ef804 */
[----:B------:R-:W-:Y:S01]  /*5bb0*/  FADD.FTZ R3, -R147, R20 ;  /* 0x0000001493037221 */ /* 0x000fe20000010100 */
[----:B------:R-:W-:Y:S01]  /*5bc0*/  LOP3.LUT R2, R2, 0x200, R4, 0xf8, !PT ;  /* 0x0000020002027812 */ /* 0x000fe200078ef804 */
[----:B------:R-:W-:Y:S01]  /*5bd0*/  FMUL.FTZ R4, R237, R16 ;  /* 0x00000010ed047220 */ /* 0x000fe20000410000 */
[----:B------:R-:W-:Y:S01]  /*5be0*/  FMUL.FTZ R6, R230, R6 ;  /* 0x00000006e6067220 */ /* 0x000fe20000410000 */
[----:B------:R-:W-:Y:S01]  /*5bf0*/  FMUL.FTZ R3, R235, R3 ;  /* 0x00000003eb037220 */ /* 0x000fe20000410000 */
[----:B------:R-:W-:Y:S01]  /*5c00*/  F2FP.BF16.F32.PACK_AB R20, R162, R167 ;  /* 0x000000a7a214723e */ /* 0x000fe200000010ff */
[----:B------:R-:W-:Y:S01]  /*5c10*/  FMUL.FTZ R5, R228, R5 ;  /* 0x00000005e4057220 */ /* 0x000fe20000410000 */
[----:B------:R-:W-:Y:S01]  /*5c20*/  F2FP.BF16.F32.PACK_AB R21, R21, R4 ;  /* 0x000000041515723e */ /* 0x000fe200000010ff */
[----:B------:R-:W-:Y:S01]  /*5c30*/  FADD.FTZ R4, -R147, R37 ;  /* 0x0000002593047221 */ /* 0x000fe20000010100 */
[----:B------:R-:W-:Y:S01]  /*5c40*/  F2FP.BF16.F32.PACK_AB R133, R133, R3 ;  /* 0x000000038585723e */ /* 0x000fe200000010ff */
[----:B------:R-:W-:Y:S01]  /*5c50*/  FMUL.FTZ R3, R233, R32 ;  /* 0x00000020e9037220 */ /* 0x000fe20000410000 */
[----:B------:R-:W-:Y:S01]  /*5c60*/  FADD.FTZ R37, -R147, R49 ;  /* 0x0000003193257221 */ /* 0x000fe20000010100 */
[----:B------:R-:W-:Y:S01]  /*5c70*/  FMUL.FTZ R48, R231, R4 ;  /* 0x00000004e7307220 */ /* 0x000fe20000410000 */
[C---:B------:R-:W-:Y:S01]  /*5c80*/  FADD.FTZ R4, -R147.reuse, R64 ;  /* 0x0000004093047221 */ /* 0x040fe20000010100 */
[C---:B------:R-:W-:Y:S01]  /*5c90*/  FADD.FTZ R49, -R147.reuse, R65 ;  /* 0x0000004193317221 */ /* 0x040fe20000010100 */
[----:B------:R-:W-:Y:S01]  /*5ca0*/  F2FP.BF16.F32.PACK_AB R132, R132, R3 ;  /* 0x000000038484723e */ /* 0x000fe200000010ff */
        /* <DEDUP_REMOVED lines=8> */
[----:B------:R-:W-:Y:S01]  /*5d30*/  F2FP.BF16.F32.PACK_AB R37, R37, R5 ;  /* 0x000000052525723e */ /* 0x000fe200000010ff */
[----:B------:R-:W-:Y:S02]  /*5d40*/  FADD.FTZ R36, -R146, R7 ;  /* 0x0000000792247221 */ /* 0x000fe40000010100 */
[----:B------:R-:W-:Y:S02]  /*5d50*/  F2FP.BF16.F32.PACK_AB R52, R52, R3 ;  /* 0x000000033434723e */ /* 0x000fe400000010ff */
[----:B------:R-:W-:Y:S01]  /*5d60*/  F2FP.BF16.F32.PACK_AB R49, R49, R4 ;  /* 0x000000043131723e */ /* 0x000fe200000010ff */
[----:B------:R-:W-:Y:S06]  /*5d70*/  BRA.U !UP0, `(.L_x_465) ;  /* 0x0000000108687547 */ /* 0x000fec000b800000 */
[----:B------:R-:W-:Y:S01]  /*5d80*/  IADD3 R4, P0, PT, RZ, -UR25, RZ ;  /* 0x80000019ff047c10 */ /* 0x000fe2000ff1e0ff */
[----:B------:R-:W-:Y:S04]  /*5d90*/  ULOP3.LUT UR34, UR40, 0x1, URZ, 0xc0, !UPT ;  /* 0x0000000128227892 */ /* 0x000fe8000f8ec0ff */
[----:B------:R-:W-:Y:S01]  /*5da0*/  IMAD.X R3, RZ, RZ, ~UR10, P0 ;  /* 0x8000000aff037e24 */ /* 0x000fe200080e06ff */
[----:B------:R-:W-:Y:S04]  /*5db0*/  UISETP.NE.U32.AND UP2, UPT, UR34, 0x1, UPT ;  /* 0x000000012200788c */ /* 0x000fe8000bf45070 */
[----:B------:R-:W-:Y:S01]  /*5dc0*/  SHF.R.S64 R4, R4, 0x1f, R3 ;  /* 0x0000001f04047819 */ /* 0x000fe20000001003 */
[----:B------:R-:W-:Y:S03]  /*5dd0*/  USEL UR34, UR5, 0x4000, !UP2 ;  /* 0x0000400005227887 */ /* 0x000fe6000d000000 */
[----:B------:R-:W-:Y:S03]  /*5de0*/  IADD3 R242, P0, PT, R4, R242, RZ ;  /* 0x000000f204f27210 */ /* 0x000fe60007f1e0ff */
[----:B------:R-:W-:Y:S01]  /*5df0*/  VIADD R219, R219, UR34 ;  /* 0x00000022dbdb7c36 */ /* 0x000fe20008000000 */
[----:B------:R-:W-:Y:S01]  /*5e00*/  LEA.HI.X.SX32 R241, R3, R241, 0x1, P0 ;  /* 0x000000f103f17211 */ /* 0x000fe200000f0eff */
[----:B------:R-:W-:Y:S01]  /*5e10*/  IMAD.MOV.U32 R32, RZ, RZ, R242 ;  /* 0x000000ffff207224 */ /* 0x000fe200078e00f2 */
[----:B------:R-:W-:Y:S01]  /*5e20*/  IADD3 R6, P0, PT, R242, UR14, RZ ;  /* 0x0000000ef2067c10 */ /* 0x000fe2000ff1e0ff */
[----:B------:R-:W-:Y:S02]  /*5e30*/  VIADD R170, R170, UR34 ;  /* 0x00000022aaaa7c36 */ /* 0x000fe40008000000 */
[----:B------:R-:W-:Y:S01]  /*5e40*/  IMAD.MOV.U32 R33, RZ, RZ, R241 ;  /* 0x000000ffff217224 */ /* 0x000fe200078e00f1 */
[----:B------:R-:W-:Y:S02]  /*5e50*/  IADD3.X R7, PT, PT, R241, UR11, RZ, P0, !PT ;  /* 0x0000000bf1077c10 */ /* 0x000fe400087fe4ff */
[----:B------:R-:W-:Y:S02]  /*5e60*/  IADD3 R4, P0, PT, R6, UR14, RZ ;  /* 0x0000000e06047c10 */ /* 0x000fe4000ff1e0ff */
[----:B------:R-:W-:Y:S01]  /*5e70*/  @!PT LDS RZ, [RZ] ;  /* 0x00000000fffff984 */ /* 0x000fe20000000800 */
[----:B------:R-:W-:Y:S01]  /*5e80*/  @!PT LDS RZ, [RZ] ;  /* 0x00000000fffff984 */ /* 0x000fe20000000800 */
[----:B------:R-:W-:Y:S01]  /*5e90*/  @!PT LDS RZ, [RZ] ;  /* 0x00000000fffff984 */ /* 0x000fe20000000800 */
[----:B------:R1:W-:Y:S02]  /*5ea0*/  LDGSTS.E.BYPASS.LTC128B.128 [R219], desc[UR26][R32.64] ;  /* 0x0000000020db7fae */ /* 0x0003e4000b981a1a */
[----:B------:R-:W-:Y:S02]  /*5eb0*/  IADD3.X R5, PT, PT, R7, UR11, RZ, P0, !PT ;  /* 0x0000000b07057c10 */ /* 0x000fe400087fe4ff */
[----:B------:R1:W-:Y:S01]  /*5ec0*/  LDGSTS.E.BYPASS.LTC128B.128 [R219+0x1000], desc[UR26][R6.64] ;  /* 0x0100000006db7fae */ /* 0x0003e2000b981a1a */
[----:B------:R-:W-:Y:S03]  /*5ed0*/  IADD3 R16, P0, PT, R4, UR14, RZ ;  /* 0x0000000e04107c10 */ /* 0x000fe6000ff1e0ff */
[----:B------:R1:W-:Y:S01]  /*5ee0*/  LDGSTS.E.BYPASS.LTC128B.128 [R219+0x2000], desc[UR26][R4.64] ;  /* 0x0200000004db7fae */ /* 0x0003e2000b981a1a */
[----:B------:R-:W-:Y:S05]  /*5ef0*/  IADD3.X R17, PT, PT, R5, UR11, RZ, P0, !PT ;  /* 0x0000000b05117c10 */ /* 0x000fea00087fe4ff */
[----:B------:R1:W-:Y:S04]  /*5f00*/  LDGSTS.E.BYPASS.LTC128B.128 [R219+0x3000], desc[UR26][R16.64] ;  /* 0x0300000010db7fae */ /* 0x0003e8000b981a1a */
[----:B------:R-:W0:Y:S02]  /*5f10*/  LDGDEPBAR ;  /* 0x00000000000079af */ /* 0x000e240000000000 */
.L_x_465:
[----:B-1----:R-:W-:Y:S01]  /*5f20*/  FMUL.FTZ R4, R203, R36 ;  /* 0x00000024cb047220 */ /* 0x002fe20000410000 */
[C---:B------:R-:W-:Y:S01]  /*5f30*/  FADD.FTZ R19, -R146.reuse, R19 ;  /* 0x0000001392137221 */ /* 0x040fe20000010100 */
[C---:B------:R-:W-:Y:S01]  /*5f40*/  FADD.FTZ R18, -R146.reuse, R18 ;  /* 0x0000001292127221 */ /* 0x040fe20000010100 */
[----:B------:R-:W-:Y:S01]  /*5f50*/  STS [R153+0x14000], R20 ;  /* 0x0140001499007388 */ /* 0x000fe20000000800 */
[----:B------:R-:W-:Y:S01]  /*5f60*/  FADD.FTZ R22, -R146, R22 ;  /* 0x0000001692167221 */ /* 0x000fe20000010100 */
[----:B------:R-:W-:Y:S01]  /*5f70*/  FMUL.FTZ R3, R196, R19 ;  /* 0x00000013c4037220 */ /* 0x000fe20000410000 */
[----:B------:R-:W-:Y:S01]  /*5f80*/  FMUL.FTZ R18, R197, R18 ;  /* 0x00000012c5127220 */ /* 0x000fe20000410000 */
[----:B------:R-:W-:Y:S01]  /*5f90*/  F2FP.BF16.F32.PACK_AB R4, R4, R161 ;  /* 0x000000a10404723e */ /* 0x000fe200000010ff */
[C---:B------:R-:W-:Y:S01]  /*5fa0*/  FADD.FTZ R23, -R146.reuse, R23 ;  /* 0x0000001792177221 */ /* 0x040fe20000010100 */
[C---:B------:R-:W-:Y:S01]  /*5fb0*/  FADD.FTZ R16, -R146.reuse, R54 ;  /* 0x0000003692107221 */ /* 0x040fe20000010100 */
[----:B------:R-:W-:Y:S01]  /*5fc0*/  FADD.FTZ R7, -R146, R55 ;  /* 0x0000003792077221 */ /* 0x000fe20000010100 */
[----:B------:R-:W-:Y:S01]  /*5fd0*/  F2FP.BF16.F32.PACK_AB R3, R3, R18 ;  /* 0x000000120303723e */ /* 0x000fe200000010ff */
[----:B------:R1:W-:Y:S01]  /*5fe0*/  STS [R153+0x14400], R4 ;  /* 0x0144000499007388 */ /* 0x0003e20000000800 */
[C---:B-----5:R-:W-:Y:S01]  /*5ff0*/  FADD.FTZ R8, -R145.reuse, R8 ;  /* 0x0000000891087221 */ /* 0x060fe20000010100 */
[----:B------:R-:W-:Y:S01]  /*6000*/  FADD.FTZ R9, -R145, R9 ;  /* 0x0000000991097221 */ /* 0x000fe20000010100 */
[----:B------:R-:W-:Y:S01]  /*6010*/  FMUL.FTZ R22, R193, R22 ;  /* 0x00000016c1167220 */ /* 0x000fe20000410000 */
[----:B------:R2:W-:Y:S01]  /*6020*/  STS [R160+0x14400], R3 ;  /* 0x01440003a0007388 */ /* 0x0005e20000000800 */
[----:B------:R-:W-:Y:S01]  /*6030*/  FMUL.FTZ R23, R192, R23 ;  /* 0x00000017c0177220 */ /* 0x000fe20000410000 */
[----:B------:R-:W-:Y:S01]  /*6040*/  FMUL.FTZ R16, R175, R16 ;  /* 0x00000010af107220 */ /* 0x000fe20000410000 */
[----:B------:R-:W-:Y:S01]  /*6050*/  FMUL.FTZ R7, R174, R7 ;  /* 0x00000007ae077220 */ /* 0x000fe20000410000 */
[----:B------:R-:W-:Y:S01]  /*6060*/  FMUL.FTZ R8, R214, R8 ;  /* 0x00000008d6087220 */ /* 0x000fe20000410000 */
[----:B------:R-:W-:Y:S01]  /*6070*/  FMUL.FTZ R9, R213, R9 ;  /* 0x00000009d5097220 */ /* 0x000fe20000410000 */
[----:B------:R-:W-:Y:S01]  /*6080*/  F2FP.BF16.F32.PACK_AB R32, R23, R22 ;  /* 0x000000161720723e */ /* 0x000fe200000010ff */
[----:B------:R-:W-:Y:S01]  /*6090*/  STS [R160+0x14000], R21 ;  /* 0x01400015a0007388 */ /* 0x000fe20000000800 */
[----:B------:R-:W-:Y:S01]  /*60a0*/  F2FP.BF16.F32.PACK_AB R22, R7, R16 ;  /* 0x000000100716723e */ /* 0x000fe200000010ff */
[C---:B------:R-:W-:Y:S01]  /*60b0*/  FADD.FTZ R16, -R145.reuse, R57 ;  /* 0x0000003991107221 */ /* 0x040fe20000010100 */
[C---:B------:R-:W-:Y:S01]  /*60c0*/  FADD.FTZ R10, -R144.reuse, R10 ;  /* 0x0000000a900a7221 */ /* 0x040fe20000010100 */
[C---:B------:R-:W-:Y:S01]  /*60d0*/  FADD.FTZ R15, -R144.reuse, R15 ;  /* 0x0000000f900f7221 */ /* 0x040fe20000010100 */
[----:B------:R-:W-:Y:S01]  /*60e0*/  FADD.FTZ R14, -R144, R14 ;  /* 0x0000000e900e7221 */ /* 0x000fe20000010100 */
[----:B------:R-:W-:Y:S01]  /*60f0*/  FMUL.FTZ R16, R180, R16 ;  /* 0x00000010b4107220 */ /* 0x000fe20000410000 */
[----:B------:R-:W-:Y:S01]  /*6100*/  FMUL.FTZ R10, R218, R10 ;  /* 0x0000000ada0a7220 */ /* 0x000fe20000410000 */
[C---:B------:R-:W-:Y:S01]  /*6110*/  FADD.FTZ R12, -R145.reuse, R12 ;  /* 0x0000000c910c7221 */ /* 0x040fe20000010100 */
[----:B------:R-:W-:Y:S01]  /*6120*/  FADD.FTZ R13, -R145, R13 ;  /* 0x0000000d910d7221 */ /* 0x000fe20000010100 */
[----:B------:R-:W-:Y:S01]  /*6130*/  FMUL.FTZ R14, R216, R14 ;  /* 0x0000000ed80e7220 */ /* 0x000fe20000410000 */
[----:B------:R-:W-:Y:S01]  /*6140*/  FADD.FTZ R35, -R146, R35 ;  /* 0x0000002392237221 */ /* 0x000fe20000010100 */
[----:B------:R-:W-:Y:S01]  /*6150*/  FMUL.FTZ R12, R210, R12 ;  /* 0x0000000cd20c7220 */ /* 0x000fe20000410000 */
[----:B------:R-:W-:Y:S01]  /*6160*/  FMUL.FTZ R13, R209, R13 ;  /* 0x0000000dd10d7220 */ /* 0x000fe20000410000 */
[----:B-1----:R-:W-:Y:S01]  /*6170*/  FADD.FTZ R4, -R145, R56 ;  /* 0x0000003891047221 */ /* 0x002fe20000010100 */
[----:B------:R-:W-:Y:S01]  /*6180*/  FADD.FTZ R34, -R146, R34 ;  /* 0x0000002292227221 */ /* 0x000fe20000010100 */
[----:B------:R-:W-:Y:S01]  /*6190*/  FMUL.FTZ R23, R186, R35 ;  /* 0x00000023ba177220 */ /* 0x000fe20000410000 */
[----:B------:R-:W-:Y:S01]  /*61a0*/  FADD.FTZ R27, -R144, R27 ;  /* 0x0000001b901b7221 */ /* 0x000fe20000010100 */
[----:B--2---:R-:W-:Y:S01]  /*61b0*/  F2FP.BF16.F32.PACK_AB R3, R9, R8 ;  /* 0x000000080903723e */ /* 0x004fe200000010ff */
[----:B------:R-:W-:Y:S01]  /*61c0*/  FMUL.FTZ R4, R181, R4 ;  /* 0x00000004b5047220 */ /* 0x000fe20000410000 */
[----:B------:R-:W-:Y:S01]  /*61d0*/  FMUL.FTZ R9, R215, R15 ;  /* 0x0000000fd7097220 */ /* 0x000fe20000410000 */
[----:B------:R-:W-:Y:S01]  /*61e0*/  F2FP.BF16.F32.PACK_AB R18, R13, R12 ;  /* 0x0000000c0d12723e */ /* 0x000fe200000010ff */
[----:B------:R-:W-:Y:S01]  /*61f0*/  FMUL.FTZ R34, R187, R34 ;  /* 0x00000022bb227220 */ /* 0x000fe20000410000 */
[----:B------:R1:W-:Y:S01]  /*6200*/  STS [R153+0x16000], R3 ;  /* 0x0160000399007388 */ /* 0x0003e20000000800 */
[----:B------:R-:W-:Y:S01]  /*6210*/  F2FP.BF16.F32.PACK_AB R16, R16, R4 ;  /* 0x000000041010723e */ /* 0x000fe200000010ff */
[C---:B------:R-:W-:Y:S01]  /*6220*/  FADD.FTZ R4, -R144.reuse, R11 ;  /* 0x0000000b90047221 */ /* 0x040fe20000010100 */
[----:B------:R-:W-:Y:S01]  /*6230*/  F2FP.BF16.F32.PACK_AB R9, R9, R14 ;  /* 0x0000000e0909723e */ /* 0x000fe200000010ff */
[----:B------:R-:W-:Y:S01]  /*6240*/  FADD.FTZ R26, -R144, R26 ;  /* 0x0000001a901a7221 */ /* 0x000fe20000010100 */
[----:B------:R-:W-:Y:S01]  /*6250*/  F2FP.BF16.F32.PACK_AB R23, R23, R34 ;  /* 0x000000221717723e */ /* 0x000fe200000010ff */
[----:B------:R-:W-:Y:S01]  /*6260*/  FMUL.FTZ R4, R217, R4 ;  /* 0x00000004d9047220 */ /* 0x000fe20000410000 */
[----:B------:R-:W-:Y:S01]  /*6270*/  FADD.FTZ R6, -R146, R66 ;  /* 0x0000004292067221 */ /* 0x000fe20000010100 */
[----:B------:R-:W-:Y:S01]  /*6280*/  FMUL.FTZ R26, R212, R26 ;  /* 0x0000001ad41a7220 */ /* 0x000fe20000410000 */
[----:B------:R-:W-:Y:S01]  /*6290*/  FADD.FTZ R5, -R146, R67 ;  /* 0x0000004392057221 */ /* 0x000fe20000010100 */
[C---:B------:R-:W-:Y:S01]  /*62a0*/  FADD.FTZ R25, -R145.reuse, R25 ;  /* 0x0000001991197221 */ /* 0x040fe20000010100 */
[----:B------:R-:W-:Y:S01]  /*62b0*/  F2FP.BF16.F32.PACK_AB R10, R4, R10 ;  /* 0x0000000a040a723e */ /* 0x000fe200000010ff */
[----:B------:R-:W-:Y:S01]  /*62c0*/  FADD.FTZ R24, -R145, R24 ;  /* 0x0000001891187221 */ /* 0x000fe20000010100 */
[----:B------:R-:W-:Y:S01]  /*62d0*/  FMUL.FTZ R6, R166, R6 ;  /* 0x00000006a6067220 */ /* 0x000fe20000410000 */
[----:B------:R-:W-:Y:S01]  /*62e0*/  FMUL.FTZ R5, R163, R5 ;  /* 0x00000005a3057220 */ /* 0x000fe20000410000 */
[----:B------:R-:W-:Y:S01]  /*62f0*/  FADD.FTZ R29, -R145, R29 ;  /* 0x0000001d911d7221 */ /* 0x000fe20000010100 */
[----:B------:R-:W-:Y:S01]  /*6300*/  STS [R153+0x16400], R10 ;  /* 0x0164000a99007388 */ /* 0x000fe20000000800 */
[----:B------:R-:W-:Y:S01]  /*6310*/  FMUL.FTZ R24, R205, R24 ;  /* 0x00000018cd187220 */ /* 0x000fe20000410000 */
[----:B------:R-:W-:Y:S01]  /*6320*/  FMUL.FTZ R17, R204, R25 ;  /* 0x00000019cc117220 */ /* 0x000fe20000410000 */
[C---:B------:R-:W-:Y:S01]  /*6330*/  FADD.FTZ R31, -R144.reuse, R31 ;  /* 0x0000001f901f7221 */ /* 0x040fe20000010100 */
[----:B------:R-:W-:Y:S01]  /*6340*/  STS [R160+0x16000], R18 ;  /* 0x01600012a0007388 */ /* 0x000fe20000000800 */
[----:B------:R-:W-:Y:S01]  /*6350*/  FADD.FTZ R28, -R145, R28 ;  /* 0x0000001c911c7221 */ /* 0x000fe20000010100 */
[----:B------:R-:W-:Y:S01]  /*6360*/  FADD.FTZ R30, -R144, R30 ;  /* 0x0000001e901e7221 */ /* 0x000fe20000010100 */
[----:B------:R-:W-:Y:S01]  /*6370*/  F2FP.BF16.F32.PACK_AB R20, R5, R6 ;  /* 0x000000060514723e */ /* 0x000fe200000010ff */
[----:B------:R2:W-:Y:S01]  /*6380*/  STS [R160+0x16400], R9 ;  /* 0x01640009a0007388 */ /* 0x0005e20000000800 */
[----:B-1----:R-:W-:Y:S01]  /*6390*/  FMUL.FTZ R3, R211, R27 ;  /* 0x0000001bd3037220 */ /* 0x002fe20000410000 */
[----:B------:R-:W-:Y:S01]  /*63a0*/  FMUL.FTZ R28, R202, R28 ;  /* 0x0000001cca1c7220 */ /* 0x000fe20000410000 */
[----:B------:R-:W-:Y:S01]  /*63b0*/  FMUL.FTZ R19, R200, R29 ;  /* 0x0000001dc8137220 */ /* 0x000fe20000410000 */
[----:B------:R-:W-:Y:S01]  /*63c0*/  STS [R158+0x14000], R133 ;  /* 0x014000859e007388 */ /* 0x000fe20000000800 */
[----:B------:R-:W-:Y:S01]  /*63d0*/  FMUL.FTZ R30, R208, R30 ;  /* 0x0000001ed01e7220 */ /* 0x000fe20000410000 */
[----:B------:R-:W-:Y:S01]  /*63e0*/  F2FP.BF16.F32.PACK_AB R3, R3, R26 ;  /* 0x0000001a0303723e */ /* 0x000fe200000010ff */
[----:B------:R-:W-:Y:S01]  /*63f0*/  FMUL.FTZ R6, R207, R31 ;  /* 0x0000001fcf067220 */ /* 0x000fe20000410000 */
[----:B------:R-:W-:Y:S01]  /*6400*/  STS [R158+0x14400], R32 ;  /* 0x014400209e007388 */ /* 0x000fe20000000800 */
[C---:B------:R-:W-:Y:S01]  /*6410*/  FADD.FTZ R39, -R146.reuse, R39 ;  /* 0x0000002792277221 */ /* 0x040fe20000010100 */
[----:B------:R-:W-:Y:S01]  /*6420*/  FADD.FTZ R38, -R146, R38 ;  /* 0x0000002692267221 */ /* 0x000fe20000010100 */
[----:B------:R-:W-:Y:S01]  /*6430*/  F2FP.BF16.F32.PACK_AB R17, R17, R24 ;  /* 0x000000181111723e */ /* 0x000fe200000010ff */
[----:B------:R-:W-:Y:S01]  /*6440*/  STS [R159+0x14000], R132 ;  /* 0x014000849f007388 */ /* 0x000fe20000000800 */
[----:B------:R-:W-:Y:S01]  /*6450*/  FMUL.FTZ R39, R184, R39 ;  /* 0x00000027b8277220 */ /* 0x000fe20000410000 */
[----:B------:R-:W-:Y:S01]  /*6460*/  FMUL.FTZ R38, R185, R38 ;  /* 0x00000026b9267220 */ /* 0x000fe20000410000 */
[C---:B------:R-:W-:Y:S01]  /*6470*/  FADD.FTZ R50, -R146.reuse, R50 ;  /* 0x0000003292327221 */ /* 0x040fe20000010100 */
[----:B------:R-:W-:Y:S01]  /*6480*/  STS [R159+0x14400], R23 ;  /* 0x014400179f007388 */ /* 0x000fe20000000800 */
[----:B------:R-:W-:Y:S01]  /*6490*/  FADD.FTZ R51, -R146, R51 ;  /* 0x0000003392337221 */ /* 0x000fe20000010100 */
[----:B------:R-:W-:Y:S01]  /*64a0*/  F2FP.BF16.F32.PACK_AB R19, R19, R28 ;  /* 0x0000001c1313723e */ /* 0x000fe200000010ff */
[----:B------:R-:W-:Y:S01]  /*64b0*/  FADD.FTZ R41, -R145, R41 ;  /* 0x0000002991297221 */ /* 0x000fe20000010100 */
[----:B------:R1:W-:Y:S01]  /*64c0*/  STS [R158+0x16400], R3 ;  /* 0x016400039e007388 */ /* 0x0003e20000000800 */
[----:B------:R-:W-:Y:S01]  /*64d0*/  F2FP.BF16.F32.PACK_AB R6, R6, R30 ;  /* 0x0000001e0606723e */ /* 0x000fe200000010ff */
[C---:B------:R-:W-:Y:S01]  /*64e0*/  FADD.FTZ R43, -R144.reuse, R43 ;  /* 0x0000002b902b7221 */ /* 0x040fe20000010100 */
[----:B------:R-:W-:Y:S01]  /*64f0*/  LOP3.LUT P0, RZ, R173, 0x4, RZ, 0xc0, !PT ;  /* 0x00000004adff7812 */ /* 0x000fe2000780c0ff */
[----:B------:R-:W-:Y:S01]  /*6500*/  STS [R158+0x16000], R17 ;  /* 0x016000119e007388 */ /* 0x000fe20000000800 */
[----:B--2---:R-:W-:Y:S01]  /*6510*/  MOV R9, 0x10 ;  /* 0x0000001000097802 */ /* 0x004fe20000000f00 */
[----:B------:R-:W-:Y:S01]  /*6520*/  FADD.FTZ R40, -R145, R40 ;  /* 0x0000002891287221 */ /* 0x000fe20000010100 */
[----:B------:R-:W-:Y:S01]  /*6530*/  FADD.FTZ R42, -R144, R42 ;  /* 0x0000002a902a7221 */ /* 0x000fe20000010100 */
[----:B------:R-:W-:Y:S01]  /*6540*/  FMUL.FTZ R50, R177, R50 ;  /* 0x00000032b1327220 */ /* 0x000fe20000410000 */
[----:B------:R-:W-:Y:S01]  /*6550*/  FMUL.FTZ R51, R176, R51 ;  /* 0x00000033b0337220 */ /* 0x000fe20000410000 */
[----:B------:R-:W-:Y:S01]  /*6560*/  F2FP.BF16.F32.PACK_AB R38, R39, R38 ;  /* 0x000000262726723e */ /* 0x000fe200000010ff */
[----:B------:R-:W-:Y:S01]  /*6570*/  STS [R159+0x16000], R19 ;  /* 0x016000139f007388 */ /* 0x000fe20000000800 */
[----:B------:R-:W-:Y:S01]  /*6580*/  SEL R9, R9, 0xfffffff0, !P0 ;  /* 0xfffffff009097807 */ /* 0x000fe20004000000 */
[----:B------:R-:W-:Y:S01]  /*6590*/  FADD.FTZ R45, -R145, R45 ;  /* 0x0000002d912d7221 */ /* 0x000fe20000010100 */
[----:B------:R-:W-:Y:S01]  /*65a0*/  FMUL.FTZ R40, R195, R40 ;  /* 0x00000028c3287220 */ /* 0x000fe20000410000 */
[----:B------:R-:W-:Y:S01]  /*65b0*/  STS [R159+0x16400], R6 ;  /* 0x016400069f007388 */ /* 0x000fe20000000800 */
[----:B------:R-:W-:Y:S01]  /*65c0*/  FMUL.FTZ R13, R194, R41 ;  /* 0x00000029c20d7220 */ /* 0x000fe20000410000 */
[----:B------:R-:W-:Y:S01]  /*65d0*/  FADD.FTZ R47, -R144, R47 ;  /* 0x0000002f902f7221 */ /* 0x000fe20000010100 */
[----:B------:R-:W-:Y:S01]  /*65e0*/  FMUL.FTZ R42, R206, R42 ;  /* 0x0000002ace2a7220 */ /* 0x000fe20000410000 */
[----:B------:R-:W-:Y:S01]  /*65f0*/  FMUL.FTZ R5, R201, R43 ;  /* 0x0000002bc9057220 */ /* 0x000fe20000410000 */
[----:B------:R-:W-:Y:S01]  /*6600*/  FADD.FTZ R44, -R145, R44 ;  /* 0x0000002c912c7221 */ /* 0x000fe20000010100 */
[----:B------:R-:W-:Y:S01]  /*6610*/  FADD.FTZ R46, -R144, R46 ;  /* 0x0000002e902e7221 */ /* 0x000fe20000010100 */
[----:B------:R-:W-:Y:S01]  /*6620*/  F2FP.BF16.F32.PACK_AB R50, R51, R50 ;  /* 0x000000323332723e */ /* 0x000fe200000010ff */
[----:B------:R-:W-:Y:S01]  /*6630*/  STS [R152+-0x8000], R48 ;  /* 0xff80003098007388 */ /* 0x000fe20000000800 */
[----:B------:R-:W-:Y:S01]  /*6640*/  FMUL.FTZ R44, R191, R44 ;  /* 0x0000002cbf2c7220 */ /* 0x000fe20000410000 */
[----:B-1----:R-:W-:Y:S01]  /*6650*/  IADD3 R3, PT, PT, R9, R152, RZ ;  /* 0x0000009809037210 */ /* 0x002fe20007ffe0ff */
[----:B------:R-:W-:Y:S01]  /*6660*/  FMUL.FTZ R12, R190, R45 ;  /* 0x0000002dbe0c7220 */ /* 0x000fe20000410000 */
[----:B------:R-:W-:Y:S01]  /*6670*/  STS [R152+-0x7c00], R38 ;  /* 0xff84002698007388 */ /* 0x000fe20000000800 */
[----:B------:R-:W-:Y:S01]  /*6680*/  FMUL.FTZ R46, R199, R46 ;  /* 0x0000002ec72e7220 */ /* 0x000fe20000410000 */
[----:B------:R-:W-:Y:S01]  /*6690*/  FMUL.FTZ R4, R198, R47 ;  /* 0x0000002fc6047220 */ /* 0x000fe20000410000 */
[----:B------:R-:W-:Y:S01]  /*66a0*/  F2FP.BF16.F32.PACK_AB R13, R13, R40 ;  /* 0x000000280d0d723e */ /* 0x000fe200000010ff */
[----:B------:R-:W-:Y:S01]  /*66b0*/  STS [R3+-0x8000], R37 ;  /* 0xff80002503007388 */ /* 0x000fe20000000800 */
[----:B------:R-:W-:Y:S01]  /*66c0*/  F2FP.BF16.F32.PACK_AB R5, R5, R42 ;  /* 0x0000002a0505723e */ /* 0x000fe200000010ff */
[----:B------:R-:W-:Y:S01]  /*66d0*/  FADD.FTZ R58, -R144, R58 ;  /* 0x0000003a903a7221 */ /* 0x000fe20000010100 */
[----:B------:R-:W-:Y:S01]  /*66e0*/  F2FP.BF16.F32.PACK_AB R12, R12, R44 ;  /* 0x0000002c0c0c723e */ /* 0x000fe200000010ff */
[----:B------:R-:W-:Y:S01]  /*66f0*/  STS [R3+-0x7c00], R50 ;  /* 0xff84003203007388 */ /* 0x000fe20000000800 */
[----:B------:R-:W-:Y:S01]  /*6700*/  F2FP.BF16.F32.PACK_AB R4, R4, R46 ;  /* 0x0000002e0404723e */ /* 0x000fe200000010ff */
[----:B------:R-:W-:Y:S01]  /*6710*/  FADD.FTZ R59, -R144, R59 ;  /* 0x0000003b903b7221 */ /* 0x000fe20000010100 */
[----:B------:R-:W-:Y:S01]  /*6720*/  FMUL.FTZ R58, R189, R58 ;  /* 0x0000003abd3a7220 */ /* 0x000fe20000410000 */
[----:B------:R-:W-:Y:S01]  /*6730*/  STS [R152+-0x6000], R13 ;  /* 0xffa0000d98007388 */ /* 0x000fe20000000800 */
[C---:B------:R-:W-:Y:S01]  /*6740*/  FADD.FTZ R60, -R145.reuse, R60 ;  /* 0x0000003c913c7221 */ /* 0x040fe20000010100 */
[----:B------:R-:W-:Y:S01]  /*6750*/  FMUL.FTZ R7, R188, R59 ;  /* 0x0000003bbc077220 */ /* 0x000fe20000410000 */
[----:B------:R-:W-:Y:S01]  /*6760*/  FADD.FTZ R61, -R145, R61 ;  /* 0x0000003d913d7221 */ /* 0x000fe20000010100 */
[----:B------:R-:W-:Y:S01]  /*6770*/  STS [R152+-0x5c00], R5 ;  /* 0xffa4000598007388 */ /* 0x000fe20000000800 */
[C---:B------:R-:W-:Y:S01]  /*6780*/  FADD.FTZ R62, -R144.reuse, R62 ;  /* 0x0000003e903e7221 */ /* 0x040fe20000010100 */
[----:B------:R-:W-:Y:S01]  /*6790*/  FADD.FTZ R63, -R144, R63 ;  /* 0x0000003f903f7221 */ /* 0x000fe20000010100 */
[----:B------:R-:W-:Y:S01]  /*67a0*/  FMUL.FTZ R60, R179, R60 ;  /* 0x0000003cb33c7220 */ /* 0x000fe20000410000 */
[----:B------:R-:W-:Y:S01]  /*67b0*/  STS [R3+-0x6000], R12 ;  /* 0xffa0000c03007388 */ /* 0x000fe20000000800 */
[----:B------:R-:W-:Y:S01]  /*67c0*/  FMUL.FTZ R61, R178, R61 ;  /* 0x0000003db23d7220 */ /* 0x000fe20000410000 */
[----:B------:R-:W-:Y:S01]  /*67d0*/  FMUL.FTZ R62, R183, R62 ;  /* 0x0000003eb73e7220 */ /* 0x000fe20000410000 */
[----:B------:R-:W-:Y:S01]  /*67e0*/  FMUL.FTZ R8, R182, R63 ;  /* 0x0000003fb6087220 */ /* 0x000fe20000410000 */
[----:B------:R1:W-:Y:S01]  /*67f0*/  STS [R3+-0x5c00], R4 ;  /* 0xffa4000403007388 */ /* 0x0003e20000000800 */
[----:B------:R-:W-:Y:S01]  /*6800*/  F2FP.BF16.F32.PACK_AB R7, R7, R58 ;  /* 0x0000003a0707723e */ /* 0x000fe200000010ff */
[----:B------:R-:W-:Y:S01]  /*6810*/  IMAD R181, R222, UR8, RZ ;  /* 0x00000008deb57c24 */ /* 0x000fe2000f8e02ff */
[----:B------:R-:W-:Y:S01]  /*6820*/  F2FP.BF16.F32.PACK_AB R11, R61, R60 ;  /* 0x0000003c3d0b723e */ /* 0x000fe200000010ff */
[----:B------:R-:W-:Y:S01]  /*6830*/  STS [R154+-0x8000], R52 ;  /* 0xff8000349a007388 */ /* 0x000fe20000000800 */
[----:B------:R-:W-:Y:S02]  /*6840*/  F2FP.BF16.F32.PACK_AB R8, R8, R62 ;  /* 0x0000003e0808723e */ /* 0x000fe400000010ff */
[----:B------:R-:W-:Y:S01]  /*6850*/  SHF.L.U32 R143, R173, 0x5, RZ ;  /* 0x00000005ad8f7819 */ /* 0x000fe200000006ff */
[----:B------:R-:W-:Y:S01]  /*6860*/  STS [R154+-0x7c00], R22 ;  /* 0xff8400169a007388 */ /* 0x000fe20000000800 */
[--C-:B------:R-:W-:Y:S02]  /*6870*/  LOP3.LUT R0, R0, 0x38, R172.reuse, 0x78, !PT ;  /* 0x0000003800007812 */ /* 0x100fe400078e78ac */
[----:B------:R-:W-:Y:S01]  /*6880*/  LEA R2, R2, UR4, 0x1 ;  /* 0x0000000402027c11 */ /* 0x000fe2000f8e08ff */
[----:B------:R-:W-:Y:S01]  /*6890*/  STS [R155+-0x8000], R49 ;  /* 0xff8000319b007388 */ /* 0x000fe20000000800 */
[----:B------:R-:W-:Y:S03]  /*68a0*/  LOP3.LUT R0, R0, 0x200, R143, 0xf8, !PT ;  /* 0x0000020000007812 */ /* 0x000fe600078ef88f */
[----:B------:R-:W-:Y:S01]  /*68b0*/  STS [R155+-0x7c00], R20 ;  /* 0xff8400149b007388 */ /* 0x000fe20000000800 */
[----:B------:R-:W-:Y:S03]  /*68c0*/  LEA R0, R0, UR4, 0x1 ;  /* 0x0000000400007c11 */ /* 0x000fe6000f8e08ff */
[----:B------:R-:W-:Y:S04]  /*68d0*/  STS [R154+-0x6000], R16 ;  /* 0xffa000109a007388 */ /* 0x000fe80000000800 */
[----:B------:R-:W-:Y:S01]  /*68e0*/  STS [R154+-0x5c00], R7 ;  /* 0xffa400079a007388 */ /* 0x000fe20000000800 */
[----:B-1----:R-:W-:Y:S03]  /*68f0*/  IADD3 R3, PT, PT, R2, R157, RZ ;  /* 0x0000009d02037210 */ /* 0x002fe60007ffe0ff */
[----:B------:R-:W-:Y:S04]  /*6900*/  STS [R155+-0x6000], R11 ;  /* 0xffa0000b9b007388 */ /* 0x000fe80000000800 */
[----:B------:R-:W-:Y:S01]  /*6910*/  STS [R155+-0x5c00], R8 ;  /* 0xffa400089b007388 */ /* 0x000fe20000000800 */
[----:B------:R-:W-:Y:S06]  /*6920*/  BAR.SYNC.DEFER_BLOCKING 0x0 ;  /* 0x0000000000007b1d */ /* 0x000fec0000010000 */
[----:B------:R-:W-:Y:S04]  /*6930*/  LDSM.16.MT88.4 R4, [R0+0x1c000] ;  /* 0x01c000000004783b */ /* 0x000fe80000004200 */
        /* <DEDUP_REMOVED lines=30> */
[----:B------:R-:W-:Y:S07]  /*6b20*/  LDSM.16.MT88.4 R28, [R2+0xa000] ;  /* 0x00a00000021c783b */ /* 0x000fee0000004200 */
[----:B------:R-:W-:Y:S01]  /*6b30*/  HMMA.16816.F32.BF16 R96, R20, R34, R96 ;  /* 0x000000221460723c */ /* 0x000fe20000041860 */
[----:B------:R-:W4:Y:S04]  /*6b40*/  LDSM.16.MT88.4 R20, [R0+0x1e000] ;  /* 0x01e000000014783b */ /* 0x000f280000004200 */
        /* <DEDUP_REMOVED lines=9> */
[----:B------:R-:W-:Y:S07]  /*6be0*/  LDSM.16.MT88.4 R40, [R0+0x22800] ;  /* 0x022800000028783b */ /* 0x000fee0000004200 */
[----:B------:R-:W-:Y:S01]  /*6bf0*/  HMMA.16816.F32.BF16 R96, R8, R46, R96 ;  /* 0x0000002e0860723c */ /* 0x000fe20000041860 */
[----:B------:R-:W-:Y:S04]  /*6c00*/  LDSM.16.MT88.4 R8, [R0+0x1e800] ;  /* 0x01e800000008783b */ /* 0x000fe80000004200 */
[----:B------:R-:W-:Y:S03]  /*6c10*/  LDSM.16.MT88.4 R44, [R3+0xa800] ;  /* 0x00a80000032c783b */ /* 0x000fe60000004200 */
        /* <DEDUP_REMOVED lines=8> */
[----:B------:R-:W-:Y:S07]  /*6ca0*/  LDSM.16.MT88.4 R16, [R2+0xb000] ;  /* 0x00b000000210783b */ /* 0x000fee0000004200 */
[----:B------:R-:W-:Y:S01]  /*6cb0*/  HMMA.16816.F32.BF16 R96, R4, R26, R96 ;  /* 0x0000001a0460723c */ /* 0x000fe20000041860 */
[----:B------:R-:W3:Y:S04]  /*6cc0*/  LDSM.16.MT88.4 R4, [R0+0x1f000] ;  /* 0x01f000000004783b */ /* 0x000ee80000004200 */
[----:B------:R-:W4:Y:S03]  /*6cd0*/  LDSM.16.MT88.4 R24, [R0+0x23000] ;  /* 0x023000000018783b */ /* 0x000f260000004200 */
[-C--:B------:R-:W-:Y:S08]  /*6ce0*/  HMMA.16816.F32.BF16 R68, R20, R28.reuse, R68 ;  /* 0x0000001c1444723c */ /* 0x080ff00000041844 */
[C---:B------:R-:W-:Y:S08]  /*6cf0*/  HMMA.16816.F32.BF16 R72, R32.reuse, R28, R72 ;  /* 0x0000001c2048723c */ /* 0x040ff00000041848 */
[-C--:B------:R-:W-:Y:S08]  /*6d00*/  HMMA.16816.F32.BF16 R76, R32, R30.reuse, R76 ;  /* 0x0000001e204c723c */ /* 0x080ff0000004184c */
[C---:B------:R-:W-:Y:S01]  /*6d10*/  HMMA.16816.F32.BF16 R80, R20.reuse, R30, R80 ;  /* 0x0000001e1450723c */ /* 0x040fe20000041850 */
[----:B------:R-:W4:Y:S07]  /*6d20*/  LDSM.16.MT88.4 R28, [R3+0xb000] ;  /* 0x00b00000031c783b */ /* 0x000f2e0000004200 */
[-C--:B-1----:R-:W-:Y:S08]  /*6d30*/  HMMA.16816.F32.BF16 R84, R20, R36.reuse, R84 ;  /* 0x000000241454723c */ /* 0x082ff00000041854 */
[C---:B------:R-:W-:Y:S08]  /*6d40*/  HMMA.16816.F32.BF16 R88, R32.reuse, R36, R88 ;  /* 0x000000242058723c */ /* 0x040ff00000041858 */
[-C--:B------:R-:W-:Y:S01]  /*6d50*/  HMMA.16816.F32.BF16 R92, R32, R38.reuse, R92 ;  /* 0x00000026205c723c */ /* 0x080fe2000004185c */
[----:B------:R-:W-:Y:S07]  /*6d60*/  LDSM.16.MT88.4 R32, [R0+0x23800] ;  /* 0x023800000020783b */ /* 0x000fee0000004200 */
[----:B------:R-:W-:Y:S01]  /*6d70*/  HMMA.16816.F32.BF16 R96, R20, R38, R96 ;  /* 0x000000261460723c */ /* 0x000fe20000041860 */
[----:B------:R-:W-:Y:S04]  /*6d80*/  LDSM.16.MT88.4 R20, [R2+0xb800] ;  /* 0x00b800000214783b */ /* 0x000fe80000004200 */
[----:B------:R-:W-:Y:S03]  /*6d90*/  LDSM.16.MT88.4 R36, [R3+0xb800] ;  /* 0x00b800000324783b */ /* 0x000fe60000004200 */
[-C--:B--2---:R-:W-:Y:S08]  /*6da0*/  HMMA.16816.F32.BF16 R68, R8, R12.reuse, R68 ;  /* 0x0000000c0844723c */ /* 0x084ff00000041844 */
[C---:B------:R-:W-:Y:S08]  /*6db0*/  HMMA.16816.F32.BF16 R72, R40.reuse, R12, R72 ;  /* 0x0000000c2848723c */ /* 0x040ff00000041848 */
[-C--:B------:R-:W-:Y:S08]  /*6dc0*/  HMMA.16816.F32.BF16 R76, R40, R14.reuse, R76 ;  /* 0x0000000e284c723c */ /* 0x080ff0000004184c */
[C---:B------:R-:W-:Y:S01]  /*6dd0*/  HMMA.16816.F32.BF16 R80, R8.reuse, R14, R80 ;  /* 0x0000000e0850723c */ /* 0x040fe20000041850 */
[----:B------:R-:W1:Y:S01]  /*6de0*/  LDSM.16.MT88.4 R12, [R0+0x1f800] ;  /* 0x01f80000000c783b */ /* 0x000e620000004200 */
[----:B------:R-:W-:Y:S06]  /*6df0*/  BAR.SYNC.DEFER_BLOCKING 0x0 ;  /* 0x0000000000007b1d */ /* 0x000fec0000010000 */
[-C--:B------:R-:W-:Y:S08]  /*6e00*/  HMMA.16816.F32.BF16 R84, R8, R44.reuse, R84 ;  /* 0x0000002c0854723c */ /* 0x080ff00000041854 */
        /* <DEDUP_REMOVED lines=11> */
[----:B------:R-:W-:Y:S02]  /*6ec0*/  LOP3.LUT R5, R172, 0x1f8, RZ, 0xc0, !PT ;  /* 0x000001f8ac057812 */ /* 0x000fe400078ec0ff */
[----:B------:R-:W-:Y:S02]  /*6ed0*/  LEA R4, -R181, RZ, 0x7 ;  /* 0x000000ffb5047211 */ /* 0x000fe400078e39ff */
[-C--:B-1----:R-:W-:Y:S05]  /*6ee0*/  HMMA.16816.F32.BF16 R68, R12, R20.reuse, R68 ;  /* 0x000000140c44723c */ /* 0x082fea0000041844 */
[----:B------:R-:W-:Y:S02]  /*6ef0*/  LOP3.LUT R5, R5, 0x38, R173, 0x78, !PT ;  /* 0x0000003805057812 */ /* 0x000fe400078e78ad */
[C---:B------:R-:W-:Y:S01]  /*6f00*/  LEA R6, P0, R4.reuse, R220, 0x2 ;  /* 0x000000dc04067211 */ /* 0x040fe200078010ff */
[C---:B------:R-:W-:Y:S04]  /*6f10*/  HMMA.16816.F32.BF16 R72, R32.reuse, R20, R72 ;  /* 0x000000142048723c */ /* 0x040fe80000041848 */
[----:B------:R-:W-:Y:S02]  /*6f20*/  LOP3.LUT R5, R5, 0x1e00, R172, 0xf8, !PT ;  /* 0x00001e0005057812 */ /* 0x000fe400078ef8ac */
[----:B------:R-:W-:Y:S02]  /*6f30*/  LEA.HI.X.SX32 R4, R4, R221, 0x2, P0 ;  /* 0x000000dd04047211 */ /* 0x000fe400000f16ff */
[-C--:B------:R-:W-:Y:S03]  /*6f40*/  HMMA.16816.F32.BF16 R76, R32, R22.reuse, R76 ;  /* 0x00000016204c723c */ /* 0x080fe6000004184c */
[----:B------:R-:W-:Y:S02]  /*6f50*/  LEA R180, R5, UR4, 0x1 ;  /* 0x0000000405b47c11 */ /* 0x000fe4000f8e08ff */
[----:B------:R-:W-:Y:S02]  /*6f60*/  MOV R220, R6 ;  /* 0x0000000600dc7202 */ /* 0x000fe40000000f00 */
[----:B------:R-:W-:Y:S01]  /*6f70*/  MOV R221, R4 ;  /* 0x0000000400dd7202 */ /* 0x000fe20000000f00 */
[C---:B------:R-:W-:Y:S08]  /*6f80*/  HMMA.16816.F32.BF16 R80, R12.reuse, R22, R80 ;  /* 0x000000160c50723c */ /* 0x040ff00000041850 */
[-C--:B------:R-:W-:Y:S08]  /*6f90*/  HMMA.16816.F32.BF16 R84, R12, R36.reuse, R84 ;  /* 0x000000240c54723c */ /* 0x080ff00000041854 */
[C---:B------:R-:W-:Y:S08]  /*6fa0*/  HMMA.16816.F32.BF16 R88, R32.reuse, R36, R88 ;  /* 0x000000242058723c */ /* 0x040ff00000041858 */
[-C--:B------:R-:W-:Y:S08]  /*6fb0*/  HMMA.16816.F32.BF16 R92, R32, R38.reuse, R92 ;  /* 0x00000026205c723c */ /* 0x080ff0000004185c */
[----:B------:R-:W-:Y:S01]  /*6fc0*/  HMMA.16816.F32.BF16 R96, R12, R38, R96 ;  /* 0x000000260c60723c */ /* 0x000fe20000041860 */
[----:B------:R-:W-:Y:S08]  /*6fd0*/  @!UPT UIADD3 URZ, UPT, UPT, URZ, URZ, URZ ;  /* 0x000000fffffff290 */ /* 0x000ff0000fffe0ff */
[----:B------:R-:W-:Y:S11]  /*6fe0*/  BRA.U !UP0, `(.L_x_466) ;  /* 0x0000000108547547 */ /* 0x000ff6000b800000 */
[----:B------:R-:W-:Y:S05]  /*6ff0*/  IADD3 R5, P0, PT, RZ, -UR28, RZ ;  /* 0x8000001cff057c10 */ /* 0x000fea000ff1e0ff */
[----:B------:R-:W-:Y:S05]  /*7000*/  IMAD.X R4, RZ, RZ, ~UR15, P0 ;  /* 0x8000000fff047e24 */ /* 0x000fea00080e06ff */
[----:B------:R-:W-:Y:S04]  /*7010*/  SHF.R.S64 R5, R5, 0x1f, R4 ;  /* 0x0000001f05057819 */ /* 0x000fe80000001004 */
[----:B------:R-:W-:Y:S04]  /*7020*/  IADD3 R240, P0, PT, R5, R240, RZ ;  /* 0x000000f005f07210 */ /* 0x000fe80007f1e0ff */
[----:B------:R-:W-:Y:S01]  /*7030*/  LEA.HI.X.SX32 R239, R4, R239, 0x1, P0 ;  /* 0x000000ef04ef7211 */ /* 0x000fe200000f0eff */
[----:B------:R-:W-:Y:S01]  /*7040*/  IMAD.MOV.U32 R10, RZ, RZ, R240 ;  /* 0x000000ffff0a7224 */ /* 0x000fe200078e00f0 */
[----:B------:R-:W-:Y:S03]  /*7050*/  IADD3 R6, P0, PT, R240, UR17, RZ ;  /* 0x00000011f0067c10 */ /* 0x000fe6000ff1e0ff */
[----:B------:R-:W-:Y:S01]  /*7060*/  IMAD.MOV.U32 R11, RZ, RZ, R239 ;  /* 0x000000ffff0b7224 */ /* 0x000fe200078e00ef */
[----:B------:R-:W-:Y:S02]  /*7070*/  IADD3.X R7, PT, PT, R239, UR16, RZ, P0, !PT ;  /* 0x00000010ef077c10 */ /* 0x000fe400087fe4ff */
[----:B------:R-:W-:Y:S02]  /*7080*/  IADD3 R4, P0, PT, R6, UR17, RZ ;  /* 0x0000001106047c10 */ /* 0x000fe4000ff1e0ff */
[----:B------:R-:W-:Y:S01]  /*7090*/  @!PT LDS RZ, [RZ] ;  /* 0x00000000fffff984 */ /* 0x000fe20000000800 */
[----:B------:R-:W-:Y:S01]  /*70a0*/  @!PT LDS RZ, [RZ] ;  /* 0x00000000fffff984 */ /* 0x000fe20000000800 */
[----:B------:R-:W-:Y:S01]  /*70b0*/  @!PT LDS RZ, [RZ] ;  /* 0x00000000fffff984 */ /* 0x000fe20000000800 */
[----:B------:R1:W-:Y:S02]  /*70c0*/  LDGSTS.E.BYPASS.LTC128B.128 [R180+0x8000], desc[UR26][R10.64] ;  /* 0x080000000ab47fae */ /* 0x0003e4000b981a1a */
[----:B------:R-:W-:Y:S02]  /*70d0*/  IADD3.X R5, PT, PT, R7, UR16, RZ, P0, !PT ;  /* 0x0000001007057c10 */ /* 0x000fe400087fe4ff */
[----:B------:R1:W-:Y:S01]  /*70e0*/  LDGSTS.E.BYPASS.LTC128B.128 [R180+0x9000], desc[UR26][R6.64] ;  /* 0x0900000006b47fae */ /* 0x0003e2000b981a1a */
[----:B------:R-:W-:Y:S03]  /*70f0*/  IADD3 R8, P0, PT, R4, UR17, RZ ;  /* 0x0000001104087c10 */ /* 0x000fe6000ff1e0ff */
[----:B------:R1:W-:Y:S01]  /*7100*/  LDGSTS.E.BYPASS.LTC128B.128 [R180+0xa000], desc[UR26][R4.64] ;  /* 0x0a00000004b47fae */ /* 0x0003e2000b981a1a */
[----:B------:R-:W-:Y:S05]  /*7110*/  IADD3.X R9, PT, PT, R5, UR16, RZ, P0, !PT ;  /* 0x0000001005097c10 */ /* 0x000fea00087fe4ff */
[----:B------:R1:W-:Y:S04]  /*7120*/  LDGSTS.E.BYPASS.LTC128B.128 [R180+0xb000], desc[UR26][R8.64] ;  /* 0x0b00000008b47fae */ /* 0x0003e8000b981a1a */
[----:B------:R-:W0:Y:S02]  /*7130*/  LDGDEPBAR ;  /* 0x00000000000079af */ /* 0x000e240000000000 */
.L_x_466:
[----:B------:R-:W-:Y:S01]  /*7140*/  LDSM.16.M88.4 R32, [R148+0x14000] ;  /* 0x014000009420783b */ /* 0x000fe20000000200 */
[----:B------:R-:W-:Y:S01]  /*7150*/  IADD3 R140, PT, PT, R165, R148, R157 ;  /* 0x00000094a58c7210 */ /* 0x000fe20007ffe09d */
[----:B------:R-:W-:Y:S01]  /*7160*/  IMAD.MOV.U32 R182, RZ, RZ, 0x4 ;  /* 0x00000004ffb67424 */ /* 0x000fe200078e00ff */
[----:B------:R-:W-:Y:S01]  /*7170*/  PLOP3.LUT P1, PT, PT, PT, UP0, 0x80, 0x8 ;  /* 0x000000000008781c */ /* 0x000fe20003f2f008 */
[----:B------:R-:W-:Y:S01]  /*7180*/  ULOP3.LUT UR34, UR40, 0x1, URZ, 0xc0, !UPT ;  /* 0x0000000128227892 */ /* 0x000fe2000f8ec0ff */
[----:B------:R-:W1:Y:S01]  /*7190*/  LDSM.16.MT88.4 R16, [R2+0xc000] ;  /* 0x00c000000210783b */ /* 0x000e620000004200 */
[----:B------:R-:W-:Y:S02]  /*71a0*/  @UP0 UIADD3 UR35, UP3, UPT, UR42, -0x200, URZ ;  /* 0xfffffe002a230890 */ /* 0x000fe4000ff7e0ff */
[----:B------:R-:W-:Y:S02]  /*71b0*/  UISETP.NE.U32.AND UP2, UPT, UR34, 0x1, UPT ;  /* 0x000000012200788c */ /* 0x000fe4000bf45070 */
[----:B------:R-:W2:Y:S01]  /*71c0*/  LDSM.16.M88.4 R28, [R148+0x16000] ;  /* 0x01600000941c783b */ /* 0x000ea20000000200 */
[----:B------:R-:W-:Y:S02]  /*71d0*/  UIADD3 UR36, UPT, UPT, UR40, -0x1, URZ ;  /* 0xffffffff28247890 */ /* 0x000fe4000fffe0ff */
[----:B------:R-:W-:Y:S02]  /*71e0*/  @UP0 UIADD3.X UR34, UPT, UPT, UR43, -0x1, URZ, UP3, !UPT ;  /* 0xffffffff2b220890 */ /* 0x000fe40009ffe4ff */
[----:B------:R-:W3:Y:S05]  /*71f0*/  LDSM.16.MT88.4 R36, [R3+0xc000] ;  /* 0x00c000000324783b */ /* 0x000eea0000004200 */
[----:B------:R-:W-:Y:S05]  /*7200*/  LDSM.16.M88.4 R40, [R151+0x14000] ;  /* 0x014000009728783b */ /* 0x000fea0000000200 */
[----:B------:R-:W4:Y:S05]  /*7210*/  LDSM.16.MT88.4 R44, [R2+0xc800] ;  /* 0x00c80000022c783b */ /* 0x000f2a0000004200 */
[----:B------:R-:W4:Y:S05]  /*7220*/  LDSM.16.M88.4 R48, [R151+0x16000] ;  /* 0x016000009730783b */ /* 0x000f2a0000000200 */
[----:B------:R-:W4:Y:S05]  /*7230*/  LDSM.16.MT88.4 R52, [R3+0xc800] ;  /* 0x00c800000334783b */ /* 0x000f2a0000004200 */
[----:B------:R-:W-:Y:S01]  /*7240*/  LDSM.16.MT88.4 R56, [R2+0xd000] ;  /* 0x00d000000238783b */ /* 0x000fe20000004200 */
[-C--:B-1----:R-:W-:Y:S04]  /*7250*/  HMMA.16816.F32.BF16 R4, R32, R16.reuse, RZ ;  /* 0x000000102004723c */ /* 0x082fe800000418ff */
[----:B------:R-:W-:Y:S05]  /*7260*/  LDSM.16.M88.4 R60, [R149+0x16000] ;  /* 0x01600000953c783b */ /* 0x000fea0000000200 */
[----:B------:R-:W-:Y:S01]  /*7270*/  LDSM.16.MT88.4 R64, [R3+0xd000] ;  /* 0x00d000000340783b */ /* 0x000fe20000004200 */
[C---:B--2---:R-:W-:Y:S04]  /*7280*/  HMMA.16816.F32.BF16 R8, R28.reuse, R16, RZ ;  /* 0x000000101c08723c */ /* 0x044fe800000418ff */
[----:B------:R-:W-:Y:S04]  /*7290*/  LDSM.16.MT88.4 R132, [R2+0xd800] ;  /* 0x00d800000284783b */ /* 0x000fe80000004200 */
[-C--:B------:R-:W-:Y:S01]  /*72a0*/  HMMA.16816.F32.BF16 R12, R28, R18.reuse, RZ ;  /* 0x000000121c0c723c */ /* 0x080fe200000418ff */
[----:B------:R-:W-:Y:S07]  /*72b0*/  LDSM.16.M88.4 R136, [R140+0x16000] ;  /* 0x016000008c88783b */ /* 0x000fee0000000200 */
[C---:B------:R-:W-:Y:S08]  /*72c0*/  HMMA.16816.F32.BF16 R16, R32.reuse, R18, RZ ;  /* 0x000000122010723c */ /* 0x040ff000000418ff */
[-C--:B---3--:R-:W-:Y:S08]  /*72d0*/  HMMA.16816.F32.BF16 R20, R32, R36.reuse, RZ ;  /* 0x000000242014723c */ /* 0x088ff000000418ff */
[C---:B------:R-:W-:Y:S08]  /*72e0*/  HMMA.16816.F32.BF16 R24, R28.reuse, R36, RZ ;  /* 0x000000241c18723c */ /* 0x040ff000000418ff */
[-C--:B------:R-:W-:Y:S08]  /*72f0*/  HMMA.16816.F32.BF16 R28, R28, R38.reuse, RZ ;  /* 0x000000261c1c723c */ /* 0x080ff000000418ff */
[----:B------:R-:W-:Y:S01]  /*7300*/  HMMA.16816.F32.BF16 R32, R32, R38, RZ ;  /* 0x000000262020723c */ /* 0x000fe200000418ff */
[----:B------:R-:W1:Y:S07]  /*7310*/  LDSM.16.M88.4 R36, [R149+0x14000] ;  /* 0x014000009524783b */ /* 0x000e6e0000000200 */
[-C--:B----4-:R-:W-:Y:S08]  /*7320*/  HMMA.16816.F32.BF16 R4, R40, R44.reuse, R4 ;  /* 0x0000002c2804723c */ /* 0x090ff00000041804 */
[C---:B------:R-:W-:Y:S08]  /*7330*/  HMMA.16816.F32.BF16 R8, R48.reuse, R44, R8 ;  /* 0x0000002c3008723c */ /* 0x040ff00000041808 */
[-C--:B------:R-:W-:Y:S08]  /*7340*/  HMMA.16816.F32.BF16 R12, R48, R46.reuse, R12 ;  /* 0x0000002e300c723c */ /* 0x080ff0000004180c */
[C---:B------:R-:W-:Y:S01]  /*7350*/  HMMA.16816.F32.BF16 R16, R40.reuse, R46, R16 ;  /* 0x0000002e2810723c */ /* 0x040fe20000041810 */
[----:B------:R-:W2:Y:S07]  /*7360*/  LDSM.16.M88.4 R44, [R140+0x14000] ;  /* 0x014000008c2c783b */ /* 0x000eae0000000200 */
[-C--:B------:R-:W-:Y:S08]  /*7370*/  HMMA.16816.F32.BF16 R20, R40, R52.reuse, R20 ;  /* 0x000000342814723c */ /* 0x080ff00000041814 */
[C---:B------:R-:W-:Y:S08]  /*7380*/  HMMA.16816.F32.BF16 R24, R48.reuse, R52, R24 ;  /* 0x000000343018723c */ /* 0x040ff00000041818 */
[-C--:B------:R-:W-:Y:S01]  /*7390*/  HMMA.16816.F32.BF16 R28, R48, R54.reuse, R28 ;  /* 0x00000036301c723c */ /* 0x080fe2000004181c */
[----:B------:R-:W3:Y:S07]  /*73a0*/  LDSM.16.MT88.4 R48, [R3+0xd800] ;  /* 0x00d800000330783b */ /* 0x000eee0000004200 */
[----:B------:R-:W-:Y:S01]  /*73b0*/  HMMA.16816.F32.BF16 R32, R40, R54, R32 ;  /* 0x000000362820723c */ /* 0x000fe20000041820 */
[----:B------:R-:W-:Y:S05]  /*73c0*/  LDSM.16.M88.4 R40, [R148+0x18000] ;  /* 0x018000009428783b */ /* 0x000fea0000000200 */
[----:B------:R-:W4:Y:S02]  /*73d0*/  LDSM.16.MT88.4 R52, [R2+0xe000] ;  /* 0x00e000000234783b */ /* 0x000f240000004200 */
[-C--:B-1----:R-:W-:Y:S08]  /*73e0*/  HMMA.16816.F32.BF16 R4, R36, R56.reuse, R4 ;  /* 0x000000382404723c */ /* 0x082ff00000041804 */
[C---:B------:R-:W-:Y:S08]  /*73f0*/  HMMA.16816.F32.BF16 R8, R60.reuse, R56, R8 ;  /* 0x000000383c08723c */ /* 0x040ff00000041808 */
[-C--:B------:R-:W-:Y:S08]  /*7400*/  HMMA.16816.F32.BF16 R12, R60, R58.reuse, R12 ;  /* 0x0000003a3c0c723c */ /* 0x080ff0000004180c */
[C---:B------:R-:W-:Y:S01]  /*7410*/  HMMA.16816.F32.BF16 R16, R36.reuse, R58, R16 ;  /* 0x0000003a2410723c */ /* 0x040fe20000041810 */
[----:B------:R-:W-:Y:S07]  /*7420*/  LDSM.16.MT88.4 R56, [R3+0xe000] ;  /* 0x00e000000338783b */ /* 0x000fee0000004200 */
[-C--:B------:R-:W-:Y:S08]  /*7430*/  HMMA.16816.F32.BF16 R20, R36, R64.reuse, R20 ;  /* 0x000000402414723c */ /* 0x080ff00000041814 */
[C---:B------:R-:W-:Y:S08]  /*7440*/  HMMA.16816.F32.BF16 R24, R60.reuse, R64, R24 ;  /* 0x000000403c18723c */ /* 0x040ff00000041818 */
[-C--:B------:R-:W-:Y:S01]  /*7450*/  HMMA.16816.F32.BF16 R28, R60, R66.reuse, R28 ;  /* 0x000000423c1c723c */ /* 0x080fe2000004181c */
[----:B------:R-:W-:Y:S07]  /*7460*/  LDSM.16.MT88.4 R60, [R3+0xf000] ;  /* 0x00f00000033c783b */ /* 0x000fee0000004200 */
[----:B------:R-:W-:Y:S01]  /*7470*/  HMMA.16816.F32.BF16 R32, R36, R66, R32 ;  /* 0x000000422420723c */ /* 0x000fe20000041820 */
[----:B------:R-:W1:Y:S07]  /*7480*/  LDSM.16.M88.4 R36, [R148+0x1a000] ;  /* 0x01a000009424783b */ /* 0x000e6e0000000200 */
[-C--:B--2---:R-:W-:Y:S08]  /*7490*/  HMMA.16816.F32.BF16 R4, R44, R132.reuse, R4 ;  /* 0x000000842c04723c */ /* 0x084ff00000041804 */
[C---:B------:R-:W-:Y:S08]  /*74a0*/  HMMA.16816.F32.BF16 R8, R136.reuse, R132, R8 ;  /* 0x000000848808723c */ /* 0x040ff00000041808 */
[-C--:B------:R-:W-:Y:S08]  /*74b0*/  HMMA.16816.F32.BF16 R12, R136, R134.reuse, R12 ;  /* 0x00000086880c723c */ /* 0x080ff0000004180c */
[C---:B------:R-:W-:Y:S08]  /*74c0*/  HMMA.16816.F32.BF16 R16, R44.reuse, R134, R16 ;  /* 0x000000862c10723c */ /* 0x040ff00000041810 */
[-C--:B---3--:R-:W-:Y:S08]  /*74d0*/  HMMA.16816.F32.BF16 R20, R44, R48.reuse, R20 ;  /* 0x000000302c14723c */ /* 0x088ff00000041814 */
[C---:B------:R-:W-:Y:S04]  /*74e0*/  HMMA.16816.F32.BF16 R24, R136.reuse, R48, R24 ;  /* 0x000000308818723c */ /* 0x040fe80000041818 */
[C---:B------:R-:W-:Y:S04]  /*74f0*/  IMAD.SHL.U32 R48, R181.reuse, 0x8, RZ ;  /* 0x00000008b5307824 */ /* 0x040fe800078e00ff */
[-C--:B------:R-:W-:Y:S03]  /*7500*/  HMMA.16816.F32.BF16 R28, R136, R50.reuse, R28 ;  /* 0x00000032881c723c */ /* 0x080fe6000004181c */
[C---:B------:R-:W-:Y:S04]  /*7510*/  LEA R176, P0, R48.reuse, R220, 0x2 ;  /* 0x000000dc30b07211 */ /* 0x040fe800078010ff */
[----:B------:R-:W-:Y:S01]  /*7520*/  LEA.HI.X.SX32 R177, R48, R221, 0x2, P0 ;  /* 0x000000dd30b17211 */ /* 0x000fe200000f16ff */
[----:B------:R-:W-:Y:S01]  /*7530*/  HMMA.16816.F32.BF16 R32, R44, R50, R32 ;  /* 0x000000322c20723c */ /* 0x000fe20000041820 */
[----:B------:R-:W-:Y:S03]  /*7540*/  LDSM.16.M88.4 R44, [R151+0x18000] ;  /* 0x01800000972c783b */ /* 0x000fe60000000200 */
[C---:B------:R-:W-:Y:S02]  /*7550*/  LEA R174, P0, R181.reuse, R176, 0x5 ;  /* 0x000000b0b5ae7211 */ /* 0x040fe400078028ff */
[----:B------:R-:W2:Y:S02]  /*7560*/  LDSM.16.MT88.4 R48, [R2+0xe800] ;  /* 0x00e800000230783b */ /* 0x000ea40000004200 */
[-C--:B----4-:R-:W-:Y:S05]  /*7570*/  HMMA.16816.F32.BF16 R4, R40, R52.reuse, R4 ;  /* 0x000000342804723c */ /* 0x090fea0000041804 */
[C---:B------:R-:W-:Y:S02]  /*7580*/  LEA.HI.X.SX32 R175, R181.reuse, R177, 0x5, P0 ;  /* 0x000000b1b5af7211 */ /* 0x040fe400000f2eff */
[C---:B------:R-:W-:Y:S01]  /*7590*/  LEA R166, P0, R181.reuse, R174, 0x5 ;  /* 0x000000aeb5a67211 */ /* 0x040fe200078028ff */
[C---:B-1----:R-:W-:Y:S04]  /*75a0*/  HMMA.16816.F32.BF16 R8, R36.reuse, R52, R8 ;  /* 0x000000342408723c */ /* 0x042fe80000041808 */
[C---:B------:R-:W-:Y:S02]  /*75b0*/  LEA.HI.X.SX32 R167, R181.reuse, R175, 0x5, P0 ;  /* 0x000000afb5a77211 */ /* 0x040fe400000f2eff */
[C---:B------:R-:W-:Y:S02]  /*75c0*/  LEA R162, P0, R181.reuse, R166, 0x5 ;  /* 0x000000a6b5a27211 */ /* 0x040fe400078028ff */
[-C--:B------:R-:W-:Y:S03]  /*75d0*/  HMMA.16816.F32.BF16 R12, R36, R54.reuse, R12 ;  /* 0x00000036240c723c */ /* 0x080fe6000004180c */
[C---:B------:R-:W-:Y:S02]  /*75e0*/  LEA.HI.X.SX32 R163, R181.reuse, R167, 0x5, P0 ;  /* 0x000000a7b5a37211 */ /* 0x040fe400000f2eff */
[C---:B------:R-:W-:Y:S03]  /*75f0*/  LEA R160, P0, R181.reuse, R162, 0x5 ;  /* 0x000000a2b5a07211 */ /* 0x040fe600078028ff */
[C---:B------:R-:W-:Y:S01]  /*7600*/  HMMA.16816.F32.BF16 R16, R40.reuse, R54, R16 ;  /* 0x000000362810723c */ /* 0x040fe20000041810 */
[----:B------:R-:W1:Y:S03]  /*7610*/  LDSM.16.M88.4 R52, [R151+0x1a000] ;  /* 0x01a000009734783b */ /* 0x000e660000000200 */
[C---:B------:R-:W-:Y:S02]  /*7620*/  LEA.HI.X.SX32 R161, R181.reuse, R163, 0x5, P0 ;  /* 0x000000a3b5a17211 */ /* 0x040fe400000f2eff */
[C---:B------:R-:W-:Y:S02]  /*7630*/  LEA R158, P0, R181.reuse, R160, 0x5 ;  /* 0x000000a0b59e7211 */ /* 0x040fe400078028ff */
[-C--:B------:R-:W-:Y:S03]  /*7640*/  HMMA.16816.F32.BF16 R20, R40, R56.reuse, R20 ;  /* 0x000000382814723c */ /* 0x080fe60000041814 */
[C---:B------:R-:W-:Y:S02]  /*7650*/  LEA.HI.X.SX32 R159, R181.reuse, R161, 0x5, P0 ;  /* 0x000000a1b59f7211 */ /* 0x040fe400000f2eff */
[C---:B------:R-:W-:Y:S03]  /*7660*/  LEA R154, P0, R181.reuse, R158, 0x5 ;  /* 0x0000009eb59a7211 */ /* 0x040fe600078028ff */
[C---:B------:R-:W-:Y:S04]  /*7670*/  HMMA.16816.F32.BF16 R24, R36.reuse, R56, R24 ;  /* 0x000000382418723c */ /* 0x040fe80000041818 */
[C---:B------:R-:W-:Y:S02]  /*7680*/  LEA.HI.X.SX32 R155, R181.reuse, R159, 0x5, P0 ;  /* 0x0000009fb59b7211 */ /* 0x040fe400000f2eff */
[C---:B------:R-:W-:Y:S02]  /*7690*/  LEA R152, P0, R181.reuse, R154, 0x5 ;  /* 0x0000009ab5987211 */ /* 0x040fe400078028ff */
[-C--:B------:R-:W-:Y:S01]  /*76a0*/  HMMA.16816.F32.BF16 R28, R36, R58.reuse, R28 ;  /* 0x0000003a241c723c */ /* 0x080fe2000004181c */
[----:B------:R-:W3:Y:S02]  /*76b0*/  LDSM.16.MT88.4 R36, [R3+0xe800] ;  /* 0x00e800000324783b */ /* 0x000ee40000004200 */
[C---:B------:R-:W-:Y:S02]  /*76c0*/  LEA.HI.X.SX32 R153, R181.reuse, R155, 0x5, P0 ;  /* 0x0000009bb5997211 */ /* 0x040fe400000f2eff */
[C---:B------:R-:W-:Y:S03]  /*76d0*/  LEA R146, P0, R181.reuse, R152, 0x5 ;  /* 0x00000098b5927211 */ /* 0x040fe600078028ff */
[----:B------:R-:W-:Y:S01]  /*76e0*/  HMMA.16816.F32.BF16 R32, R40, R58, R32 ;  /* 0x0000003a2820723c */ /* 0x000fe20000041820 */
[----:B------:R-:W-:Y:S03]  /*76f0*/  LDSM.16.M88.4 R40, [R149+0x18000] ;  /* 0x018000009528783b */ /* 0x000fe60000000200 */
[C---:B------:R-:W-:Y:S02]  /*7700*/  LEA.HI.X.SX32 R147, R181.reuse, R153, 0x5, P0 ;  /* 0x00000099b5937211 */ /* 0x040fe400000f2eff */
[----:B------:R-:W4:Y:S01]  /*7710*/  LDSM.16.MT88.4 R56, [R2+0xf000] ;  /* 0x00f000000238783b */ /* 0x000f220000004200 */
[C---:B------:R-:W-:Y:S01]  /*7720*/  LEA R144, P0, R181.reuse, R146, 0x5 ;  /* 0x00000092b5907211 */ /* 0x040fe200078028ff */
[-C--:B--2---:R-:W-:Y:S05]  /*7730*/  HMMA.16816.F32.BF16 R4, R44, R48.reuse, R4 ;  /* 0x000000302c04723c */ /* 0x084fea0000041804 */
        /* <DEDUP_REMOVED lines=9> */
[----:B------:R1:W2:Y:S03]  /*77d0*/  LDSM.16.M88.4 R48, [R149+0x1a000] ;  /* 0x01a000009530783b */ /* 0x0002a60000000200 */
[C---:B------:R-:W-:Y:S02]  /*77e0*/  LEA.HI.X.SX32 R135, R181.reuse, R137, 0x5, P0 ;  /* 0x00000089b5877211 */ /* 0x040fe400000f2eff */
[C---:B------:R-:W-:Y:S02]  /*77f0*/  LEA R132, P0, R181.reuse, R134, 0x5 ;  /* 0x00000086b5847211 */ /* 0x040fe400078028ff */
[-C--:B---3--:R-:W-:Y:S03]  /*7800*/  HMMA.16816.F32.BF16 R20, R44, R36.reuse, R20 ;  /* 0x000000242c14723c */ /* 0x088fe60000041814 */
[C---:B------:R-:W-:Y:S02]  /*7810*/  LEA.HI.X.SX32 R133, R181.reuse, R135, 0x5, P0 ;  /* 0x00000087b5857211 */ /* 0x040fe400000f2eff */
[C---:B------:R-:W-:Y:S03]  /*7820*/  LEA R148, P0, R181.reuse, R132, 0x5 ;  /* 0x00000084b5947211 */ /* 0x040fe600078028ff */
[C---:B------:R-:W-:Y:S08]  /*7830*/  HMMA.16816.F32.BF16 R24, R52.reuse, R36, R24 ;  /* 0x000000243418723c */ /* 0x040ff00000041818 */
[-C--:B------:R-:W-:Y:S01]  /*7840*/  HMMA.16816.F32.BF16 R28, R52, R38.reuse, R28 ;  /* 0x00000026341c723c */ /* 0x080fe2000004181c */
[----:B------:R-:W-:Y:S02]  /*7850*/  LDSM.16.M88.4 R52, [R140+0x1a000] ;  /* 0x01a000008c34783b */ /* 0x000fe40000000200 */
[C---:B-1----:R-:W-:Y:S05]  /*7860*/  LEA.HI.X.SX32 R149, R181.reuse, R133, 0x5, P0 ;  /* 0x00000085b5957211 */ /* 0x042fea00000f2eff */
[----:B------:R-:W-:Y:S01]  /*7870*/  HMMA.16816.F32.BF16 R32, R44, R38, R32 ;  /* 0x000000262c20723c */ /* 0x000fe20000041820 */
[----:B------:R1:W-:Y:S03]  /*7880*/  LDSM.16.MT88.4 R44, [R2+0xf800] ;  /* 0x00f80000022c783b */ /* 0x0003e60000004200 */
[C---:B------:R-:W-:Y:S02]  /*7890*/  IMAD.WIDE R178, R181.reuse, -0x1c0, R148 ;  /* 0xfffffe40b5b27825 */ /* 0x040fe400078e0294 */
[----:B------:R-:W3:Y:S02]  /*78a0*/  LDSM.16.M88.4 R36, [R140+0x18000] ;  /* 0x018000008c24783b */ /* 0x000ee40000000200 */
[-C--:B----4-:R-:W-:Y:S05]  /*78b0*/  HMMA.16816.F32.BF16 R4, R40, R56.reuse, R4 ;  /* 0x000000382804723c */ /* 0x090fea0000041804 */
[C---:B------:R-:W-:Y:S03]  /*78c0*/  LEA R66, P0, R181.reuse, R178, 0x5 ;  /* 0x000000b2b5427211 */ /* 0x040fe600078028ff */
[C---:B--2---:R-:W-:Y:S04]  /*78d0*/  HMMA.16816.F32.BF16 R8, R48.reuse, R56, R8 ;  /* 0x000000383008723c */ /* 0x044fe80000041808 */
[C---:B------:R-:W-:Y:S02]  /*78e0*/  LEA.HI.X.SX32 R67, R181.reuse, R179, 0x5, P0 ;  /* 0x000000b3b5437211 */ /* 0x040fe400000f2eff */
[C---:B------:R-:W-:Y:S02]  /*78f0*/  LEA R64, P0, R181.reuse, R66, 0x5 ;  /* 0x00000042b5407211 */ /* 0x040fe400078028ff */
[-C--:B------:R-:W-:Y:S03]  /*7900*/  HMMA.16816.F32.BF16 R12, R48, R58.reuse, R12 ;  /* 0x0000003a300c723c */ /* 0x080fe6000004180c */
[----:B------:R-:W-:Y:S02]  /*7910*/  LEA.HI.X.SX32 R65, R181, R67, 0x5, P0 ;  /* 0x00000043b5417211 */ /* 0x000fe400000f2eff */
[----:B-1----:R-:W-:Y:S03]  /*7920*/  @P1 SHF.R.U32.HI R2, RZ, 0x2, R173 ;  /* 0x00000002ff021819 */ /* 0x002fe600000116ad */
[C---:B------:R-:W-:Y:S04]  /*7930*/  HMMA.16816.F32.BF16 R16, R40.reuse, R58, R16 ;  /* 0x0000003a2810723c */ /* 0x040fe80000041810 */
[----:B------:R-:W-:Y:S04]  /*7940*/  @P1 LOP3.LUT R236, R141, 0x7, R2, 0xf8, !PT ;  /* 0x000000078dec1812 */ /* 0x000fe800078ef802 */
[-C--:B------:R-:W-:Y:S08]  /*7950*/  HMMA.16816.F32.BF16 R20, R40, R60.reuse, R20 ;  /* 0x0000003c2814723c */ /* 0x080ff00000041814 */
[C---:B------:R-:W-:Y:S04]  /*7960*/  HMMA.16816.F32.BF16 R24, R48.reuse, R60, R24 ;  /* 0x0000003c3018723c */ /* 0x040fe80000041818 */
[C---:B------:R-:W-:Y:S04]  /*7970*/  LEA R60, P0, R181.reuse, R64, 0x5 ;  /* 0x00000040b53c7211 */ /* 0x040fe800078028ff */
[-C--:B------:R-:W-:Y:S03]  /*7980*/  HMMA.16816.F32.BF16 R28, R48, R62.reuse, R28 ;  /* 0x0000003e301c723c */ /* 0x080fe6000004181c */
[C---:B------:R-:W-:Y:S02]  /*7990*/  LEA.HI.X.SX32 R61, R181.reuse, R65, 0x5, P0 ;  /* 0x00000041b53d7211 */ /* 0x040fe400000f2eff */
[C---:B------:R-:W-:Y:S03]  /*79a0*/  LEA R58, P0, R181.reuse, R60, 0x5 ;  /* 0x0000003cb53a7211 */ /* 0x040fe600078028ff */
[----:B------:R-:W-:Y:S01]  /*79b0*/  HMMA.16816.F32.BF16 R32, R40, R62, R32 ;  /* 0x0000003e2820723c */ /* 0x000fe20000041820 */
[----:B------:R1:W2:Y:S03]  /*79c0*/  LDSM.16.MT88.4 R40, [R3+0xf800] ;  /* 0x00f800000328783b */ /* 0x0002a60000004200 */
[C---:B------:R-:W-:Y:S02]  /*79d0*/  LEA.HI.X.SX32 R59, R181.reuse, R61, 0x5, P0 ;  /* 0x0000003db53b7211 */ /* 0x040fe400000f2eff */
[C---:B------:R-:W-:Y:S02]  /*79e0*/  LEA R56, P0, R181.reuse, R58, 0x5 ;  /* 0x0000003ab5387211 */ /* 0x040fe400078028ff */
[-C--:B---3--:R-:W-:Y:S05]  /*79f0*/  HMMA.16816.F32.BF16 R4, R36, R44.reuse, R4 ;  /* 0x0000002c2404723c */ /* 0x088fea0000041804 */
[C---:B------:R-:W-:Y:S02]  /*7a00*/  LEA.HI.X.SX32 R57, R181.reuse, R59, 0x5, P0 ;  /* 0x0000003bb5397211 */ /* 0x040fe400000f2eff */
[C---:B------:R-:W-:Y:S01]  /*7a10*/  LEA R50, P0, R181.reuse, R56, 0x5 ;  /* 0x00000038b5327211 */ /* 0x040fe200078028ff */
[C---:B------:R-:W-:Y:S04]  /*7a20*/  HMMA.16816.F32.BF16 R8, R52.reuse, R44, R8 ;  /* 0x0000002c3408723c */ /* 0x040fe80000041808 */
[C---:B------:R-:W-:Y:S02]  /*7a30*/  LEA.HI.X.SX32 R51, R181.reuse, R57, 0x5, P0 ;  /* 0x00000039b5337211 */ /* 0x040fe400000f2eff */
[C---:B------:R-:W-:Y:S02]  /*7a40*/  LEA R48, P0, R181.reuse, R50, 0x5 ;  /* 0x00000032b5307211 */ /* 0x040fe400078028ff */
[-C--:B------:R-:W-:Y:S03]  /*7a50*/  HMMA.16816.F32.BF16 R12, R52, R46.reuse, R12 ;  /* 0x0000002e340c723c */ /* 0x080fe6000004180c */
[----:B-1----:R-:W-:Y:S01]  /*7a60*/  @P1 IMAD.WIDE.U32 R2, R236, R182, UR42 ;  /* 0x0000002aec021e25 */ /* 0x002fe2000f8e00b6 */
[C---:B------:R-:W-:Y:S01]  /*7a70*/  LEA.HI.X.SX32 R49, R181.reuse, R51, 0x5, P0 ;  /* 0x00000033b5317211 */ /* 0x040fe200000f2eff */
[----:B------:R-:W-:Y:S01]  /*7a80*/  @UP0 UMOV UR42, UR35 ;  /* 0x00000023002a0c82 */ /* 0x000fe20008000000 */
[----:B------:R-:W-:Y:S02]  /*7a90*/  @UP0 UMOV UR43, UR34 ;  /* 0x00000022002b0c82 */ /* 0x000fe40008000000 */
[C---:B------:R-:W-:Y:S01]  /*7aa0*/  HMMA.16816.F32.BF16 R16, R36.reuse, R46, R16 ;  /* 0x0000002e2410723c */ /* 0x040fe20000041810 */
[----:B------:R-:W5:Y:S03]  /*7ab0*/  @P1 LDG.E R246, desc[UR26][R2.64+-0x200] ;  /* 0xfffe001a02f61981 */ /* 0x000f66000c1e1900 */
[C---:B------:R-:W-:Y:S02]  /*7ac0*/  LEA R46, P0, R181.reuse, R48, 0x5 ;  /* 0x00000030b52e7211 */ /* 0x040fe400078028ff */
[----:B------:R-:W5:Y:S02]  /*7ad0*/  @P1 LDG.E R245, desc[UR26][R2.64+-0x1e0] ;  /* 0xfffe201a02f51981 */ /* 0x000f64000c1e1900 */
[C---:B------:R-:W-:Y:S01]  /*7ae0*/  LEA.HI.X.SX32 R47, R181.reuse, R49, 0x5, P0 ;  /* 0x00000031b52f7211 */ /* 0x040fe200000f2eff */
[-C--:B--2---:R-:W-:Y:S02]  /*7af0*/  HMMA.16816.F32.BF16 R20, R36, R40.reuse, R20 ;  /* 0x000000282414723c */ /* 0x084fe40000041814 */
[----:B------:R-:W5:Y:S01]  /*7b00*/  @P1 LDG.E R244, desc[UR26][R2.64+-0x100] ;  /* 0xffff001a02f41981 */ /* 0x000f62000c1e1900 */
[C---:B------:R-:W-:Y:S04]  /*7b10*/  LEA R44, P0, R181.reuse, R46, 0x5 ;  /* 0x0000002eb52c7211 */ /* 0x040fe800078028ff */
[----:B------:R1:W5:Y:S01]  /*7b20*/  @P1 LDG.E R243, desc[UR26][R2.64+-0xe0] ;  /* 0xffff201a02f31981 */ /* 0x000362000c1e1900 */
[C---:B------:R-:W-:Y:S01]  /*7b30*/  LEA.HI.X.SX32 R45, R181.reuse, R47, 0x5, P0 ;  /* 0x0000002fb52d7211 */ /* 0x040fe200000f2eff */
[C---:B------:R-:W-:Y:S03]  /*7b40*/  HMMA.16816.F32.BF16 R24, R52.reuse, R40, R24 ;  /* 0x000000283418723c */ /* 0x040fe60000041818 */
[----:B------:R-:W-:Y:S01]  /*7b50*/  REDG.E.ADD.F32.FTZ.RN.STRONG.GPU desc[UR26][R220.64], R4 ;  /* 0x00000004dc0079a6 */ /* 0x000fe2000c12f31a */
[C---:B------:R-:W-:Y:S04]  /*7b60*/  LEA R40, P0, R181.reuse, R44, 0x5 ;  /* 0x0000002cb5287211 */ /* 0x040fe800078028ff */
[----:B------:R-:W-:Y:S01]  /*7b70*/  REDG.E.ADD.F32.FTZ.RN.STRONG.GPU desc[UR26][R176.64], R5 ;  /* 0x00000005b00079a6 */ /* 0x000fe2000c12f31a */
[-C--:B------:R-:W-:Y:S04]  /*7b80*/  HMMA.16816.F32.BF16 R28, R52, R42.reuse, R28 ;  /* 0x0000002a341c723c */ /* 0x080fe8000004181c */
[----:B------:R2:W-:Y:S01]  /*7b90*/  REDG.E.ADD.F32.FTZ.RN.STRONG.GPU desc[UR26][R174.64], R6 ;  /* 0x00000006ae0079a6 */ /* 0x0005e2000c12f31a */
[C---:B------:R-:W-:Y:S04]  /*7ba0*/  LEA.HI.X.SX32 R41, R181.reuse, R45, 0x5, P0 ;  /* 0x0000002db5297211 */ /* 0x040fe800000f2eff */
[----:B------:R3:W-:Y:S01]  /*7bb0*/  REDG.E.ADD.F32.FTZ.RN.STRONG.GPU desc[UR26][R166.64], R7 ;  /* 0x00000007a60079a6 */ /* 0x0007e2000c12f31a */
[----:B------:R-:W-:Y:S04]  /*7bc0*/  HMMA.16816.F32.BF16 R32, R36, R42, R32 ;  /* 0x0000002a2420723c */ /* 0x000fe80000041820 */
[----:B------:R4:W-:Y:S05]  /*7bd0*/  REDG.E.ADD.F32.FTZ.RN.STRONG.GPU desc[UR26][R162.64], R8 ;  /* 0x00000008a20079a6 */ /* 0x0009ea000c12f31a */
[----:B------:R4:W-:Y:S05]  /*7be0*/  REDG.E.ADD.F32.FTZ.RN.STRONG.GPU desc[UR26][R160.64], R9 ;  /* 0x00000009a00079a6 */ /* 0x0009ea000c12f31a */
[----:B------:R-:W-:Y:S05]  /*7bf0*/  REDG.E.ADD.F32.FTZ.RN.STRONG.GPU desc[UR26][R158.64], R10 ;  /* 0x0000000a9e0079a6 */ /* 0x000fea000c12f31a */
[----:B------:R-:W-:Y:S05]  /*7c00*/  REDG.E.ADD.F32.FTZ.RN.STRONG.GPU desc[UR26][R154.64], R11 ;  /* 0x0000000b9a0079a6 */ /* 0x000fea000c12f31a */
[----:B------:R-:W-:Y:S01]  /*7c10*/  REDG.E.ADD.F32.FTZ.RN.STRONG.GPU desc[UR26][R152.64], R16 ;  /* 0x00000010980079a6 */ /* 0x000fe2000c12f31a */
[C---:B--2---:R-:W-:Y:S04]  /*7c20*/  LEA R6, P0, R181.reuse, R40, 0x5 ;  /* 0x00000028b5067211 */ /* 0x044fe800078028ff */
[----:B------:R-:W-:Y:S01]  /*7c30*/  REDG.E.ADD.F32.FTZ.RN.STRONG.GPU desc[UR26][R146.64], R17 ;  /* 0x00000011920079a6 */ /* 0x000fe2000c12f31a */
[C---:B---3--:R-:W-:Y:S04]  /*7c40*/  LEA.HI.X.SX32 R7, R181.reuse, R41, 0x5, P0 ;  /* 0x00000029b5077211 */ /* 0x048fe800000f2eff */
[----:B------:R-:W-:Y:S01]  /*7c50*/  REDG.E.ADD.F32.FTZ.RN.STRONG.GPU desc[UR26][R144.64], R18 ;  /* 0x00000012900079a6 */ /* 0x000fe2000c12f31a */
[C---:B------:R-:W-:Y:S04]  /*7c60*/  LEA R4, P0, R181.reuse, R6, 0x5 ;  /* 0x00000006b5047211 */ /* 0x040fe800078028ff */
[----:B------:R-:W-:Y:S01]  /*7c70*/  REDG.E.ADD.F32.FTZ.RN.STRONG.GPU desc[UR26][R138.64], R19 ;  /* 0x000000138a0079a6 */ /* 0x000fe2000c12f31a */
[C---:B------:R-:W-:Y:S02]  /*7c80*/  LEA.HI.X.SX32 R5, R181.reuse, R7, 0x5, P0 ;  /* 0x00000007b5057211 */ /* 0x040fe400000f2eff */
[C---:B-1----:R-:W-:Y:S02]  /*7c90*/  LEA R2, P0, R181.reuse, R4, 0x5 ;  /* 0x00000004b5027211 */ /* 0x042fe400078028ff */
[----:B------:R-:W-:Y:S02]  /*7ca0*/  REDG.E.ADD.F32.FTZ.RN.STRONG.GPU desc[UR26][R136.64], R12 ;  /* 0x0000000c880079a6 */ /* 0x000fe4000c12f31a */
[C---:B------:R-:W-:Y:S03]  /*7cb0*/  LEA.HI.X.SX32 R3, R181.reuse, R5, 0x5, P0 ;  /* 0x00000005b5037211 */ /* 0x040fe600000f2eff */
[----:B------:R-:W-:Y:S01]  /*7cc0*/  REDG.E.ADD.F32.FTZ.RN.STRONG.GPU desc[UR26][R134.64], R13 ;  /* 0x0000000d860079a6 */ /* 0x000fe2000c12f31a */
[C---:B----4-:R-:W-:Y:S04]  /*7cd0*/  LEA R8, P0, R181.reuse, R2, 0x5 ;  /* 0x00000002b5087211 */ /* 0x050fe800078028ff */
[----:B------:R-:W-:Y:S01]  /*7ce0*/  REDG.E.ADD.F32.FTZ.RN.STRONG.GPU desc[UR26][R132.64], R14 ;  /* 0x0000000e840079a6 */ /* 0x000fe2000c12f31a */
[----:B------:R-:W-:Y:S02]  /*7cf0*/  LEA.HI.X.SX32 R9, R181, R3, 0x5, P0 ;  /* 0x00000003b5097211 */ /* 0x000fe400000f2eff */
[----:B------:R-:W-:Y:S02]  /*7d00*/  PLOP3.LUT P0, PT, PT, PT, UP2, 0x80, 0x8 ;  /* 0x000000000008781c */ /* 0x000fe40003f0f028 */
[----:B------:R-:W-:Y:S01]  /*7d10*/  REDG.E.ADD.F32.FTZ.RN.STRONG.GPU desc[UR26][R148.64], R15 ;  /* 0x0000000f940079a6 */ /* 0x000fe2000c12f31a */
[----:B------:R-:W-:Y:S04]  /*7d20*/  @UP0 UIADD3 UR12, UP2, UPT, UR12, -0x200, URZ ;  /* 0xfffffe000c0c0890 */ /* 0x000fe8000ff5e0ff */
[----:B------:R-:W-:Y:S01]  /*7d30*/  REDG.E.ADD.F32.FTZ.RN.STRONG.GPU desc[UR26][R220.64+0x80], R20 ;  /* 0x00008014dc0079a6 */ /* 0x000fe2000c12f31a */
[----:B------:R-:W-:Y:S02]  /*7d40*/  @UP0 UIADD3.X UR13, UPT, UPT, UR13, -0x1, URZ, UP2, !UPT ;  /* 0xffffffff0d0d0890 */ /* 0x000fe400097fe4ff */
[----:B------:R-:W-:Y:S02]  /*7d50*/  UISETP.GT.AND UP2, UPT, UR40, URZ, UPT ;  /* 0x000000ff2800728c */ /* 0x000fe4000bf44270 */
[----:B------:R-:W-:Y:S01]  /*7d60*/  REDG.E.ADD.F32.FTZ.RN.STRONG.GPU desc[UR26][R178.64+0x80], R21 ;  /* 0x00008015b20079a6 */ /* 0x000fe2000c12f31a */
[----:B------:R-:W-:Y:S04]  /*7d70*/  UMOV UR40, UR36 ;  /* 0x0000002400287c82 */ /* 0x000fe80008000000 */
[----:B------:R-:W-:Y:S05]  /*7d80*/  REDG.E.ADD.F32.FTZ.RN.STRONG.GPU desc[UR26][R66.64+0x80], R22 ;  /* 0x00008016420079a6 */ /* 0x000fea000c12f31a */
        /* <DEDUP_REMOVED lines=11> */
[----:B------:R1:W-:Y:S05]  /*7e40*/  REDG.E.ADD.F32.FTZ.RN.STRONG.GPU desc[UR26][R2.64+0x80], R30 ;  /* 0x0000801e020079a6 */ /* 0x0003ea000c12f31a */
[----:B------:R-:W-:Y:S05]  /*7e50*/  REDG.E.ADD.F32.FTZ.RN.STRONG.GPU desc[UR26][R8.64+0x80], R31 ;  /* 0x0000801f080079a6 */ /* 0x000fea000c12f31a */
[----:B------:R-:W-:Y:S05]  /*7e60*/  LDSM.16.MT88.4 R4, [R0+0x14000] ;  /* 0x014000000004783b */ /* 0x000fea0000004200 */
[----:B------:R-:W2:Y:S05]  /*7e70*/  LDSM.16.MT88.4 R8, [R168] ;  /* 0x00000000a808783b */ /* 0x000eaa0000004200 */
[----:B------:R-:W3:Y:S05]  /*7e80*/  LDSM.16.MT88.4 R12, [R0+0x18000] ;  /* 0x01800000000c783b */ /* 0x000eea0000004200 */
[----:B------:R-:W-:Y:S01]  /*7e90*/  LDSM.16.MT88.4 R20, [R0+0x14800] ;  /* 0x014800000014783b */ /* 0x000fe20000004200 */
[----:B-1----:R-:W-:Y:S04]  /*7ea0*/  IMAD.IADD R2, R157, 0x1, R168 ;  /* 0x000000019d027824 */ /* 0x002fe800078e02a8 */
[----:B------:R-:W-:Y:S05]  /*7eb0*/  LDSM.16.MT88.4 R24, [R168+0x800] ;  /* 0x00080000a818783b */ /* 0x000fea0000004200 */
[----:B------:R-:W1:Y:S05]  /*7ec0*/  LDSM.16.MT88.4 R16, [R2] ;  /* 0x000000000210783b */ /* 0x000e6a0000004200 */
[----:B------:R-:W4:Y:S05]  /*7ed0*/  LDSM.16.MT88.4 R32, [R0+0x18800] ;  /* 0x018800000020783b */ /* 0x000f2a0000004200 */
[----:B------:R-:W-:Y:S05]  /*7ee0*/  LDSM.16.MT88.4 R28, [R168+0x1000] ;  /* 0x00100000a81c783b */ /* 0x000fea0000004200 */
[----:B------:R-:W-:Y:S01]  /*7ef0*/  LDSM.16.MT88.4 R36, [R0+0x19000] ;  /* 0x019000000024783b */ /* 0x000fe20000004200 */
[-C--:B--2---:R-:W-:Y:S04]  /*7f00*/  HMMA.16816.F32.BF16 R100, R4, R8.reuse, R100 ;  /* 0x000000080464723c */ /* 0x084fe80000041864 */
[----:B------:R-:W-:Y:S05]  /*7f10*/  LDSM.16.MT88.4 R40, [R0+0x19800] ;  /* 0x019800000028783b */ /* 0x000fea0000004200 */
[----:B------:R-:W-:Y:S01]  /*7f20*/  LDSM.16.MT88.4 R44, [R2+0x1800] ;  /* 0x00180000022c783b */ /* 0x000fe20000004200 */
[C---:B---3--:R-:W-:Y:S08]  /*7f30*/  HMMA.16816.F32.BF16 R104, R12.reuse, R8, R104 ;  /* 0x000000080c68723c */ /* 0x048ff00000041868 */
[-C--:B------:R-:W-:Y:S08]  /*7f40*/  HMMA.16816.F32.BF16 R108, R12, R10.reuse, R108 ;  /* 0x0000000a0c6c723c */ /* 0x080ff0000004186c */
[C---:B------:R-:W-:Y:S01]  /*7f50*/  HMMA.16816.F32.BF16 R112, R4.reuse, R10, R112 ;  /* 0x0000000a0470723c */ /* 0x040fe20000041870 */
[----:B------:R-:W2:Y:S07]  /*7f60*/  LDSM.16.MT88.4 R8, [R2+0x800] ;  /* 0x000800000208783b */ /* 0x000eae0000004200 */
[-C--:B-1----:R-:W-:Y:S08]  /*7f70*/  HMMA.16816.F32.BF16 R116, R4, R16.reuse, R116 ;  /* 0x000000100474723c */ /* 0x082ff00000041874 */
[C---:B------:R-:W-:Y:S08]  /*7f80*/  HMMA.16816.F32.BF16 R120, R12.reuse, R16, R120 ;  /* 0x000000100c78723c */ /* 0x040ff00000041878 */
[-C--:B------:R-:W-:Y:S01]  /*7f90*/  HMMA.16816.F32.BF16 R124, R12, R18.reuse, R124 ;  /* 0x000000120c7c723c */ /* 0x080fe2000004187c */
[----:B------:R-:W1:Y:S07]  /*7fa0*/  LDSM.16.MT88.4 R12, [R0+0x15000] ;  /* 0x01500000000c783b */ /* 0x000e6e0000004200 */
[----:B------:R-:W-:Y:S01]  /*7fb0*/  HMMA.16816.F32.BF16 R128, R4, R18, R128 ;  /* 0x000000120480723c */ /* 0x000fe20000041880 */
[----:B------:R-:W3:Y:S05]  /*7fc0*/  LDSM.16.MT88.4 R4, [R2+0x1000] ;  /* 0x001000000204783b */ /* 0x000eea0000004200 */
[----:B------:R-:W-:Y:S02]  /*7fd0*/  LDSM.16.MT88.4 R16, [R0+0x15800] ;  /* 0x015800000010783b */ /* 0x000fe40000004200 */
[-C--:B------:R-:W-:Y:S08]  /*7fe0*/  HMMA.16816.F32.BF16 R100, R20, R24.reuse, R100 ;  /* 0x000000181464723c */ /* 0x080ff00000041864 */
[C---:B----4-:R-:W-:Y:S08]  /*7ff0*/  HMMA.16816.F32.BF16 R104, R32.reuse, R24, R104 ;  /* 0x000000182068723c */ /* 0x050ff00000041868 */
[-C--:B------:R-:W-:Y:S08]  /*8000*/  HMMA.16816.F32.BF16 R108, R32, R26.reuse, R108 ;  /* 0x0000001a206c723c */ /* 0x080ff0000004186c */
[C---:B------:R-:W-:Y:S01]  /*8010*/  HMMA.16816.F32.BF16 R112, R20.reuse, R26, R112 ;  /* 0x0000001a1470723c */ /* 0x040fe20000041870 */
[----:B------:R-:W4:Y:S07]  /*8020*/  LDSM.16.MT88.4 R24, [R168+0x1800] ;  /* 0x00180000a818783b */ /* 0x000f2e0000004200 */
[-C--:B--2---:R-:W-:Y:S08]  /*8030*/  HMMA.16816.F32.BF16 R116, R20, R8.reuse, R116 ;  /* 0x000000081474723c */ /* 0x084ff00000041874 */
[C---:B------:R-:W-:Y:S08]  /*8040*/  HMMA.16816.F32.BF16 R120, R32.reuse, R8, R120 ;  /* 0x000000082078723c */ /* 0x040ff00000041878 */
[-C--:B------:R-:W-:Y:S01]  /*8050*/  HMMA.16816.F32.BF16 R124, R32, R10.reuse, R124 ;  /* 0x0000000a207c723c */ /* 0x080fe2000004187c */
[----:B------:R-:W-:Y:S07]  /*8060*/  LDSM.16.MT88.4 R32, [R2+0x2000] ;  /* 0x002000000220783b */ /* 0x000fee0000004200 */
[----:B------:R-:W-:Y:S01]  /*8070*/  HMMA.16816.F32.BF16 R128, R20, R10, R128 ;  /* 0x0000000a1480723c */ /* 0x000fe20000041880 */
[----:B------:R-:W-:Y:S05]  /*8080*/  LDSM.16.MT88.4 R8, [R0+0x16000] ;  /* 0x016000000008783b */ /* 0x000fea0000004200 */
[----:B------:R-:W2:Y:S02]  /*8090*/  LDSM.16.MT88.4 R20, [R168+0x2000] ;  /* 0x00200000a814783b */ /* 0x000ea40000004200 */
[-C--:B-1----:R-:W-:Y:S08]  /*80a0*/  HMMA.16816.F32.BF16 R100, R12, R28.reuse, R100 ;  /* 0x0000001c0c64723c */ /* 0x082ff00000041864 */
[C---:B------:R-:W-:Y:S08]  /*80b0*/  HMMA.16816.F32.BF16 R104, R36.reuse, R28, R104 ;  /* 0x0000001c2468723c */ /* 0x040ff00000041868 */
        /* <DEDUP_REMOVED lines=8> */
[----:B------:R-:W-:Y:S05]  /*8140*/  LDSM.16.MT88.4 R4, [R0+0x16800] ;  /* 0x016800000004783b */ /* 0x000fea0000004200 */
[----:B------:R-:W3:Y:S02]  /*8150*/  LDSM.16.MT88.4 R12, [R168+0x2800] ;  /* 0x00280000a80c783b */ /* 0x000ee40000004200 */
        /* <DEDUP_REMOVED lines=10> */
[----:B------:R-:W-:Y:S05]  /*8200*/  LDSM.16.MT88.4 R16, [R0+0x17000] ;  /* 0x017000000010783b */ /* 0x000fea0000004200 */
[----:B------:R-:W-:Y:S02]  /*8210*/  LDSM.16.MT88.4 R44, [R2+0x3000] ;  /* 0x00300000022c783b */ /* 0x000fe40000004200 */
[-C--:B--2---:R-:W-:Y:S08]  /*8220*/  HMMA.16816.F32.BF16 R100, R8, R20.reuse, R100 ;  /* 0x000000140864723c */ /* 0x084ff00000041864 */
[C---:B-1----:R-:W-:Y:S08]  /*8230*/  HMMA.16816.F32.BF16 R104, R28.reuse, R20, R104 ;  /* 0x000000141c68723c */ /* 0x042ff00000041868 */
        /* <DEDUP_REMOVED lines=8> */
[----:B------:R2:W-:Y:S05]  /*82c0*/  LDSM.16.MT88.4 R8, [R0+0x17800] ;  /* 0x017800000008783b */ /* 0x0005ea0000004200 */
[----:B------:R-:W-:Y:S02]  /*82d0*/  LDSM.16.MT88.4 R32, [R2+0x3800] ;  /* 0x003800000220783b */ /* 0x000fe40000004200 */
[-C--:B---3--:R-:W-:Y:S08]  /*82e0*/  HMMA.16816.F32.BF16 R100, R4, R12.reuse, R100 ;  /* 0x0000000c0464723c */ /* 0x088ff00000041864 */
[C---:B----4-:R-:W-:Y:S08]  /*82f0*/  HMMA.16816.F32.BF16 R104, R24.reuse, R12, R104 ;  /* 0x0000000c1868723c */ /* 0x050ff00000041868 */
[-C--:B------:R-:W-:Y:S03]  /*8300*/  HMMA.16816.F32.BF16 R108, R24, R14.reuse, R108 ;  /* 0x0000000e186c723c */ /* 0x080fe6000004186c */
[C---:B--2---:R-:W-:Y:S02]  /*8310*/  VIADD R0, R168.reuse, 0xffffc000 ;  /* 0xffffc000a8007836 */ /* 0x044fe40000000000 */
[----:B------:R-:W-:Y:S03]  /*8320*/  @P0 VIADD R0, R168, 0x4000 ;  /* 0x00004000a8000836 */ /* 0x000fe60000000000 */
[C---:B------:R-:W-:Y:S01]  /*8330*/  HMMA.16816.F32.BF16 R112, R4.reuse, R14, R112 ;  /* 0x0000000e0470723c */ /* 0x040fe20000041870 */
[----:B------:R2:W3:Y:S07]  /*8340*/  LDSM.16.MT88.4 R12, [R168+0x3800] ;  /* 0x00380000a80c783b */ /* 0x0004ee0000004200 */
[-C--:B------:R-:W-:Y:S08]  /*8350*/  HMMA.16816.F32.BF16 R116, R4, R36.reuse, R116 ;  /* 0x000000240474723c */ /* 0x080ff00000041874 */
[C---:B------:R-:W-:Y:S08]  /*8360*/  HMMA.16816.F32.BF16 R120, R24.reuse, R36, R120 ;  /* 0x000000241878723c */ /* 0x040ff00000041878 */
[-C--:B------:R-:W-:Y:S03]  /*8370*/  HMMA.16816.F32.BF16 R124, R24, R38.reuse, R124 ;  /* 0x00000026187c723c */ /* 0x080fe6000004187c */
[----:B--2---:R-:W-:Y:S05]  /*8380*/  IMAD.MOV.U32 R168, RZ, RZ, R0 ;  /* 0x000000ffffa87224 */ /* 0x004fea00078e0000 */
        /* <DEDUP_REMOVED lines=9> */
[-C--:B---3--:R-:W-:Y:S08]  /*8420*/  HMMA.16816.F32.BF16 R100, R8, R12.reuse, R100 ;  /* 0x0000000c0864723c */ /* 0x088ff00000041864 */
[C---:B------:R-:W-:Y:S08]  /*8430*/  HMMA.16816.F32.BF16 R104, R28.reuse, R12, R104 ;  /* 0x0000000c1c68723c */ /* 0x040ff00000041868 */
[-C--:B------:R-:W-:Y:S08]  /*8440*/  HMMA.16816.F32.BF16 R108, R28, R14.reuse, R108 ;  /* 0x0000000e1c6c723c */ /* 0x080ff0000004186c */
[C---:B------:R-:W-:Y:S08]  /*8450*/  HMMA.16816.F32.BF16 R112, R8.reuse, R14, R112 ;  /* 0x0000000e0870723c */ /* 0x040ff00000041870 */
[-C--:B------:R-:W-:Y:S08]  /*8460*/  HMMA.16816.F32.BF16 R116, R8, R32.reuse, R116 ;  /* 0x000000200874723c */ /* 0x080ff00000041874 */
[C---:B------:R-:W-:Y:S08]  /*8470*/  HMMA.16816.F32.BF16 R120, R28.reuse, R32, R120 ;  /* 0x000000201c78723c */ /* 0x040ff00000041878 */
[-C--:B------:R-:W-:Y:S08]  /*8480*/  HMMA.16816.F32.BF16 R124, R28, R34.reuse, R124 ;  /* 0x000000221c7c723c */ /* 0x080ff0000004187c */
[----:B------:R-:W-:Y:S01]  /*8490*/  HMMA.16816.F32.BF16 R128, R8, R34, R128 ;  /* 0x000000220880723c */ /* 0x000fe20000041880 */
[----:B------:R-:W-:Y:S08]  /*84a0*/  @!UPT UIADD3 URZ, UPT, UPT, URZ, URZ, URZ ;  /* 0x000000fffffff290 */ /* 0x000ff0000fffe0ff */
[----:B------:R-:W-:Y:S11]  /*84b0*/  BRA.U UP2, `(.L_x_467) ;  /* 0xffffffad02b47547 */ /* 0x000ff6000b83ffff */
[----:B------:R-:W1:Y:S01]  /*84c0*/  LDCU UR8, c[0x0][0x500] ;  /* 0x0000a000ff0877ac */ /* 0x000e620008000800 */
[----:B------:R-:W-:Y:S01]  /*84d0*/  IMAD.SHL.U32 R3, R173, 0x10, RZ ;  /* 0x00000010ad037824 */ /* 0x000fe200078e00ff */
[----:B------:R-:W-:Y:S01]  /*84e0*/  LOP3.LUT R2, R143, 0xc00, RZ, 0xc0, !PT ;  /* 0x00000c008f027812 */ /* 0x000fe200078ec0ff */
[C---:B------:R-:W-:Y:S01]  /*84f0*/  IMAD.SHL.U32 R0, R173.reuse, 0x2, RZ ;  /* 0x00000002ad007824 */ /* 0x040fe200078e00ff */
[----:B------:R-:W-:Y:S01]  /*8500*/  LOP3.LUT P0, RZ, R173, 0x8, RZ, 0xc0, !PT ;  /* 0x00000008adff7812 */ /* 0x000fe2000780c0ff */
[----:B------:R-:W-:Y:S01]  /*8510*/  UMOV UR34, UR19 ;  /* 0x0000001300227c82 */ /* 0x000fe20008000000 */
[----:B------:R-:W-:Y:S02]  /*8520*/  LOP3.LUT R3, R3, 0x1c0, RZ, 0xc0, !PT ;  /* 0x000001c003037812 */ /* 0x000fe400078ec0ff */
[--C-:B------:R-:W-:Y:S02]  /*8530*/  LOP3.LUT R2, R2, 0x6, R0.reuse, 0xf8, !PT ;  /* 0x0000000602027812 */ /* 0x100fe400078ef800 */
[----:B------:R-:W-:-:S02]  /*8540*/  LOP3.LUT R0, R3, 0x38, R0, 0xf8, !PT ;  /* 0x0000003803007812 */ /* 0x000fc400078ef800 */
[----:B------:R-:W-:Y:S02]  /*8550*/  LOP3.LUT P1, RZ, R173, 0x10, RZ, 0xc0, !PT ;  /* 0x00000010adff7812 */ /* 0x000fe4000782c0ff */
[----:B------:R-:W-:Y:S02]  /*8560*/  LOP3.LUT R0, R2, R0, R142, 0xf6, !PT ;  /* 0x0000000002007212 */ /* 0x000fe400078ef68e */
[----:B------:R-:W-:Y:S01]  /*8570*/  F2FP.BF16.F32.PACK_AB R68, R69, R68 ;  /* 0x000000444544723e */ /* 0x000fe200000010ff */
[----:B-1----:R-:W-:Y:S01]  /*8580*/  FMUL.FTZ R100, R100, UR8 ;  /* 0x0000000864647c20 */ /* 0x002fe20008410000 */
[----:B------:R-:W-:Y:S01]  /*8590*/  FMUL.FTZ R10, R101, UR8 ;  /* 0x00000008650a7c20 */ /* 0x000fe20008410000 */
[----:B------:R-:W-:Y:S01]  /*85a0*/  LEA R0, R0, UR4, 0x1 ;  /* 0x0000000400007c11 */ /* 0x000fe2000f8e08ff */
[----:B------:R-:W-:Y:S01]  /*85b0*/  FMUL.FTZ R102, R102, UR8 ;  /* 0x0000000866667c20 */ /* 0x000fe20008410000 */
[----:B------:R-:W-:Y:S01]  /*85c0*/  FMUL.FTZ R20, R103, UR8 ;  /* 0x0000000867147c20 */ /* 0x000fe20008410000 */
[----:B------:R-:W-:Y:S01]  /*85d0*/  FMUL.FTZ R112, R112, UR8 ;  /* 0x0000000870707c20 */ /* 0x000fe20008410000 */
[----:B------:R-:W-:Y:S01]  /*85e0*/  F2FP.BF16.F32.PACK_AB R10, R10, R100 ;  /* 0x000000640a0a723e */ /* 0x000fe200000010ff */
[----:B------:R-:W-:Y:S01]  /*85f0*/  BAR.SYNC.DEFER_BLOCKING 0x0 ;  /* 0x0000000000007b1d */ /* 0x000fe20000010000 */
[----:B------:R-:W-:-:S02]  /*8600*/  VIADD R4, R0, 0xc000 ;  /* 0x0000c00000047836 */ /* 0x000fc40000000000 */
[----:B------:R-:W-:Y:S01]  /*8610*/  FMUL.FTZ R17, R113, UR8 ;  /* 0x0000000871117c20 */ /* 0x000fe20008410000 */
[----:B------:R-:W-:Y:S02]  /*8620*/  VIADD R3, R0, 0xc020 ;  /* 0x0000c02000037836 */ /* 0x000fe40000000000 */
[----:B------:R-:W-:Y:S01]  /*8630*/  FMUL.FTZ R114, R114, UR8 ;  /* 0x0000000872727c20 */ /* 0x000fe20008410000 */
[----:B------:R-:W-:Y:S02]  /*8640*/  @P0 VIADD R3, R4, 0xffffffe0 ;  /* 0xffffffe004030836 */ /* 0x000fe40000000000 */
[----:B------:R-:W-:Y:S01]  /*8650*/  FMUL.FTZ R16, R115, UR8 ;  /* 0x0000000873107c20 */ /* 0x000fe20008410000 */
[----:B------:R-:W-:Y:S01]  /*8660*/  LOP3.LUT P0, RZ, R173, 0x8, RZ, 0xc0, !PT ;  /* 0x00000008adff7812 */ /* 0x000fe2000780c0ff */
        /* <DEDUP_REMOVED lines=8> */
[----:B------:R-:W-:-:S02]  /*86f0*/  VIADD R2, R0, 0xc040 ;  /* 0x0000c04000027836 */ /* 0x000fc40000000000 */
[----:B------:R-:W-:Y:S01]  /*8700*/  FMUL.FTZ R116, R116, UR8 ;  /* 0x0000000874747c20 */ /* 0x000fe20008410000 */
[----:B------:R-:W-:Y:S01]  /*8710*/  FMUL.FTZ R13, R117, UR8 ;  /* 0x00000008750d7c20 */ /* 0x000fe20008410000 */
[----:B------:R-:W-:Y:S01]  /*8720*/  FMUL.FTZ R118, R118, UR8 ;  /* 0x0000000876767c20 */ /* 0x000fe20008410000 */
[----:B------:R-:W-:Y:S01]  /*8730*/  FMUL.FTZ R12, R119, UR8 ;  /* 0x00000008770c7c20 */ /* 0x000fe20008410000 */
[----:B------:R-:W-:Y:S02]  /*8740*/  @P1 VIADD R2, R4, 0xffffffc0 ;  /* 0xffffffc004021836 */ /* 0x000fe40000000000 */
[----:B------:R-:W-:Y:S01]  /*8750*/  FMUL.FTZ R128, R128, UR8 ;  /* 0x0000000880807c20 */ /* 0x000fe20008410000 */
[----:B------:R-:W-:Y:S01]  /*8760*/  FMUL.FTZ R8, R129, UR8 ;  /* 0x0000000881087c20 */ /* 0x000fe20008410000 */
[----:B------:R1:W-:Y:S01]  /*8770*/  STS [R0+0xc000], R10 ;  /* 0x00c0000a00007388 */ /* 0x0003e20000000800 */
[----:B------:R-:W-:Y:S01]  /*8780*/  FMUL.FTZ R130, R130, UR8 ;  /* 0x0000000882827c20 */ /* 0x000fe20008410000 */
[----:B------:R-:W-:Y:S01]  /*8790*/  FMUL.FTZ R7, R131, UR8 ;  /* 0x0000000883077c20 */ /* 0x000fe20008410000 */
        /* <DEDUP_REMOVED lines=12> */
[----:B------:R2:W-:Y:S01]  /*8860*/  STS [R0+0xc400], R20 ;  /* 0x00c4001400007388 */ /* 0x0005e20000000800 */
[----:B------:R-:W-:-:S02]  /*8870*/  F2FP.BF16.F32.PACK_AB R18, R18, R106 ;  /* 0x0000006a1212723e */ /* 0x000fc400000010ff */
[----:B------:R-:W-:Y:S01]  /*8880*/  F2FP.BF16.F32.PACK_AB R15, R15, R108 ;  /* 0x0000006c0f0f723e */ /* 0x000fe200000010ff */
[----:B------:R2:W-:Y:S01]  /*8890*/  STS [R3], R17 ;  /* 0x0000001103007388 */ /* 0x0005e20000000800 */
[----:B------:R-:W-:Y:S02]  /*88a0*/  F2FP.BF16.F32.PACK_AB R14, R14, R110 ;  /* 0x0000006e0e0e723e */ /* 0x000fe400000010ff */
[----:B------:R-:W-:Y:S01]  /*88b0*/  F2FP.BF16.F32.PACK_AB R13, R13, R116 ;  /* 0x000000740d0d723e */ /* 0x000fe200000010ff */
[----:B------:R2:W-:Y:S01]  /*88c0*/  STS [R3+0x400], R16 ;  /* 0x0004001003007388 */ /* 0x0005e20000000800 */
[----:B------:R-:W-:Y:S01]  /*88d0*/  F2FP.BF16.F32.PACK_AB R12, R12, R118 ;  /* 0x000000760c0c723e */ /* 0x000fe200000010ff */
[----:B-1----:R-:W-:Y:S01]  /*88e0*/  IMAD.MOV.U32 R10, RZ, RZ, 0x20 ;  /* 0x00000020ff0a7424 */ /* 0x002fe200078e00ff */
[----:B------:R-:W-:Y:S01]  /*88f0*/  F2FP.BF16.F32.PACK_AB R8, R8, R128 ;  /* 0x000000800808723e */ /* 0x000fe200000010ff */
[----:B------:R2:W-:Y:S01]  /*8900*/  STS [R0+0xe000], R19 ;  /* 0x00e0001300007388 */ /* 0x0005e20000000800 */
[----:B------:R-:W-:-:S02]  /*8910*/  F2FP.BF16.F32.PACK_AB R7, R7, R130 ;  /* 0x000000820707723e */ /* 0x000fc400000010ff */
[----:B------:R-:W-:Y:S01]  /*8920*/  SEL R4, R10, 0xffffffe0, !P0 ;  /* 0xffffffe00a047807 */ /* 0x000fe20004000000 */
[----:B------:R2:W-:Y:S01]  /*8930*/  STS [R0+0xe400], R18 ;  /* 0x00e4001200007388 */ /* 0x0005e20000000800 */
[----:B------:R-:W-:Y:S02]  /*8940*/  F2FP.BF16.F32.PACK_AB R11, R11, R120 ;  /* 0x000000780b0b723e */ /* 0x000fe400000010ff */
[----:B------:R-:W-:Y:S01]  /*8950*/  F2FP.BF16.F32.PACK_AB R9, R9, R122 ;  /* 0x0000007a0909723e */ /* 0x000fe200000010ff */
[----:B------:R-:W-:Y:S01]  /*8960*/  IMAD.IADD R4, R4, 0x1, R2 ;  /* 0x0000000104047824 */ /* 0x000fe200078e0202 */
[----:B------:R-:W-:Y:S01]  /*8970*/  F2FP.BF16.F32.PACK_AB R6, R6, R124 ;  /* 0x0000007c0606723e */ /* 0x000fe200000010ff */
[----:B------:R2:W-:Y:S01]  /*8980*/  STS [R3+0x2000], R15 ;  /* 0x0020000f03007388 */ /* 0x0005e20000000800 */
[----:B------:R-:W-:Y:S02]  /*8990*/  F2FP.BF16.F32.PACK_AB R5, R5, R126 ;  /* 0x0000007e0505723e */ /* 0x000fe400000010ff */
        /* <DEDUP_REMOVED lines=8> */
[----:B------:R-:W-:Y:S02]  /*8a20*/  F2FP.BF16.F32.PACK_AB R76, R77, R76 ;  /* 0x0000004c4d4c723e */ /* 0x000fe400000010ff */
[----:B------:R-:W-:Y:S01]  /*8a30*/  F2FP.BF16.F32.PACK_AB R78, R79, R78 ;  /* 0x0000004e4f4e723e */ /* 0x000fe200000010ff */
[----:B------:R2:W-:Y:S01]  /*8a40*/  STS [R4], R8 ;  /* 0x0000000804007388 */ /* 0x0005e20000000800 */
        /* <DEDUP_REMOVED lines=12> */
[----:B------:R-:W-:-:S03]  /*8b10*/  ISETP.NE.AND P0, PT, R249, -0x1, PT ;  /* 0xfffffffff900780c */ /* 0x000fc60003f05270 */
        /* <DEDUP_REMOVED lines=18> */
[----:B------:R-:W1:Y:S01]  /*8c40*/  LDCU.64 UR12, c[0x0][0x5c0] ;  /* 0x0000b800ff0c77ac */ /* 0x000e620008000a00 */
[----:B--2---:R-:W-:Y:S01]  /*8c50*/  MOV R0, UR30 ;  /* 0x0000001e00007c02 */ /* 0x004fe20008000f00 */
        /* <DEDUP_REMOVED lines=14> */
.L_x_468:
[----:B------:R-:W1:Y:S01]  /*8d40*/  LDCU.64 UR12, c[0x0][0x5c0] ;  /* 0x0000b800ff0c77ac */ /* 0x000e620008000a00 */
[----:B--2---:R-:W-:-:S05]  /*8d50*/  IADD3 R2, PT, PT, R249, UR30, RZ ;  /* 0x0000001ef9027c10 */ /* 0x004fca000fffe0ff */
[C---:B-1----:R-:W-:Y:S02]  /*8d60*/  IMAD R0, R2.reuse, UR13, RZ ;  /* 0x0000000d02007c24 */ /* 0x042fe4000f8e02ff */
[----:B------:R-:W-:-:S05]  /*8d70*/  IMAD.WIDE.U32 R2, R2, UR12, RZ ;  /* 0x0000000c02027c25 */ /* 0x000fca000f8e00ff */
[----:B------:R-:W-:Y:S02]  /*8d80*/  IADD3 R7, PT, PT, R3, R0, RZ ;  /* 0x0000000003077210 */ /* 0x000fe40007ffe0ff */
[----:B------:R-:W-:Y:S02]  /*8d90*/  MOV R6, R2 ;  /* 0x0000000200067202 */ /* 0x000fe40000000f00 */
.L_x_469:
        /* <DEDUP_REMOVED lines=17> */
.L_x_470:
[----:B------:R-:W1:Y:S01]  /*8eb0*/  LDCU.64 UR10, c[0x0][0x5c8] ;  /* 0x0000b900ff0a77ac */ /* 0x000e620008000a00 */
[----:B------:R-:W-:-:S05]  /*8ec0*/  IADD3 R2, PT, PT, R249, UR30, RZ ;  /* 0x0000001ef9027c10 */ /* 0x000fca000fffe0ff */
[C---:B-1----:R-:W-:Y:S02]  /*8ed0*/  IMAD R0, R2.reuse, UR11, RZ ;  /* 0x0000000b02007c24 */ /* 0x042fe4000f8e02ff */
[----:B------:R-:W-:-:S05]  /*8ee0*/  IMAD.WIDE.U32 R2, R2, UR10, RZ ;  /* 0x0000000a02027c25 */ /* 0x000fca000f8e00ff */
[----:B------:R-:W-:Y:S02]  /*8ef0*/  IADD3 R21, PT, PT, R3, R0, RZ ;  /* 0x0000000003157210 */ /* 0x000fe40007ffe0ff */
[----:B------:R-:W-:-:S07]  /*8f00*/  MOV R20, R2 ;  /* 0x0000000200147202 */ /* 0x000fce0000000f00 */
.L_x_471:
[----:B------:R-:W-:Y:S01]  /*8f10*/  BAR.SYNC.DEFER_BLOCKING 0x0 ;  /* 0x0000000000007b1d */ /* 0x000fe20000010000 */
[----:B------:R-:W-:Y:S01]  /*8f20*/  USHF.L.U32 UR14, UR31, 0x7, URZ ;  /* 0x000000071f0e7899 */ /* 0x000fe200080006ff */
[----:B------:R-:W-:Y:S01]  /*8f30*/  SHF.R.U32.HI R173, RZ, 0x3, R173 ;  /* 0x00000003ffad7819 */ /* 0x000fe200000116ad */
[----:B------:R-:W-:Y:S02]  /*8f40*/  USHF.L.U32 UR9, UR31, 0x7, URZ ;  /* 0x000000071f097899 */ /* 0x000fe400080006ff */
[----:B------:R-:W-:-:S03]  /*8f50*/  UIMAD.WIDE.U32 UR16, UR14, UR12, URZ ;  /* 0x0000000c0e1072a5 */ /* 0x000fc6000f8e00ff */
[----:B------:R-:W1:Y:S01]  /*8f60*/  LDC.64 R4, c[0x0][0x5d8] ;  /* 0x00017600ff047b82 */ /* 0x000e620000000a00 */
[----:B------:R-:W-:Y:S01]  /*8f70*/  USHF.R.S32.HI UR15, URZ, 0x1f, UR14 ;  /* 0x0000001fff0f7899 */ /* 0x000fe2000801140e */
[----:B------:R-:W2:Y:S01]  /*8f80*/  S2R R14, SR_TID.X ;  /* 0x00000000000e7919 */ /* 0x000ea20000002100 */
[----:B------:R-:W-:Y:S01]  /*8f90*/  UIADD3 UR29, UPT, UPT, -UR9, UR29, URZ ;  /* 0x0000001d091d7290 */ /* 0x000fe2000fffe1ff */
[C---:B------:R-:W-:Y:S01]  /*8fa0*/  VIADD R8, R173.reuse, 0x20 ;  /* 0x00000020ad087836 */ /* 0x040fe20000000000 */
[----:B------:R-:W-:Y:S01]  /*8fb0*/  UIMAD UR8, UR15, UR12, URZ ;  /* 0x0000000c0f0872a4 */ /* 0x000fe2000f8e02ff */
[----:B------:R-:W-:Y:S01]  /*8fc0*/  IMAD.U32 R2, RZ, RZ, UR16 ;  /* 0x00000010ff027e24 */ /* 0x000fe2000f8e00ff */
[C---:B------:R-:W-:Y:S01]  /*8fd0*/  IADD3 R25, P1, PT, R173.reuse, 0x20, RZ ;  /* 0x00000020ad197810 */ /* 0x040fe20007f3e0ff */
[----:B------:R-:W3:Y:S01]  /*8fe0*/  LDC.64 R34, c[0x0][0x5e0] ;  /* 0x00017800ff227b82 */ /* 0x000ee20000000a00 */
[----:B------:R-:W-:Y:S01]  /*8ff0*/  UIMAD UR8, UR14, UR13, UR8 ;  /* 0x0000000d0e0872a4 */ /* 0x000fe2000f8e0208 */
[----:B------:R-:W-:Y:S01]  /*9000*/  IMAD.U32 R3, RZ, RZ, UR17 ;  /* 0x00000011ff037e24 */ /* 0x000fe2000f8e00ff */
[----:B------:R-:W-:Y:S01]  /*9010*/  LOP3.LUT R2, R2, 0x38, R172, 0xf8, !PT ;  /* 0x0000003802027812 */ /* 0x000fe200078ef8ac */
[C---:B------:R-:W-:Y:S01]  /*9020*/  VIADD R3, R173.reuse, 0x40 ;  /* 0x00000040ad037836 */ /* 0x040fe20000000000 */
[C---:B------:R-:W-:Y:S01]  /*9030*/  ISETP.GE.AND P2, PT, R173.reuse, UR29, PT ;  /* 0x0000001dad007c0c */ /* 0x040fe2000bf46270 */
[----:B------:R-:W-:Y:S01]  /*9040*/  BSSY.RECONVERGENT B0, `(.L_x_472) ;  /* 0x0000017000007945 */ /* 0x000fe20003800200 */
[----:B------:R-:W-:Y:S01]  /*9050*/  IMAD.U32 R0, RZ, RZ, UR8 ;  /* 0x00000008ff007e24 */ /* 0x000fe2000f8e00ff */
[----:B------:R-:W-:Y:S01]  /*9060*/  IADD3 R2, P0, PT, R6, R2, RZ ;  /* 0x0000000206027210 */ /* 0x000fe20007f1e0ff */
[----:B------:R-:W-:Y:S01]  /*9070*/  VIADD R6, R173, 0x60 ;  /* 0x00000060ad067836 */ /* 0x000fe20000000000 */
[----:B------:R4:W2:Y:S01]  /*9080*/  LDS.128 R16, [R180+0xd000] ;  /* 0x00d00000b4107984 */ /* 0x0008a20000000c00 */
[----:B------:R-:W-:Y:S01]  /*9090*/  ISETP.GE.AND P4, PT, R3, UR29, PT ;  /* 0x0000001d03007c0c */ /* 0x000fe2000bf86270 */
[----:B------:R-:W-:Y:S01]  /*90a0*/  IMAD.X R33, RZ, RZ, RZ, P1 ;  /* 0x000000ffff217224 */ /* 0x000fe200008e06ff */
[----:B------:R-:W-:-:S02]  /*90b0*/  IADD3.X R3, PT, PT, R7, UR17, R0, P0, !PT ;  /* 0x0000001107037c10 */ /* 0x000fc400087fe400 */
[----:B------:R-:W-:Y:S02]  /*90c0*/  ISETP.GE.AND P3, PT, R6, UR29, PT ;  /* 0x0000001d06007c0c */ /* 0x000fe4000bf66270 */
[----:B------:R-:W-:Y:S01]  /*90d0*/  ISETP.GE.AND P5, PT, R8, UR29, PT ;  /* 0x0000001d08007c0c */ /* 0x000fe2000bfa6270 */
[----:B-1----:R-:W-:Y:S01]  /*90e0*/  IMAD.WIDE.U32 R6, R4, UR20, R2 ;  /* 0x0000001404067c25 */ /* 0x002fe2000f8e0002 */
[----:B------:R-:W-:-:S03]  /*90f0*/  IADD3 R26, P0, PT, R173, 0x40, RZ ;  /* 0x00000040ad1a7810 */ /* 0x000fc60007f1e0ff */
[----:B------:R-:W-:Y:S01]  /*9100*/  IMAD R12, R5, UR20, R7 ;  /* 0x00000014050c7c24 */ /* 0x000fe2000f8e0207 */
[----:B----4-:R-:W-:Y:S09]  /*9110*/  @P2 BRA `(.L_x_473) ;  /* 0x0000000000242947 */ /* 0x010ff20003800000 */
        /* <DEDUP_REMOVED lines=9> */
.L_x_473:
[----:B------:R-:W-:Y:S05]  /*91b0*/  BSYNC.RECONVERGENT B0 ;  /* 0x0000000000007941 */ /* 0x000fea0003800200 */
.L_x_472:
        /* <DEDUP_REMOVED lines=11> */
[----:B--2---:R4:W-:Y:S04]  /*9270*/  STG.E.128 desc[UR26][R4.64], R16 ;  /* 0x0000001004007986 */ /* 0x0049e8000c101d1a */
.L_x_475:
[----:B------:R-:W-:Y:S05]  /*9280*/  BSYNC.RECONVERGENT B0 ;  /* 0x0000000000007941 */ /* 0x000fea0003800200 */
.L_x_474:
[----:B-1----:R1:W1:Y:S01]  /*9290*/  LDS.128 R8, [R180+0xe000] ;  /* 0x00e00000b4087984 */ /* 0x0022620000000c00 */
[----:B------:R-:W-:Y:S01]  /*92a0*/  BSSY.RECONVERGENT B0, `(.L_x_476) ;  /* 0x000000d000007945 */ /* 0x000fe20003800200 */
[----:B------:R-:W-:-:S03]  /*92b0*/  IADD3.X R32, PT, PT, RZ, RZ, RZ, P0, !PT ;  /* 0x000000ffff207210 */ /* 0x000fc600007fe4ff */
[----:B------:R-:W-:Y:S05]  /*92c0*/  @P4 BRA `(.L_x_477) ;  /* 0x0000000000284947 */ /* 0x000fea0003800000 */
[----:B------:R-:W4:Y:S01]  /*92d0*/  LDCU.64 UR8, c[0x0][0x560] ;  /* 0x0000ac00ff0877ac */ /* 0x000f220008000a00 */
[----:B------:R-:W-:Y:S01]  /*92e0*/  MOV R2, R6 ;  /* 0x0000000600027202 */ /* 0x000fe20000000f00 */
[----:B------:R-:W-:Y:S01]  /*92f0*/  IMAD R0, R32, UR12, RZ ;  /* 0x0000000c20007c24 */ /* 0x000fe2000f8e02ff */
[----:B------:R-:W-:-:S03]  /*9300*/  MOV R3, R12 ;  /* 0x0000000c00037202 */ /* 0x000fc60000000f00 */
[C---:B------:R-:W-:Y:S02]  /*9310*/  IMAD R0, R26.reuse, UR13, R0 ;  /* 0x0000000d1a007c24 */ /* 0x040fe4000f8e0200 */
[----:B------:R-:W-:-:S05]  /*9320*/  IMAD.WIDE.U32 R2, R26, UR12, R2 ;  /* 0x0000000c1a027c25 */ /* 0x000fca000f8e0002 */
[----:B------:R-:W-:Y:S02]  /*9330*/  IADD3 R0, PT, PT, R0, R3, RZ ;  /* 0x0000000300007210 */ /* 0x000fe40007ffe0ff */
[----:B----4-:R-:W-:-:S04]  /*9340*/  LEA R4, P0, R2, UR8, 0x1 ;  /* 0x0000000802047c11 */ /* 0x010fc8000f8008ff */
[----:B------:R-:W-:-:S05]  /*9350*/  LEA.HI.X R5, R2, UR9, R0, 0x1, P0 ;  /* 0x0000000902057c11 */ /* 0x000fca00080f0c00 */
[----:B-1----:R1:W-:Y:S04]  /*9360*/  STG.E.128 desc[UR26][R4.64], R8 ;  /* 0x0000000804007986 */ /* 0x0023e8000c101d1a */
.L_x_477:
[----:B------:R-:W-:Y:S05]  /*9370*/  BSYNC.RECONVERGENT B0 ;  /* 0x0000000000007941 */ /* 0x000fea0003800200 */
.L_x_476:
[----:B-1----:R1:W1:Y:S01]  /*9380*/  LDS.128 R8, [R180+0xf000] ;  /* 0x00f00000b4087984 */ /* 0x0022620000000c00 */
[----:B--2---:R-:W-:Y:S01]  /*9390*/  IMAD.SHL.U32 R14, R14, 0x8, RZ ;  /* 0x000000080e0e7824 */ /* 0x004fe200078e00ff */
[----:B------:R-:W-:Y:S01]  /*93a0*/  IADD3 R24, P0, PT, R173, 0x60, RZ ;  /* 0x00000060ad187810 */ /* 0x000fe20007f1e0ff */
[----:B------:R-:W-:Y:S01]  /*93b0*/  BSSY.RECONVERGENT B0, `(.L_x_478) ;  /* 0x000000f000007945 */ /* 0x000fe20003800200 */
[----:B------:R-:W-:Y:S02]  /*93c0*/  MOV R13, UR10 ;  /* 0x0000000a000d7c02 */ /* 0x000fe40008000f00 */
[----:B------:R-:W-:Y:S01]  /*93d0*/  LOP3.LUT R14, R14, 0x38, RZ, 0xc0, !PT ;  /* 0x000000380e0e7812 */ /* 0x000fe200078ec0ff */
[----:B------:R-:W-:Y:S01]  /*93e0*/  IMAD.X R27, RZ, RZ, RZ, P0 ;  /* 0x000000ffff1b7224 */ /* 0x000fe200000e06ff */
[----:B------:R-:W-:Y:S07]  /*93f0*/  @P3 BRA `(.L_x_479) ;  /* 0x0000000000283947 */ /* 0x000fee0003800000 */
[----:B------:R-:W2:Y:S01]  /*9400*/  LDCU.64 UR8, c[0x0][0x560] ;  /* 0x0000ac00ff0877ac */ /* 0x000ea20008000a00 */
[----:B------:R-:W-:Y:S01]  /*9410*/  MOV R2, R6 ;  /* 0x0000000600027202 */ /* 0x000fe20000000f00 */
[----:B------:R-:W-:Y:S01]  /*9420*/  IMAD R0, R27, UR12, RZ ;  /* 0x0000000c1b007c24 */ /* 0x000fe2000f8e02ff */
[----:B------:R-:W-:-:S03]  /*9430*/  MOV R3, R12 ;  /* 0x0000000c00037202 */ /* 0x000fc60000000f00 */
[C---:B------:R-:W-:Y:S02]  /*9440*/  IMAD R0, R24.reuse, UR13, R0 ;  /* 0x0000000d18007c24 */ /* 0x040fe4000f8e0200 */
[----:B----4-:R-:W-:-:S05]  /*9450*/  IMAD.WIDE.U32 R4, R24, UR12, R2 ;  /* 0x0000000c18047c25 */ /* 0x010fca000f8e0002 */
[----:B------:R-:W-:Y:S02]  /*9460*/  IADD3 R0, PT, PT, R0, R5, RZ ;  /* 0x0000000500007210 */ /* 0x000fe40007ffe0ff */
[----:B--2---:R-:W-:-:S04]  /*9470*/  LEA R2, P0, R4, UR8, 0x1 ;  /* 0x0000000804027c11 */ /* 0x004fc8000f8008ff */
[----:B------:R-:W-:-:S05]  /*9480*/  LEA.HI.X R3, R4, UR9, R0, 0x1, P0 ;  /* 0x0000000904037c11 */ /* 0x000fca00080f0c00 */
[----:B-1----:R2:W-:Y:S04]  /*9490*/  STG.E.128 desc[UR26][R2.64], R8 ;  /* 0x0000000802007986 */ /* 0x0025e8000c101d1a */
.L_x_479:
[----:B------:R-:W-:Y:S05]  /*94a0*/  BSYNC.RECONVERGENT B0 ;  /* 0x0000000000007941 */ /* 0x000fea0003800200 */
.L_x_478:
[----:B--2---:R-:W-:Y:S01]  /*94b0*/  MOV R2, R14 ;  /* 0x0000000e00027202 */ /* 0x004fe20000000f00 */
[----:B------:R-:W-:Y:S01]  /*94c0*/  UIMAD UR15, UR15, UR10, URZ ;  /* 0x0000000a0f0f72a4 */ /* 0x000fe2000f8e02ff */
[----:B------:R-:W-:Y:S01]  /*94d0*/  MOV R3, RZ ;  /* 0x000000ff00037202 */ /* 0x000fe20000000f00 */
[----:B----4-:R-:W2:Y:S01]  /*94e0*/  @!P2 LDC.64 R4, c[0x0][0x568] ;  /* 0x00015a00ff04ab82 */ /* 0x010ea20000000a00 */
[----:B------:R-:W-:Y:S01]  /*94f0*/  LDS.128 R28, [R180+0x13000] ;  /* 0x01300000b41c7984 */ /* 0x000fe20000000c00 */
[----:B------:R-:W-:Y:S01]  /*9500*/  UIMAD UR15, UR14, UR11, UR15 ;  /* 0x0000000b0e0f72a4 */ /* 0x000fe2000f8e020f */
[----:B------:R-:W-:Y:S01]  /*9510*/  BSSY.RECONVERGENT B0, `(.L_x_480) ;  /* 0x000001a000007945 */ /* 0x000fe20003800200 */
[----:B------:R-:W-:Y:S01]  /*9520*/  IMAD.WIDE.U32 R2, R13, UR14, R2 ;  /* 0x0000000e0d027c25 */ /* 0x000fe2000f8e0002 */
[----:B------:R-:W-:Y:S04]  /*9530*/  LDS.128 R16, [R180+0x11000] ;  /* 0x01100000b4107984 */ /* 0x000fe80000000c00 */
[----:B------:R-:W4:Y:S01]  /*9540*/  LDS.128 R12, [R180+0x10000] ;  /* 0x01000000b40c7984 */ /* 0x000f220000000c00 */
[----:B------:R-:W-:-:S04]  /*9550*/  IADD3 R2, P0, PT, R20, R2, RZ ;  /* 0x0000000214027210 */ /* 0x000fc80007f1e0ff */
[----:B------:R-:W-:Y:S02]  /*9560*/  IADD3.X R3, PT, PT, R21, UR15, R3, P0, !PT ;  /* 0x0000000f15037c10 */ /* 0x000fe400087fe403 */
[----:B------:R2:W4:Y:S01]  /*9570*/  LDS.128 R20, [R180+0x12000] ;  /* 0x01200000b4147984 */ /* 0x0005220000000c00 */
[----:B-1-3--:R-:W-:-:S04]  /*9580*/  IMAD.WIDE.U32 R8, R34, UR20, R2 ;  /* 0x0000001422087c25 */ /* 0x00afc8000f8e0002 */
[----:B------:R-:W-:Y:S01]  /*9590*/  IMAD R7, R35, UR20, R9 ;  /* 0x0000001423077c24 */ /* 0x000fe2000f8e0209 */
[----:B------:R-:W-:-:S05]  /*95a0*/  @!P2 MOV R6, R8 ;  /* 0x000000080006a202 */ /* 0x000fca0000000f00 */
[----:B------:R-:W-:-:S04]  /*95b0*/  @!P2 IMAD.WIDE.U32 R2, R173, UR10, R6 ;  /* 0x0000000aad02ac25 */ /* 0x000fc8000f8e0006 */
[----:B------:R-:W-:Y:S01]  /*95c0*/  @!P2 IMAD R0, R173, UR11, R3 ;  /* 0x0000000bad00ac24 */ /* 0x000fe2000f8e0203 */
[----:B--2---:R-:W-:-:S04]  /*95d0*/  @!P2 LEA R4, P0, R2, R4, 0x1 ;  /* 0x000000040204a211 */ /* 0x004fc800078008ff */
[----:B------:R-:W-:-:S05]  /*95e0*/  @!P2 LEA.HI.X R5, R2, R5, R0, 0x1, P0 ;  /* 0x000000050205a211 */ /* 0x000fca00000f0c00 */
[----:B----4-:R1:W-:Y:S01]  /*95f0*/  @!P2 STG.E.128 desc[UR26][R4.64], R12 ;  /* 0x0000000c0400a986 */ /* 0x0103e2000c101d1a */
        /* <DEDUP_REMOVED lines=10> */
[----:B------:R2:W-:Y:S04]  /*96a0*/  STG.E.128 desc[UR26][R4.64], R16 ;  /* 0x0000001004007986 */ /* 0x0005e8000c101d1a */
.L_x_481:
[----:B------:R-:W-:Y:S05]  /*96b0*/  BSYNC.RECONVERGENT B0 ;  /* 0x0000000000007941 */ /* 0x000fea0003800200 */
.L_x_480:
        /* <DEDUP_REMOVED lines=11> */
[----:B------:R3:W-:Y:S04]  /*9770*/  STG.E.128 desc[UR26][R4.64], R20 ;  /* 0x0000001404007986 */ /* 0x0007e8000c101d1a */
.L_x_483:
[----:B------:R-:W-:Y:S05]  /*9780*/  BSYNC.RECONVERGENT B0 ;  /* 0x0000000000007941 */ /* 0x000fea0003800200 */
.L_x_482:
        /* <DEDUP_REMOVED lines=10> */
[----:B------:R4:W-:Y:S04]  /*9830*/  STG.E.128 desc[UR26][R2.64], R28 ;  /* 0x0000001c02007986 */ /* 0x0009e8000c101d1a */
.L_x_464:
[----:B------:R-:W-:Y:S05]  /*9840*/  BSYNC.RECONVERGENT B1 ;  /* 0x0000000000017941 */ /* 0x000fea0003800200 */
.L_x_438:
[----:B------:R-:W2:Y:S01]  /*9850*/  LDCU UR9, c[0x0][0x438] ;  /* 0x00008700ff0977ac */ /* 0x000ea20008000800 */
[----:B------:R-:W1:Y:S01]  /*9860*/  LDCU UR10, c[0x0][0x370] ;  /* 0x00006e00ff0a77ac */ /* 0x000e620008000800 */
[----:B--2---:R-:W-:-:S04]  /*9870*/  UIADD3 UR9, UPT, UPT, UR9, 0x7f, URZ ;  /* 0x0000007f09097890 */ /* 0x004fc8000fffe0ff */
[----:B------:R-:W-:Y:S02]  /*9880*/  USHF.R.S32.HI UR8, URZ, 0x1f, UR9 ;  /* 0x0000001fff087899 */ /* 0x000fe40008011409 */
[----:B-1----:R-:W-:Y:S02]  /*9890*/  UIADD3 UR31, UPT, UPT, UR10, UR31, URZ ;  /* 0x0000001f0a1f7290 */ /* 0x002fe4000fffe0ff */
[----:B------:R-:W-:Y:S01]  /*98a0*/  ULEA.HI UR8, UR8, UR9, URZ, 0x7 ;  /* 0x0000000908087291 */ /* 0x000fe2000f8f38ff */
[----:B------:R-:W-:-:S03]  /*98b0*/  UMOV UR10, UR18 ;  /* 0x00000012000a7c82 */ /* 0x000fc60008000000 */
[----:B------:R-:W-:-:S04]  /*98c0*/  USHF.R.S32.HI UR8, URZ, 0x7, UR8 ;  /* 0x00000007ff087899 */ /* 0x000fc80008011408 */
[----:B------:R-:W-:-:S09]  /*98d0*/  UISETP.GE.AND UP0, UPT, UR31, UR8, UPT ;  /* 0x000000081f00728c */ /* 0x000fd2000bf06270 */
[----:B------:R-:W-:Y:S05]  /*98e0*/  BRA.U !UP0, `(.L_x_484) ;  /* 0xffffff6908647547 */ /* 0x000fea000b83ffff */
[----:B------:R-:W-:Y:S05]  /*98f0*/  EXIT ;  /* 0x000000000000794d */ /* 0x000fea0003800000 */
.L_x_485:
        /* <DEDUP_REMOVED lines=16> */
.L_x_2760:


//--------------------- .text._ZN5flash44flash_bwd_dq_dk_dv_loop_seqk_parallel_kernelI23Flash_bwd_kernel_traitsILi64ELi128ELi128ELi8ELi4ELi4ELi4ELb0ELb0EN7cutlass10bfloat16_tE19Flash_kernel_traitsILi64ELi128ELi128ELi8ES3_EELb0ELb0ELb0ELb0ELb0ELb0ELb0EEEvNS_16Flash_bwd_paramsE --------------------------
	.section	.text._ZN5flash44flash_bwd_dq_dk_dv_loop_seqk_parallel_kernelI23Flash_bwd_kernel_traitsILi64ELi128ELi128ELi8ELi4ELi4ELi4ELb0ELb0EN7cutlass10bfloat16_tE19Flash_kernel_traitsILi64ELi128ELi128ELi8ES3_EELb0ELb0ELb0ELb0ELb0ELb0ELb0EEEvNS_16Flash_bwd_paramsE,"ax",@progbits
	.align	128
        .global         _ZN5flash44flash_bwd_dq_dk_dv_loop_seqk_parallel_kernelI23Flash_bwd_kernel_traitsILi64ELi128ELi128ELi8ELi4ELi4ELi4ELb0ELb0EN7cutlass10bfloat16_tE19Flash_kernel_traitsILi64ELi128ELi128ELi8ES3_EELb0ELb0ELb0ELb0ELb0ELb0ELb0EEEvNS_16Flash_bwd_paramsE
        .type           _ZN5flash44flash_bwd_dq_dk_dv_loop_seqk_parallel_kernelI23Flash_bwd_kernel_traitsILi64ELi128ELi128ELi8ELi4ELi4ELi4ELb0ELb0EN7cutlass10bfloat16_tE19Flash_kernel_traitsILi64ELi128ELi128ELi8ES3_EELb0ELb0ELb0ELb0ELb0ELb0ELb0EEEvNS_16Flash_bwd_paramsE,@function
        .size           _ZN5flash44flash_bwd_dq_dk_dv_loop_seqk_parallel_kernelI23Flash_bwd_kernel_traitsILi64ELi128ELi128ELi8ELi4ELi4ELi4ELb0ELb0EN7cutlass10bfloat16_tE19Flash_kernel_traitsILi64ELi128ELi128ELi8ES3_EELb0ELb0ELb0ELb0ELb0ELb0ELb0EEEvNS_16Flash_bwd_paramsE,(.L_x_2761 - _ZN5flash44flash_bwd_dq_dk_dv_loop_seqk_parallel_kernelI23Flash_bwd_kernel_traitsILi64ELi128ELi128ELi8ELi4ELi4ELi4ELb0ELb0EN7cutlass10bfloat16_tE19Flash_kernel_traitsILi64ELi128ELi128ELi8ES3_EELb0ELb0ELb0ELb0ELb0ELb0ELb0EEEvNS_16Flash_bwd_paramsE)
        .other          _ZN5flash44flash_bwd_dq_dk_dv_loop_seqk_parallel_kernelI23Flash_bwd_kernel_traitsILi64ELi128ELi128ELi8ELi4ELi4ELi4ELb0ELb0EN7cutlass10bfloat16_tE19Flash_kernel_traitsILi64ELi128ELi128ELi8ES3_EELb0ELb0ELb0ELb0ELb0ELb0ELb0EEEvNS_16Flash_bwd_paramsE,@"STO_CUDA_ENTRY STV_DEFAULT"
_ZN5flash44flash_bwd_dq_dk_dv_loop_seqk_parallel_kernelI23Flash_bwd_kernel_traitsILi64ELi128ELi128ELi8ELi4ELi4ELi4ELb0ELb0EN7cutlass10bfloat16_tE19Flash_kernel_traitsILi64ELi128ELi128ELi8ES3_EELb0ELb0ELb0ELb0ELb0ELb0ELb0EEEvNS_16Flash_bwd_paramsE:
.text._ZN5flash44flash_bwd_dq_dk_dv_loop_seqk_parallel_kernelI23Flash_bwd_kernel_traitsILi64ELi128ELi128ELi8ELi4ELi4ELi4ELb0ELb0EN7cutlass10bfloat16_tE19Flash_kernel_traitsILi64ELi128ELi128ELi8ES3_EELb0ELb0ELb0ELb0ELb0ELb0ELb0EEEvNS_16Flash_bwd_paramsE:
[----:B------:R-:W1:Y:S08]  /*0000*/  LDC R1, c[0x0][0x37c] ;  /* 0x0000df00ff017b82 */ /* 0x000e700000000800 */
[----:B------:R-:W2:Y:S01]  /*0010*/  LDC R0, c[0x0][0x438] ;  /* 0x00010e00ff007b82 */ /* 0x000ea20000000800 */
[----:B-1----:R-:W-:-:S07]  /*0020*/  VIADD R1, R1, 0xfffffff8 ;  /* 0xfffffff801017836 */ /* 0x002fce0000000000 */
[----:B------:R-:W1:Y:S01]  /*0030*/  S2UR UR33, SR_CTAID.X ;  /* 0x00000000002179c3 */ /* 0x000e620000002500 */
[----:B--2---:R-:W-:-:S05]  /*0040*/  VIADD R0, R0, 0x7f ;  /* 0x0000007f00007836 */ /* 0x004fca0000000000 */
[----:B------:R-:W-:-:S04]  /*0050*/  SHF.R.S32.HI R2, RZ, 0x1f, R0 ;  /* 0x0000001fff027819 */ /* 0x000fc80000011400 */
[----:B------:R-:W-:-:S04]  /*0060*/  LEA.HI R0, R2, R0, RZ, 0x7 ;  /* 0x0000000002007211 */ /* 0x000fc800078f38ff */
[----:B------:R-:W-:-:S04]  /*0070*/  SHF.R.S32.HI R0, RZ, 0x7, R0 ;  /* 0x00000007ff007819 */ /* 0x000fc80000011400 */
[----:B-1----:R-:W-:-:S13]  /*0080*/  ISETP.LE.AND P0, PT, R0, UR33, PT ;  /* 0x0000002100007c0c */ /* 0x002fda000bf03270 */
        /* <DEDUP_REMOVED lines=24> */
[----:B------:R-:W4:Y:S01]  /*0210*/  @!UP5 LDCU UR22, c[0x0][0x434] ;  /* 0x00008680ff16d7ac */ /* 0x000f220008000800 */
[----:B------:R-:W-:Y:S02]  /*0220*/  ULEA UR24, UR24, UR8, 0x18 ;  /* 0x0000000818187291 */ /* 0x000fe4000f8ec0ff */
[----:B------:R-:W-:-:S04]  /*0230*/  UISETP.NE.AND.EX UP4, UPT, UR7, URZ, UPT, UP4 ;  /* 0x000000ff0700728c */ /* 0x000fc8000bf85340 */
[----:B------:R-:W1:Y:S01]  /*0240*/  S2UR UR20, SR_CTAID.Z ;  /* 0x00000000001479c3 */ /* 0x000e620000002700 */
[----:B---3--:R-:W-:Y:S01]  /*0250*/  ULEA UR4, UR4, UR5, 0x18 ;  /* 0x0000000504047291 */ /* 0x008fe2000f8ec0ff */
[----:B------:R-:W-:Y:S01]  /*0260*/  UMOV UR28, 0xffffc000 ;  /* 0xffffc000001c7882 */ /* 0x000fe20000000000 */
[----:B------:R-:W-:Y:S01]  /*0270*/  UMOV UR29, URZ ;  /* 0x000000ff001d7c82 */ /* 0x000fe20008000000 */
[----:B------:R-:W-:-:S09]  /*0280*/  UMOV UR30, URZ ;  /* 0x000000ff001e7c82 */ /* 0x000fd20008000000 */
.L_x_573:
        /* <DEDUP_REMOVED lines=53> */
.L_x_486:
        /* <DEDUP_REMOVED lines=37> */
.L_x_488:
[----:B------:R-:W1:Y:S01]  /*0830*/  LDCU.64 UR16, c[0x0][0x3b8] ;  /* 0x00007700ff1077ac */ /* 0x000e620008000a00 */
[----:B------:R-:W-:-:S05]  /*0840*/  IADD3 R2, PT, PT, R252, UR32, RZ ;  /* 0x00000020fc027c10 */ /* 0x000fca000fffe0ff */
[C---:B-1----:R-:W-:Y:S02]  /*0850*/  IMAD R0, R2.reuse, UR17, RZ ;  /* 0x0000001102007c24 */ /* 0x042fe4000f8e02ff */
[----:B------:R-:W-:-:S05]  /*0860*/  IMAD.WIDE.U32 R2, R2, UR16, RZ ;  /* 0x0000001002027c25 */ /* 0x000fca000f8e00ff */
[----:B------:R-:W-:Y:S02]  /*0870*/  IADD3 R23, PT, PT, R3, R0, RZ ;  /* 0x0000000003177210 */ /* 0x000fe40007ffe0ff */
[----:B------:R-:W-:-:S07]  /*0880*/  MOV R22, R2 ;  /* 0x0000000200167202 */ /* 0x000fce0000000f00 */
.L_x_489:
        /* <DEDUP_REMOVED lines=47> */
.L_x_490:
[----:B------:R-:W1:Y:S01]  /*0b80*/  LDCU.64 UR14, c[0x0][0x3c0] ;  /* 0x00007800ff0e77ac */ /* 0x000e620008000a00 */
[----:B------:R-:W-:-:S05]  /*0b90*/  IADD3 R0, PT, PT, R252, UR32, RZ ;  /* 0x00000020fc007c10 */ /* 0x000fca000fffe0ff */
[C---:B-1----:R-:W-:Y:S02]  /*0ba0*/  IMAD R4, R0.reuse, UR15, RZ ;  /* 0x0000000f00047c24 */ /* 0x042fe4000f8e02ff */
[----:B------:R-:W-:-:S05]  /*0bb0*/  IMAD.WIDE.U32 R2, R0, UR14, RZ ;  /* 0x0000000e00027c25 */ /* 0x000fca000f8e00ff */
[----:B------:R-:W-:Y:S02]  /*0bc0*/  IADD3 R25, PT, PT, R3, R4, RZ ;  /* 0x0000000403197210 */ /* 0x000fe40007ffe0ff */
[----:B------:R-:W-:Y:S02]  /*0bd0*/  MOV R24, R2 ;  /* 0x0000000200187202 */ /* 0x000fe40000000f00 */
.L_x_491:
        /* <DEDUP_REMOVED lines=28> */
.L_x_492:
[----:B------:R-:W-:Y:S02]  /*0da0*/  UIMAD.WIDE.U32 UR50, UR54, UR12, URZ ;  /* 0x0000000c363272a5 */ /* 0x000fe4000f8e00ff */
[----:B------:R-:W-:-:S04]  /*0db0*/  UIMAD UR44, UR55, UR12, URZ ;  /* 0x0000000c372c72a4 */ /* 0x000fc8000f8e02ff */
[----:B------:R-:W-:Y:S02]  /*0dc0*/  UIADD3 UR44, UPT, UPT, UR51, UR44, URZ ;  /* 0x0000002c332c7290 */ /* 0x000fe4000fffe0ff */
.L_x_493:
        /* <DEDUP_REMOVED lines=20> */
.L_x_494:
[----:B------:R-:W1:Y:S01]  /*0f10*/  LDCU UR45, c[0x0][0x434] ;  /* 0x00008680ff2d77ac */ /* 0x000e620008000800 */
[----:B------:R-:W-:-:S04]  /*0f20*/  UIMAD UR9, UR36, UR48, UR23 ;  /* 0x00000030240972a4 */ /* 0x000fc8000f8e0217 */
[----:B-1----:R-:W-:Y:S02]  /*0f30*/  UIMAD UR45, UR9, UR45, URZ ;  /* 0x0000002d092d72a4 */ /* 0x002fe4000f8e02ff */
.L_x_495:
        /* <DEDUP_REMOVED lines=11> */
.L_x_496:
[----:B------:R-:W1:Y:S01]  /*0ff0*/  LDCU UR49, c[0x0][0x444] ;  /* 0x00008880ff3177ac */ /* 0x000e620008000800 */
[----:B------:R-:W-:-:S04]  /*1000*/  UIMAD UR8, UR36, UR48, UR23 ;  /* 0x00000030240872a4 */ /* 0x000fc8000f8e0217 */
[----:B-1----:R-:W-:-:S12]  /*1010*/  UIMAD UR49, UR8, UR49, URZ ;  /* 0x00000031083172a4 */ /* 0x002fd8000f8e02ff */
.L_x_497:
        /* <DEDUP_REMOVED lines=23> */
[----:B------:R-:W-:-:S03]  /*1190*/  IADD3 R30, PT, PT, R28, 0x60, RZ ;  /* 0x000000601c1e7810 */ /* 0x000fc60007ffe0ff */
[----:B------:R-:W-:Y:S01]  /*11a0*/  VIADD R31, R28, 0x20 ;  /* 0x000000201c1f7836 */ /* 0x000fe20000000000 */
[----:B------:R-:W-:Y:S01]  /*11b0*/  IADD3 R2, P0, PT, R2, UR42, RZ ;  /* 0x0000002a02027c10 */ /* 0x000fe2000ff1e0ff */
[----:B------:R-:W-:Y:S01]  /*11c0*/  USHF.R.S32.HI UR42, URZ, 0x1f, UR11 ;  /* 0x0000001fff2a7899 */ /* 0x000fe2000801140b */
[----:B------:R-:W-:Y:S02]  /*11d0*/  VIADD R29, R28, 0x40 ;  /* 0x000000401c1d7836 */ /* 0x000fe40000000000 */
        /* <DEDUP_REMOVED lines=9> */
[----:B------:R-:W3:Y:S01]  /*1270*/  LDCU.64 UR10, c[0x0][0x550] ;  /* 0x0000aa00ff0a77ac */ /* 0x000ee20008000a00 */
[----:B----4-:R-:W-:Y:S02]  /*1280*/  IMAD R0, R10, UR40, RZ ;  /* 0x000000280a007c24 */ /* 0x010fe4000f8e02ff */
[----:B------:R-:W-:Y:S01]  /*1290*/  IMAD.X R5, RZ, RZ, UR43, P0 ;  /* 0x0000002bff057e24 */ /* 0x000fe200080e06ff */
[----:B------:R-:W-:Y:S01]  /*12a0*/  UIADD3.X UR41, UPT, UPT, UR41, UR44, UR42, UP1, UP0 ;  /* 0x0000002c29297290 */ /* 0x000fe20008fe042a */
[----:B-----5:R-:W-:Y:S01]  /*12b0*/  IMAD.WIDE.U32 R2, R16, UR21, RZ ;  /* 0x0000001510027c25 */ /* 0x020fe2000f8e00ff */
[----:B------:R-:W4:Y:S03]  /*12c0*/  LDCU.64 UR42, c[0x0][0x5e8] ;  /* 0x0000bd00ff2a77ac */ /* 0x000f260008000a00 */
[----:B------:R-:W-:Y:S01]  /*12d0*/  IMAD R0, R11, UR39, R0 ;  /* 0x000000270b007c24 */ /* 0x000fe2000f8e0200 */
[----:B------:R-:W-:Y:S01]  /*12e0*/  SEL R2, R2, RZ, P3 ;  /* 0x000000ff02027207 */ /* 0x000fe20001800000 */
[----:B------:R-:W-:Y:S01]  /*12f0*/  IMAD.WIDE.U32 R4, R10, UR39, R4 ;  /* 0x000000270a047c25 */ /* 0x000fe2000f8e0004 */
[----:B------:R-:W-:-:S02]  /*1300*/  UISETP.GT.AND UP0, UPT, UR38, URZ, UPT ;  /* 0x000000ff2600728c */ /* 0x000fc4000bf04270 */
[----:B------:R-:W-:Y:S01]  /*1310*/  IADD3 R16, P1, P0, R8, UR50, R2 ;  /* 0x0000003208107c10 */ /* 0x000fe2000f83e002 */
[----:B------:R-:W-:Y:S01]  /*1320*/  IMAD R9, R17, UR21, R3 ;  /* 0x0000001511097c24 */ /* 0x000fe2000f8e0203 */
[----:B------:R-:W-:Y:S01]  /*1330*/  IADD3 R3, PT, PT, R5, R0, RZ ;  /* 0x0000000005037210 */ /* 0x000fe20007ffe0ff */
[----:B------:R-:W-:Y:S01]  /*1340*/  IMAD.MOV.U32 R2, RZ, RZ, R4 ;  /* 0x000000ffff027224 */ /* 0x000fe200078e0004 */
[----:B------:R-:W-:Y:S01]  /*1350*/  SHF.R.S32.HI R8, RZ, 0x1f, R8 ;  /* 0x0000001fff087819 */ /* 0x000fe20000011408 */
[----:B------:R-:W-:Y:S01]  /*1360*/  IMAD.WIDE.U32 R4, R28, R14, R6 ;  /* 0x0000000e1c047225 */ /* 0x000fe200078e0006 */
[----:B------:R-:W-:Y:S02]  /*1370*/  SEL R0, R9, RZ, P3 ;  /* 0x000000ff09007207 */ /* 0x000fe40001800000 */
[----:B------:R-:W-:Y:S01]  /*1380*/  SHF.L.U64.HI R7, R14, 0x5, R15 ;  /* 0x000000050e077819 */ /* 0x000fe2000001020f */
[----:B--2---:R-:W-:Y:S01]  /*1390*/  IMAD.WIDE.U32 R2, R20, UR23, R2 ;  /* 0x0000001714027c25 */ /* 0x004fe2000f8e0002 */
[----:B------:R-:W-:Y:S01]  /*13a0*/  IADD3.X R8, PT, PT, R8, UR41, R0, P1, P0 ;  /* 0x0000002908087c10 */ /* 0x000fe20008fe0400 */
[----:B------:R-:W2:Y:S01]  /*13b0*/  LDCU.64 UR40, c[0x0][0x420] ;  /* 0x00008400ff2877ac */ /* 0x000ea20008000a00 */
[----:B-1----:R-:W-:Y:S01]  /*13c0*/  LEA R245, P1, R4, UR12, 0x1 ;  /* 0x0000000c04f57c11 */ /* 0x002fe2000f8208ff */
[----:B------:R-:W-:-:S02]  /*13d0*/  IMAD R3, R21, UR23, R3 ;  /* 0x0000001715037c24 */ /* 0x000fc4000f8e0203 */
[----:B------:R-:W-:Y:S01]  /*13e0*/  IMAD R6, R28, R15, R5 ;  /* 0x0000000f1c067224 */ /* 0x000fe200078e0205 */
[----:B------:R-:W-:Y:S01]  /*13f0*/  IADD3 R5, P0, PT, R16, UR47, RZ ;  /* 0x0000002f10057c10 */ /* 0x000fe2000ff1e0ff */
[----:B------:R-:W-:Y:S01]  /*1400*/  IMAD.U32 R0, RZ, RZ, UR47 ;  /* 0x0000002fff007e24 */ /* 0x000fe2000f8e00ff */
[C---:B------:R-:W-:Y:S01]  /*1410*/  IADD3 R16, P2, PT, R28.reuse, 0x20, RZ ;  /* 0x000000201c107810 */ /* 0x040fe20007f5e0ff */
[----:B------:R-:W-:Y:S01]  /*1420*/  IMAD.WIDE.U32 R2, R28, R10, R2 ;  /* 0x0000000a1c027225 */ /* 0x000fe200078e0002 */
[----:B------:R-:W-:Y:S02]  /*1430*/  LEA.HI.X R244, R4, UR13, R6, 0x1, P1 ;  /* 0x0000000d04f47c11 */ /* 0x000fe400088f0c06 */
[----:B------:R-:W-:Y:S01]  /*1440*/  LEA.HI.X.SX32 R4, R0, R8, 0x1, P0 ;  /* 0x0000000800047211 */ /* 0x000fe200000f0eff */
[----:B------:R-:W-:Y:S01]  /*1450*/  IMAD R0, R28, R11, R3 ;  /* 0x0000000b1c007224 */ /* 0x000fe200078e0203 */
[----:B---3--:R-:W-:Y:S01]  /*1460*/  LEA R220, P0, R5, UR8, 0x2 ;  /* 0x0000000805dc7c11 */ /* 0x008fe2000f8010ff */
[----:B------:R-:W-:Y:S01]  /*1470*/  IMAD.X R20, RZ, RZ, RZ, P2 ;  /* 0x000000ffff147224 */ /* 0x000fe200010e06ff */
[----:B------:R-:W-:-:S02]  /*1480*/  LEA R243, P1, R2, UR10, 0x1 ;  /* 0x0000000a02f37c11 */ /* 0x000fc4000f8208ff */
[----:B------:R-:W-:Y:S01]  /*1490*/  LEA.HI.X R221, R5, UR9, R4, 0x2, P0 ;  /* 0x0000000905dd7c11 */ /* 0x000fe200080f1404 */
[----:B------:R-:W-:Y:S01]  /*14a0*/  IMAD.SHL.U32 R4, R10, 0x20, RZ ;  /* 0x000000200a047824 */ /* 0x000fe200078e00ff */
[----:B------:R-:W-:Y:S01]  /*14b0*/  LEA.HI.X R242, R2, UR11, R0, 0x1, P1 ;  /* 0x0000000b02f27c11 */ /* 0x000fe200088f0c00 */
[----:B----4-:R-:W-:Y:S01]  /*14c0*/  UIMAD.WIDE UR10, UR49, 0x4, UR42 ;  /* 0x00000004310a78a5 */ /* 0x010fe2000f8e022a */
[C---:B------:R-:W-:Y:S01]  /*14d0*/  IADD3 R19, P0, PT, R28.reuse, 0x60, RZ ;  /* 0x000000601c137810 */ /* 0x040fe20007f1e0ff */
[----:B--2---:R-:W-:Y:S01]  /*14e0*/  UIMAD.WIDE UR40, UR45, 0x4, UR40 ;  /* 0x000000042d2878a5 */ /* 0x004fe2000f8e0228 */
        /* <DEDUP_REMOVED lines=23> */
.L_x_499:
[----:B------:R-:W1:Y:S01]  /*1660*/  LDCU.64 UR12, c[0x0][0x5c0] ;  /* 0x0000b800ff0c77ac */ /* 0x000e620008000a00 */
[----:B------:R-:W-:-:S05]  /*1670*/  IADD3 R0, PT, PT, R252, UR32, RZ ;  /* 0x00000020fc007c10 */ /* 0x000fca000fffe0ff */
[C---:B-1----:R-:W-:Y:S02]  /*1680*/  IMAD R4, R0.reuse, UR13, RZ ;  /* 0x0000000d00047c24 */ /* 0x042fe4000f8e02ff */
[----:B------:R-:W-:-:S05]  /*1690*/  IMAD.WIDE.U32 R2, R0, UR12, RZ ;  /* 0x0000000c00027c25 */ /* 0x000fca000f8e00ff */
[----:B------:R-:W-:Y:S02]  /*16a0*/  IADD3 R6, PT, PT, R3, R4, RZ ;  /* 0x0000000403067210 */ /* 0x000fe40007ffe0ff */
[----:B------:R-:W-:Y:S02]  /*16b0*/  MOV R5, R2 ;  /* 0x0000000200057202 */ /* 0x000fe40000000f00 */
.L_x_500:
        /* <DEDUP_REMOVED lines=17> */
.L_x_501:
[----:B------:R-:W1:Y:S01]  /*17d0*/  LDCU.64 UR10, c[0x0][0x5c8] ;  /* 0x0000b900ff0a77ac */ /* 0x000e620008000a00 */
[----:B------:R-:W-:-:S05]  /*17e0*/  IADD3 R0, PT, PT, R252, UR32, RZ ;  /* 0x00000020fc007c10 */ /* 0x000fca000fffe0ff */
[C---:B-1----:R-:W-:Y:S02]  /*17f0*/  IMAD R4, R0.reuse, UR11, RZ ;  /* 0x0000000b00047c24 */ /* 0x042fe4000f8e02ff */
[----:B------:R-:W-:-:S05]  /*1800*/  IMAD.WIDE.U32 R2, R0, UR10, RZ ;  /* 0x0000000a00027c25 */ /* 0x000fca000f8e00ff */
[----:B------:R-:W-:Y:S02]  /*1810*/  IADD3 R11, PT, PT, R3, R4, RZ ;  /* 0x00000004030b7210 */ /* 0x000fe40007ffe0ff */
[----:B------:R-:W-:-:S07]  /*1820*/  MOV R10, R2 ;  /* 0x00000002000a7202 */ /* 0x000fce0000000f00 */
.L_x_502:
[----:B------:R-:W1:Y:S01]  /*1830*/  LDCU UR8, c[0x0][0x440] ;  /* 0x00008800ff0877ac */ /* 0x000e620008000800 */
[----:B------:R-:W-:Y:S01]  /*1840*/  IMAD.U32 R2, RZ, RZ, UR12 ;  /* 0x0000000cff027e24 */ /* 0x000fe2000f8e00ff */
[----:B------:R-:W-:Y:S01]  /*1850*/  BSSY.RECONVERGENT B0, `(.L_x_503) ;  /* 0x0000023000007945 */ /* 0x000fe20003800200 */
[----:B------:R-:W-:Y:S02]  /*1860*/  UIADD3 UR31, UPT, UPT, -UR25, UR31, URZ ;  /* 0x0000001f191f7290 */ /* 0x000fe4000fffe1ff */
[----:B------:R-:W-:Y:S01]  /*1870*/  IMAD.WIDE.U32 R2, R2, UR25, R12 ;  /* 0x0000001902027c25 */ /* 0x000fe2000f8e000c */
[----:B------:R-:W-:-:S04]  /*1880*/  UIMAD UR14, UR5, UR12, URZ ;  /* 0x0000000c050e72a4 */ /* 0x000fc8000f8e02ff */
[----:B------:R-:W-:Y:S01]  /*1890*/  UIMAD UR14, UR25, UR13, UR14 ;  /* 0x0000000d190e72a4 */ /* 0x000fe2000f8e020e */
[----:B------:R-:W-:-:S05]  /*18a0*/  IADD3 R2, P1, PT, R5, R2, RZ ;  /* 0x0000000205027210 */ /* 0x000fca0007f3e0ff */
[----:B------:R-:W-:Y:S02]  /*18b0*/  IADD3.X R3, PT, PT, R6, UR14, R3, P1, !PT ;  /* 0x0000000e06037c10 */ /* 0x000fe40008ffe403 */
[----:B-1----:R-:W-:Y:S01]  /*18c0*/  ISETP.GE.AND P0, PT, R12, UR8, PT ;  /* 0x000000080c007c0c */ /* 0x002fe2000bf06270 */
[----:B------:R-:W1:Y:S03]  /*18d0*/  LDCU.64 UR8, c[0x0][0x5d8] ;  /* 0x0000bb00ff0877ac */ /* 0x000e660008000a00 */
[----:B------:R-:W-:Y:S02]  /*18e0*/  ISETP.GE.OR P3, PT, R28, UR31, P0 ;  /* 0x0000001f1c007c0c */ /* 0x000fe40008766670 */
[----:B------:R-:W-:Y:S02]  /*18f0*/  ISETP.GE.OR P2, PT, R31, UR31, P0 ;  /* 0x0000001f1f007c0c */ /* 0x000fe40008746670 */
[----:B------:R-:W-:-:S02]  /*1900*/  ISETP.GE.OR P1, PT, R29, UR31, P0 ;  /* 0x0000001f1d007c0c */ /* 0x000fc40008726670 */
[----:B------:R-:W-:-:S07]  /*1910*/  ISETP.GE.OR P0, PT, R30, UR31, P0 ;  /* 0x0000001f1e007c0c */ /* 0x000fce0008706670 */
[----:B------:R-:W2:Y:S01]  /*1920*/  @!P3 LDC.64 R4, c[0x0][0x560] ;  /* 0x00015800ff04bb82 */ /* 0x000ea20000000a00 */
[----:B-1----:R-:W-:Y:S02]  /*1930*/  IMAD.U32 R0, RZ, RZ, UR8 ;  /* 0x00000008ff007e24 */ /* 0x002fe4000f8e00ff */
[----:B------:R-:W-:Y:S02]  /*1940*/  IMAD.U32 R6, RZ, RZ, UR9 ;  /* 0x00000009ff067e24 */ /* 0x000fe4000f8e00ff */
        /* <DEDUP_REMOVED lines=19> */
.L_x_504:
[----:B------:R-:W-:Y:S05]  /*1a80*/  BSYNC.RECONVERGENT B0 ;  /* 0x0000000000007941 */ /* 0x000fea0003800200 */
.L_x_503:
        /* <DEDUP_REMOVED lines=12> */
.L_x_506:
[----:B------:R-:W-:Y:S05]  /*1b50*/  BSYNC.RECONVERGENT B0 ;  /* 0x0000000000007941 */ /* 0x000fea0003800200 */
.L_x_505:
        /* <DEDUP_REMOVED lines=12> */
.L_x_508:
[----:B------:R-:W-:Y:S05]  /*1c20*/  BSYNC.RECONVERGENT B0 ;  /* 0x0000000000007941 */ /* 0x000fea0003800200 */
.L_x_507:
        /* <DEDUP_REMOVED lines=30> */
.L_x_510:
[----:B------:R-:W-:Y:S05]  /*1e10*/  BSYNC.RECONVERGENT B0 ;  /* 0x0000000000007941 */ /* 0x000fea0003800200 */
.L_x_509:
        /* <DEDUP_REMOVED lines=12> */
.L_x_512:
[----:B------:R-:W-:Y:S05]  /*1ee0*/  BSYNC.RECONVERGENT B0 ;  /* 0x0000000000007941 */ /* 0x000fea0003800200 */
.L_x_511:
        /* <DEDUP_REMOVED lines=12> */
.L_x_498:
[----:B------:R-:W-:Y:S01]  /*1fb0*/  UIMAD UR9, UR37, -0x80, UR38 ;  /* 0xffffff80250978a4 */ /* 0x000fe2000f8e0226 */
[----:B------:R-:W-:Y:S01]  /*1fc0*/  LOP3.LUT R0, R33, 0x1f8, RZ, 0xc0, !PT ;  /* 0x000001f821007812 */ /* 0x000fe200078ec0ff */
[----:B------:R-:W-:Y:S01]  /*1fd0*/  ULOP3.LUT UR8, UR37, 0x80000001, URZ, 0xc0, !UPT ;  /* 0x8000000125087892 */ /* 0x000fe2000f8ec0ff */
[----:B------:R-:W-:Y:S02]  /*1fe0*/  @P3 BAR.SYNC.DEFER_BLOCKING 0x0 ;  /* 0x0000000000003b1d */ /* 0x000fe40000010000 */
[----:B------:R-:W-:Y:S01]  /*1ff0*/  LOP3.LUT R0, R0, 0x38, R32, 0x78, !PT ;  /* 0x0000003800007812 */ /* 0x000fe200078e7820 */
[----:B------:R-:W-:Y:S01]  /*2000*/  UISETP.NE.AND UP0, UPT, UR8, 0x1, UPT ;  /* 0x000000010800788c */ /* 0x000fe2000bf05270 */
[----:B------:R-:W-:Y:S02]  /*2010*/  ISETP.GE.AND P1, PT, R28, UR9, PT ;  /* 0x000000091c007c0c */ /* 0x000fe4000bf26270 */
[----:B------:R-:W-:Y:S01]  /*2020*/  LOP3.LUT R0, R0, 0x1e00, R33, 0xf8, !PT ;  /* 0x00001e0000007812 */ /* 0x000fe200078ef821 */
[----:B------:R-:W-:Y:S01]  /*2030*/  USEL UR12, URZ, 0x4000, UP0 ;  /* 0x00004000ff0c7887 */ /* 0x000fe20008000000 */
[----:B------:R-:W-:Y:S02]  /*2040*/  BSSY.RECONVERGENT B0, `(.L_x_514) ;  /* 0x0000010000007945 */ /* 0x000fe40003800200 */
[----:B------:R-:W-:-:S07]  /*2050*/  LEA R8, R0, UR24, 0x1 ;  /* 0x0000001800087c11 */ /* 0x000fce000f8e08ff */
        /* <DEDUP_REMOVED lines=11> */
.L_x_516:
[----:B------:R3:W-:Y:S01]  /*2110*/  STS.128 [R8+0x8000], RZ ;  /* 0x008000ff08007388 */ /* 0x0007e20000000c00 */
[----:B------:R-:W-:Y:S05]  /*2120*/  BRA `(.L_x_517) ;  /* 0x0000000000047947 */ /* 0x000fea0003800000 */
.L_x_515:
[----:B------:R1:W-:Y:S02]  /*2130*/  STS.128 [R8+0x8000], RZ ;  /* 0x008000ff08007388 */ /* 0x0003e40000000c00 */
.L_x_517:
[----:B------:R-:W-:Y:S05]  /*2140*/  BSYNC.RECONVERGENT B0 ;  /* 0x0000000000007941 */ /* 0x000fea0003800200 */
.L_x_514:
[----:B------:R-:W-:Y:S01]  /*2150*/  ISETP.GE.AND P6, PT, R31, UR9, PT ;  /* 0x000000091f007c0c */ /* 0x000fe2000bfc6270 */
[----:B------:R-:W-:Y:S01]  /*2160*/  BSSY.RECONVERGENT B0, `(.L_x_518) ;  /* 0x000000f000007945 */ /* 0x000fe20003800200 */
[----:B--2---:R-:W-:Y:S02]  /*2170*/  LEA R2, P0, R4, R243, 0x1 ;  /* 0x000000f304027211 */ /* 0x004fe400078008ff */
[----:B------:R-:W-:Y:S02]  /*2180*/  ISETP.GE.AND P5, PT, R29, UR9, PT ;  /* 0x000000091d007c0c */ /* 0x000fe4000bfa6270 */
[----:B------:R-:W-:Y:S02]  /*2190*/  ISETP.GE.AND P4, PT, R30, UR9, PT ;  /* 0x000000091e007c0c */ /* 0x000fe4000bf86270 */
[----:B------:R-:W-:-:S05]  /*21a0*/  LEA.HI.X R3, R4, R242, R5, 0x1, P0 ;  /* 0x000000f204037211 */ /* 0x000fca00000f0c05 */
[----:B------:R2:W-:Y:S01]  /*21b0*/  @P6 STS.128 [R8+0x9000], RZ ;  /* 0x009000ff08006388 */ /* 0x0005e20000000c00 */
[----:B------:R-:W-:Y:S05]  /*21c0*/  @P6 BRA `(.L_x_519) ;  /* 0x0000000000206947 */ /* 0x000fea0003800000 */
[----:B------:R-:W4:Y:S02]  /*21d0*/  LDCU UR8, c[0x0][0x440] ;  /* 0x00008800ff0877ac */ /* 0x000f240008000800 */
[----:B----4-:R-:W-:-:S13]  /*21e0*/  ISETP.GE.AND P0, PT, R12, UR8, PT ;  /* 0x000000080c007c0c */ /* 0x010fda000bf06270 */
[----:B------:R4:W-:Y:S01]  /*21f0*/  @P0 STS.128 [R8+0x9000], RZ ;  /* 0x009000ff08000388 */ /* 0x0009e20000000c00 */
[----:B------:R-:W-:Y:S05]  /*2200*/  @P0 BRA `(.L_x_519) ;  /* 0x0000000000100947 */ /* 0x000fea0003800000 */
[----:B------:R-:W-:Y:S01]  /*2210*/  @!PT LDS RZ, [RZ] ;  /* 0x00000000fffff984 */ /* 0x000fe20000000800 */
[----:B------:R-:W-:Y:S01]  /*2220*/  @!PT LDS RZ, [RZ] ;  /* 0x00000000fffff984 */ /* 0x000fe20000000800 */
[----:B------:R-:W-:Y:S01]  /*2230*/  @!PT LDS RZ, [RZ] ;  /* 0x00000000fffff984 */ /* 0x000fe20000000800 */
[----:B------:R1:W-:Y:S02]  /*2240*/  LDGSTS.E.BYPASS.LTC128B.128 [R8+0x9000], desc[UR26][R2.64] ;  /* 0x0900000002087fae */ /* 0x0003e4000b981a1a */
.L_x_519:
[----:B------:R-:W-:Y:S05]  /*2250*/  BSYNC.RECONVERGENT B0 ;  /* 0x0000000000007941 */ /* 0x000fea0003800200 */
.L_x_518:
[----:B------:R1:W-:Y:S01]  /*2260*/  @P5 STS.128 [R8+0xa000], RZ ;  /* 0x00a000ff08005388 */ /* 0x0003e20000000c00 */
[----:B------:R-:W-:Y:S04]  /*2270*/  BSSY.RECONVERGENT B0, `(.L_x_520) ;  /* 0x000000c000007945 */ /* 0x000fe80003800200 */
[----:B------:R-:W-:Y:S05]  /*2280*/  @P5 BRA `(.L_x_521) ;  /* 0x0000000000285947 */ /* 0x000fea0003800000 */
[----:B------:R-:W5:Y:S02]  /*2290*/  LDCU UR8, c[0x0][0x440] ;  /* 0x00008800ff0877ac */ /* 0x000f640008000800 */
[----:B-----5:R-:W-:-:S13]  /*22a0*/  ISETP.GE.AND P0, PT, R12, UR8, PT ;  /* 0x000000080c007c0c */ /* 0x020fda000bf06270 */
        /* <DEDUP_REMOVED lines=8> */
.L_x_521:
[----:B------:R-:W-:Y:S05]  /*2330*/  BSYNC.RECONVERGENT B0 ;  /* 0x0000000000007941 */ /* 0x000fea0003800200 */
.L_x_520:
[----:B------:R1:W-:Y:S01]  /*2340*/  @P4 STS.128 [R8+0xb000], RZ ;  /* 0x00b000ff08004388 */ /* 0x0003e20000000c00 */
[----:B------:R-:W-:Y:S04]  /*2350*/  BSSY.RECONVERGENT B0, `(.L_x_522) ;  /* 0x000000c000007945 */ /* 0x000fe80003800200 */
        /* <DEDUP_REMOVED lines=11> */
.L_x_523:
[----:B------:R-:W-:Y:S05]  /*2410*/  BSYNC.RECONVERGENT B0 ;  /* 0x0000000000007941 */ /* 0x000fea0003800200 */
.L_x_522:
[----:B------:R-:W-:Y:S01]  /*2420*/  BSSY.RECONVERGENT B0, `(.L_x_524) ;  /* 0x0000010000007945 */ /* 0x000fe20003800200 */
[----:B------:R-:W-:-:S03]  /*2430*/  IADD3 R188, PT, PT, R8, UR12, RZ ;  /* 0x0000000c08bc7c10 */ /* 0x000fc6000fffe0ff */
        /* <DEDUP_REMOVED lines=11> */
.L_x_526:
[----:B------:R1:W-:Y:S01]  /*24f0*/  STS.128 [R188], RZ ;  /* 0x000000ffbc007388 */ /* 0x0003e20000000c00 */
[----:B------:R-:W-:Y:S05]  /*2500*/  BRA `(.L_x_527) ;  /* 0x0000000000047947 */ /* 0x000fea0003800000 */
.L_x_525:
[----:B------:R1:W-:Y:S02]  /*2510*/  STS.128 [R188], RZ ;  /* 0x000000ffbc007388 */ /* 0x0003e40000000c00 */
.L_x_527:
[----:B------:R-:W-:Y:S05]  /*2520*/  BSYNC.RECONVERGENT B0 ;  /* 0x0000000000007941 */ /* 0x000fea0003800200 */
.L_x_524:
[--C-:B------:R-:W-:Y:S01]  /*2530*/  SHF.R.U32.HI R34, RZ, 0x1, R32.reuse ;  /* 0x00000001ff227819 */ /* 0x100fe20000011620 */
[----:B------:R-:W-:Y:S01]  /*2540*/  IMAD.MOV.U32 R249, RZ, RZ, 0x7f800000 ;  /* 0x7f800000fff97424 */ /* 0x000fe200078e00ff */
[----:B------:R-:W-:Y:S01]  /*2550*/  SHF.R.U32.HI R0, RZ, 0x2, R32 ;  /* 0x00000002ff007819 */ /* 0x000fe20000011620 */
[----:B------:R-:W-:Y:S01]  /*2560*/  IMAD.MOV.U32 R248, RZ, RZ, 0x7f800000 ;  /* 0x7f800000fff87424 */ /* 0x000fe200078e00ff */
[----:B------:R-:W-:Y:S01]  /*2570*/  LOP3.LUT R239, R34, 0x30, RZ, 0xc0, !PT ;  /* 0x0000003022ef7812 */ /* 0x000fe200078ec0ff */
[----:B------:R-:W-:Y:S02]  /*2580*/  IMAD.MOV.U32 R247, RZ, RZ, 0x7f800000 ;  /* 0x7f800000fff77424 */ /* 0x000fe400078e00ff */
[----:B------:R-:W-:Y:S01]  /*2590*/  IMAD.MOV.U32 R246, RZ, RZ, 0x7f800000 ;  /* 0x7f800000fff67424 */ /* 0x000fe200078e00ff */
[----:B------:R-:W-:Y:S01]  /*25a0*/  LOP3.LUT R239, R239, 0x7, R0, 0xf8, !PT ;  /* 0x00000007efef7812 */ /* 0x000fe200078ef800 */
[----:B------:R2:W-:Y:S03]  /*25b0*/  @P6 STS.128 [R188+0x1000], RZ ;  /* 0x001000ffbc006388 */ /* 0x0005e60000000c00 */
[C---:B-1----:R-:W-:Y:S01]  /*25c0*/  LOP3.LUT R2, R239.reuse, 0x40, RZ, 0xfc, !PT ;  /* 0x00000040ef027812 */ /* 0x042fe200078efcff */
[C---:B------:R-:W-:Y:S01]  /*25d0*/  VIADD R3, R239.reuse, 0x8 ;  /* 0x00000008ef037836 */ /* 0x040fe20000000000 */
[C---:B------:R-:W-:Y:S01]  /*25e0*/  ISETP.GE.AND P3, PT, R239.reuse, UR9, PT ;  /* 0x00000009ef007c0c */ /* 0x040fe2000bf66270 */
[----:B------:R-:W-:Y:S01]  /*25f0*/  VIADD R0, R239, 0x48 ;  /* 0x00000048ef007836 */ /* 0x000fe20000000000 */
[----:B------:R-:W-:Y:S01]  /*2600*/  ISETP.GE.AND P1, PT, R2, UR9, PT ;  /* 0x0000000902007c0c */ /* 0x000fe2000bf26270 */
[----:B------:R-:W-:Y:S01]  /*2610*/  IMAD.MOV.U32 R2, RZ, RZ, 0x4 ;  /* 0x00000004ff027424 */ /* 0x000fe200078e00ff */
[----:B------:R-:W-:-:S02]  /*2620*/  ISETP.GE.AND P2, PT, R3, UR9, PT ;  /* 0x0000000903007c0c */ /* 0x000fc4000bf46270 */
[----:B------:R-:W-:Y:S01]  /*2630*/  ISETP.GE.AND P0, PT, R0, UR9, PT ;  /* 0x0000000900007c0c */ /* 0x000fe2000bf06270 */
[----:B------:R-:W-:Y:S01]  /*2640*/  IMAD.WIDE.U32 R2, R239, R2, UR40 ;  /* 0x00000028ef027e25 */ /* 0x000fe2000f8e0002 */
[----:B------:R-:W-:Y:S05]  /*2650*/  BSSY.RECONVERGENT B0, `(.L_x_528) ;  /* 0x0000010000007945 */ /* 0x000fea0003800200 */
[----:B------:R-:W5:Y:S04]  /*2660*/  @!P3 LDG.E R249, desc[UR26][R2.64] ;  /* 0x0000001a02f9b981 */ /* 0x000f68000c1e1900 */
[----:B------:R-:W5:Y:S04]  /*2670*/  @!P2 LDG.E R248, desc[UR26][R2.64+0x20] ;  /* 0x0000201a02f8a981 */ /* 0x000f68000c1e1900 */
[----:B------:R-:W5:Y:S04]  /*2680*/  @!P1 LDG.E R247, desc[UR26][R2.64+0x100] ;  /* 0x0001001a02f79981 */ /* 0x000f68000c1e1900 */
[----:B------:R1:W5:Y:S02]  /*2690*/  @!P0 LDG.E R246, desc[UR26][R2.64+0x120] ;  /* 0x0001201a02f68981 */ /* 0x000364000c1e1900 */
[----:B-1----:R-:W-:-:S04]  /*26a0*/  LEA R2, P0, R6, R245, 0x1 ;  /* 0x000000f506027211 */ /* 0x002fc800078008ff */
[----:B------:R-:W-:Y:S01]  /*26b0*/  LEA.HI.X R3, R6, R244, R7, 0x1, P0 ;  /* 0x000000f406037211 */ /* 0x000fe200000f0c07 */
[----:B--2---:R-:W-:Y:S08]  /*26c0*/  @P6 BRA `(.L_x_529) ;  /* 0x0000000000206947 */ /* 0x004ff00003800000 */
[----:B------:R-:W1:Y:S02]  /*26d0*/  LDCU UR8, c[0x0][0x440] ;  /* 0x00008800ff0877ac */ /* 0x000e640008000800 */
[----:B-1----:R-:W-:-:S13]  /*26e0*/  ISETP.GE.AND P0, PT, R12, UR8, PT ;  /* 0x000000080c007c0c */ /* 0x002fda000bf06270 */
[----:B------:R1:W-:Y:S01]  /*26f0*/  @P0 STS.128 [R188+0x1000], RZ ;  /* 0x001000ffbc000388 */ /* 0x0003e20000000c00 */
[----:B------:R-:W-:Y:S05]  /*2700*/  @P0 BRA `(.L_x_529) ;  /* 0x0000000000100947 */ /* 0x000fea0003800000 */
[----:B------:R-:W-:Y:S01]  /*2710*/  @!PT LDS RZ, [RZ] ;  /* 0x00000000fffff984 */ /* 0x000fe20000000800 */
[----:B------:R-:W-:Y:S01]  /*2720*/  @!PT LDS RZ, [RZ] ;  /* 0x00000000fffff984 */ /* 0x000fe20000000800 */
[----:B------:R-:W-:Y:S01]  /*2730*/  @!PT LDS RZ, [RZ] ;  /* 0x00000000fffff984 */ /* 0x000fe20000000800 */
[----:B------:R2:W-:Y:S02]  /*2740*/  LDGSTS.E.BYPASS.LTC128B.128 [R188+0x1000], desc[UR26][R2.64] ;  /* 0x0100000002bc7fae */ /* 0x0005e4000b981a1a */
.L_x_529:
[----:B------:R-:W-:Y:S05]  /*2750*/  BSYNC.RECONVERGENT B0 ;  /* 0x0000000000007941 */ /* 0x000fea0003800200 */
.L_x_528:
[----:B------:R1:W-:Y:S01]  /*2760*/  @P5 STS.128 [R188+0x2000], RZ ;  /* 0x002000ffbc005388 */ /* 0x0003e20000000c00 */
[----:B------:R-:W-:Y:S04]  /*2770*/  BSSY.RECONVERGENT B0, `(.L_x_530) ;  /* 0x000000c000007945 */ /* 0x000fe80003800200 */
[----:B------:R-:W-:Y:S05]  /*2780*/  @P5 BRA `(.L_x_531) ;  /* 0x0000000000285947 */ /* 0x000fea0003800000 */
[----:B------:R-:W3:Y:S02]  /*2790*/  LDCU UR8, c[0x0][0x440] ;  /* 0x00008800ff0877ac */ /* 0x000ee40008000800 */
[----:B---3--:R-:W-:-:S13]  /*27a0*/  ISETP.GE.AND P0, PT, R12, UR8, PT ;  /* 0x000000080c007c0c */ /* 0x008fda000bf06270 */
        /* <DEDUP_REMOVED lines=8> */
.L_x_531:
[----:B------:R-:W-:Y:S05]  /*2830*/  BSYNC.RECONVERGENT B0 ;  /* 0x0000000000007941 */ /* 0x000fea0003800200 */
.L_x_530:
[----:B------:R1:W-:Y:S01]  /*2840*/  @P4 STS.128 [R188+0x3000], RZ ;  /* 0x003000ffbc004388 */ /* 0x0003e20000000c00 */
[----:B------:R-:W-:Y:S04]  /*2850*/  BSSY.RECONVERGENT B0, `(.L_x_532) ;  /* 0x000000c000007945 */ /* 0x000fe80003800200 */
        /* <DEDUP_REMOVED lines=11> */
.L_x_533:
[----:B------:R-:W-:Y:S05]  /*2910*/  BSYNC.RECONVERGENT B0 ;  /* 0x0000000000007941 */ /* 0x000fea0003800200 */
.L_x_532:
[----:B------:R-:W3:Y:S01]  /*2920*/  LDCU.64 UR8, c[0x0][0x3d0] ;  /* 0x00007a00ff0877ac */ /* 0x000ee20008000a00 */
[----:B-12---:R-:W-:Y:S01]  /*2930*/  MOV R2, UR16 ;  /* 0x0000001000027c02 */ /* 0x006fe20008000f00 */
[----:B------:R-:W-:Y:S01]  /*2940*/  BSSY.RECONVERGENT B0, `(.L_x_534) ;  /* 0x000001f000007945 */ /* 0x000fe20003800200 */
[----:B------:R-:W-:Y:S02]  /*2950*/  UIADD3 UR13, UPT, UPT, -UR25, UR31, URZ ;  /* 0x0000001f190d7290 */ /* 0x000fe4000fffe1ff */
[----:B------:R-:W-:Y:S01]  /*2960*/  UIMAD UR36, UR5, UR16, URZ ;  /* 0x00000010052472a4 */ /* 0x000fe2000f8e02ff */
[----:B------:R-:W-:-:S03]  /*2970*/  IMAD.WIDE.U32 R2, R2, UR25, R12 ;  /* 0x0000001902027c25 */ /* 0x000fc6000f8e000c */
[----:B------:R-:W-:Y:S01]  /*2980*/  UIMAD UR36, UR25, UR17, UR36 ;  /* 0x00000011192472a4 */ /* 0x000fe2000f8e0224 */
[----:B------:R-:W-:Y:S02]  /*2990*/  ISETP.GE.AND P4, PT, R28, UR13, PT ;  /* 0x0000000d1c007c0c */ /* 0x000fe4000bf86270 */
[----:B------:R-:W-:-:S04]  /*29a0*/  IADD3 R2, P0, PT, R22, R2, RZ ;  /* 0x0000000216027210 */ /* 0x000fc80007f1e0ff */
[----:B------:R-:W-:Y:S01]  /*29b0*/  IADD3.X R3, PT, PT, R23, UR36, R3, P0, !PT ;  /* 0x0000002417037c10 */ /* 0x000fe200087fe403 */
[----:B---3--:R-:W-:-:S04]  /*29c0*/  IMAD R0, R27, UR8, RZ ;  /* 0x000000081b007c24 */ /* 0x008fc8000f8e02ff */
[C---:B------:R-:W-:Y:S02]  /*29d0*/  IMAD R0, R18.reuse, UR9, R0 ;  /* 0x0000000912007c24 */ /* 0x040fe4000f8e0200 */
[----:B------:R-:W-:-:S05]  /*29e0*/  IMAD.WIDE.U32 R6, R18, UR8, R2 ;  /* 0x0000000812067c25 */ /* 0x000fca000f8e0002 */
        /* <DEDUP_REMOVED lines=17> */
.L_x_536:
[----:B------:R2:W-:Y:S01]  /*2b00*/  STS.128 [R8+0xc000], RZ ;  /* 0x00c000ff08007388 */ /* 0x0005e20000000c00 */
[----:B------:R-:W-:Y:S05]  /*2b10*/  BRA `(.L_x_537) ;  /* 0x0000000000047947 */ /* 0x000fea0003800000 */
.L_x_535:
[----:B------:R3:W-:Y:S02]  /*2b20*/  STS.128 [R8+0xc000], RZ ;  /* 0x00c000ff08007388 */ /* 0x0007e40000000c00 */
.L_x_537:
[----:B------:R-:W-:Y:S05]  /*2b30*/  BSYNC.RECONVERGENT B0 ;  /* 0x0000000000007941 */ /* 0x000fea0003800200 */
.L_x_534:
[----:B------:R-:W-:Y:S01]  /*2b40*/  ISETP.GE.AND P3, PT, R31, UR13, PT ;  /* 0x0000000d1f007c0c */ /* 0x000fe2000bf66270 */
[----:B------:R-:W-:Y:S01]  /*2b50*/  BSSY.RECONVERGENT B0, `(.L_x_538) ;  /* 0x0000016000007945 */ /* 0x000fe20003800200 */
[----:B------:R-:W-:Y:S02]  /*2b60*/  ISETP.GE.AND P2, PT, R29, UR13, PT ;  /* 0x0000000d1d007c0c */ /* 0x000fe4000bf46270 */
[----:B------:R-:W-:-:S09]  /*2b70*/  ISETP.GE.AND P1, PT, R30, UR13, PT ;  /* 0x0000000d1e007c0c */ /* 0x000fd2000bf26270 */
[----:B------:R1:W-:Y:S01]  /*2b80*/  @P3 STS.128 [R8+0xd000], RZ ;  /* 0x00d000ff08003388 */ /* 0x0003e20000000c00 */
        /* <DEDUP_REMOVED lines=18> */
.L_x_539:
[----:B------:R-:W-:Y:S05]  /*2cb0*/  BSYNC.RECONVERGENT B0 ;  /* 0x0000000000007941 */ /* 0x000fea0003800200 */
.L_x_538:
[----:B------:R1:W-:Y:S01]  /*2cc0*/  @P2 STS.128 [R8+0xe000], RZ ;  /* 0x00e000ff08002388 */ /* 0x0003e20000000c00 */
[----:B------:R-:W-:Y:S04]  /*2cd0*/  BSSY.RECONVERGENT B0, `(.L_x_540) ;  /* 0x0000013000007945 */ /* 0x000fe80003800200 */
        /* <DEDUP_REMOVED lines=18> */
.L_x_541:
[----:B------:R-:W-:Y:S05]  /*2e00*/  BSYNC.RECONVERGENT B0 ;  /* 0x0000000000007941 */ /* 0x000fea0003800200 */
.L_x_540:
        /* <DEDUP_REMOVED lines=8> */
[----:B------:R-:W-:Y:S01]  /*2e90*/  MOV R2, R6 ;  /* 0x0000000600027202 */ /* 0x000fe20000000f00 */
[----:B------:R-:W-:Y:S01]  /*2ea0*/  IMAD R0, R26, UR16, RZ ;  /* 0x000000101a007c24 */ /* 0x000fe2000f8e02ff */
[----:B------:R-:W-:-:S03]  /*2eb0*/  MOV R3, R9 ;  /* 0x0000000900037202 */ /* 0x000fc60000000f00 */
[C---:B------:R-:W-:Y:S02]  /*2ec0*/  IMAD R0, R19.reuse, UR17, R0 ;  /* 0x0000001113007c24 */ /* 0x040fe4000f8e0200 */
[----:B-1----:R-:W-:-:S05]  /*2ed0*/  IMAD.WIDE.U32 R4, R19, UR16, R2 ;  /* 0x0000001013047c25 */ /* 0x002fca000f8e0002 */
[----:B------:R-:W-:Y:S02]  /*2ee0*/  IADD3 R0, PT, PT, R5, R0, RZ ;  /* 0x0000000005007210 */ /* 0x000fe40007ffe0ff */
[----:B---3--:R-:W-:-:S04]  /*2ef0*/  LEA R2, P0, R4, UR8, 0x1 ;  /* 0x0000000804027c11 */ /* 0x008fc8000f8008ff */
[----:B------:R-:W-:-:S05]  /*2f00*/  LEA.HI.X R3, R4, UR9, R0, 0x1, P0 ;  /* 0x0000000904037c11 */ /* 0x000fca00080f0c00 */
[----:B------:R-:W-:Y:S01]  /*2f10*/  @!PT LDS RZ, [RZ] ;  /* 0x00000000fffff984 */ /* 0x000fe20000000800 */
[----:B------:R-:W-:Y:S01]  /*2f20*/  @!PT LDS RZ, [RZ] ;  /* 0x00000000fffff984 */ /* 0x000fe20000000800 */
[----:B------:R-:W-:Y:S01]  /*2f30*/  @!PT LDS RZ, [RZ] ;  /* 0x00000000fffff984 */ /* 0x000fe20000000800 */
[----:B------:R1:W-:Y:S04]  /*2f40*/  LDGSTS.E.BYPASS.LTC128B.128 [R8+0xf000], desc[UR26][R2.64] ;  /* 0x0f00000002087fae */ /* 0x0003e8000b981a1a */
.L_x_543:
[----:B------:R-:W-:Y:S05]  /*2f50*/  BSYNC.RECONVERGENT B0 ;  /* 0x0000000000007941 */ /* 0x000fea0003800200 */
.L_x_542:
[----:B------:R-:W3:Y:S01]  /*2f60*/  LDCU.64 UR8, c[0x0][0x3d8] ;  /* 0x00007b00ff0877ac */ /* 0x000ee20008000a00 */
[----:B-1----:R-:W-:Y:S01]  /*2f70*/  MOV R2, UR14 ;  /* 0x0000000e00027c02 */ /* 0x002fe20008000f00 */
[----:B------:R-:W-:Y:S01]  /*2f80*/  BSSY.RECONVERGENT B0, `(.L_x_544) ;  /* 0x000001d000007945 */ /* 0x000fe20003800200 */
[----:B------:R-:W-:-:S03]  /*2f90*/  UIMAD UR5, UR5, UR14, URZ ;  /* 0x0000000e050572a4 */ /* 0x000fc6000f8e02ff */
[----:B------:R-:W-:Y:S01]  /*2fa0*/  IMAD.WIDE.U32 R2, R2, UR25, R12 ;  /* 0x0000001902027c25 */ /* 0x000fe2000f8e000c */
[----:B------:R-:W-:Y:S02]  /*2fb0*/  UIMAD UR5, UR25, UR15, UR5 ;  /* 0x0000000f190572a4 */ /* 0x000fe4000f8e0205 */
[----:B------:R-:W-:-:S04]  /*2fc0*/  IADD3 R2, P0, PT, R24, R2, RZ ;  /* 0x0000000218027210 */ /* 0x000fc80007f1e0ff */
[----:B------:R-:W-:Y:S01]  /*2fd0*/  IADD3.X R3, PT, PT, R25, UR5, R3, P0, !PT ;  /* 0x0000000519037c10 */ /* 0x000fe200087fe403 */
        /* <DEDUP_REMOVED lines=20> */
.L_x_546:
[----:B------:R3:W-:Y:S01]  /*3120*/  STS.128 [R8+0x10000], RZ ;  /* 0x010000ff08007388 */ /* 0x0007e20000000c00 */
[----:B------:R-:W-:Y:S05]  /*3130*/  BRA `(.L_x_547) ;  /* 0x0000000000047947 */ /* 0x000fea0003800000 */
.L_x_545:
[----:B------:R1:W-:Y:S02]  /*3140*/  STS.128 [R8+0x10000], RZ ;  /* 0x010000ff08007388 */ /* 0x0003e40000000c00 */
.L_x_547:
[----:B------:R-:W-:Y:S05]  /*3150*/  BSYNC.RECONVERGENT B0 ;  /* 0x0000000000007941 */ /* 0x000fea0003800200 */
.L_x_544:
[----:B------:R-:W1:Y:S01]  /*3160*/  S2R R173, SR_TID.X ;  /* 0x0000000000ad7919 */ /* 0x000e620000002100 */
[C---:B------:R-:W-:Y:S01]  /*3170*/  IMAD.SHL.U32 R168, R32.reuse, 0x40, RZ ;  /* 0x0000004020a87824 */ /* 0x040fe200078e00ff */
[----:B------:R-:W-:Y:S01]  /*3180*/  SHF.R.U32.HI R2, RZ, 0x4, R32 ;  /* 0x00000004ff027819 */ /* 0x000fe20000011620 */
[----:B------:R-:W-:Y:S01]  /*3190*/  IMAD.SHL.U32 R150, R32, 0x20, RZ ;  /* 0x0000002020967824 */ /* 0x000fe200078e00ff */
[----:B------:R1:W-:Y:S01]  /*31a0*/  @P3 STS.128 [R8+0x11000], RZ ;  /* 0x011000ff08003388 */ /* 0x0003e20000000c00 */
[----:B------:R-:W-:Y:S01]  /*31b0*/  BSSY.RECONVERGENT B0, `(.L_x_548) ;  /* 0x000001c000007945 */ /* 0x000fe20003800200 */
[----:B------:R-:W-:Y:S02]  /*31c0*/  LOP3.LUT R0, R168, 0x1c0, RZ, 0xc0, !PT ;  /* 0x000001c0a8007812 */ /* 0x000fe400078ec0ff */
[----:B------:R-:W-:Y:S02]  /*31d0*/  LOP3.LUT R2, R2, 0x8, RZ, 0xc0, !PT ;  /* 0x0000000802027812 */ /* 0x000fe400078ec0ff */
[----:B------:R-:W-:-:S02]  /*31e0*/  LOP3.LUT R15, R168, 0x200, RZ, 0xc0, !PT ;  /* 0x00000200a80f7812 */ /* 0x000fc400078ec0ff */
[----:B------:R-:W-:Y:S02]  /*31f0*/  LOP3.LUT R0, R0, 0x38, R33, 0xf8, !PT ;  /* 0x0000003800007812 */ /* 0x000fe400078ef821 */
[----:B------:R-:W-:Y:S02]  /*3200*/  LOP3.LUT R2, R2, 0x10, R32, 0xf8, !PT ;  /* 0x0000001002027812 */ /* 0x000fe400078ef820 */
[----:B------:R-:W-:Y:S02]  /*3210*/  LOP3.LUT R15, R15, 0xc00, R150, 0xf8, !PT ;  /* 0x00000c000f0f7812 */ /* 0x000fe400078ef896 */
[----:B------:R-:W-:Y:S02]  /*3220*/  LOP3.LUT R14, R0, 0x8, R34, 0x78, !PT ;  /* 0x00000008000e7812 */ /* 0x000fe400078e7822 */
[----:B------:R-:W-:Y:S02]  /*3230*/  LOP3.LUT R7, R2, R0, RZ, 0x3c, !PT ;  /* 0x0000000002077212 */ /* 0x000fe400078e3cff */
[----:B------:R-:W-:Y:S01]  /*3240*/  LOP3.LUT R6, R0, 0x8, R32, 0x78, !PT ;  /* 0x0000000800067812 */ /* 0x000fe200078e7820 */
        /* <DEDUP_REMOVED lines=18> */
.L_x_549:
[----:B------:R-:W-:Y:S05]  /*3370*/  BSYNC.RECONVERGENT B0 ;  /* 0x0000000000007941 */ /* 0x000fea0003800200 */
.L_x_548:
[----:B------:R2:W-:Y:S01]  /*3380*/  @P2 STS.128 [R8+0x12000], RZ ;  /* 0x012000ff08002388 */ /* 0x0005e20000000c00 */
[C---:B-1----:R-:W-:Y:S01]  /*3390*/  IMAD.SHL.U32 R2, R173.reuse, 0x10, RZ ;  /* 0x00000010ad027824 */ /* 0x042fe200078e00ff */
[----:B------:R-:W-:Y:S01]  /*33a0*/  LOP3.LUT R150, R6, 0x7200, R150, 0xf8, !PT ;  /* 0x0000720006967812 */ /* 0x000fe200078ef896 */
[C---:B------:R-:W-:Y:S01]  /*33b0*/  IMAD.SHL.U32 R0, R173.reuse, 0x40, RZ ;  /* 0x00000040ad007824 */ /* 0x040fe200078e00ff */
[----:B------:R-:W-:Y:S01]  /*33c0*/  SHF.R.U32.HI R6, RZ, 0x1, R173 ;  /* 0x00000001ff067819 */ /* 0x000fe200000116ad */
[C---:B------:R-:W-:Y:S01]  /*33d0*/  IMAD.SHL.U32 R4, R173.reuse, 0x2, RZ ;  /* 0x00000002ad047824 */ /* 0x040fe200078e00ff */
[----:B------:R-:W-:Y:S01]  /*33e0*/  LOP3.LUT R2, R2, 0x1c0, RZ, 0xc0, !PT ;  /* 0x000001c002027812 */ /* 0x000fe200078ec0ff */
[C---:B------:R-:W-:Y:S01]  /*33f0*/  IMAD.SHL.U32 R250, R173.reuse, 0x20, RZ ;  /* 0x00000020adfa7824 */ /* 0x040fe200078e00ff */
[----:B------:R-:W-:Y:S01]  /*3400*/  LOP3.LUT R5, R0, 0x1c0, RZ, 0xc0, !PT ;  /* 0x000001c000057812 */ /* 0x000fe200078ec0ff */
[----:B------:R-:W-:Y:S01]  /*3410*/  IMAD.SHL.U32 R172, R173, 0x8, RZ ;  /* 0x00000008adac7824 */ /* 0x000fe200078e00ff */
[----:B------:R-:W-:Y:S01]  /*3420*/  LOP3.LUT R3, R4, 0xe006, R0, 0xc8, !PT ;  /* 0x0000e00604037812 */ /* 0x000fe200078ec800 */
[----:B------:R-:W1:Y:S01]  /*3430*/  LDCU UR5, c[0x0][0x440] ;  /* 0x00008800ff0577ac */ /* 0x000e620008000800 */
[----:B------:R-:W-:Y:S01]  /*3440*/  LOP3.LUT R2, R2, 0x38, R4, 0xf8, !PT ;  /* 0x0000003802027812 */ /* 0x000fe200078ef804 */
[----:B------:R-:W-:Y:S01]  /*3450*/  BSSY.RECONVERGENT B0, `(.L_x_550) ;  /* 0x000001d000007945 */ /* 0x000fe20003800200 */
[----:B------:R-:W-:Y:S01]  /*3460*/  LOP3.LUT R4, R0, 0x200, RZ, 0xc0, !PT ;  /* 0x0000020000047812 */ /* 0x000fe200078ec0ff */
[----:B------:R-:W1:Y:S01]  /*3470*/  LDCU UR13, c[0x0][0x3e0] ;  /* 0x00007c00ff0d77ac */ /* 0x000e620008000800 */
[----:B------:R-:W-:-:S02]  /*3480*/  LOP3.LUT R3, R3, 0xc00, R250, 0xf8, !PT ;  /* 0x00000c0003037812 */ /* 0x000fc400078ef8fa */
[----:B------:R-:W-:Y:S02]  /*3490*/  LOP3.LUT R0, R5, 0x38, R172, 0xf8, !PT ;  /* 0x0000003805007812 */ /* 0x000fe400078ef8ac */
[----:B------:R-:W-:Y:S02]  /*34a0*/  LOP3.LUT R15, R15, R14, RZ, 0xfc, !PT ;  /* 0x0000000e0f0f7212 */ /* 0x000fe400078efcff */
[----:B------:R-:W-:Y:S02]  /*34b0*/  LOP3.LUT R251, R3, R2, RZ, 0xfc, !PT ;  /* 0x0000000203fb7212 */ /* 0x000fe400078efcff */
[----:B------:R-:W-:Y:S02]  /*34c0*/  LOP3.LUT R14, R0, 0x8, R173, 0x78, !PT ;  /* 0x00000008000e7812 */ /* 0x000fe400078e78ad */
[----:B------:R-:W-:Y:S02]  /*34d0*/  LOP3.LUT R168, R7, 0x200, R168, 0xf8, !PT ;  /* 0x0000020007a87812 */ /* 0x000fe400078ef8a8 */
[----:B------:R-:W-:-:S02]  /*34e0*/  LOP3.LUT R2, R4, 0xc00, R250, 0xf8, !PT ;  /* 0x00000c0004027812 */ /* 0x000fc400078ef8fa */
[----:B------:R-:W-:Y:S01]  /*34f0*/  LOP3.LUT R0, R0, 0x8, R6, 0x78, !PT ;  /* 0x0000000800007812 */ /* 0x000fe200078e7806 */
[----:B--2---:R-:W-:Y:S05]  /*3500*/  @P2 BRA `(.L_x_551) ;  /* 0x0000000000442947 */ /* 0x004fea0003800000 */
        /* <DEDUP_REMOVED lines=17> */
.L_x_551:
[----:B-1----:R-:W-:Y:S05]  /*3620*/  BSYNC.RECONVERGENT B0 ;  /* 0x0000000000007941 */ /* 0x002fea0003800200 */
.L_x_550:
[----:B------:R1:W-:Y:S01]  /*3630*/  @P1 STS.128 [R8+0x13000], RZ ;  /* 0x013000ff08001388 */ /* 0x0003e20000000c00 */
[----:B------:R-:W-:Y:S01]  /*3640*/  BSSY.RECONVERGENT B0, `(.L_x_552) ;  /* 0x0000015000007945 */ /* 0x000fe20003800200 */
[----:B------:R-:W-:Y:S02]  /*3650*/  LOP3.LUT R250, R14, 0x7200, R250, 0xf8, !PT ;  /* 0x000072000efa7812 */ /* 0x000fe400078ef8fa */
[----:B------:R-:W-:Y:S01]  /*3660*/  LOP3.LUT R171, R2, R0, RZ, 0xfc, !PT ;  /* 0x0000000002ab7212 */ /* 0x000fe200078efcff */
        /* <DEDUP_REMOVED lines=18> */
.L_x_553:
[----:B------:R-:W-:Y:S05]  /*3790*/  BSYNC.RECONVERGENT B0 ;  /* 0x0000000000007941 */ /* 0x000fea0003800200 */
.L_x_552:
[----:B------:R-:W-:Y:S01]  /*37a0*/  R2P PR, R32, 0x6 ;  /* 0x0000000620007804 */ /* 0x000fe20000000000 */
[----:B------:R-:W-:Y:S01]  /*37b0*/  IMAD.MOV.U32 R0, RZ, RZ, 0x10 ;  /* 0x00000010ff007424 */ /* 0x000fe200078e00ff */
[C---:B------:R-:W-:Y:S01]  /*37c0*/  LOP3.LUT P0, RZ, R173.reuse, 0x4, RZ, 0xc0, !PT ;  /* 0x00000004adff7812 */ /* 0x040fe2000780c0ff */
[----:B-1----:R-:W-:Y:S01]  /*37d0*/  IMAD.MOV.U32 R2, RZ, RZ, 0x20 ;  /* 0x00000020ff027424 */ /* 0x002fe200078e00ff */
[----:B------:R-:W-:Y:S01]  /*37e0*/  LOP3.LUT P5, RZ, R173, 0x8, RZ, 0xc0, !PT ;  /* 0x00000008adff7812 */ /* 0x000fe200078ac0ff */
[----:B------:R-:W1:Y:S01]  /*37f0*/  LDC R222, c[0x0][0x44c] ;  /* 0x00011300ffde7b82 */ /* 0x000e620000000800 */
[----:B------:R-:W-:Y:S01]  /*3800*/  SEL R3, R0, 0xfffffff0, !P0 ;  /* 0xfffffff000037807 */ /* 0x000fe20004000000 */
[----:B------:R-:W0:Y:S01]  /*3810*/  LDGDEPBAR ;  /* 0x00000000000079af */ /* 0x000e220000000000 */
[----:B------:R-:W-:Y:S01]  /*3820*/  SEL R0, R2, 0xffffffe0, !P5 ;  /* 0xffffffe002007807 */ /* 0x000fe20006800000 */
[----:B------:R-:W-:Y:S01]  /*3830*/  IMAD.MOV.U32 R157, RZ, RZ, 0x40 ;  /* 0x00000040ff9d7424 */ /* 0x000fe200078e00ff */
[----:B------:R-:W-:Y:S01]  /*3840*/  LEA R150, R150, UR24, 0x1 ;  /* 0x0000001896967c11 */ /* 0x000fe2000f8e08ff */
[----:B------:R-:W-:Y:S01]  /*3850*/  IMAD.MOV.U32 R165, RZ, RZ, 0x20 ;  /* 0x00000020ffa57424 */ /* 0x000fe200078e00ff */
[----:B------:R-:W-:Y:S01]  /*3860*/  LEA R170, R15, UR24, 0x1 ;  /* 0x000000180faa7c11 */ /* 0x000fe2000f8e08ff */
[----:B------:R1:W-:Y:S01]  /*3870*/  STL [R1], R0 ;  /* 0x0000000001007387 */ /* 0x0003e20000100800 */
[----:B------:R-:W-:Y:S01]  /*3880*/  SEL R157, R157, 0xffffffc0, !P2 ;  /* 0xffffffc09d9d7807 */ /* 0x000fe20005000000 */
[----:B------:R-:W-:Y:S01]  /*3890*/  UIADD3 UR25, UPT, UPT, UR25, 0x80, URZ ;  /* 0x0000008019197890 */ /* 0x000fe2000fffe0ff */
[----:B------:R-:W-:Y:S01]  /*38a0*/  LEA R168, R168, UR24, 0x1 ;  /* 0x00000018a8a87c11 */ /* 0x000fe2000f8e08ff */
[----:B------:R-:W-:Y:S01]  /*38b0*/  IMAD.MOV.U32 R219, RZ, RZ, R188 ;  /* 0x000000ffffdb7224 */ /* 0x000fe200078e00bc */
[----:B------:R-:W-:Y:S01]  /*38c0*/  SEL R165, R165, 0xffffffe0, !P1 ;  /* 0xffffffe0a5a57807 */ /* 0x000fe20004800000 */
[----:B------:R-:W-:Y:S01]  /*38d0*/  IMAD.IADD R164, R157, 0x1, R150 ;  /* 0x000000019da47824 */ /* 0x000fe200078e0296 */
        /* <DEDUP_REMOVED lines=32> */
[C---:B------:R-:W-:Y:S01]  /*3ae0*/  LOP3.LUT P3, RZ, R173.reuse, 0x2, RZ, 0xc0, !PT ;  /* 0x00000002adff7812 */ /* 0x040fe2000786c0ff */
[----:B------:R-:W-:Y:S01]  /*3af0*/  VIADD R170, R170, UR12 ;  /* 0x0000000caaaa7c36 */ /* 0x000fe20008000000 */
[----:B------:R-:W-:Y:S01]  /*3b00*/  LOP3.LUT P4, RZ, R173, 0x10, RZ, 0xc0, !PT ;  /* 0x00000010adff7812 */ /* 0x000fe2000788c0ff */
[----:B------:R-:W-:Y:S01]  /*3b10*/  VIADD R168, R168, UR12 ;  /* 0x0000000ca8a87c36 */ /* 0x000fe20008000000 */
[----:B------:R-:W-:Y:S01]  /*3b20*/  LOP3.LUT R225, R172, 0x38, RZ, 0xc0, !PT ;  /* 0x00000038ace17812 */ /* 0x000fe200078ec0ff */
[C---:B------:R-:W-:Y:S01]  /*3b30*/  IMAD.IADD R156, R165.reuse, 0x1, R150 ;  /* 0x00000001a59c7824 */ /* 0x040fe200078e0296 */
[----:B------:R-:W1:Y:S01]  /*3b40*/  LDCU UR8, c[0x0][0x45c] ;  /* 0x00008b80ff0877ac */ /* 0x000e620008000800 */
[----:B------:R-:W-:Y:S01]  /*3b50*/  IMAD.IADD R169, R165, 0x1, R164 ;  /* 0x00000001a5a97824 */ /* 0x000fe200078e02a4 */
[----:B------:R-:W-:-:S11]  /*3b60*/  UISETP.GE.AND UP1, UPT, UR25, UR31, UPT ;  /* 0x0000001f1900728c */ /* 0x000fd6000bf26270 */
.L_x_556:
[----:B------:R-:W0:Y:S01]  /*3b70*/  LDGDEPBAR ;  /* 0x00000000000079af */ /* 0x000e220000000000 */
[C---:B------:R-:W-:Y:S01]  /*3b80*/  IMAD.IADD R144, R170.reuse, 0x1, R165 ;  /* 0x00000001aa907824 */ /* 0x040fe200078e02a5 */
[----:B------:R-:W-:Y:S01]  /*3b90*/  PLOP3.LUT P5, PT, PT, PT, UP1, 0x80, 0x8 ;  /* 0x000000000008781c */ /* 0x000fe20003faf018 */
[----:B-1----:R-:W-:Y:S01]  /*3ba0*/  IMAD.IADD R0, R170, 0x1, R157 ;  /* 0x00000001aa007824 */ /* 0x002fe200078e029d */
        /* <DEDUP_REMOVED lines=11> */
[----:B------:R-:W2:Y:S08]  /*3c60*/  LDSM.16.M88.4 R32, [R150+0xc800] ;  /* 0x00c800009620783b */ /* 0x000eb00000000200 */
[----:B------:R-:W2:Y:S08]  /*3c70*/  LDSM.16.M88.4 R48, [R150+0xd000] ;  /* 0x00d000009630783b */ /* 0x000eb00000000200 */
[----:B------:R-:W2:Y:S01]  /*3c80*/  LDSM.16.M88.4 R132, [R150+0xd800] ;  /* 0x00d800009684783b */ /* 0x000ea20000000200 */
[-C--:B-1----:R-:W-:Y:S07]  /*3c90*/  HMMA.16816.F32.BF16 R4, R64, R16.reuse, RZ ;  /* 0x000000104004723c */ /* 0x082fee00000418ff */
[----:B------:R-:W-:Y:S01]  /*3ca0*/  LDSM.16.M88.4 R136, [R144] ;  /* 0x000000009088783b */ /* 0x000fe20000000200 */
[C---:B--234-:R-:W-:Y:S07]  /*3cb0*/  HMMA.16816.F32.BF16 R8, R60.reuse, R16, RZ ;  /* 0x000000103c08723c */ /* 0x05cfee00000418ff */
[----:B------:R-:W1:Y:S01]  /*3cc0*/  LDSM.16.M88.4 R140, [R156+0xc000] ;  /* 0x00c000009c8c783b */ /* 0x000e620000000200 */
[-C--:B------:R-:W-:Y:S07]  /*3cd0*/  HMMA.16816.F32.BF16 R12, R60, R18.reuse, RZ ;  /* 0x000000123c0c723c */ /* 0x080fee00000418ff */
[----:B------:R-:W2:Y:S01]  /*3ce0*/  LDSM.16.M88.4 R144, [R144+0x2000] ;  /* 0x002000009090783b */ /* 0x000ea20000000200 */
[C---:B------:R-:W-:Y:S07]  /*3cf0*/  HMMA.16816.F32.BF16 R16, R64.reuse, R18, RZ ;  /* 0x000000124010723c */ /* 0x040fee00000418ff */
[----:B------:R-:W3:Y:S01]  /*3d00*/  LDSM.16.M88.4 R148, [R156+0xc800] ;  /* 0x00c800009c94783b */ /* 0x000ee20000000200 */
[-C--:B------:R-:W-:Y:S07]  /*3d10*/  HMMA.16816.F32.BF16 R20, R64, R32.reuse, RZ ;  /* 0x000000204014723c */ /* 0x080fee00000418ff */
[----:B------:R-:W4:Y:S01]  /*3d20*/  LDSM.16.M88.4 R152, [R156+0xd000] ;  /* 0x00d000009c98783b */ /* 0x000f220000000200 */
[C---:B------:R-:W-:Y:S07]  /*3d30*/  HMMA.16816.F32.BF16 R24, R60.reuse, R32, RZ ;  /* 0x000000203c18723c */ /* 0x040fee00000418ff */
[----:B------:R-:W-:Y:S01]  /*3d40*/  LDSM.16.M88.4 R160, [R164+0xd000] ;  /* 0x00d00000a4a0783b */ /* 0x000fe20000000200 */
[-C--:B------:R-:W-:Y:S08]  /*3d50*/  HMMA.16816.F32.BF16 R28, R60, R34.reuse, RZ ;  /* 0x000000223c1c723c */ /* 0x080ff000000418ff */
[C---:B------:R-:W-:Y:S08]  /*3d60*/  HMMA.16816.F32.BF16 R32, R64.reuse, R34, RZ ;  /* 0x000000224020723c */ /* 0x040ff000000418ff */
[-C--:B------:R-:W-:Y:S08]  /*3d70*/  HMMA.16816.F32.BF16 R36, R64, R48.reuse, RZ ;  /* 0x000000304024723c */ /* 0x080ff000000418ff */
        /* <DEDUP_REMOVED lines=14> */
[-C--:B---3--:R-:W-:Y:S08]  /*3e60*/  HMMA.16816.F32.BF16 R20, R136, R148.reuse, R20 ;  /* 0x000000948814723c */ /* 0x088ff00000041814 */
[C---:B------:R-:W-:Y:S08]  /*3e70*/  HMMA.16816.F32.BF16 R24, R144.reuse, R148, R24 ;  /* 0x000000949018723c */ /* 0x040ff00000041818 */
[-C--:B------:R-:W-:Y:S08]  /*3e80*/  HMMA.16816.F32.BF16 R28, R144, R150.reuse, R28 ;  /* 0x00000096901c723c */ /* 0x080ff0000004181c */
[C---:B------:R-:W-:Y:S01]  /*3e90*/  HMMA.16816.F32.BF16 R32, R136.reuse, R150, R32 ;  /* 0x000000968820723c */ /* 0x040fe20000041820 */
[----:B------:R-:W1:Y:S07]  /*3ea0*/  LDSM.16.M88.4 R148, [R164+0xc000] ;  /* 0x00c00000a494783b */ /* 0x000e6e0000000200 */
[-C--:B----4-:R-:W-:Y:S08]  /*3eb0*/  HMMA.16816.F32.BF16 R36, R136, R152.reuse, R36 ;  /* 0x000000988824723c */ /* 0x090ff00000041824 */
[C---:B------:R-:W-:Y:S08]  /*3ec0*/  HMMA.16816.F32.BF16 R40, R144.reuse, R152, R40 ;  /* 0x000000989028723c */ /* 0x040ff00000041828 */
[-C--:B------:R-:W-:Y:S08]  /*3ed0*/  HMMA.16816.F32.BF16 R44, R144, R154.reuse, R44 ;  /* 0x0000009a902c723c */ /* 0x080ff0000004182c */
[C---:B------:R-:W-:Y:S01]  /*3ee0*/  HMMA.16816.F32.BF16 R48, R136.reuse, R154, R48 ;  /* 0x0000009a8830723c */ /* 0x040fe20000041830 */
[----:B------:R2:W3:Y:S07]  /*3ef0*/  LDSM.16.M88.4 R152, [R0+0x2000] ;  /* 0x002000000098783b */ /* 0x0004ee0000000200 */
[-C--:B------:R-:W-:Y:S08]  /*3f00*/  HMMA.16816.F32.BF16 R52, R136, R132.reuse, R52 ;  /* 0x000000848834723c */ /* 0x080ff00000041834 */
        /* <DEDUP_REMOVED lines=9> */
[----:B------:R2:W3:Y:S03]  /*3fa0*/  LDSM.16.M88.4 R164, [R0+0x2000] ;  /* 0x0020000000a4783b */ /* 0x0004e60000000200 */
[----:B------:R-:W-:Y:S04]  /*3fb0*/  LEA R148, R171, UR4, 0x1 ;  /* 0x00000004ab947c11 */ /* 0x000fe8000f8e08ff */
[-C--:B------:R-:W-:Y:S08]  /*3fc0*/  HMMA.16816.F32.BF16 R12, R152, R150.reuse, R12 ;  /* 0x00000096980c723c */ /* 0x080ff0000004180c */
[C---:B------:R-:W-:Y:S04]  /*3fd0*/  HMMA.16816.F32.BF16 R16, R140.reuse, R150, R16 ;  /* 0x000000968c10723c */ /* 0x040fe80000041810 */
[----:B------:R-:W-:Y:S02]  /*3fe0*/  LEA R151, R251, UR4, 0x1 ;  /* 0x00000004fb977c11 */ /* 0x000fe4000f8e08ff */
[----:B------:R-:W-:Y:S02]  /*3ff0*/  LEA R150, R250, UR4, 0x1 ;  /* 0x00000004fa967c11 */ /* 0x000fe4000f8e08ff */
[-C--:B------:R-:W-:Y:S03]  /*4000*/  HMMA.16816.F32.BF16 R20, R140, R156.reuse, R20 ;  /* 0x0000009c8c14723c */ /* 0x080fe60000041814 */
[----:B--2---:R-:W-:Y:S01]  /*4010*/  @P5 LOP3.LUT R0, R3, 0x6, RZ, 0xc0, !PT ;  /* 0x0000000603005812 */ /* 0x004fe200078ec0ff */
[----:B-----5:R-:W-:Y:S01]  /*4020*/  FMUL.FTZ R3, R248, 1.4426950216293334961 ;  /* 0x3fb8aa3bf8037820 */ /* 0x020fe20000410000 */
[----:B------:R-:W-:Y:S02]  /*4030*/  PLOP3.LUT P5, PT, PT, PT, UP1, 0x80, 0x8 ;  /* 0x000000000008781c */ /* 0x000fe40003faf018 */
[----:B------:R-:W-:Y:S01]  /*4040*/  @P1 LOP3.LUT R0, R0, 0x1c0, R2, 0xf8, !PT ;  /* 0x000001c000001812 */ /* 0x000fe200078ef802 */
[C---:B------:R-:W-:Y:S01]  /*4050*/  HMMA.16816.F32.BF16 R24, R152.reuse, R156, R24 ;  /* 0x0000009c9818723c */ /* 0x040fe20000041818 */
[----:B------:R-:W-:Y:S07]  /*4060*/  PLOP3.LUT P1, PT, PT, PT, UP1, 0x80, 0x8 ;  /* 0x000000000008781c */ /* 0x000fee0003f2f018 */
[-C--:B------:R-:W-:Y:S08]  /*4070*/  HMMA.16816.F32.BF16 R28, R152, R158.reuse, R28 ;  /* 0x0000009e981c723c */ /* 0x080ff0000004181c */
        /* <DEDUP_REMOVED lines=8> */
[----:B------:R-:W-:Y:S05]  /*4100*/  VIADD R152, R151, 0x1c040 ;  /* 0x0001c04097987836 */ /* 0x000fea0000000000 */
[----:B------:R-:W-:Y:S01]  /*4110*/  HMMA.16816.F32.BF16 R64, R140, R146, R64 ;  /* 0x000000928c40723c */ /* 0x000fe20000041840 */
[----:B------:R-:W2:Y:S01]  /*4120*/  LDL R143, [R1] ;  /* 0x00000000018f7983 */ /* 0x000ea20000100800 */
[----:B------:R-:W-:Y:S02]  /*4130*/  IMAD.U32 R141, RZ, RZ, UR33 ;  /* 0x00000021ff8d7e24 */ /* 0x000fe4000f8e00ff */
[----:B------:R-:W-:Y:S01]  /*4140*/  FMUL.FTZ R140, R249, 1.4426950216293334961 ;  /* 0x3fb8aa3bf98c7820 */ /* 0x000fe20000410000 */
[----:B------:R-:W-:Y:S02]  /*4150*/  IMAD.MOV.U32 R142, RZ, RZ, 0x10 ;  /* 0x00000010ff8e7424 */ /* 0x000fe400078e00ff */
[----:B------:R-:W-:Y:S01]  /*4160*/  @P6 IMAD R141, R141, 0x80, R0 ;  /* 0x000000808d8d6824 */ /* 0x000fe200078e0200 */
[-C--:B-1----:R-:W-:Y:S01]  /*4170*/  HMMA.16816.F32.BF16 R4, R132, R136.reuse, R4 ;  /* 0x000000888404723c */ /* 0x082fe20000041804 */
[----:B------:R-:W-:Y:S04]  /*4180*/  PLOP3.LUT P6, PT, PT, PT, UP1, 0x80, 0x8 ;  /* 0x000000000008781c */ /* 0x000fe80003fcf018 */
[C---:B------:R-:W-:Y:S01]  /*4190*/  @P2 VIADD R0, R141.reuse, 0x1 ;  /* 0x000000018d002836 */ /* 0x040fe20000000000 */
[----:B------:R-:W-:Y:S02]  /*41a0*/  @P5 ISETP.GE.AND P5, PT, R141, UR31, PT ;  /* 0x0000001f8d005c0c */ /* 0x000fe4000bfa6270 */
[C---:B---3--:R-:W-:Y:S01]  /*41b0*/  HMMA.16816.F32.BF16 R8, R164.reuse, R136, R8 ;  /* 0x00000088a408723c */ /* 0x048fe20000041808 */
[----:B------:R-:W-:Y:S03]  /*41c0*/  PLOP3.LUT P2, PT, PT, PT, UP1, 0x80, 0x8 ;  /* 0x000000000008781c */ /* 0x000fe60003f4f018 */
[----:B------:R-:W-:Y:S04]  /*41d0*/  SEL R142, R142, 0xfffffff0, !P0 ;  /* 0xfffffff08e8e7807 */ /* 0x000fe80004000000 */
[-C--:B------:R-:W-:Y:S03]  /*41e0*/  HMMA.16816.F32.BF16 R12, R164, R138.reuse, R12 ;  /* 0x0000008aa40c723c */ /* 0x080fe6000004180c */
[----:B------:R-:W-:Y:S01]  /*41f0*/  @P1 FSEL R4, R4, -INF , !P5 ;  /* 0xff80000004041808 */ /* 0x000fe20006800000 */
[----:B------:R-:W-:Y:S01]  /*4200*/  IMAD.IADD R160, R151, 0x1, R142 ;  /* 0x0000000197a07824 */ /* 0x000fe200078e028e */
[----:B------:R-:W-:Y:S02]  /*4210*/  @P6 FSEL R6, R6, -INF , !P5 ;  /* 0xff80000006066808 */ /* 0x000fe40006800000 */
[----:B------:R-:W-:Y:S01]  /*4220*/  PLOP3.LUT P1, PT, PT, PT, UP1, 0x80, 0x8 ;  /* 0x000000000008781c */ /* 0x000fe20003f2f018 */
[C---:B------:R-:W-:Y:S01]  /*4230*/  HMMA.16816.F32.BF16 R16, R132.reuse, R138, R16 ;  /* 0x0000008a8410723c */ /* 0x040fe20000041810 */
[----:B------:R-:W-:Y:S01]  /*4240*/  PLOP3.LUT P6, PT, PT, PT, UP1, 0x80, 0x8 ;  /* 0x000000000008781c */ /* 0x000fe20003fcf018 */
[----:B------:R-:W1:Y:S02]  /*4250*/  LDSM.16.M88.4 R136, [R169+0xc800] ;  /* 0x00c80000a988783b */ /* 0x000e640000000200 */
[----:B------:R-:W-:Y:S02]  /*4260*/  @P2 FSEL R8, R8, -INF , !P5 ;  /* 0xff80000008082808 */ /* 0x000fe40006800000 */
[----:B------:R-:W-:Y:S06]  /*4270*/  PLOP3.LUT P2, PT, PT, PT, UP1, 0x80, 0x8 ;  /* 0x000000000008781c */ /* 0x000fec0003f4f018 */
[----:B------:R-:W-:Y:S02]  /*4280*/  @P1 FSEL R10, R10, -INF , !P5 ;  /* 0xff8000000a0a1808 */ /* 0x000fe40006800000 */
[----:B------:R-:W-:Y:S02]  /*4290*/  @P6 ISETP.GE.AND P6, PT, R0, UR31, PT ;  /* 0x0000001f00006c0c */ /* 0x000fe4000bfc6270 */
[----:B------:R-:W-:Y:S02]  /*42a0*/  PLOP3.LUT P5, PT, PT, PT, UP1, 0x80, 0x8 ;  /* 0x000000000008781c */ /* 0x000fe40003faf018 */
[----:B------:R-:W-:Y:S02]  /*42b0*/  PLOP3.LUT P1, PT, PT, PT, UP1, 0x80, 0x8 ;  /* 0x000000000008781c */ /* 0x000fe40003f2f018 */
[----:B------:R-:W-:Y:S02]  /*42c0*/  @P2 FSEL R5, R5, -INF , !P6 ;  /* 0xff80000005052808 */ /* 0x000fe40007000000 */
[----:B------:R-:W-:Y:S07]  /*42d0*/  PLOP3.LUT P2, PT, PT, PT, UP1, 0x80, 0x8 ;  /* 0x000000000008781c */ /* 0x000fee0003f4f018 */
[----:B------:R-:W-:Y:S02]  /*42e0*/  @P5 FSEL R7, R7, -INF , !P6 ;  /* 0xff80000007075808 */ /* 0x000fe40007000000 */
[----:B------:R-:W-:Y:S02]  /*42f0*/  PLOP3.LUT P5, PT, PT, PT, UP1, 0x80, 0x8 ;  /* 0x000000000008781c */ /* 0x000fe40003faf018 */
[----:B------:R-:W-:Y:S02]  /*4300*/  @P1 FSEL R9, R9, -INF , !P6 ;  /* 0xff80000009091808 */ /* 0x000fe40007000000 */
[----:B------:R-:W-:Y:S02]  /*4310*/  PLOP3.LUT P1, PT, PT, PT, UP1, 0x80, 0x8 ;  /* 0x000000000008781c */ /* 0x000fe40003f2f018 */
[----:B------:R-:W-:Y:S02]  /*4320*/  @P2 FSEL R11, R11, -INF , !P6 ;  /* 0xff8000000b0b2808 */ /* 0x000fe40007000000 */
[----:B------:R-:W-:Y:S02]  /*4330*/  PLOP3.LUT P6, PT, PT, PT, UP1, 0x80, 0x8 ;  /* 0x000000000008781c */ /* 0x000fe40003fcf018 */
[----:B------:R-:W-:Y:S01]  /*4340*/  PLOP3.LUT P2, PT, PT, PT, UP1, 0x80, 0x8 ;  /* 0x000000000008781c */ /* 0x000fe20003f4f018 */
[-C--:B-1----:R-:W-:Y:S03]  /*4350*/  HMMA.16816.F32.BF16 R20, R132, R136.reuse, R20 ;  /* 0x000000888414723c */ /* 0x082fe60000041814 */
[C---:B------:R-:W-:Y:S01]  /*4360*/  @P5 VIADD R0, R141.reuse, 0x8 ;  /* 0x000000088d005836 */ /* 0x040fe20000000000 */
[----:B------:R-:W-:Y:S02]  /*4370*/  PLOP3.LUT P5, PT, PT, PT, UP1, 0x80, 0x8 ;  /* 0x000000000008781c */ /* 0x000fe40003faf018 */
[----:B------:R-:W-:Y:S01]  /*4380*/  @P1 VIADD R2, R141, 0x9 ;  /* 0x000000098d021836 */ /* 0x000fe20000000000 */
[----:B------:R-:W-:Y:S01]  /*4390*/  PLOP3.LUT P1, PT, PT, PT, UP1, 0x80, 0x8 ;  /* 0x000000000008781c */ /* 0x000fe20003f2f018 */
[C---:B------:R-:W-:Y:S04]  /*43a0*/  HMMA.16816.F32.BF16 R24, R164.reuse, R136, R24 ;  /* 0x00000088a418723c */ /* 0x040fe80000041818 */
[----:B------:R-:W-:Y:S04]  /*43b0*/  @P6 ISETP.GE.AND P6, PT, R0, UR31, PT ;  /* 0x0000001f00006c0c */ /* 0x000fe8000bfc6270 */
        /* <DEDUP_REMOVED lines=30> */
[----:B------:R-:W-:Y:S02]  /*45a0*/  @P6 FSEL R22, R22, -INF , !P5 ;  /* 0xff80000016166808 */ /* 0x000fe40006800000 */
[-C--:B------:R-:W-:Y:S01]  /*45b0*/  HMMA.16816.F32.BF16 R44, R164, R138.reuse, R44 ;  /* 0x0000008aa42c723c */ /* 0x080fe2000004182c */
[----:B------:R-:W-:Y:S02]  /*45c0*/  PLOP3.LUT P1, PT, PT, PT, UP1, 0x80, 0x8 ;  /* 0x000000000008781c */ /* 0x000fe40003f2f018 */
[----:B------:R-:W-:Y:S02]  /*45d0*/  PLOP3.LUT P6, PT, PT, PT, UP1, 0x80, 0x8 ;  /* 0x000000000008781c */ /* 0x000fe40003fcf018 */
[----:B------:R-:W-:Y:S02]  /*45e0*/  @P2 FSEL R24, R24, -INF , !P5 ;  /* 0xff80000018182808 */ /* 0x000fe40006800000 */
[----:B------:R-:W-:Y:S01]  /*45f0*/  PLOP3.LUT P2, PT, PT, PT, UP1, 0x80, 0x8 ;  /* 0x000000000008781c */ /* 0x000fe20003f4f018 */
[C---:B------:R-:W-:Y:S01]  /*4600*/  HMMA.16816.F32.BF16 R48, R132.reuse, R138, R48 ;  /* 0x0000008a8430723c */ /* 0x040fe20000041830 */
[----:B------:R-:W1:Y:S05]  /*4610*/  LDSM.16.M88.4 R136, [R169+0xd800] ;  /* 0x00d80000a988783b */ /* 0x000e6a0000000200 */
[----:B------:R-:W-:Y:S02]  /*4620*/  @P1 FSEL R26, R26, -INF , !P5 ;  /* 0xff8000001a1a1808 */ /* 0x000fe40006800000 */
[----:B------:R-:W-:Y:S02]  /*4630*/  @P6 ISETP.GE.AND P6, PT, R2, UR31, PT ;  /* 0x0000001f02006c0c */ /* 0x000fe4000bfc6270 */
[----:B------:R-:W-:Y:S02]  /*4640*/  PLOP3.LUT P5, PT, PT, PT, UP1, 0x80, 0x8 ;  /* 0x000000000008781c */ /* 0x000fe40003faf018 */
[----:B------:R-:W-:Y:S02]  /*4650*/  @P2 FSEL R21, R21, -INF , !P6 ;  /* 0xff80000015152808 */ /* 0x000fe40007000000 */
[----:B------:R-:W-:Y:S02]  /*4660*/  PLOP3.LUT P1, PT, PT, PT, UP1, 0x80, 0x8 ;  /* 0x000000000008781c */ /* 0x000fe40003f2f018 */
[----:B------:R-:W-:Y:S07]  /*4670*/  PLOP3.LUT P2, PT, PT, PT, UP1, 0x80, 0x8 ;  /* 0x000000000008781c */ /* 0x000fee0003f4f018 */
[----:B------:R-:W-:Y:S02]  /*4680*/  @P5 FSEL R23, R23, -INF , !P6 ;  /* 0xff80000017175808 */ /* 0x000fe40007000000 */
[----:B------:R-:W-:Y:S02]  /*4690*/  PLOP3.LUT P5, PT, PT, PT, UP1, 0x80, 0x8 ;  /* 0x000000000008781c */ /* 0x000fe40003faf018 */
[----:B------:R-:W-:Y:S02]  /*46a0*/  @P1 FSEL R25, R25, -INF , !P6 ;  /* 0xff80000019191808 */ /* 0x000fe40007000000 */
[----:B------:R-:W-:Y:S02]  /*46b0*/  PLOP3.LUT P1, PT, PT, PT, UP1, 0x80, 0x8 ;  /* 0x000000000008781c */ /* 0x000fe40003f2f018 */
[----:B------:R-:W-:Y:S02]  /*46c0*/  @P2 FSEL R27, R27, -INF , !P6 ;  /* 0xff8000001b1b2808 */ /* 0x000fe40007000000 */
[----:B------:R-:W-:Y:S02]  /*46d0*/  PLOP3.LUT P6, PT, PT, PT, UP1, 0x80, 0x8 ;  /* 0x000000000008781c */ /* 0x000fe40003fcf018 */
[----:B------:R-:W-:Y:S03]  /*46e0*/  PLOP3.LUT P2, PT, PT, PT, UP1, 0x80, 0x8 ;  /* 0x000000000008781c */ /* 0x000fe60003f4f018 */
[C---:B------:R-:W-:Y:S01]  /*46f0*/  @P5 VIADD R0, R141.reuse, 0x18 ;  /* 0x000000188d005836 */ /* 0x040fe20000000000 */
[----:B------:R-:W-:Y:S01]  /*4700*/  PLOP3.LUT P5, PT, PT, PT, UP1, 0x80, 0x8 ;  /* 0x000000000008781c */ /* 0x000fe20003faf018 */
[-C--:B-1----:R-:W-:Y:S03]  /*4710*/  HMMA.16816.F32.BF16 R52, R132, R136.reuse, R52 ;  /* 0x000000888434723c */ /* 0x082fe60000041834 */
[----:B------:R-:W-:Y:S01]  /*4720*/  @P1 VIADD R2, R141, 0x19 ;  /* 0x000000198d021836 */ /* 0x000fe20000000000 */
[----:B------:R-:W-:Y:S02]  /*4730*/  PLOP3.LUT P1, PT, PT, PT, UP1, 0x80, 0x8 ;  /* 0x000000000008781c */ /* 0x000fe40003f2f018 */
[----:B------:R-:W-:Y:S02]  /*4740*/  @P6 ISETP.GE.AND P6, PT, R0, UR31, PT ;  /* 0x0000001f00006c0c */ /* 0x000fe4000bfc6270 */
[C---:B------:R-:W-:Y:S04]  /*4750*/  HMMA.16816.F32.BF16 R56, R164.reuse, R136, R56 ;  /* 0x00000088a438723c */ /* 0x040fe80000041838 */
[----:B------:R-:W-:Y:S02]  /*4760*/  @P2 FSEL R28, R28, -INF , !P6 ;  /* 0xff8000001c1c2808 */ /* 0x000fe40007000000 */
[----:B------:R-:W-:Y:S02]  /*4770*/  PLOP3.LUT P2, PT, PT, PT, UP1, 0x80, 0x8 ;  /* 0x000000000008781c */ /* 0x000fe40003f4f018 */
[-C--:B------:R-:W-:Y:S03]  /*4780*/  HMMA.16816.F32.BF16 R60, R164, R138.reuse, R60 ;  /* 0x0000008aa43c723c */ /* 0x080fe6000004183c */
[----:B------:R-:W-:Y:S02]  /*4790*/  @P5 FSEL R30, R30, -INF , !P6 ;  /* 0xff8000001e1e5808 */ /* 0x000fe40007000000 */
[----:B------:R-:W-:Y:S02]  /*47a0*/  PLOP3.LUT P5, PT, PT, PT, UP1, 0x80, 0x8 ;  /* 0x000000000008781c */ /* 0x000fe40003faf018 */
[----:B------:R-:W-:Y:S01]  /*47b0*/  @P1 FSEL R32, R32, -INF , !P6 ;  /* 0xff80000020201808 */ /* 0x000fe20007000000 */
[----:B------:R-:W-:Y:S01]  /*47c0*/  HMMA.16816.F32.BF16 R64, R132, R138, R64 ;  /* 0x0000008a8440723c */ /* 0x000fe20000041840 */
[----:B------:R-:W-:Y:S03]  /*47d0*/  PLOP3.LUT P1, PT, PT, PT, UP1, 0x80, 0x8 ;  /* 0x000000000008781c */ /* 0x000fe60003f2f018 */
[----:B------:R-:W-:Y:S02]  /*47e0*/  @P2 FSEL R34, R34, -INF , !P6 ;  /* 0xff80000022222808 */ /* 0x000fe40007000000 */
[----:B------:R-:W-:Y:S02]  /*47f0*/  PLOP3.LUT P2, PT, PT, PT, UP1, 0x80, 0x8 ;  /* 0x000000000008781c */ /* 0x000fe40003f4f018 */
[----:B------:R-:W-:Y:S02]  /*4800*/  PLOP3.LUT P6, PT, PT, PT, UP1, 0x80, 0x8 ;  /* 0x000000000008781c */ /* 0x000fe40003fcf018 */
[----:B------:R-:W-:Y:S01]  /*4810*/  @P5 ISETP.GE.AND P5, PT, R2, UR31, PT ;  /* 0x0000001f02005c0c */ /* 0x000fe2000bfa6270 */
[----:B------:R-:W-:Y:S03]  /*4820*/  FMUL.FTZ R2, R247, 1.4426950216293334961 ;  /* 0x3fb8aa3bf7027820 */ /* 0x000fe60000410000 */
        /* <DEDUP_REMOVED lines=10> */
[----:B------:R-:W-:Y:S04]  /*48d0*/  PLOP3.LUT P2, PT, PT, PT, UP1, 0x80, 0x8 ;  /* 0x000000000008781c */ /* 0x000fe80003f4f018 */
[----:B------:R-:W-:Y:S05]  /*48e0*/  @P6 ISETP.GE.AND P6, PT, R0, UR31, PT ;  /* 0x0000001f00006c0c */ /* 0x000fea000bfc6270 */
        /* <DEDUP_REMOVED lines=11> */
[----:B------:R-:W-:Y:S01]  /*49a0*/  @P2 ISETP.GE.AND P2, PT, R0, UR31, PT ;  /* 0x0000001f00002c0c */ /* 0x000fe2000bf46270 */
[----:B--2---:R-:W-:Y:S03]  /*49b0*/  IMAD.IADD R158, R151, 0x1, R143 ;  /* 0x00000001979e7824 */ /* 0x004fe600078e028f */
[----:B------:R-:W-:Y:S02]  /*49c0*/  @P1 FSEL R39, R39, -INF , !P2 ;  /* 0xff80000027271808 */ /* 0x000fe40005000000 */
[----:B------:R-:W-:Y:S01]  /*49d0*/  PLOP3.LUT P1, PT, PT, PT, UP1, 0x80, 0x8 ;  /* 0x000000000008781c */ /* 0x000fe20003f2f018 */
[----:B------:R-:W-:Y:S02]  /*49e0*/  IMAD.IADD R159, R142, 0x1, R158 ;  /* 0x000000018e9f7824 */ /* 0x000fe400078e029e */
        /* <DEDUP_REMOVED lines=14> */
[----:B------:R-:W-:Y:S01]  /*4ad0*/  FMUL.FTZ R0, R246, 1.4426950216293334961 ;  /* 0x3fb8aa3bf6007820 */ /* 0x000fe20000410000 */
        /* <DEDUP_REMOVED lines=100> */
[----:B------:R-:W-:Y:S01]  /*5120*/  FFMA.FTZ R37, R37, UR8, -R140 ;  /* 0x0000000825257c23 */ /* 0x000fe2000801088c */
[----:B------:R-:W-:Y:S01]  /*5130*/  PLOP3.LUT P6, PT, PT, PT, UP1, 0x80, 0x8 ;  /* 0x000000000008781c */ /* 0x000fe20003fcf018 */
        /* <DEDUP_REMOVED lines=9> */
[----:B-1----:R-:W-:Y:S01]  /*51d0*/  F2FP.BF16.F32.PACK_AB R4, R197, R198 ;  /* 0x000000c6c504723e */ /* 0x002fe200000010ff */
[----:B------:R-:W-:Y:S01]  /*51e0*/  @P1 VIADD R141, R141, 0x39 ;  /* 0x000000398d8d1836 */ /* 0x000fe20000000000 */
[----:B------:R-:W-:Y:S01]  /*51f0*/  PLOP3.LUT P1, PT, PT, PT, UP1, 0x80, 0x8 ;  /* 0x000000000008781c */ /* 0x000fe20003f2f018 */
[----:B------:R1:W-:Y:S04]  /*5200*/  STS [R160+0x1c000], R5 ;  /* 0x01c00005a0007388 */ /* 0x0003e80000000800 */
[----:B------:R-:W3:Y:S01]  /*5210*/  MUFU.EX2 R204, R25 ;  /* 0x0000001900cc7308 */ /* 0x000ee20000000800 */
[--C-:B------:R-:W-:Y:S01]  /*5220*/  FFMA.FTZ R50, R50, UR8, -R3.reuse ;  /* 0x0000000832327c23 */ /* 0x100fe20008010803 */
[--C-:B------:R-:W-:Y:S01]  /*5230*/  FFMA.FTZ R51, R51, UR8, -R3.reuse ;  /* 0x0000000833337c23 */ /* 0x100fe20008010803 */
[----:B------:R4:W-:Y:S07]  /*5240*/  STS [R160+0x1c400], R4 ;  /* 0x01c40004a0007388 */ /* 0x0009ee0000000800 */
[----:B------:R-:W-:Y:S01]  /*5250*/  MUFU.EX2 R212, R26 ;  /* 0x0000001a00d47308 */ /* 0x000fe20000000800 */
[----:B------:R-:W-:Y:S01]  /*5260*/  @P6 ISETP.GE.AND P6, PT, R141, UR31, PT ;  /* 0x0000001f8d006c0c */ /* 0x000fe2000bfc6270 */
[----:B------:R-:W-:Y:S02]  /*5270*/  IMAD.IADD R155, R142, 0x1, R152 ;  /* 0x000000018e9b7824 */ /* 0x000fe400078e0298 */
[--C-:B------:R-:W-:Y:S06]  /*5280*/  FFMA.FTZ R48, R48, UR8, -R140.reuse ;  /* 0x0000000830307c23 */ /* 0x100fec000801088c */
[----:B------:R-:W-:Y:S01]  /*5290*/  MUFU.EX2 R211, R27 ;  /* 0x0000001b00d37308 */ /* 0x000fe20000000800 */
[----:B------:R-:W-:Y:S01]  /*52a0*/  FFMA.FTZ R49, R49, UR8, -R140 ;  /* 0x0000000831317c23 */ /* 0x000fe2000801088c */
[--C-:B------:R-:W-:Y:S01]  /*52b0*/  FFMA.FTZ R40, R40, UR8, -R2.reuse ;  /* 0x0000000828287c23 */ /* 0x100fe20008010802 */
[----:B------:R-:W-:Y:S07]  /*52c0*/  @P1 FSEL R53, R53, -INF , !P2 ;  /* 0xff80000035351808 */ /* 0x000fee0005000000 */
[----:B------:R-:W-:Y:S01]  /*52d0*/  MUFU.EX2 R203, R28 ;  /* 0x0000001c00cb7308 */ /* 0x000fe20000000800 */
[----:B------:R-:W-:Y:S01]  /*52e0*/  PLOP3.LUT P1, PT, PT, PT, UP1, 0x80, 0x8 ;  /* 0x000000000008781c */ /* 0x000fe20003f2f018 */
[----:B------:R-:W-:Y:S01]  /*52f0*/  FFMA.FTZ R41, R41, UR8, -R2 ;  /* 0x0000000829297c23 */ /* 0x000fe20008010802 */
[--C-:B------:R-:W-:Y:S07]  /*5300*/  FFMA.FTZ R42, R42, UR8, -R0.reuse ;  /* 0x000000082a2a7c23 */ /* 0x100fee0008010800 */
[----:B------:R-:W-:Y:S01]  /*5310*/  MUFU.EX2 R201, R29 ;  /* 0x0000001d00c97308 */ /* 0x000fe20000000800 */
[----:B------:R-:W-:Y:S01]  /*5320*/  FFMA.FTZ R43, R43, UR8, -R0 ;  /* 0x000000082b2b7c23 */ /* 0x000fe20008010800 */
[--C-:B------:R-:W-:Y:S01]  /*5330*/  FFMA.FTZ R44, R44, UR8, -R2.reuse ;  /* 0x000000082c2c7c23 */ /* 0x100fe20008010802 */
[--C-:B------:R-:W-:Y:S01]  /*5340*/  FFMA.FTZ R45, R45, UR8, -R2.reuse ;  /* 0x000000082d2d7c23 */ /* 0x100fe20008010802 */
[----:B--2---:R-:W-:Y:S06]  /*5350*/  F2FP.BF16.F32.PACK_AB R6, R213, R214 ;  /* 0x000000d6d506723e */ /* 0x004fec00000010ff */
[----:B------:R-:W-:Y:S01]  /*5360*/  MUFU.EX2 R208, R30 ;  /* 0x0000001e00d07308 */ /* 0x000fe20000000800 */
[----:B------:R-:W-:Y:S01]  /*5370*/  FFMA.FTZ R56, R56, UR8, -R2 ;  /* 0x0000000838387c23 */ /* 0x000fe20008010802 */
[--C-:B------:R-:W-:Y:S01]  /*5380*/  FFMA.FTZ R46, R46, UR8, -R0.reuse ;  /* 0x000000082e2e7c23 */ /* 0x100fe20008010800 */
[----:B-1----:R-:W-:Y:S01]  /*5390*/  F2FP.BF16.F32.PACK_AB R5, R217, R218 ;  /* 0x000000dad905723e */ /* 0x002fe200000010ff */
[----:B------:R3:W-:Y:S01]  /*53a0*/  STS [R151+0x1e000], R6 ;  /* 0x01e0000697007388 */ /* 0x0007e20000000800 */
[----:B------:R-:W-:Y:S05]  /*53b0*/  @P1 FSEL R55, R55, -INF , !P2 ;  /* 0xff80000037371808 */ /* 0x000fea0005000000 */
[----:B------:R-:W-:Y:S01]  /*53c0*/  MUFU.EX2 R207, R31 ;  /* 0x0000001f00cf7308 */ /* 0x000fe20000000800 */
[----:B----4-:R-:W-:Y:S01]  /*53d0*/  F2FP.BF16.F32.PACK_AB R4, R209, R210 ;  /* 0x000000d2d104723e */ /* 0x010fe200000010ff */
[----:B------:R1:W-:Y:S01]  /*53e0*/  STS [R151+0x1e400], R5 ;  /* 0x01e4000597007388 */ /* 0x0003e20000000800 */
[----:B------:R-:W-:Y:S07]  /*53f0*/  PLOP3.LUT P1, PT, PT, PT, UP1, 0x80, 0x8 ;  /* 0x000000000008781c */ /* 0x000fee0003f2f018 */
[----:B------:R-:W-:Y:S01]  /*5400*/  MUFU.EX2 R235, R36 ;  /* 0x0000002400eb7308 */ /* 0x000fe20000000800 */
[----:B------:R-:W-:Y:S01]  /*5410*/  FFMA.FTZ R47, R47, UR8, -R0 ;  /* 0x000000082f2f7c23 */ /* 0x000fe20008010800 */
[----:B------:R2:W-:Y:S01]  /*5420*/  STS [R160+0x1e000], R4 ;  /* 0x01e00004a0007388 */ /* 0x0005e20000000800 */
[--C-:B------:R-:W-:Y:S07]  /*5430*/  FFMA.FTZ R54, R54, UR8, -R3.reuse ;  /* 0x0000000836367c23 */ /* 0x100fee0008010803 */
[----:B------:R-:W-:Y:S01]  /*5440*/  MUFU.EX2 R236, R37 ;  /* 0x0000002500ec7308 */ /* 0x000fe20000000800 */
[----:B------:R-:W-:Y:S01]  /*5450*/  FFMA.FTZ R55, R55, UR8, -R3 ;  /* 0x0000000837377c23 */ /* 0x000fe20008010803 */
[--C-:B------:R-:W-:Y:S01]  /*5460*/  FFMA.FTZ R52, R52, UR8, -R140.reuse ;  /* 0x0000000834347c23 */ /* 0x100fe2000801088c */
[----:B------:R-:W-:Y:S07]  /*5470*/  FFMA.FTZ R53, R53, UR8, -R140 ;  /* 0x0000000835357c23 */ /* 0x000fee000801088c */
[----:B------:R-:W-:Y:S01]  /*5480*/  MUFU.EX2 R185, R38 ;  /* 0x0000002600b97308 */ /* 0x000fe20000000800 */
[----:B------:R-:W-:Y:S01]  /*5490*/  FFMA.FTZ R58, R58, UR8, -R0 ;  /* 0x000000083a3a7c23 */ /* 0x000fe20008010800 */
[----:B------:R-:W-:Y:S01]  /*54a0*/  IMAD.IADD R153, R143, 0x1, R152 ;  /* 0x000000018f997824 */ /* 0x000fe200078e0298 */
[----:B------:R-:W-:Y:S07]  /*54b0*/  @P1 FSEL R57, R57, -INF , !P2 ;  /* 0xff80000039391808 */ /* 0x000fee0005000000 */
[----:B------:R-:W-:Y:S01]  /*54c0*/  MUFU.EX2 R184, R39 ;  /* 0x0000002700b87308 */ /* 0x000fe20000000800 */
[----:B------:R-:W-:Y:S01]  /*54d0*/  PLOP3.LUT P1, PT, PT, PT, UP1, 0x80, 0x8 ;  /* 0x000000000008781c */ /* 0x000fe20003f2f018 */
[----:B------:R-:W-:Y:S08]  /*54e0*/  IMAD.IADD R154, R142, 0x1, R153 ;  /* 0x000000018e9a7824 */ /* 0x000ff000078e0299 */
[----:B------:R-:W-:Y:S01]  /*54f0*/  MUFU.EX2 R177, R50 ;  /* 0x0000003200b17308 */ /* 0x000fe20000000800 */
[----:B------:R-:W-:Y:S01]  /*5500*/  FFMA.FTZ R57, R57, UR8, -R2 ;  /* 0x0000000839397c23 */ /* 0x000fe20008010802 */
[----:B---3--:R-:W-:Y:S01]  /*5510*/  F2FP.BF16.F32.PACK_AB R6, R204, R205 ;  /* 0x000000cdcc06723e */ /* 0x008fe200000010ff */
[----:B------:R-:W-:Y:S07]  /*5520*/  IMAD.MOV.U32 R142, RZ, RZ, 0x20 ;  /* 0x00000020ff8e7424 */ /* 0x000fee00078e00ff */
[----:B------:R-:W-:Y:S01]  /*5530*/  MUFU.EX2 R176, R51 ;  /* 0x0000003300b07308 */ /* 0x000fe20000000800 */
[----:B-1----:R-:W-:Y:S09]  /*5540*/  F2FP.BF16.F32.PACK_AB R5, R215, R216 ;  /* 0x000000d8d705723e */ /* 0x002ff200000010ff */
[----:B------:R-:W-:Y:S01]  /*5550*/  MUFU.EX2 R229, R48 ;  /* 0x0000003000e57308 */ /* 0x000fe20000000800 */
[----:B------:R-:W-:Y:S02]  /*5560*/  SEL R165, R142, 0xffffffe0, !P3 ;  /* 0xffffffe08ea57807 */ /* 0x000fe40005800000 */
[----:B--2---:R-:W-:Y:S01]  /*5570*/  F2FP.BF16.F32.PACK_AB R4, R240, R241 ;  /* 0x000000f1f004723e */ /* 0x004fe200000010ff */
[----:B------:R1:W-:Y:S01]  /*5580*/  STS [R160+0x1e400], R5 ;  /* 0x01e40005a0007388 */ /* 0x0003e20000000800 */
[----:B------:R-:W-:Y:S05]  /*5590*/  @P1 FSEL R59, R59, -INF , !P2 ;  /* 0xff8000003b3b1808 */ /* 0x000fea0005000000 */
[----:B------:R-:W-:Y:S01]  /*55a0*/  MUFU.EX2 R228, R49 ;  /* 0x0000003100e47308 */ /* 0x000fe20000000800 */
[----:B------:R-:W-:Y:S01]  /*55b0*/  PLOP3.LUT P2, PT, PT, PT, UP1, 0x80, 0x8 ;  /* 0x000000000008781c */ /* 0x000fe20003f4f018 */
[----:B------:R2:W-:Y:S01]  /*55c0*/  STS [R158+0x1c000], R4 ;  /* 0x01c000049e007388 */ /* 0x0005e20000000800 */
[----:B------:R-:W-:Y:S07]  /*55d0*/  PLOP3.LUT P1, PT, PT, PT, UP1, 0x80, 0x8 ;  /* 0x000000000008781c */ /* 0x000fee0003f2f018 */
[----:B------:R-:W-:Y:S01]  /*55e0*/  MUFU.EX2 R196, R40 ;  /* 0x0000002800c47308 */ /* 0x000fe20000000800 */
[----:B------:R-:W-:Y:S01]  /*55f0*/  FFMA.FTZ R59, R59, UR8, -R0 ;  /* 0x000000083b3b7c23 */ /* 0x000fe20008010800 */
[----:B------:R-:W-:Y:S08]  /*5600*/  IMAD.IADD R149, R148, 0x1, R165 ;  /* 0x0000000194957824 */ /* 0x000ff000078e02a5 */
[----:B------:R-:W-:Y:S01]  /*5610*/  MUFU.EX2 R195, R41 ;  /* 0x0000002900c37308 */ /* 0x000fe20000000800 */
[----:B------:R-:W-:Y:S09]  /*5620*/  IMAD.IADD R156, R165, 0x1, R150 ;  /* 0x00000001a59c7824 */ /* 0x000ff200078e0296 */
[----:B------:R-:W-:Y:S01]  /*5630*/  MUFU.EX2 R206, R42 ;  /* 0x0000002a00ce7308 */ /* 0x000fe20000000800 */
[----:B------:R-:W-:Y:S02]  /*5640*/  @P2 FSEL R60, R60, -INF , !P5 ;  /* 0xff8000003c3c2808 */ /* 0x000fe40006800000 */
[----:B------:R-:W-:Y:S07]  /*5650*/  @P1 FSEL R61, R61, -INF , !P6 ;  /* 0xff8000003d3d1808 */ /* 0x000fee0007000000 */
[----:B------:R-:W-:Y:S01]  /*5660*/  MUFU.EX2 R202, R43 ;  /* 0x0000002b00ca7308 */ /* 0x000fe20000000800 */
[----:B------:R-:W-:Y:S01]  /*5670*/  PLOP3.LUT P2, PT, PT, PT, UP1, 0x80, 0x8 ;  /* 0x000000000008781c */ /* 0x000fe20003f4f018 */
[--C-:B------:R-:W-:Y:S01]  /*5680*/  FFMA.FTZ R60, R60, UR8, -R2.reuse ;  /* 0x000000083c3c7c23 */ /* 0x100fe20008010802 */
[----:B------:R-:W-:Y:S01]  /*5690*/  PLOP3.LUT P1, PT, PT, PT, UP1, 0x80, 0x8 ;  /* 0x000000000008781c */ /* 0x000fe20003f2f018 */
[----:B------:R-:W-:Y:S06]  /*56a0*/  FFMA.FTZ R2, R61, UR8, -R2 ;  /* 0x000000083d027c23 */ /* 0x000fec0008010802 */
[----:B------:R-:W-:Y:S01]  /*56b0*/  MUFU.EX2 R200, R46 ;  /* 0x0000002e00c87308 */ /* 0x000fe20000000800 */
[----:B-1----:R-:W-:Y:S09]  /*56c0*/  F2FP.BF16.F32.PACK_AB R5, R193, R194 ;  /* 0x000000c2c105723e */ /* 0x002ff200000010ff */
[----:B------:R-:W-:Y:S01]  /*56d0*/  MUFU.EX2 R178, R2 ;  /* 0x0000000200b27308 */ /* 0x000fe20000000800 */
[----:B--2---:R-:W-:Y:S01]  /*56e0*/  F2FP.BF16.F32.PACK_AB R4, R237, R238 ;  /* 0x000000eeed04723e */ /* 0x004fe200000010ff */
[----:B------:R1:W-:Y:S08]  /*56f0*/  STS [R158+0x1c400], R5 ;  /* 0x01c400059e007388 */ /* 0x0003f00000000800 */
[----:B------:R-:W2:Y:S01]  /*5700*/  MUFU.EX2 R199, R47 ;  /* 0x0000002f00c77308 */ /* 0x000ea20000000800 */
[----:B------:R-:W-:Y:S01]  /*5710*/  @P2 FSEL R64, R64, -INF , !P5 ;  /* 0xff80000040402808 */ /* 0x000fe20006800000 */
[----:B------:R3:W-:Y:S01]  /*5720*/  STS [R159+0x1c000], R4 ;  /* 0x01c000049f007388 */ /* 0x0007e20000000800 */
[----:B------:R-:W-:Y:S07]  /*5730*/  @P1 FSEL R65, R65, -INF , !P6 ;  /* 0xff80000041411808 */ /* 0x000fee0007000000 */
[----:B------:R-:W-:Y:S01]  /*5740*/  MUFU.EX2 R192, R44 ;  /* 0x0000002c00c07308 */ /* 0x000fe20000000800 */
[----:B------:R-:W-:Y:S01]  /*5750*/  PLOP3.LUT P2, PT, PT, PT, UP1, 0x80, 0x8 ;  /* 0x000000000008781c */ /* 0x000fe20003f4f018 */
[--C-:B------:R-:W-:Y:S01]  /*5760*/  FFMA.FTZ R64, R64, UR8, -R140.reuse ;  /* 0x0000000840407c23 */ /* 0x100fe2000801088c */
[----:B------:R-:W-:Y:S07]  /*5770*/  PLOP3.LUT P1, PT, PT, PT, UP1, 0x80, 0x8 ;  /* 0x000000000008781c */ /* 0x000fee0003f2f018 */
[----:B------:R-:W4:Y:S01]  /*5780*/  MUFU.EX2 R191, R45 ;  /* 0x0000002d00bf7308 */ /* 0x000f220000000800 */
[----:B------:R-:W-:Y:S09]  /*5790*/  FFMA.FTZ R140, R65, UR8, -R140 ;  /* 0x00000008418c7c23 */ /* 0x000ff2000801088c */
[----:B------:R-:W-:Y:S01]  /*57a0*/  MUFU.EX2 R227, R52 ;  /* 0x0000003400e37308 */ /* 0x000fe20000000800 */
[----:B--2---:R-:W-:Y:S09]  /*57b0*/  F2FP.BF16.F32.PACK_AB R2, R199, R200 ;  /* 0x000000c8c702723e */ /* 0x004ff200000010ff */
[----:B------:R-:W-:Y:S01]  /*57c0*/  MUFU.EX2 R226, R53 ;  /* 0x0000003500e27308 */ /* 0x000fe20000000800 */
[----:B------:R-:W-:Y:S02]  /*57d0*/  @P2 FSEL R66, R66, -INF , !P5 ;  /* 0xff80000042422808 */ /* 0x000fe40006800000 */
[----:B------:R-:W-:Y:S07]  /*57e0*/  @P1 FSEL R67, R67, -INF , !P6 ;  /* 0xff80000043431808 */ /* 0x000fee0007000000 */
[----:B------:R-:W-:Y:S01]  /*57f0*/  MUFU.EX2 R175, R54 ;  /* 0x0000003600af7308 */ /* 0x000fe20000000800 */
[----:B------:R-:W-:Y:S01]  /*5800*/  PLOP3.LUT P2, PT, PT, PT, UP1, 0x80, 0x8 ;  /* 0x000000000008781c */ /* 0x000fe20003f4f018 */
[--C-:B------:R-:W-:Y:S01]  /*5810*/  FFMA.FTZ R66, R66, UR8, -R3.reuse ;  /* 0x0000000842427c23 */ /* 0x100fe20008010803 */
[----:B-1----:R-:W-:Y:S01]  /*5820*/  F2FP.BF16.F32.PACK_AB R5, R211, R212 ;  /* 0x000000d4d305723e */ /* 0x002fe200000010ff */
[----:B------:R-:W-:Y:S01]  /*5830*/  FFMA.FTZ R3, R67, UR8, -R3 ;  /* 0x0000000843037c23 */ /* 0x000fe20008010803 */
[----:B------:R-:W-:Y:S05]  /*5840*/  PLOP3.LUT P1, PT, PT, PT, UP1, 0x80, 0x8 ;  /* 0x000000000008781c */ /* 0x000fea0003f2f018 */
[----:B------:R-:W-:Y:S01]  /*5850*/  MUFU.EX2 R174, R55 ;  /* 0x0000003700ae7308 */ /* 0x000fe20000000800 */
[----:B---3--:R-:W-:Y:S09]  /*5860*/  F2FP.BF16.F32.PACK_AB R4, R186, R187 ;  /* 0x000000bbba04723e */ /* 0x008ff200000010ff */
[----:B------:R4:W-:Y:S01]  /*5870*/  MUFU.EX2 R162, R3 ;  /* 0x0000000300a27308 */ /* 0x0009e20000000800 */
[----:B------:R1:W-:Y:S01]  /*5880*/  STS [R159+0x1c400], R4 ;  /* 0x01c400049f007388 */ /* 0x0003e20000000800 */
[----:B------:R-:W-:Y:S08]  /*5890*/  @P2 FSEL R62, R62, -INF , !P5 ;  /* 0xff8000003e3e2808 */ /* 0x000ff00006800000 */
[----:B------:R-:W-:Y:S01]  /*58a0*/  MUFU.EX2 R224, R64 ;  /* 0x0000004000e07308 */ /* 0x000fe20000000800 */
[----:B------:R2:W-:Y:S01]  /*58b0*/  STS [R158+0x1e000], R6 ;  /* 0x01e000069e007388 */ /* 0x0005e20000000800 */
[----:B------:R-:W-:Y:S01]  /*58c0*/  @P1 FSEL R63, R63, -INF , !P6 ;  /* 0xff8000003f3f1808 */ /* 0x000fe20007000000 */
[--C-:B------:R-:W-:Y:S02]  /*58d0*/  FFMA.FTZ R62, R62, UR8, -R0.reuse ;  /* 0x000000083e3e7c23 */ /* 0x100fe40008010800 */
[----:B------:R3:W-:Y:S05]  /*58e0*/  STS [R158+0x1e400], R5 ;  /* 0x01e400059e007388 */ /* 0x0007ea0000000800 */
[----:B------:R-:W-:Y:S01]  /*58f0*/  MUFU.EX2 R223, R140 ;  /* 0x0000008c00df7308 */ /* 0x000fe20000000800 */
[----:B------:R-:W-:Y:S01]  /*5900*/  FFMA.FTZ R0, R63, UR8, -R0 ;  /* 0x000000083f007c23 */ /* 0x000fe20008010800 */
[----:B----4-:R-:W-:Y:S08]  /*5910*/  F2FP.BF16.F32.PACK_AB R3, R191, R192 ;  /* 0x000000c0bf03723e */ /* 0x010ff000000010ff */
[----:B------:R-:W4:Y:S10]  /*5920*/  MUFU.EX2 R163, R66 ;  /* 0x0000004200a37308 */ /* 0x000f340000000800 */
[----:B------:R4:W-:Y:S10]  /*5930*/  MUFU.EX2 R182, R0 ;  /* 0x0000000000b67308 */ /* 0x0009f40000000800 */
[----:B------:R-:W-:Y:S01]  /*5940*/  MUFU.EX2 R181, R56 ;  /* 0x0000003800b57308 */ /* 0x000fe20000000800 */
[----:B-1----:R-:W-:Y:S09]  /*5950*/  F2FP.BF16.F32.PACK_AB R4, R236, R235 ;  /* 0x000000ebec04723e */ /* 0x002ff200000010ff */
[----:B------:R-:W1:Y:S01]  /*5960*/  MUFU.EX2 R180, R57 ;  /* 0x0000003900b47308 */ /* 0x000e620000000800 */
[----:B--2---:R-:W-:Y:S09]  /*5970*/  F2FP.BF16.F32.PACK_AB R6, R201, R203 ;  /* 0x000000cbc906723e */ /* 0x004ff200000010ff */
[----:B------:R-:W-:Y:S01]  /*5980*/  MUFU.EX2 R190, R58 ;  /* 0x0000003a00be7308 */ /* 0x000fe20000000800 */
[----:B----4-:R-:W-:Y:S02]  /*5990*/  F2FP.BF16.F32.PACK_AB R0, R162, R163 ;  /* 0x000000a3a200723e */ /* 0x010fe400000010ff */
[----:B---3--:R-:W-:Y:S01]  /*59a0*/  F2FP.BF16.F32.PACK_AB R5, R207, R208 ;  /* 0x000000d0cf05723e */ /* 0x008fe200000010ff */
[----:B------:R2:W-:Y:S06]  /*59b0*/  STS [R159+0x1e000], R6 ;  /* 0x01e000069f007388 */ /* 0x0005ec0000000800 */
[----:B------:R-:W-:Y:S01]  /*59c0*/  MUFU.EX2 R189, R59 ;  /* 0x0000003b00bd7308 */ /* 0x000fe20000000800 */
[----:B------:R3:W-:Y:S09]  /*59d0*/  STS [R159+0x1e400], R5 ;  /* 0x01e400059f007388 */ /* 0x0007f20000000800 */
[----:B------:R-:W4:Y:S01]  /*59e0*/  MUFU.EX2 R179, R60 ;  /* 0x0000003c00b37308 */ /* 0x000f220000000800 */
[----:B------:R1:W-:Y:S09]  /*59f0*/  STS [R152], R4 ;  /* 0x0000000498007388 */ /* 0x0003f20000000800 */
[----:B------:R-:W4:Y:S01]  /*5a00*/  MUFU.EX2 R183, R62 ;  /* 0x0000003e00b77308 */ /* 0x000f220000000800 */
[----:B--2---:R-:W-:Y:S02]  /*5a10*/  F2FP.BF16.F32.PACK_AB R6, R228, R229 ;  /* 0x000000e5e406723e */ /* 0x004fe400000010ff */
[----:B---3--:R-:W-:Y:S02]  /*5a20*/  F2FP.BF16.F32.PACK_AB R5, R176, R177 ;  /* 0x000000b1b005723e */ /* 0x008fe400000010ff */
[----:B-1----:R-:W-:Y:S05]  /*5a30*/  F2FP.BF16.F32.PACK_AB R4, R184, R185 ;  /* 0x000000b9b804723e */ /* 0x002fea00000010ff */
[----:B------:R1:W-:Y:S04]  /*5a40*/  STS [R152+0x400], R4 ;  /* 0x0004000498007388 */ /* 0x0003e80000000800 */
[----:B------:R2:W-:Y:S04]  /*5a50*/  STS [R155+0x400], R5 ;  /* 0x000400059b007388 */ /* 0x0005e80000000800 */
[----:B------:R-:W-:Y:S01]  /*5a60*/  STS [R155], R6 ;  /* 0x000000069b007388 */ /* 0x000fe20000000800 */
[----:B-1----:R-:W-:Y:S02]  /*5a70*/  F2FP.BF16.F32.PACK_AB R4, R195, R196 ;  /* 0x000000c4c304723e */ /* 0x002fe400000010ff */
[----:B--2---:R-:W-:Y:S03]  /*5a80*/  F2FP.BF16.F32.PACK_AB R5, R202, R206 ;  /* 0x000000ceca05723e */ /* 0x004fe600000010ff */
[----:B------:R1:W-:Y:S04]  /*5a90*/  STS [R152+0x2000], R4 ;  /* 0x0020000498007388 */ /* 0x0003e80000000800 */
[----:B------:R2:W-:Y:S04]  /*5aa0*/  STS [R152+0x2400], R5 ;  /* 0x0024000598007388 */ /* 0x0005e80000000800 */
[----:B------:R3:W-:Y:S04]  /*5ab0*/  STS [R155+0x2400], R2 ;  /* 0x002400029b007388 */ /* 0x0007e80000000800 */
[----:B------:R4:W-:Y:S01]  /*5ac0*/  STS [R155+0x2000], R3 ;  /* 0x002000039b007388 */ /* 0x0009e20000000800 */
[----:B-1----:R-:W-:Y:S02]  /*5ad0*/  F2FP.BF16.F32.PACK_AB R4, R174, R175 ;  /* 0x000000afae04723e */ /* 0x002fe400000010ff */
[----:B--2---:R-:W-:Y:S03]  /*5ae0*/  F2FP.BF16.F32.PACK_AB R5, R226, R227 ;  /* 0x000000e3e205723e */ /* 0x004fe600000010ff */
[----:B------:R-:W-:Y:S01]  /*5af0*/  STS [R153+0x400], R4 ;  /* 0x0004000499007388 */ /* 0x000fe20000000800 */
[----:B---3--:R-:W-:Y:S03]  /*5b00*/  F2FP.BF16.F32.PACK_AB R2, R223, R224 ;  /* 0x000000e0df02723e */ /* 0x008fe600000010ff */
[----:B------:R-:W-:Y:S01]  /*5b10*/  STS [R153], R5 ;  /* 0x0000000599007388 */ /* 0x000fe20000000800 */
[----:B----4-:R-:W-:Y:S03]  /*5b20*/  F2FP.BF16.F32.PACK_AB R3, R180, R181 ;  /* 0x000000b5b403723e */ /* 0x010fe600000010ff */
[----:B------:R1:W-:Y:S04]  /*5b30*/  STS [R154], R2 ;  /* 0x000000029a007388 */ /* 0x0003e80000000800 */
[----:B------:R2:W-:Y:S04]  /*5b40*/  STS [R154+0x400], R0 ;  /* 0x000400009a007388 */ /* 0x0005e80000000800 */
[----:B------:R3:W-:Y:S01]  /*5b50*/  STS [R153+0x2000], R3 ;  /* 0x0020000399007388 */ /* 0x0007e20000000800 */
[----:B-1----:R-:W-:Y:S02]  /*5b60*/  F2FP.BF16.F32.PACK_AB R2, R178, R179 ;  /* 0x000000b3b202723e */ /* 0x002fe400000010ff */
[----:B--2---:R-:W-:Y:S02]  /*5b70*/  F2FP.BF16.F32.PACK_AB R0, R182, R183 ;  /* 0x000000b7b600723e */ /* 0x004fe400000010ff */
[----:B---3--:R-:W-:Y:S05]  /*5b80*/  F2FP.BF16.F32.PACK_AB R3, R189, R190 ;  /* 0x000000bebd03723e */ /* 0x008fea00000010ff */
        /* <DEDUP_REMOVED lines=8> */
[----:B---3--:R-:W-:Y:S03]  /*5c10*/  IMAD.MOV.U32 R0, RZ, RZ, 0x40 ;  /* 0x00000040ff007424 */ /* 0x008fe600078e00ff */
[C---:B------:R-:W-:Y:S02]  /*5c20*/  LEA R2, P1, R239.reuse, R2, 0x2 ;  /* 0x00000002ef027211 */ /* 0x040fe400078210ff */
[----:B------:R-:W2:Y:S02]  /*5c30*/  LDSM.16.M88.4 R32, [R150+0x10800] ;  /* 0x010800009620783b */ /* 0x000ea40000000200 */
[----:B------:R-:W-:Y:S02]  /*5c40*/  LEA.HI.X R3, R239, R3, RZ, 0x2, P1 ;  /* 0x00000003ef037211 */ /* 0x000fe400008f14ff */
[----:B------:R-:W-:Y:S04]  /*5c50*/  SEL R157, R0, 0xffffffc0, !P0 ;  /* 0xffffffc0009d7807 */ /* 0x000fe80004000000 */
[----:B------:R-:W3:Y:S01]  /*5c60*/  LDSM.16.M88.4 R48, [R150+0x11000] ;  /* 0x011000009630783b */ /* 0x000ee20000000200 */
[----:B------:R-:W-:Y:S04]  /*5c70*/  IMAD.IADD R164, R157, 0x1, R150 ;  /* 0x000000019da47824 */ /* 0x000fe800078e0296 */
[C---:B------:R-:W-:Y:S03]  /*5c80*/  IMAD.IADD R169, R165.reuse, 0x1, R164 ;  /* 0x00000001a5a97824 */ /* 0x040fe600078e02a4 */
        /* <DEDUP_REMOVED lines=34> */
[C---:B------:R-:W-:Y:S08]  /*5eb0*/  HMMA.16816.F32.BF16 R48, R136.reuse, R142, R48 ;  /* 0x0000008e8830723c */ /* 0x040ff00000041830 */
[-C--:B--2---:R-:W-:Y:S08]  /*5ec0*/  HMMA.16816.F32.BF16 R52, R136, R132.reuse, R52 ;  /* 0x000000848834723c */ /* 0x084ff00000041834 */
[C---:B------:R-:W-:Y:S08]  /*5ed0*/  HMMA.16816.F32.BF16 R56, R144.reuse, R132, R56 ;  /* 0x000000849038723c */ /* 0x040ff00000041838 */
[-C--:B------:R-:W-:Y:S01]  /*5ee0*/  HMMA.16816.F32.BF16 R60, R144, R134.reuse, R60 ;  /* 0x00000086903c723c */ /* 0x080fe2000004183c */
[----:B------:R-:W2:Y:S02]  /*5ef0*/  LDG.E R146, desc[UR26][R2.64] ;  /* 0x0000001a02927981 */ /* 0x000ea4000c1e1900 */
[----:B------:R-:W-:Y:S02]  /*5f00*/  IMAD.IADD R144, R148, 0x1, R157 ;  /* 0x0000000194907824 */ /* 0x000fe400078e029d */
[----:B------:R-:W3:Y:S02]  /*5f10*/  LDG.E R145, desc[UR26][R2.64+0x20] ;  /* 0x0000201a02917981 */ /* 0x000ee4000c1e1900 */
[----:B------:R-:W-:Y:S01]  /*5f20*/  IMAD.IADD R0, R165, 0x1, R144 ;  /* 0x00000001a5007824 */ /* 0x000fe200078e0290 */
[----:B------:R-:W-:Y:S01]  /*5f30*/  HMMA.16816.F32.BF16 R64, R136, R134, R64 ;  /* 0x000000868840723c */ /* 0x000fe20000041840 */
[----:B------:R-:W-:Y:S08]  /*5f40*/  LDSM.16.M88.4 R140, [R144+0x8000] ;  /* 0x00800000908c783b */ /* 0x000ff00000000200 */
[----:B------:R-:W1:Y:S08]  /*5f50*/  LDSM.16.M88.4 R132, [R164+0x10000] ;  /* 0x01000000a484783b */ /* 0x000e700000000200 */
[----:B------:R-:W4:Y:S01]  /*5f60*/  LDSM.16.M88.4 R136, [R144+0xa000] ;  /* 0x00a000009088783b */ /* 0x000f220000000200 */
[-C--:B-1----:R-:W-:Y:S08]  /*5f70*/  HMMA.16816.F32.BF16 R4, R140, R132.reuse, R4 ;  /* 0x000000848c04723c */ /* 0x082ff00000041804 */
[C---:B----4-:R-:W-:Y:S08]  /*5f80*/  HMMA.16816.F32.BF16 R8, R136.reuse, R132, R8 ;  /* 0x000000848808723c */ /* 0x050ff00000041808 */
        /* <DEDUP_REMOVED lines=15> */
[-C--:B------:R-:W-:Y:S01]  /*6080*/  HMMA.16816.F32.BF16 R60, R136, R134.reuse, R60 ;  /* 0x00000086883c723c */ /* 0x080fe2000004183c */
[----:B------:R-:W-:Y:S07]  /*6090*/  LDSM.16.M88.4 R136, [R169+0x10000] ;  /* 0x01000000a988783b */ /* 0x000fee0000000200 */
[----:B------:R-:W-:Y:S01]  /*60a0*/  HMMA.16816.F32.BF16 R64, R140, R134, R64 ;  /* 0x000000868c40723c */ /* 0x000fe20000041840 */
[----:B------:R-:W1:Y:S08]  /*60b0*/  LDSM.16.M88.4 R132, [R0+0x8000] ;  /* 0x008000000084783b */ /* 0x000e700000000200 */
[----:B------:R-:W5:Y:S04]  /*60c0*/  LDG.E R143, desc[UR26][R2.64+0x100] ;  /* 0x0001001a028f7981 */ /* 0x000f68000c1e1900 */
[----:B------:R4:W5:Y:S02]  /*60d0*/  LDG.E R140, desc[UR26][R2.64+0x120] ;  /* 0x0001201a028c7981 */ /* 0x000964000c1e1900 */
[--C-:B----4-:R-:W-:Y:S02]  /*60e0*/  SHF.R.U32.HI R3, RZ, 0x4, R173.reuse ;  /* 0x00000004ff037819 */ /* 0x110fe400000116ad */
[--C-:B------:R-:W-:Y:S01]  /*60f0*/  SHF.R.U32.HI R2, RZ, 0x1, R173.reuse ;  /* 0x00000001ff027819 */ /* 0x100fe200000116ad */
[-C--:B-1----:R-:W-:Y:S05]  /*6100*/  HMMA.16816.F32.BF16 R4, R132, R136.reuse, R4 ;  /* 0x000000888404723c */ /* 0x082fea0000041804 */
[----:B------:R-:W-:Y:S02]  /*6110*/  LOP3.LUT R142, R3, 0x8, RZ, 0xc0, !PT ;  /* 0x00000008038e7812 */ /* 0x000fe400078ec0ff */
[----:B------:R-:W-:Y:S02]  /*6120*/  LOP3.LUT R141, R2, 0x30, RZ, 0xc0, !PT ;  /* 0x00000030028d7812 */ /* 0x000fe400078ec0ff */
[--C-:B------:R-:W-:Y:S02]  /*6130*/  LOP3.LUT R2, R142, 0x10, R173.reuse, 0xf8, !PT ;  /* 0x000000108e027812 */ /* 0x100fe400078ef8ad */
[----:B------:R-:W-:Y:S08]  /*6140*/  LOP3.LUT R3, R141, 0x8, R173, 0xf8, !PT ;  /* 0x000000088d037812 */ /* 0x000ff000078ef8ad */
[C---:B--2---:R-:W-:Y:S01]  /*6150*/  FADD.FTZ R5, -R146.reuse, R5 ;  /* 0x0000000592057221 */ /* 0x044fe20000010100 */
[----:B------:R-:W-:Y:S01]  /*6160*/  FADD.FTZ R4, -R146, R4 ;  /* 0x0000000492047221 */ /* 0x000fe20000010100 */
[C---:B---3--:R-:W-:Y:S01]  /*6170*/  FADD.FTZ R6, -R145.reuse, R6 ;  /* 0x0000000691067221 */ /* 0x048fe20000010100 */
[----:B------:R-:W-:Y:S01]  /*6180*/  FADD.FTZ R7, -R145, R7 ;  /* 0x0000000791077221 */ /* 0x000fe20000010100 */
[----:B------:R-:W-:Y:S01]  /*6190*/  FMUL.FTZ R166, R161, R5 ;  /* 0x00000005a1a67220 */ /* 0x000fe20000410000 */
[----:B------:R-:W-:Y:S01]  /*61a0*/  FMUL.FTZ R167, R234, R4 ;  /* 0x00000004eaa77220 */ /* 0x000fe20000410000 */
[----:B------:R-:W-:Y:S01]  /*61b0*/  FMUL.FTZ R161, R233, R6 ;  /* 0x00000006e9a17220 */ /* 0x000fe20000410000 */
[----:B------:R-:W-:Y:S02]  /*61c0*/  FMUL.FTZ R147, R232, R7 ;  /* 0x00000007e8937220 */ /* 0x000fe40000410000 */
[----:B------:R-:W1:Y:S02]  /*61d0*/  LDSM.16.M88.4 R4, [R0+0xa000] ;  /* 0x00a000000004783b */ /* 0x000e640000000200 */
[C---:B-1----:R-:W-:Y:S08]  /*61e0*/  HMMA.16816.F32.BF16 R8, R4.reuse, R136, R8 ;  /* 0x000000880408723c */ /* 0x042ff00000041808 */
[-C--:B------:R-:W-:Y:S08]  /*61f0*/  HMMA.16816.F32.BF16 R12, R4, R138.reuse, R12 ;  /* 0x0000008a040c723c */ /* 0x080ff0000004180c */
[C---:B------:R-:W-:Y:S01]  /*6200*/  HMMA.16816.F32.BF16 R16, R132.reuse, R138, R16 ;  /* 0x0000008a8410723c */ /* 0x040fe20000041810 */
[----:B------:R-:W1:Y:S11]  /*6210*/  LDSM.16.M88.4 R136, [R169+0x10800] ;  /* 0x01080000a988783b */ /* 0x000e760000000200 */
[----:B------:R-:W-:Y:S07]  /*6220*/  @!UPT UIADD3 URZ, UPT, UPT, URZ, URZ, URZ ;  /* 0x000000fffffff290 */ /* 0x000fee000fffe0ff */
[C---:B------:R-:W-:Y:S01]  /*6230*/  FADD.FTZ R16, -R146.reuse, R16 ;  /* 0x0000001092107221 */ /* 0x040fe20000010100 */
[----:B------:R-:W-:Y:S03]  /*6240*/  FADD.FTZ R17, -R146, R17 ;  /* 0x0000001192117221 */ /* 0x000fe60000010100 */
[----:B------:R-:W-:Y:S01]  /*6250*/  FMUL.FTZ R16, R231, R16 ;  /* 0x00000010e7107220 */ /* 0x000fe20000410000 */
[----:B------:R-:W-:Y:S01]  /*6260*/  FMUL.FTZ R17, R230, R17 ;  /* 0x00000011e6117220 */ /* 0x000fe20000410000 */
[-C--:B-1----:R-:W-:Y:S08]  /*6270*/  HMMA.16816.F32.BF16 R20, R132, R136.reuse, R20 ;  /* 0x000000888414723c */ /* 0x082ff00000041814 */
[C---:B------:R-:W-:Y:S08]  /*6280*/  HMMA.16816.F32.BF16 R24, R4.reuse, R136, R24 ;  /* 0x000000880418723c */ /* 0x040ff00000041818 */
[-C--:B------:R-:W-:Y:S03]  /*6290*/  HMMA.16816.F32.BF16 R28, R4, R138.reuse, R28 ;  /* 0x0000008a041c723c */ /* 0x080fe6000004181c */
[C---:B------:R-:W-:Y:S05]  /*62a0*/  FADD.FTZ R21, -R146.reuse, R21 ;  /* 0x0000001592157221 */ /* 0x040fea0000010100 */
[C---:B------:R-:W-:Y:S01]  /*62b0*/  HMMA.16816.F32.BF16 R32, R132.reuse, R138, R32 ;  /* 0x0000008a8420723c */ /* 0x040fe20000041820 */
[----:B------:R-:W1:Y:S11]  /*62c0*/  LDSM.16.M88.4 R136, [R169+0x11000] ;  /* 0x01100000a988783b */ /* 0x000e760000000200 */
[----:B------:R-:W-:Y:S07]  /*62d0*/  @!UPT UIADD3 URZ, UPT, UPT, URZ, URZ, URZ ;  /* 0x000000fffffff290 */ /* 0x000fee000fffe0ff */
[C---:B------:R-:W-:Y:S01]  /*62e0*/  FADD.FTZ R32, -R146.reuse, R32 ;  /* 0x0000002092207221 */ /* 0x040fe20000010100 */
[C---:B------:R-:W-:Y:S01]  /*62f0*/  FADD.FTZ R33, -R146.reuse, R33 ;  /* 0x0000002192217221 */ /* 0x040fe20000010100 */
[-C--:B-1----:R-:W-:Y:S08]  /*6300*/  HMMA.16816.F32.BF16 R36, R132, R136.reuse, R36 ;  /* 0x000000888424723c */ /* 0x082ff00000041824 */
[C---:B------:R-:W-:Y:S08]  /*6310*/  HMMA.16816.F32.BF16 R40, R4.reuse, R136, R40 ;  /* 0x000000880428723c */ /* 0x040ff00000041828 */
[-C--:B------:R-:W-:Y:S03]  /*6320*/  HMMA.16816.F32.BF16 R44, R4, R138.reuse, R44 ;  /* 0x0000008a042c723c */ /* 0x080fe6000004182c */
[----:B------:R-:W-:Y:S04]  /*6330*/  FADD.FTZ R37, -R146, R37 ;  /* 0x0000002592257221 */ /* 0x000fe80000010100 */
[----:B------:R-:W-:Y:S01]  /*6340*/  FMUL.FTZ R37, R236, R37 ;  /* 0x00000025ec257220 */ /* 0x000fe20000410000 */
[C---:B------:R-:W-:Y:S01]  /*6350*/  HMMA.16816.F32.BF16 R48, R132.reuse, R138, R48 ;  /* 0x0000008a8430723c */ /* 0x040fe20000041830 */
[----:B------:R-:W1:Y:S07]  /*6360*/  LDSM.16.M88.4 R136, [R169+0x11800] ;  /* 0x01180000a988783b */ /* 0x000e6e0000000200 */
[-C--:B-1----:R-:W-:Y:S08]  /*6370*/  HMMA.16816.F32.BF16 R52, R132, R136.reuse, R52 ;  /* 0x000000888434723c */ /* 0x082ff00000041834 */
[C---:B------:R-:W-:Y:S08]  /*6380*/  HMMA.16816.F32.BF16 R56, R4.reuse, R136, R56 ;  /* 0x000000880438723c */ /* 0x040ff00000041838 */
[-C--:B------:R-:W-:Y:S03]  /*6390*/  HMMA.16816.F32.BF16 R60, R4, R138.reuse, R60 ;  /* 0x0000008a043c723c */ /* 0x080fe6000004183c */
[----:B------:R-:W-:Y:S02]  /*63a0*/  IMAD.SHL.U32 R4, R173, 0x40, RZ ;  /* 0x00000040ad047824 */ /* 0x000fe400078e00ff */
[C---:B------:R-:W-:Y:S01]  /*63b0*/  FADD.FTZ R6, -R146.reuse, R36 ;  /* 0x0000002492067221 */ /* 0x040fe20000010100 */
[C---:B------:R-:W-:Y:S01]  /*63c0*/  FADD.FTZ R5, -R146.reuse, R48 ;  /* 0x0000003092057221 */ /* 0x040fe20000010100 */
[C---:B------:R-:W-:Y:S01]  /*63d0*/  FADD.FTZ R36, -R146.reuse, R49 ;  /* 0x0000003192247221 */ /* 0x040fe20000010100 */
[----:B------:R-:W-:Y:S01]  /*63e0*/  FADD.FTZ R49, -R146, R53 ;  /* 0x0000003592317221 */ /* 0x000fe20000010100 */
[----:B------:R-:W-:Y:S01]  /*63f0*/  LOP3.LUT R0, R4, 0x1c0, RZ, 0xc0, !PT ;  /* 0x000001c004007812 */ /* 0x000fe200078ec0ff */
[----:B------:R-:W-:Y:S04]  /*6400*/  HMMA.16816.F32.BF16 R64, R132, R138, R64 ;  /* 0x0000008a8440723c */ /* 0x000fe80000041840 */
[----:B------:R-:W-:Y:S01]  /*6410*/  LOP3.LUT R0, R0, 0x38, R172, 0xf8, !PT ;  /* 0x0000003800007812 */ /* 0x000fe200078ef8ac */
[----:B------:R-:W-:Y:S01]  /*6420*/  FMUL.FTZ R133, R240, R21 ;  /* 0x00000015f0857220 */ /* 0x000fe20000410000 */
[----:B------:R-:W-:Y:S01]  /*6430*/  F2FP.BF16.F32.PACK_AB R21, R17, R16 ;  /* 0x000000101115723e */ /* 0x000fe200000010ff */
[----:B------:R-:W-:Y:S01]  /*6440*/  FMUL.FTZ R132, R237, R33 ;  /* 0x00000021ed847220 */ /* 0x000fe20000410000 */
[----:B------:R-:W-:Y:S01]  /*6450*/  LOP3.LUT R2, R2, R0, RZ, 0x3c, !PT ;  /* 0x0000000002027212 */ /* 0x000fe200078e3cff */
[----:B------:R-:W-:Y:S01]  /*6460*/  FMUL.FTZ R6, R235, R6 ;  /* 0x00000006eb067220 */ /* 0x000fe20000410000 */
[----:B------:R-:W-:Y:S01]  /*6470*/  LOP3.LUT R0, R3, 0x1c0, R4, 0xf8, !PT ;  /* 0x000001c003007812 */ /* 0x000fe200078ef804 */
[----:B------:R-:W-:Y:S01]  /*6480*/  FADD.FTZ R3, -R146, R20 ;  /* 0x0000001492037221 */ /* 0x000fe20000010100 */
[----:B------:R-:W-:Y:S01]  /*6490*/  LOP3.LUT R2, R2, 0x200, R4, 0xf8, !PT ;  /* 0x0000020002027812 */ /* 0x000fe200078ef804 */
[----:B------:R-:W-:Y:S01]  /*64a0*/  FMUL.FTZ R5, R229, R5 ;  /* 0x00000005e5057220 */ /* 0x000fe20000410000 */
[----:B------:R-:W-:Y:S01]  /*64b0*/  F2FP.BF16.F32.PACK_AB R20, R166, R167 ;  /* 0x000000a7a614723e */ /* 0x000fe200000010ff */
[----:B------:R-:W-:Y:S01]  /*64c0*/  FMUL.FTZ R3, R241, R3 ;  /* 0x00000003f1037220 */ /* 0x000fe20000410000 */
[----:B------:R-:W-:Y:S01]  /*64d0*/  F2FP.BF16.F32.PACK_AB R37, R37, R6 ;  /* 0x000000062525723e */ /* 0x000fe200000010ff */
[----:B------:R-:W-:Y:S01]  /*64e0*/  FMUL.FTZ R36, R228, R36 ;  /* 0x00000024e4247220 */ /* 0x000fe20000410000 */
[----:B------:R-:W-:Y:S01]  /*64f0*/  FMUL.FTZ R49, R226, R49 ;  /* 0x00000031e2317220 */ /* 0x000fe20000410000 */
[----:B------:R-:W-:Y:S01]  /*6500*/  FADD.FTZ R4, -R146, R64 ;  /* 0x0000004092047221 */ /* 0x000fe20000010100 */
[----:B------:R-:W-:Y:S01]  /*6510*/  F2FP.BF16.F32.PACK_AB R133, R133, R3 ;  /* 0x000000038585723e */ /* 0x000fe200000010ff */
[----:B------:R-:W-:Y:S01]  /*6520*/  FMUL.FTZ R3, R238, R32 ;  /* 0x00000020ee037220 */ /* 0x000fe20000410000 */
[----:B------:R-:W-:Y:S01]  /*6530*/  F2FP.BF16.F32.PACK_AB R36, R36, R5 ;  /* 0x000000052424723e */ /* 0x000fe200000010ff */
[----:B------:R-:W-:Y:S01]  /*6540*/  FADD.FTZ R48, -R146, R65 ;  /* 0x0000004192307221 */ /* 0x000fe20000010100 */
[----:B------:R-:W-:Y:S02]  /*6550*/  FMUL.FTZ R4, R224, R4 ;  /* 0x00000004e0047220 */ /* 0x000fe40000410000 */
[----:B------:R-:W-:Y:S01]  /*6560*/  F2FP.BF16.F32.PACK_AB R132, R132, R3 ;  /* 0x000000038484723e */ /* 0x000fe200000010ff */
[----:B------:R-:W-:Y:S01]  /*6570*/  FADD.FTZ R3, -R146, R52 ;  /* 0x0000003492037221 */ /* 0x000fe20000010100 */
[----:B------:R-:W-:Y:S03]  /*6580*/  FMUL.FTZ R48, R223, R48 ;  /* 0x00000030df307220 */ /* 0x000fe60000410000 */
[----:B------:R-:W-:Y:S02]  /*6590*/  FMUL.FTZ R3, R227, R3 ;  /* 0x00000003e3037220 */ /* 0x000fe40000410000 */
[----:B------:R-:W-:Y:S03]  /*65a0*/  F2FP.BF16.F32.PACK_AB R48, R48, R4 ;  /* 0x000000043030723e */ /* 0x000fe600000010ff */
[----:B------:R-:W-:Y:S01]  /*65b0*/  F2FP.BF16.F32.PACK_AB R49, R49, R3 ;  /* 0x000000033131723e */ /* 0x000fe200000010ff */
[----:B------:R-:W-:Y:S06]  /*65c0*/  BRA.U !UP0, `(.L_x_554) ;  /* 0x0000000108c47547 */ /* 0x000fec000b800000 */
[----:B------:R-:W1:Y:S01]  /*65d0*/  LDC R7, c[0x0][0x3b0] ;  /* 0x0000ec00ff077b82 */ /* 0x000e620000000800 */
[----:B------:R-:W-:Y:S01]  /*65e0*/  IADD3 R4, P1, PT, RZ, -UR29, RZ ;  /* 0x8000001dff047c10 */ /* 0x000fe2000ff3e0ff */
[----:B------:R-:W-:Y:S01]  /*65f0*/  ULOP3.LUT UR9, UR37, 0x1, URZ, 0xc0, !UPT ;  /* 0x0000000125097892 */ /* 0x000fe2000f8ec0ff */
[----:B------:R-:W-:Y:S03]  /*6600*/  ISETP.GE.AND P2, PT, R225, UR5, PT ;  /* 0x00000005e1007c0c */ /* 0x000fe6000bf46270 */
[----:B------:R-:W-:Y:S02]  /*6610*/  UISETP.NE.U32.AND UP2, UPT, UR9, 0x1, UPT ;  /* 0x000000010900788c */ /* 0x000fe4000bf45070 */
[----:B------:R-:W2:Y:S02]  /*6620*/  LDC R52, c[0x0][0x3b4] ;  /* 0x0000ed00ff347b82 */ /* 0x000ea40000000800 */
[----:B------:R-:W-:Y:S06]  /*6630*/  USEL UR9, UR28, 0x4000, !UP2 ;  /* 0x000040001c097887 */ /* 0x000fec000d000000 */
[----:B------:R-:W-:Y:S02]  /*6640*/  VIADD R219, R219, UR9 ;  /* 0x00000009dbdb7c36 */ /* 0x000fe40008000000 */
[----:B------:R-:W-:Y:S02]  /*6650*/  VIADD R188, R188, UR9 ;  /* 0x00000009bcbc7c36 */ /* 0x000fe40008000000 */
[----:B------:R-:W-:Y:S02]  /*6660*/  VIADD R170, R170, UR9 ;  /* 0x00000009aaaa7c36 */ /* 0x000fe40008000000 */
[----:B-1----:R-:W-:Y:S04]  /*6670*/  IMAD.SHL.U32 R3, R7, 0x80, RZ ;  /* 0x0000008007037824 */ /* 0x002fe800078e00ff */
[----:B------:R-:W-:Y:S01]  /*6680*/  IMAD.X R3, RZ, RZ, ~R3, P1 ;  /* 0x000000ffff037224 */ /* 0x000fe200008e0e03 */
[----:B------:R-:W-:Y:S04]  /*6690*/  ISETP.GE.AND P1, PT, R225, UR5, PT ;  /* 0x00000005e1007c0c */ /* 0x000fe8000bf26270 */
[----:B------:R-:W-:Y:S04]  /*66a0*/  SHF.R.S64 R4, R4, 0x1f, R3 ;  /* 0x0000001f04047819 */ /* 0x000fe80000001003 */
[----:B------:R-:W-:Y:S04]  /*66b0*/  IADD3 R245, P6, PT, R4, R245, RZ ;  /* 0x000000f504f57210 */ /* 0x000fe80007fde0ff */
[----:B------:R-:W-:Y:S01]  /*66c0*/  LEA.HI.X.SX32 R244, R3, R244, 0x1, P6 ;  /* 0x000000f403f47211 */ /* 0x000fe200030f0eff */
[----:B------:R-:W-:Y:S01]  /*66d0*/  @!P2 IMAD.MOV.U32 R32, RZ, RZ, R245 ;  /* 0x000000ffff20a224 */ /* 0x000fe200078e00f5 */
[C---:B------:R-:W-:Y:S03]  /*66e0*/  LEA R4, P5, R7.reuse, R245, 0x6 ;  /* 0x000000f507047211 */ /* 0x040fe600078a30ff */
[----:B------:R-:W-:Y:S01]  /*66f0*/  @!P2 IMAD.MOV.U32 R33, RZ, RZ, R244 ;  /* 0x000000ffff21a224 */ /* 0x000fe200078e00f4 */
[C-C-:B--2---:R-:W-:Y:S02]  /*6700*/  LEA.HI.X R5, R7.reuse, R244, R52.reuse, 0x6, P5 ;  /* 0x000000f407057211 */ /* 0x144fe400028f3434 */
[CC--:B------:R-:W-:Y:S02]  /*6710*/  @!P1 LEA R16, P6, R7.reuse, R4.reuse, 0x6 ;  /* 0x0000000407109211 */ /* 0x0c0fe400078c30ff */
[----:B------:R-:W-:Y:S01]  /*6720*/  @!PT LDS RZ, [RZ] ;  /* 0x00000000fffff984 */ /* 0x000fe20000000800 */
[----:B------:R-:W-:Y:S01]  /*6730*/  @!PT LDS RZ, [RZ] ;  /* 0x00000000fffff984 */ /* 0x000fe20000000800 */
[----:B------:R-:W-:Y:S01]  /*6740*/  @!PT LDS RZ, [RZ] ;  /* 0x00000000fffff984 */ /* 0x000fe20000000800 */
[----:B------:R1:W-:Y:S01]  /*6750*/  @!P2 LDGSTS.E.BYPASS.LTC128B.128 [R219], desc[UR26][R32.64] ;  /* 0x0000000020dbafae */ /* 0x0003e2000b981a1a */
[C---:B------:R-:W-:Y:S02]  /*6760*/  @!P1 LEA R6, P5, R7.reuse, R4, 0x7 ;  /* 0x0000000407069211 */ /* 0x040fe400078a38ff */
[CCC-:B------:R-:W-:Y:S01]  /*6770*/  @!P1 LEA.HI.X R17, R7.reuse, R5.reuse, R52.reuse, 0x6, P6 ;  /* 0x0000000507119211 */ /* 0x1c0fe200030f3434 */
[----:B------:R1:W-:Y:S01]  /*6780*/  @P2 STS.64 [R188], RZ ;  /* 0x000000ffbc002388 */ /* 0x0003e20000000a00 */
[----:B------:R-:W-:Y:S03]  /*6790*/  @!P1 LEA.HI.X R7, R7, R5, R52, 0x7, P5 ;  /* 0x0000000507079211 */ /* 0x000fe600028f3c34 */
[----:B------:R1:W-:Y:S04]  /*67a0*/  @P2 STS.64 [R188+0x8], RZ ;  /* 0x000008ffbc002388 */ /* 0x0003e80000000a00 */
[----:B------:R1:W-:Y:S04]  /*67b0*/  @P1 STS.64 [R188+0x1000], RZ ;  /* 0x001000ffbc001388 */ /* 0x0003e80000000a00 */
[----:B------:R1:W-:Y:S04]  /*67c0*/  @P1 STS.64 [R188+0x1008], RZ ;  /* 0x001008ffbc001388 */ /* 0x0003e80000000a00 */
[----:B------:R-:W-:Y:S01]  /*67d0*/  @!PT LDS RZ, [RZ] ;  /* 0x00000000fffff984 */ /* 0x000fe20000000800 */
[----:B------:R-:W-:Y:S01]  /*67e0*/  @!PT LDS RZ, [RZ] ;  /* 0x00000000fffff984 */ /* 0x000fe20000000800 */
[----:B------:R-:W-:Y:S01]  /*67f0*/  @!PT LDS RZ, [RZ] ;  /* 0x00000000fffff984 */ /* 0x000fe20000000800 */
[----:B------:R1:W-:Y:S04]  /*6800*/  @!P1 LDGSTS.E.BYPASS.LTC128B.128 [R219+0x1000], desc[UR26][R4.64] ;  /* 0x0100000004db9fae */ /* 0x0003e8000b981a1a */
        /* <DEDUP_REMOVED lines=12> */
[----:B------:R-:W0:Y:S02]  /*68d0*/  LDGDEPBAR ;  /* 0x00000000000079af */ /* 0x000e240000000000 */
.L_x_554:
[----:B-1----:R-:W-:Y:S01]  /*68e0*/  F2FP.BF16.F32.PACK_AB R4, R147, R161 ;  /* 0x000000a19304723e */ /* 0x002fe200000010ff */
[C---:B------:R-:W-:Y:S01]  /*68f0*/  FADD.FTZ R19, -R145.reuse, R19 ;  /* 0x0000001391137221 */ /* 0x040fe20000010100 */
[C---:B------:R-:W-:Y:S01]  /*6900*/  FADD.FTZ R18, -R145.reuse, R18 ;  /* 0x0000001291127221 */ /* 0x040fe20000010100 */
[----:B------:R-:W-:Y:S01]  /*6910*/  STS [R151+0x14000], R20 ;  /* 0x0140001497007388 */ /* 0x000fe20000000800 */
[----:B------:R-:W-:Y:S01]  /*6920*/  FADD.FTZ R22, -R145, R22 ;  /* 0x0000001691167221 */ /* 0x000fe20000010100 */
[----:B------:R-:W-:Y:S01]  /*6930*/  FMUL.FTZ R3, R197, R19 ;  /* 0x00000013c5037220 */ /* 0x000fe20000410000 */
[----:B------:R-:W-:Y:S01]  /*6940*/  FMUL.FTZ R18, R198, R18 ;  /* 0x00000012c6127220 */ /* 0x000fe20000410000 */
[----:B------:R1:W-:Y:S01]  /*6950*/  STS [R151+0x14400], R4 ;  /* 0x0144000497007388 */ /* 0x0003e20000000800 */
[C---:B------:R-:W-:Y:S01]  /*6960*/  FADD.FTZ R23, -R145.reuse, R23 ;  /* 0x0000001791177221 */ /* 0x040fe20000010100 */
[C---:B------:R-:W-:Y:S01]  /*6970*/  FADD.FTZ R16, -R145.reuse, R54 ;  /* 0x0000003691107221 */ /* 0x040fe20000010100 */
[----:B------:R-:W-:Y:S01]  /*6980*/  FADD.FTZ R7, -R145, R55 ;  /* 0x0000003791077221 */ /* 0x000fe20000010100 */
[----:B------:R-:W-:Y:S01]  /*6990*/  F2FP.BF16.F32.PACK_AB R3, R3, R18 ;  /* 0x000000120303723e */ /* 0x000fe200000010ff */
[----:B------:R-:W-:Y:S01]  /*69a0*/  FMUL.FTZ R22, R194, R22 ;  /* 0x00000016c2167220 */ /* 0x000fe20000410000 */
[----:B------:R-:W-:Y:S01]  /*69b0*/  FMUL.FTZ R23, R193, R23 ;  /* 0x00000017c1177220 */ /* 0x000fe20000410000 */
[----:B------:R-:W-:Y:S01]  /*69c0*/  FMUL.FTZ R16, R175, R16 ;  /* 0x00000010af107220 */ /* 0x000fe20000410000 */
[----:B------:R-:W-:Y:S01]  /*69d0*/  FMUL.FTZ R7, R174, R7 ;  /* 0x00000007ae077220 */ /* 0x000fe20000410000 */
[----:B------:R2:W-:Y:S01]  /*69e0*/  STS [R160+0x14400], R3 ;  /* 0x01440003a0007388 */ /* 0x0005e20000000800 */
[----:B-----5:R-:W-:Y:S01]  /*69f0*/  FADD.FTZ R8, -R143, R8 ;  /* 0x000000088f087221 */ /* 0x020fe20000010100 */
[----:B------:R-:W-:Y:S01]  /*6a00*/  F2FP.BF16.F32.PACK_AB R32, R23, R22 ;  /* 0x000000161720723e */ /* 0x000fe200000010ff */
[----:B------:R-:W-:Y:S01]  /*6a10*/  FADD.FTZ R9, -R143, R9 ;  /* 0x000000098f097221 */ /* 0x000fe20000010100 */
[----:B------:R-:W-:Y:S01]  /*6a20*/  F2FP.BF16.F32.PACK_AB R22, R7, R16 ;  /* 0x000000100716723e */ /* 0x000fe200000010ff */
[----:B------:R-:W-:Y:S01]  /*6a30*/  FADD.FTZ R16, -R143, R57 ;  /* 0x000000398f107221 */ /* 0x000fe20000010100 */
[----:B------:R-:W-:Y:S01]  /*6a40*/  FADD.FTZ R10, -R140, R10 ;  /* 0x0000000a8c0a7221 */ /* 0x000fe20000010100 */
[----:B------:R-:W-:Y:S01]  /*6a50*/  FMUL.FTZ R8, R214, R8 ;  /* 0x00000008d6087220 */ /* 0x000fe20000410000 */
[----:B------:R-:W-:Y:S01]  /*6a60*/  FMUL.FTZ R9, R213, R9 ;  /* 0x00000009d5097220 */ /* 0x000fe20000410000 */
[----:B------:R-:W-:Y:S01]  /*6a70*/  FMUL.FTZ R16, R180, R16 ;  /* 0x00000010b4107220 */ /* 0x000fe20000410000 */
[----:B------:R-:W-:Y:S01]  /*6a80*/  FADD.FTZ R15, -R140, R15 ;  /* 0x0000000f8c0f7221 */ /* 0x000fe20000010100 */
[----:B------:R-:W-:Y:S01]  /*6a90*/  FMUL.FTZ R10, R218, R10 ;  /* 0x0000000ada0a7220 */ /* 0x000fe20000410000 */
[----:B------:R-:W-:Y:S01]  /*6aa0*/  FADD.FTZ R14, -R140, R14 ;  /* 0x0000000e8c0e7221 */ /* 0x000fe20000010100 */
[C---:B------:R-:W-:Y:S01]  /*6ab0*/  FADD.FTZ R12, -R143.reuse, R12 ;  /* 0x0000000c8f0c7221 */ /* 0x040fe20000010100 */
[C---:B------:R-:W-:Y:S01]  /*6ac0*/  FADD.FTZ R13, -R143.reuse, R13 ;  /* 0x0000000d8f0d7221 */ /* 0x040fe20000010100 */
[----:B------:R-:W-:Y:S01]  /*6ad0*/  STS [R160+0x14000], R21 ;  /* 0x01400015a0007388 */ /* 0x000fe20000000800 */
[----:B-1----:R-:W-:Y:S01]  /*6ae0*/  FADD.FTZ R4, -R143, R56 ;  /* 0x000000388f047221 */ /* 0x002fe20000010100 */
[----:B------:R-:W-:Y:S01]  /*6af0*/  FMUL.FTZ R14, R216, R14 ;  /* 0x0000000ed80e7220 */ /* 0x000fe20000410000 */
[----:B------:R-:W-:Y:S01]  /*6b00*/  FMUL.FTZ R12, R210, R12 ;  /* 0x0000000cd20c7220 */ /* 0x000fe20000410000 */
[----:B------:R-:W-:Y:S01]  /*6b10*/  FMUL.FTZ R13, R209, R13 ;  /* 0x0000000dd10d7220 */ /* 0x000fe20000410000 */
[----:B------:R-:W-:Y:S01]  /*6b20*/  FMUL.FTZ R4, R181, R4 ;  /* 0x00000004b5047220 */ /* 0x000fe20000410000 */
[C---:B------:R-:W-:Y:S01]  /*6b30*/  FADD.FTZ R35, -R145.reuse, R35 ;  /* 0x0000002391237221 */ /* 0x040fe20000010100 */
[C---:B------:R-:W-:Y:S01]  /*6b40*/  FADD.FTZ R34, -R145.reuse, R34 ;  /* 0x0000002291227221 */ /* 0x040fe20000010100 */
[----:B------:R-:W-:Y:S01]  /*6b50*/  FADD.FTZ R6, -R145, R66 ;  /* 0x0000004291067221 */ /* 0x000fe20000010100 */
[----:B------:R-:W-:Y:S01]  /*6b60*/  F2FP.BF16.F32.PACK_AB R19, R13, R12 ;  /* 0x0000000c0d13723e */ /* 0x000fe200000010ff */
[----:B------:R-:W-:Y:S01]  /*6b70*/  FADD.FTZ R5, -R145, R67 ;  /* 0x0000004391057221 */ /* 0x000fe20000010100 */
[----:B------:R-:W-:Y:S01]  /*6b80*/  F2FP.BF16.F32.PACK_AB R16, R16, R4 ;  /* 0x000000041010723e */ /* 0x000fe200000010ff */
[----:B------:R-:W-:Y:S01]  /*6b90*/  FADD.FTZ R4, -R140, R11 ;  /* 0x0000000b8c047221 */ /* 0x000fe20000010100 */
[----:B--2---:R-:W-:Y:S01]  /*6ba0*/  F2FP.BF16.F32.PACK_AB R3, R9, R8 ;  /* 0x000000080903723e */ /* 0x004fe200000010ff */
[----:B------:R-:W-:Y:S01]  /*6bb0*/  FMUL.FTZ R9, R215, R15 ;  /* 0x0000000fd7097220 */ /* 0x000fe20000410000 */
[----:B------:R-:W-:Y:S01]  /*6bc0*/  FMUL.FTZ R34, R187, R34 ;  /* 0x00000022bb227220 */ /* 0x000fe20000410000 */
[----:B------:R-:W-:Y:S01]  /*6bd0*/  FMUL.FTZ R4, R217, R4 ;  /* 0x00000004d9047220 */ /* 0x000fe20000410000 */
[----:B------:R-:W-:Y:S01]  /*6be0*/  FMUL.FTZ R23, R186, R35 ;  /* 0x00000023ba177220 */ /* 0x000fe20000410000 */
[----:B------:R1:W-:Y:S01]  /*6bf0*/  STS [R151+0x16000], R3 ;  /* 0x0160000397007388 */ /* 0x0003e20000000800 */
[----:B------:R-:W-:Y:S01]  /*6c00*/  F2FP.BF16.F32.PACK_AB R9, R9, R14 ;  /* 0x0000000e0909723e */ /* 0x000fe200000010ff */
[C---:B------:R-:W-:Y:S01]  /*6c10*/  FADD.FTZ R25, -R143.reuse, R25 ;  /* 0x000000198f197221 */ /* 0x040fe20000010100 */
[----:B------:R-:W-:Y:S01]  /*6c20*/  F2FP.BF16.F32.PACK_AB R10, R4, R10 ;  /* 0x0000000a040a723e */ /* 0x000fe200000010ff */
[C---:B------:R-:W-:Y:S01]  /*6c30*/  FADD.FTZ R27, -R140.reuse, R27 ;  /* 0x0000001b8c1b7221 */ /* 0x040fe20000010100 */
[----:B------:R-:W-:Y:S01]  /*6c40*/  FADD.FTZ R24, -R143, R24 ;  /* 0x000000188f187221 */ /* 0x000fe20000010100 */
[----:B------:R-:W-:Y:S01]  /*6c50*/  FADD.FTZ R26, -R140, R26 ;  /* 0x0000001a8c1a7221 */ /* 0x000fe20000010100 */
[----:B------:R-:W-:Y:S01]  /*6c60*/  FMUL.FTZ R6, R163, R6 ;  /* 0x00000006a3067220 */ /* 0x000fe20000410000 */
[----:B------:R-:W-:Y:S01]  /*6c70*/  STS [R151+0x16400], R10 ;  /* 0x0164000a97007388 */ /* 0x000fe20000000800 */
[----:B------:R-:W-:Y:S01]  /*6c80*/  FMUL.FTZ R5, R162, R5 ;  /* 0x00000005a2057220 */ /* 0x000fe20000410000 */
[----:B------:R-:W-:Y:S01]  /*6c90*/  FADD.FTZ R29, -R143, R29 ;  /* 0x0000001d8f1d7221 */ /* 0x000fe20000010100 */
[----:B------:R-:W-:Y:S01]  /*6ca0*/  FMUL.FTZ R24, R205, R24 ;  /* 0x00000018cd187220 */ /* 0x000fe20000410000 */
[----:B------:R-:W-:Y:S01]  /*6cb0*/  STS [R160+0x16000], R19 ;  /* 0x01600013a0007388 */ /* 0x000fe20000000800 */
[----:B------:R-:W-:Y:S01]  /*6cc0*/  FMUL.FTZ R18, R204, R25 ;  /* 0x00000019cc127220 */ /* 0x000fe20000410000 */
[----:B------:R-:W-:Y:S01]  /*6cd0*/  FMUL.FTZ R26, R212, R26 ;  /* 0x0000001ad41a7220 */ /* 0x000fe20000410000 */
[----:B------:R-:W-:Y:S01]  /*6ce0*/  FMUL.FTZ R8, R211, R27 ;  /* 0x0000001bd3087220 */ /* 0x000fe20000410000 */
[----:B------:R-:W-:Y:S01]  /*6cf0*/  STS [R160+0x16400], R9 ;  /* 0x01640009a0007388 */ /* 0x000fe20000000800 */
[C---:B------:R-:W-:Y:S01]  /*6d00*/  FADD.FTZ R31, -R140.reuse, R31 ;  /* 0x0000001f8c1f7221 */ /* 0x040fe20000010100 */
[----:B------:R-:W-:Y:S01]  /*6d10*/  FADD.FTZ R28, -R143, R28 ;  /* 0x0000001c8f1c7221 */ /* 0x000fe20000010100 */
[----:B------:R-:W-:Y:S01]  /*6d20*/  FADD.FTZ R30, -R140, R30 ;  /* 0x0000001e8c1e7221 */ /* 0x000fe20000010100 */
[----:B------:R-:W-:Y:S01]  /*6d30*/  F2FP.BF16.F32.PACK_AB R23, R23, R34 ;  /* 0x000000221717723e */ /* 0x000fe200000010ff */
[----:B------:R-:W-:Y:S01]  /*6d40*/  STS [R158+0x14000], R133 ;  /* 0x014000859e007388 */ /* 0x000fe20000000800 */
[----:B------:R-:W-:Y:S01]  /*6d50*/  F2FP.BF16.F32.PACK_AB R20, R5, R6 ;  /* 0x000000060514723e */ /* 0x000fe200000010ff */
[----:B------:R-:W-:Y:S01]  /*6d60*/  FMUL.FTZ R28, R203, R28 ;  /* 0x0000001ccb1c7220 */ /* 0x000fe20000410000 */
[----:B------:R-:W-:Y:S01]  /*6d70*/  FMUL.FTZ R17, R201, R29 ;  /* 0x0000001dc9117220 */ /* 0x000fe20000410000 */
[----:B------:R-:W-:Y:S01]  /*6d80*/  STS [R158+0x14400], R32 ;  /* 0x014400209e007388 */ /* 0x000fe20000000800 */
[----:B------:R-:W-:Y:S01]  /*6d90*/  FMUL.FTZ R30, R208, R30 ;  /* 0x0000001ed01e7220 */ /* 0x000fe20000410000 */
[----:B------:R-:W-:Y:S01]  /*6da0*/  FMUL.FTZ R5, R207, R31 ;  /* 0x0000001fcf057220 */ /* 0x000fe20000410000 */
[C---:B------:R-:W-:Y:S01]  /*6db0*/  FADD.FTZ R38, -R145.reuse, R38 ;  /* 0x0000002691267221 */ /* 0x040fe20000010100 */
[----:B------:R-:W-:Y:S01]  /*6dc0*/  FADD.FTZ R39, -R145, R39 ;  /* 0x0000002791277221 */ /* 0x000fe20000010100 */
[----:B------:R-:W-:Y:S01]  /*6dd0*/  F2FP.BF16.F32.PACK_AB R18, R18, R24 ;  /* 0x000000181212723e */ /* 0x000fe200000010ff */
[----:B------:R-:W-:Y:S01]  /*6de0*/  STS [R159+0x14000], R132 ;  /* 0x014000849f007388 */ /* 0x000fe20000000800 */
[----:B------:R-:W-:Y:S01]  /*6df0*/  F2FP.BF16.F32.PACK_AB R8, R8, R26 ;  /* 0x0000001a0808723e */ /* 0x000fe200000010ff */
[----:B------:R-:W-:Y:S01]  /*6e00*/  FMUL.FTZ R38, R185, R38 ;  /* 0x00000026b9267220 */ /* 0x000fe20000410000 */
[----:B------:R-:W-:Y:S01]  /*6e10*/  FMUL.FTZ R39, R184, R39 ;  /* 0x00000027b8277220 */ /* 0x000fe20000410000 */
[----:B------:R-:W-:Y:S01]  /*6e20*/  STS [R159+0x14400], R23 ;  /* 0x014400179f007388 */ /* 0x000fe20000000800 */
[C---:B------:R-:W-:Y:S01]  /*6e30*/  FADD.FTZ R50, -R145.reuse, R50 ;  /* 0x0000003291327221 */ /* 0x040fe20000010100 */
[----:B------:R-:W-:Y:S01]  /*6e40*/  FADD.FTZ R51, -R145, R51 ;  /* 0x0000003391337221 */ /* 0x000fe20000010100 */
[----:B------:R-:W-:Y:S01]  /*6e50*/  F2FP.BF16.F32.PACK_AB R17, R17, R28 ;  /* 0x0000001c1111723e */ /* 0x000fe200000010ff */
[----:B------:R-:W-:Y:S01]  /*6e60*/  STS [R158+0x16000], R18 ;  /* 0x016000129e007388 */ /* 0x000fe20000000800 */
[----:B------:R-:W-:Y:S01]  /*6e70*/  F2FP.BF16.F32.PACK_AB R5, R5, R30 ;  /* 0x0000001e0505723e */ /* 0x000fe200000010ff */
[C---:B------:R-:W-:Y:S01]  /*6e80*/  FADD.FTZ R41, -R143.reuse, R41 ;  /* 0x000000298f297221 */ /* 0x040fe20000010100 */
[C---:B------:R-:W-:Y:S01]  /*6e90*/  FADD.FTZ R43, -R140.reuse, R43 ;  /* 0x0000002b8c2b7221 */ /* 0x040fe20000010100 */
[----:B------:R-:W-:Y:S01]  /*6ea0*/  STS [R158+0x16400], R8 ;  /* 0x016400089e007388 */ /* 0x000fe20000000800 */
[----:B------:R-:W-:Y:S01]  /*6eb0*/  FADD.FTZ R40, -R143, R40 ;  /* 0x000000288f287221 */ /* 0x000fe20000010100 */
[----:B------:R-:W-:Y:S01]  /*6ec0*/  FADD.FTZ R42, -R140, R42 ;  /* 0x0000002a8c2a7221 */ /* 0x000fe20000010100 */
[----:B------:R-:W-:Y:S01]  /*6ed0*/  FMUL.FTZ R50, R177, R50 ;  /* 0x00000032b1327220 */ /* 0x000fe20000410000 */
[----:B------:R-:W-:Y:S01]  /*6ee0*/  FMUL.FTZ R51, R176, R51 ;  /* 0x00000033b0337220 */ /* 0x000fe20000410000 */
[----:B------:R-:W-:Y:S01]  /*6ef0*/  F2FP.BF16.F32.PACK_AB R39, R39, R38 ;  /* 0x000000262727723e */ /* 0x000fe200000010ff */
[----:B------:R-:W-:Y:S01]  /*6f00*/  STS [R159+0x16000], R17 ;  /* 0x016000119f007388 */ /* 0x000fe20000000800 */
[----:B------:R-:W-:Y:S01]  /*6f10*/  FADD.FTZ R45, -R143, R45 ;  /* 0x0000002d8f2d7221 */ /* 0x000fe20000010100 */
[----:B------:R-:W-:Y:S01]  /*6f20*/  FMUL.FTZ R40, R196, R40 ;  /* 0x00000028c4287220 */ /* 0x000fe20000410000 */
[----:B------:R-:W-:Y:S01]  /*6f30*/  FMUL.FTZ R13, R195, R41 ;  /* 0x00000029c30d7220 */ /* 0x000fe20000410000 */
[----:B------:R-:W-:Y:S01]  /*6f40*/  STS [R159+0x16400], R5 ;  /* 0x016400059f007388 */ /* 0x000fe20000000800 */
        /* <DEDUP_REMOVED lines=11> */
[----:B-1----:R-:W-:Y:S01]  /*7000*/  FMUL.FTZ R3, R199, R47 ;  /* 0x0000002fc7037220 */ /* 0x002fe20000410000 */
        /* <DEDUP_REMOVED lines=8> */
[----:B------:R-:W-:Y:S01]  /*7090*/  FMUL.FTZ R58, R190, R58 ;  /* 0x0000003abe3a7220 */ /* 0x000fe20000410000 */
[----:B------:R-:W-:Y:S01]  /*70a0*/  FMUL.FTZ R6, R189, R59 ;  /* 0x0000003bbd067220 */ /* 0x000fe20000410000 */
[C---:B------:R-:W-:Y:S01]  /*70b0*/  FADD.FTZ R60, -R143.reuse, R60 ;  /* 0x0000003c8f3c7221 */ /* 0x040fe20000010100 */
[----:B------:R-:W-:Y:S01]  /*70c0*/  STS [R152+-0x6000], R13 ;  /* 0xffa0000d98007388 */ /* 0x000fe20000000800 */
[----:B------:R-:W-:Y:S01]  /*70d0*/  FADD.FTZ R61, -R143, R61 ;  /* 0x0000003d8f3d7221 */ /* 0x000fe20000010100 */
[C---:B------:R-:W-:Y:S01]  /*70e0*/  FADD.FTZ R62, -R140.reuse, R62 ;  /* 0x0000003e8c3e7221 */ /* 0x040fe20000010100 */
[----:B------:R-:W-:Y:S01]  /*70f0*/  FADD.FTZ R63, -R140, R63 ;  /* 0x0000003f8c3f7221 */ /* 0x000fe20000010100 */
        /* <DEDUP_REMOVED lines=8> */
[----:B------:R1:W-:Y:S01]  /*7180*/  STS [R155+-0x5c00], R3 ;  /* 0xffa400039b007388 */ /* 0x0003e20000000800 */
[----:B------:R-:W-:Y:S02]  /*7190*/  F2FP.BF16.F32.PACK_AB R11, R61, R60 ;  /* 0x0000003c3d0b723e */ /* 0x000fe400000010ff */
[----:B------:R-:W-:Y:S01]  /*71a0*/  F2FP.BF16.F32.PACK_AB R7, R7, R62 ;  /* 0x0000003e0707723e */ /* 0x000fe200000010ff */
[----:B------:R-:W-:Y:S01]  /*71b0*/  STS [R153+-0x8000], R49 ;  /* 0xff80003199007388 */ /* 0x000fe20000000800 */
[----:B------:R-:W-:Y:S02]  /*71c0*/  SHF.L.U32 R143, R173, 0x5, RZ ;  /* 0x00000005ad8f7819 */ /* 0x000fe400000006ff */
[--C-:B------:R-:W-:Y:S01]  /*71d0*/  LOP3.LUT R0, R0, 0x38, R172.reuse, 0x78, !PT ;  /* 0x0000003800007812 */ /* 0x100fe200078e78ac */
[----:B------:R-:W-:Y:S01]  /*71e0*/  STS [R153+-0x7c00], R22 ;  /* 0xff84001699007388 */ /* 0x000fe20000000800 */
[----:B------:R-:W-:Y:S02]  /*71f0*/  LEA R2, R2, UR4, 0x1 ;  /* 0x0000000402027c11 */ /* 0x000fe4000f8e08ff */
[----:B------:R-:W-:Y:S01]  /*7200*/  LOP3.LUT R0, R0, 0x200, R143, 0xf8, !PT ;  /* 0x0000020000007812 */ /* 0x000fe200078ef88f */
[----:B------:R-:W-:Y:S03]  /*7210*/  STS [R154+-0x8000], R48 ;  /* 0xff8000309a007388 */ /* 0x000fe60000000800 */
[----:B------:R-:W-:Y:S01]  /*7220*/  LEA R0, R0, UR4, 0x1 ;  /* 0x0000000400007c11 */ /* 0x000fe2000f8e08ff */
[----:B------:R-:W-:Y:S04]  /*7230*/  STS [R154+-0x7c00], R20 ;  /* 0xff8400149a007388 */ /* 0x000fe80000000800 */
        /* <DEDUP_REMOVED lines=114> */
[----:B------:R-:W1:Y:S01]  /*7960*/  LDC R12, c[0x0][0x590] ;  /* 0x00016400ff0c7b82 */ /* 0x000e620000000800 */
[----:B------:R-:W-:Y:S02]  /*7970*/  IADD3 R5, P1, PT, RZ, -UR30, RZ ;  /* 0x8000001eff057c10 */ /* 0x000fe4000ff3e0ff */
[C---:B------:R-:W-:Y:S05]  /*7980*/  ISETP.GE.AND P2, PT, R225.reuse, UR5, PT ;  /* 0x00000005e1007c0c */ /* 0x040fea000bf46270 */
[----:B------:R-:W1:Y:S02]  /*7990*/  LDC R13, c[0x0][0x594] ;  /* 0x00016500ff0d7b82 */ /* 0x000e640000000800 */
[C---:B-1----:R-:W-:Y:S01]  /*79a0*/  SHF.L.U64.HI R7, R12.reuse, 0x6, R13 ;  /* 0x000000060c077819 */ /* 0x042fe2000001020d */
[C---:B------:R-:W-:Y:S02]  /*79b0*/  IMAD.SHL.U32 R4, R12.reuse, 0x80, RZ ;  /* 0x000000800c047824 */ /* 0x040fe400078e00ff */
[----:B------:R-:W-:Y:S02]  /*79c0*/  IMAD.SHL.U32 R8, R12, 0x40, RZ ;  /* 0x000000400c087824 */ /* 0x000fe400078e00ff */
[----:B------:R-:W-:Y:S01]  /*79d0*/  IMAD.X R4, RZ, RZ, ~R4, P1 ;  /* 0x000000ffff047224 */ /* 0x000fe200008e0e04 */
[----:B------:R-:W-:Y:S04]  /*79e0*/  ISETP.GE.AND P1, PT, R225, UR5, PT ;  /* 0x00000005e1007c0c */ /* 0x000fe8000bf26270 */
[----:B------:R-:W-:Y:S04]  /*79f0*/  SHF.R.S64 R5, R5, 0x1f, R4 ;  /* 0x0000001f05057819 */ /* 0x000fe80000001004 */
[----:B------:R-:W-:Y:S04]  /*7a00*/  IADD3 R243, P5, PT, R5, R243, RZ ;  /* 0x000000f305f37210 */ /* 0x000fe80007fbe0ff */
[----:B------:R-:W-:Y:S01]  /*7a10*/  LEA.HI.X.SX32 R242, R4, R242, 0x1, P5 ;  /* 0x000000f204f27211 */ /* 0x000fe200028f0eff */
[----:B------:R-:W-:Y:S01]  /*7a20*/  @!P2 IMAD.MOV.U32 R10, RZ, RZ, R243 ;  /* 0x000000ffff0aa224 */ /* 0x000fe200078e00f3 */
[----:B------:R-:W-:Y:S03]  /*7a30*/  IADD3 R4, P5, PT, R8, R243, RZ ;  /* 0x000000f308047210 */ /* 0x000fe60007fbe0ff */
[--C-:B------:R-:W-:Y:S01]  /*7a40*/  @!P2 IMAD.MOV.U32 R11, RZ, RZ, R242.reuse ;  /* 0x000000ffff0ba224 */ /* 0x100fe200078e00f2 */
[----:B------:R-:W-:Y:S01]  /*7a50*/  @!P1 IADD3 R8, P6, PT, R4, R8, RZ ;  /* 0x0000000804089210 */ /* 0x000fe20007fde0ff */
[----:B------:R-:W-:Y:S01]  /*7a60*/  IMAD.X R5, R7, 0x1, R242, P5 ;  /* 0x0000000107057824 */ /* 0x000fe200028e06f2 */
[C---:B------:R-:W-:Y:S02]  /*7a70*/  @!P1 LEA R6, P5, R12.reuse, R4, 0x7 ;  /* 0x000000040c069211 */ /* 0x040fe400078a38ff */
[----:B------:R-:W-:Y:S01]  /*7a80*/  @!PT LDS RZ, [RZ] ;  /* 0x00000000fffff984 */ /* 0x000fe20000000800 */
[----:B------:R-:W-:Y:S01]  /*7a90*/  @!PT LDS RZ, [RZ] ;  /* 0x00000000fffff984 */ /* 0x000fe20000000800 */
[----:B------:R-:W-:Y:S01]  /*7aa0*/  @!PT LDS RZ, [RZ] ;  /* 0x00000000fffff984 */ /* 0x000fe20000000800 */
[----:B------:R1:W-:Y:S01]  /*7ab0*/  @!P2 LDGSTS.E.BYPASS.LTC128B.128 [R151+0x8000], desc[UR26][R10.64] ;  /* 0x080000000a97afae */ /* 0x0003e2000b981a1a */
[----:B------:R-:W-:Y:S01]  /*7ac0*/  @!P1 IMAD.X R9, R5, 0x1, R7, P6 ;  /* 0x0000000105099824 */ /* 0x000fe200030e0607 */
[----:B------:R-:W-:Y:S02]  /*7ad0*/  @!P1 LEA.HI.X R7, R12, R5, R13, 0x7, P5 ;  /* 0x000000050c079211 */ /* 0x000fe400028f3c0d */
[----:B------:R1:W-:Y:S04]  /*7ae0*/  @P2 STS.128 [R151+0x8000], RZ ;  /* 0x008000ff97002388 */ /* 0x0003e80000000c00 */
[----:B------:R1:W-:Y:S04]  /*7af0*/  @P1 STS.128 [R151+0x9000], RZ ;  /* 0x009000ff97001388 */ /* 0x0003e80000000c00 */
[----:B------:R-:W-:Y:S01]  /*7b00*/  @!PT LDS RZ, [RZ] ;  /* 0x00000000fffff984 */ /* 0x000fe20000000800 */
[----:B------:R-:W-:Y:S01]  /*7b10*/  @!PT LDS RZ, [RZ] ;  /* 0x00000000fffff984 */ /* 0x000fe20000000800 */
[----:B------:R-:W-:Y:S01]  /*7b20*/  @!PT LDS RZ, [RZ] ;  /* 0x00000000fffff984 */ /* 0x000fe20000000800 */
[----:B------:R1:W-:Y:S04]  /*7b30*/  @!P1 LDGSTS.E.BYPASS.LTC128B.128 [R151+0x9000], desc[UR26][R4.64] ;  /* 0x0900000004979fae */ /* 0x0003e8000b981a1a */
        /* <DEDUP_REMOVED lines=10> */
[----:B------:R-:W0:Y:S02]  /*7be0*/  LDGDEPBAR ;  /* 0x00000000000079af */ /* 0x000e240000000000 */
.L_x_555:
[----:B------:R-:W-:Y:S01]  /*7bf0*/  LDSM.16.M88.4 R32, [R148+0x14000] ;  /* 0x014000009420783b */ /* 0x000fe20000000200 */
[----:B------:R-:W-:Y:S01]  /*7c00*/  IMAD.IADD R140, R157, 0x1, R149 ;  /* 0x000000019d8c7824 */ /* 0x000fe200078e0295 */
[----:B------:R-:W-:Y:S01]  /*7c10*/  PLOP3.LUT P2, PT, PT, PT, UP0, 0x80, 0x8 ;  /* 0x000000000008781c */ /* 0x000fe20003f4f008 */
[----:B------:R-:W-:Y:S01]  /*7c20*/  IMAD.MOV.U32 R180, RZ, RZ, 0x4 ;  /* 0x00000004ffb47424 */ /* 0x000fe200078e00ff */
        /* <DEDUP_REMOVED lines=73> */
[----:B------:R1:W3:Y:S03]  /*80c0*/  LDSM.16.M88.4 R52, [R149+0x1a000] ;  /* 0x01a000009534783b */ /* 0x0002e60000000200 */
        /* <DEDUP_REMOVED lines=9> */
[----:B------:R-:W4:Y:S02]  /*8160*/  LDSM.16.MT88.4 R36, [R3+0xe800] ;  /* 0x00e800000324783b */ /* 0x000f240000004200 */
[C---:B------:R-:W-:Y:S02]  /*8170*/  LEA.HI.X.SX32 R153, R181.reuse, R155, 0x5, P1 ;  /* 0x0000009bb5997211 */ /* 0x040fe400008f2eff */
[C---:B------:R-:W-:Y:S03]  /*8180*/  LEA R148, P1, R181.reuse, R152, 0x5 ;  /* 0x00000098b5947211 */ /* 0x040fe600078228ff */
[----:B------:R-:W-:Y:S01]  /*8190*/  HMMA.16816.F32.BF16 R32, R40, R58, R32 ;  /* 0x0000003a2820723c */ /* 0x000fe20000041820 */
[----:B------:R-:W-:Y:S03]  /*81a0*/  LDSM.16.M88.4 R40, [R144+0x18000] ;  /* 0x018000009028783b */ /* 0x000fe60000000200 */
[C---:B-1----:R-:W-:Y:S02]  /*81b0*/  LEA.HI.X.SX32 R149, R181.reuse, R153, 0x5, P1 ;  /* 0x00000099b5957211 */ /* 0x042fe400008f2eff */
[----:B------:R-:W1:Y:S01]  /*81c0*/  LDSM.16.MT88.4 R56, [R2+0xf000] ;  /* 0x00f000000238783b */ /* 0x000e620000004200 */
[C---:B------:R-:W-:Y:S01]  /*81d0*/  LEA R146, P1, R181.reuse, R148, 0x5 ;  /* 0x00000094b5927211 */ /* 0x040fe200078228ff */
[-C--:B--2---:R-:W-:Y:S05]  /*81e0*/  HMMA.16816.F32.BF16 R4, R44, R48.reuse, R4 ;  /* 0x000000302c04723c */ /* 0x084fea0000041804 */
[C---:B------:R-:W-:Y:S02]  /*81f0*/  LEA.HI.X.SX32 R147, R181.reuse, R149, 0x5, P1 ;  /* 0x00000095b5937211 */ /* 0x040fe400008f2eff */
[C---:B------:R-:W-:Y:S01]  /*8200*/  LEA R138, P1, R181.reuse, R146, 0x5 ;  /* 0x00000092b58a7211 */ /* 0x040fe200078228ff */
[C---:B---3--:R-:W-:Y:S04]  /*8210*/  HMMA.16816.F32.BF16 R8, R52.reuse, R48, R8 ;  /* 0x000000303408723c */ /* 0x048fe80000041808 */
        /* <DEDUP_REMOVED lines=9> */
[-C--:B----4-:R-:W-:Y:S03]  /*82b0*/  HMMA.16816.F32.BF16 R20, R44, R36.reuse, R20 ;  /* 0x000000242c14723c */ /* 0x090fe60000041814 */
[C---:B------:R-:W-:Y:S05]  /*82c0*/  LEA.HI.X.SX32 R133, R181.reuse, R135, 0x5, P1 ;  /* 0x00000087b5857211 */ /* 0x040fea00008f2eff */
[C---:B------:R-:W-:Y:S08]  /*82d0*/  HMMA.16816.F32.BF16 R24, R52.reuse, R36, R24 ;  /* 0x000000243418723c */ /* 0x040ff00000041818 */
[-C--:B------:R-:W-:Y:S01]  /*82e0*/  HMMA.16816.F32.BF16 R28, R52, R38.reuse, R28 ;  /* 0x00000026341c723c */ /* 0x080fe2000004181c */
[----:B------:R-:W-:Y:S02]  /*82f0*/  LDSM.16.M88.4 R52, [R140+0x1a000] ;  /* 0x01a000008c34783b */ /* 0x000fe40000000200 */
[C---:B--2---:R-:W-:Y:S04]  /*8300*/  LEA R144, P1, R181.reuse, R132, 0x5 ;  /* 0x00000084b5907211 */ /* 0x044fe800078228ff */
[C---:B------:R-:W-:Y:S01]  /*8310*/  LEA.HI.X.SX32 R145, R181.reuse, R133, 0x5, P1 ;  /* 0x00000085b5917211 */ /* 0x040fe200008f2eff */
[----:B------:R-:W-:Y:S01]  /*8320*/  HMMA.16816.F32.BF16 R32, R44, R38, R32 ;  /* 0x000000262c20723c */ /* 0x000fe20000041820 */
[----:B------:R2:W-:Y:S03]  /*8330*/  LDSM.16.MT88.4 R44, [R2+0xf800] ;  /* 0x00f80000022c783b */ /* 0x0005e60000004200 */
[C---:B------:R-:W-:Y:S02]  /*8340*/  IMAD.WIDE R178, R181.reuse, -0x1c0, R144 ;  /* 0xfffffe40b5b27825 */ /* 0x040fe400078e0290 */
[----:B------:R-:W4:Y:S02]  /*8350*/  LDSM.16.M88.4 R36, [R140+0x18000] ;  /* 0x018000008c24783b */ /* 0x000f240000000200 */
[-C--:B-1----:R-:W-:Y:S05]  /*8360*/  HMMA.16816.F32.BF16 R4, R40, R56.reuse, R4 ;  /* 0x000000382804723c */ /* 0x082fea0000041804 */
[C---:B------:R-:W-:Y:S03]  /*8370*/  LEA R66, P1, R181.reuse, R178, 0x5 ;  /* 0x000000b2b5427211 */ /* 0x040fe600078228ff */
[C---:B---3--:R-:W-:Y:S04]  /*8380*/  HMMA.16816.F32.BF16 R8, R48.reuse, R56, R8 ;  /* 0x000000383008723c */ /* 0x048fe80000041808 */
[C---:B------:R-:W-:Y:S02]  /*8390*/  LEA.HI.X.SX32 R67, R181.reuse, R179, 0x5, P1 ;  /* 0x000000b3b5437211 */ /* 0x040fe400008f2eff */
[C---:B------:R-:W-:Y:S02]  /*83a0*/  LEA R64, P1, R181.reuse, R66, 0x5 ;  /* 0x00000042b5407211 */ /* 0x040fe400078228ff */
[-C--:B------:R-:W-:Y:S03]  /*83b0*/  HMMA.16816.F32.BF16 R12, R48, R58.reuse, R12 ;  /* 0x0000003a300c723c */ /* 0x080fe6000004180c */
[----:B------:R-:W-:Y:S02]  /*83c0*/  LEA.HI.X.SX32 R65, R181, R67, 0x5, P1 ;  /* 0x00000043b5417211 */ /* 0x000fe400008f2eff */
[----:B--2---:R-:W-:Y:S03]  /*83d0*/  @P2 SHF.R.U32.HI R2, RZ, 0x2, R173 ;  /* 0x00000002ff022819 */ /* 0x004fe600000116ad */
        /* <DEDUP_REMOVED lines=12> */
[-C--:B----4-:R-:W-:Y:S05]  /*84a0*/  HMMA.16816.F32.BF16 R4, R36, R44.reuse, R4 ;  /* 0x0000002c2404723c */ /* 0x090fea0000041804 */
[C---:B------:R-:W-:Y:S02]  /*84b0*/  LEA.HI.X.SX32 R57, R181.reuse, R59, 0x5, P1 ;  /* 0x0000003bb5397211 */ /* 0x040fe400008f2eff */
[C---:B------:R-:W-:Y:S01]  /*84c0*/  LEA R50, P1, R181.reuse, R56, 0x5 ;  /* 0x00000038b5327211 */ /* 0x040fe200078228ff */
[C---:B------:R-:W-:Y:S04]  /*84d0*/  HMMA.16816.F32.BF16 R8, R52.reuse, R44, R8 ;  /* 0x0000002c3408723c */ /* 0x040fe80000041808 */
[C---:B------:R-:W-:Y:S02]  /*84e0*/  LEA.HI.X.SX32 R51, R181.reuse, R57, 0x5, P1 ;  /* 0x00000039b5337211 */ /* 0x040fe400008f2eff */
[----:B------:R-:W-:Y:S02]  /*84f0*/  LEA R48, P1, R181, R50, 0x5 ;  /* 0x00000032b5307211 */ /* 0x000fe400078228ff */
        /* <DEDUP_REMOVED lines=303> */
.L_x_557:
[----:B------:R-:W1:Y:S01]  /*97f0*/  LDCU.64 UR12, c[0x0][0x5c0] ;  /* 0x0000b800ff0c77ac */ /* 0x000e620008000a00 */
[----:B--2---:R-:W-:-:S05]  /*9800*/  IADD3 R2, PT, PT, R252, UR32, RZ ;  /* 0x00000020fc027c10 */ /* 0x004fca000fffe0ff */
[C---:B-1----:R-:W-:Y:S02]  /*9810*/  IMAD R0, R2.reuse, UR13, RZ ;  /* 0x0000000d02007c24 */ /* 0x042fe4000f8e02ff */
[----:B------:R-:W-:-:S05]  /*9820*/  IMAD.WIDE.U32 R2, R2, UR12, RZ ;  /* 0x0000000c02027c25 */ /* 0x000fca000f8e00ff */
[----:B------:R-:W-:Y:S02]  /*9830*/  IADD3 R7, PT, PT, R3, R0, RZ ;  /* 0x0000000003077210 */ /* 0x000fe40007ffe0ff */
[----:B------:R-:W-:Y:S02]  /*9840*/  MOV R6, R2 ;  /* 0x0000000200067202 */ /* 0x000fe40000000f00 */
.L_x_558:
        /* <DEDUP_REMOVED lines=17> */
.L_x_559:
[----:B------:R-:W1:Y:S01]  /*9960*/  LDCU.64 UR10, c[0x0][0x5c8] ;  /* 0x0000b900ff0a77ac */ /* 0x000e620008000a00 */
[----:B------:R-:W-:-:S05]  /*9970*/  IADD3 R2, PT, PT, R252, UR32, RZ ;  /* 0x00000020fc027c10 */ /* 0x000fca000fffe0ff */
[C---:B-1----:R-:W-:Y:S02]  /*9980*/  IMAD R0, R2.reuse, UR11, RZ ;  /* 0x0000000b02007c24 */ /* 0x042fe4000f8e02ff */
[----:B------:R-:W-:-:S05]  /*9990*/  IMAD.WIDE.U32 R2, R2, UR10, RZ ;  /* 0x0000000a02027c25 */ /* 0x000fca000f8e00ff */
[----:B------:R-:W-:Y:S02]  /*99a0*/  IADD3 R21, PT, PT, R3, R0, RZ ;  /* 0x0000000003157210 */ /* 0x000fe40007ffe0ff */
[----:B------:R-:W-:-:S07]  /*99b0*/  MOV R20, R2 ;  /* 0x0000000200147202 */ /* 0x000fce0000000f00 */
.L_x_560:
[----:B------:R-:W-:Y:S01]  /*99c0*/  BAR.SYNC.DEFER_BLOCKING 0x0 ;  /* 0x0000000000007b1d */ /* 0x000fe20000010000 */
[----:B------:R-:W-:Y:S01]  /*99d0*/  USHF.L.U32 UR5, UR33, 0x7, URZ ;  /* 0x0000000721057899 */ /* 0x000fe200080006ff */
[----:B------:R-:W-:Y:S01]  /*99e0*/  SHF.R.U32.HI R173, RZ, 0x3, R173 ;  /* 0x00000003ffad7819 */ /* 0x000fe200000116ad */
[----:B------:R-:W-:Y:S02]  /*99f0*/  USHF.L.U32 UR15, UR33, 0x7, URZ ;  /* 0x00000007210f7899 */ /* 0x000fe400080006ff */
[----:B------:R-:W-:-:S03]  /*9a00*/  UIMAD.WIDE.U32 UR16, UR5, UR12, URZ ;  /* 0x0000000c051072a5 */ /* 0x000fc6000f8e00ff */
[----:B------:R-:W1:Y:S01]  /*9a10*/  LDC.64 R4, c[0x0][0x5d8] ;  /* 0x00017600ff047b82 */ /* 0x000e620000000a00 */
[----:B------:R-:W2:Y:S01]  /*9a20*/  LDCU UR8, c[0x0][0x440] ;  /* 0x00008800ff0877ac */ /* 0x000ea20008000800 */
[C---:B------:R-:W-:Y:S01]  /*9a30*/  VIADD R8, R173.reuse, 0x20 ;  /* 0x00000020ad087836 */ /* 0x040fe20000000000 */
[C---:B------:R-:W-:Y:S01]  /*9a40*/  IADD3 R28, P2, PT, R173.reuse, 0x20, RZ ;  /* 0x00000020ad1c7810 */ /* 0x040fe20007f5e0ff */
[----:B------:R-:W-:Y:S01]  /*9a50*/  BSSY.RECONVERGENT B0, `(.L_x_561) ;  /* 0x0000023000007945 */ /* 0x000fe20003800200 */
[----:B------:R-:W-:Y:S01]  /*9a60*/  IMAD.U32 R2, RZ, RZ, UR16 ;  /* 0x00000010ff027e24 */ /* 0x000fe2000f8e00ff */
[----:B------:R-:W-:Y:S01]  /*9a70*/  USHF.R.S32.HI UR14, URZ, 0x1f, UR5 ;  /* 0x0000001fff0e7899 */ /* 0x000fe20008011405 */
[----:B------:R-:W-:Y:S01]  /*9a80*/  IMAD.U32 R3, RZ, RZ, UR17 ;  /* 0x00000011ff037e24 */ /* 0x000fe2000f8e00ff */
[----:B------:R-:W-:Y:S01]  /*9a90*/  UIADD3 UR31, UPT, UPT, -UR15, UR31, URZ ;  /* 0x0000001f0f1f7290 */ /* 0x000fe2000fffe1ff */
[C---:B------:R-:W-:Y:S01]  /*9aa0*/  VIADD R3, R173.reuse, 0x60 ;  /* 0x00000060ad037836 */ /* 0x040fe20000000000 */
[----:B------:R-:W-:Y:S01]  /*9ab0*/  LOP3.LUT R2, R2, 0x38, R172, 0xf8, !PT ;  /* 0x0000003802027812 */ /* 0x000fe200078ef8ac */
[----:B------:R-:W-:Y:S01]  /*9ac0*/  UIMAD UR9, UR14, UR12, URZ ;  /* 0x0000000c0e0972a4 */ /* 0x000fe2000f8e02ff */
[----:B------:R-:W3:Y:S01]  /*9ad0*/  LDC.64 R34, c[0x0][0x5e0] ;  /* 0x00017800ff227b82 */ /* 0x000ee20000000a00 */
[C---:B------:R-:W-:Y:S01]  /*9ae0*/  IADD3 R29, P1, PT, R173.reuse, 0x40, RZ ;  /* 0x00000040ad1d7810 */ /* 0x040fe20007f3e0ff */
[----:B------:R-:W-:Y:S01]  /*9af0*/  IMAD.X R33, RZ, RZ, RZ, P2 ;  /* 0x000000ffff217224 */ /* 0x000fe200010e06ff */
[----:B------:R-:W-:Y:S01]  /*9b00*/  IADD3 R2, P0, PT, R6, R2, RZ ;  /* 0x0000000206027210 */ /* 0x000fe20007f1e0ff */
[----:B------:R-:W-:Y:S01]  /*9b10*/  VIADD R6, R173, 0x40 ;  /* 0x00000040ad067836 */ /* 0x000fe20000000000 */
[----:B------:R-:W-:Y:S01]  /*9b20*/  UIMAD UR9, UR5, UR13, UR9 ;  /* 0x0000000d050972a4 */ /* 0x000fe2000f8e0209 */
[----:B------:R4:W3:Y:S01]  /*9b30*/  LDS.128 R16, [R151+0xd000] ;  /* 0x00d0000097107984 */ /* 0x0008e20000000c00 */
[----:B--2---:R-:W-:-:S04]  /*9b40*/  ISETP.GE.AND P6, PT, R225, UR8, PT ;  /* 0x00000008e1007c0c */ /* 0x004fc8000bfc6270 */
[----:B------:R-:W-:Y:S01]  /*9b50*/  ISETP.GE.OR P5, PT, R8, UR31, P6 ;  /* 0x0000001f08007c0c */ /* 0x000fe2000b7a6670 */
[----:B------:R-:W-:Y:S01]  /*9b60*/  IMAD.U32 R0, RZ, RZ, UR9 ;  /* 0x00000009ff007e24 */ /* 0x000fe2000f8e00ff */
[----:B------:R-:W-:Y:S02]  /*9b70*/  ISETP.GE.OR P4, PT, R6, UR31, P6 ;  /* 0x0000001f06007c0c */ /* 0x000fe4000b786670 */
[----:B------:R-:W-:Y:S02]  /*9b80*/  ISETP.GE.OR P3, PT, R3, UR31, P6 ;  /* 0x0000001f03007c0c */ /* 0x000fe4000b766670 */
[----:B------:R-:W-:Y:S02]  /*9b90*/  ISETP.GE.OR P6, PT, R173, UR31, P6 ;  /* 0x0000001fad007c0c */ /* 0x000fe4000b7c6670 */
[----:B------:R-:W-:Y:S02]  /*9ba0*/  IADD3.X R3, PT, PT, R7, UR17, R0, P0, !PT ;  /* 0x0000001107037c10 */ /* 0x000fe400087fe400 */
[----:B------:R-:W-:Y:S01]  /*9bb0*/  IADD3 R30, P0, PT, R173, 0x60, RZ ;  /* 0x00000060ad1e7810 */ /* 0x000fe20007f1e0ff */
[----:B-1----:R-:W-:-:S04]  /*9bc0*/  IMAD.WIDE.U32 R6, R4, UR20, R2 ;  /* 0x0000001404067c25 */ /* 0x002fc8000f8e0002 */
[----:B------:R-:W-:-:S04]  /*9bd0*/  IMAD R12, R5, UR20, R7 ;  /* 0x00000014050c7c24 */ /* 0x000fc8000f8e0207 */
[----:B----4-:R-:W-:Y:S05]  /*9be0*/  @P6 BRA `(.L_x_562) ;  /* 0x0000000000246947 */ /* 0x010fea0003800000 */
        /* <DEDUP_REMOVED lines=9> */
.L_x_562:
[----:B------:R-:W-:Y:S05]  /*9c80*/  BSYNC.RECONVERGENT B0 ;  /* 0x0000000000007941 */ /* 0x000fea0003800200 */
.L_x_561:
        /* <DEDUP_REMOVED lines=11> */
[----:B---3--:R2:W-:Y:S04]  /*9d40*/  STG.E.128 desc[UR26][R4.64], R16 ;  /* 0x0000001004007986 */ /* 0x0085e8000c101d1a */
.L_x_564:
[----:B------:R-:W-:Y:S05]  /*9d50*/  BSYNC.RECONVERGENT B0 ;  /* 0x0000000000007941 */ /* 0x000fea0003800200 */
.L_x_563:
[----:B-1----:R1:W4:Y:S01]  /*9d60*/  LDS.128 R8, [R151+0xe000] ;  /* 0x00e0000097087984 */ /* 0x0023220000000c00 */
[----:B------:R-:W-:Y:S01]  /*9d70*/  BSSY.RECONVERGENT B0, `(.L_x_565) ;  /* 0x000000d000007945 */ /* 0x000fe20003800200 */
[----:B------:R-:W-:-:S03]  /*9d80*/  IADD3.X R32, PT, PT, RZ, RZ, RZ, P1, !PT ;  /* 0x000000ffff207210 */ /* 0x000fc60000ffe4ff */
        /* <DEDUP_REMOVED lines=11> */
.L_x_566:
[----:B------:R-:W-:Y:S05]  /*9e40*/  BSYNC.RECONVERGENT B0 ;  /* 0x0000000000007941 */ /* 0x000fea0003800200 */
.L_x_565:
[----:B--2-4-:R2:W4:Y:S01]  /*9e50*/  LDS.128 R8, [R151+0xf000] ;  /* 0x00f0000097087984 */ /* 0x0145220000000c00 */
[----:B------:R-:W-:Y:S01]  /*9e60*/  BSSY.RECONVERGENT B0, `(.L_x_567) ;  /* 0x000000e000007945 */ /* 0x000fe20003800200 */
[----:B------:R-:W-:Y:S02]  /*9e70*/  MOV R13, UR10 ;  /* 0x0000000a000d7c02 */ /* 0x000fe40008000f00 */
[----:B------:R-:W-:Y:S01]  /*9e80*/  IADD3.X R31, PT, PT, RZ, RZ, RZ, P0, !PT ;  /* 0x000000ffff1f7210 */ /* 0x000fe200007fe4ff */
[----:B------:R-:W-:Y:S06]  /*9e90*/  @P3 BRA `(.L_x_568) ;  /* 0x0000000000283947 */ /* 0x000fec0003800000 */
        /* <DEDUP_REMOVED lines=9> */
[----:B----4-:R1:W-:Y:S04]  /*9f30*/  STG.E.128 desc[UR26][R2.64], R8 ;  /* 0x0000000802007986 */ /* 0x0103e8000c101d1a */
.L_x_568:
[----:B------:R-:W-:Y:S05]  /*9f40*/  BSYNC.RECONVERGENT B0 ;  /* 0x0000000000007941 */ /* 0x000fea0003800200 */
.L_x_567:
[----:B-1----:R-:W-:Y:S01]  /*9f50*/  MOV R2, R225 ;  /* 0x000000e100027202 */ /* 0x002fe20000000f00 */
[----:B------:R-:W-:Y:S01]  /*9f60*/  UIMAD UR14, UR14, UR10, URZ ;  /* 0x0000000a0e0e72a4 */ /* 0x000fe2000f8e02ff */
[----:B------:R-:W-:Y:S01]  /*9f70*/  MOV R3, RZ ;  /* 0x000000ff00037202 */ /* 0x000fe20000000f00 */
[----:B------:R-:W1:Y:S01]  /*9f80*/  @!P6 LDC.64 R4, c[0x0][0x568] ;  /* 0x00015a00ff04eb82 */ /* 0x000e620000000a00 */
[----:B------:R-:W-:Y:S01]  /*9f90*/  LDS.128 R24, [R151+0x13000] ;  /* 0x0130000097187984 */ /* 0x000fe20000000c00 */
[----:B------:R-:W-:Y:S01]  /*9fa0*/  UIMAD UR14, UR5, UR11, UR14 ;  /* 0x0000000b050e72a4 */ /* 0x000fe2000f8e020e */
[----:B------:R-:W-:Y:S01]  /*9fb0*/  BSSY.RECONVERGENT B0, `(.L_x_569) ;  /* 0x000001a000007945 */ /* 0x000fe20003800200 */
[----:B------:R-:W-:Y:S01]  /*9fc0*/  IMAD.WIDE.U32 R2, R13, UR5, R2 ;  /* 0x000000050d027c25 */ /* 0x000fe2000f8e0002 */
[----:B---3--:R-:W-:Y:S04]  /*9fd0*/  LDS.128 R16, [R151+0x11000] ;  /* 0x0110000097107984 */ /* 0x008fe80000000c00 */
[----:B------:R-:W3:Y:S01]  /*9fe0*/  LDS.128 R12, [R151+0x10000] ;  /* 0x01000000970c7984 */ /* 0x000ee20000000c00 */
[----:B------:R-:W-:-:S04]  /*9ff0*/  IADD3 R2, P0, PT, R20, R2, RZ ;  /* 0x0000000214027210 */ /* 0x000fc80007f1e0ff */
[----:B------:R-:W-:Y:S02]  /*a000*/  IADD3.X R3, PT, PT, R21, UR14, R3, P0, !PT ;  /* 0x0000000e15037c10 */ /* 0x000fe400087fe403 */
[----:B------:R1:W2:Y:S01]  /*a010*/  LDS.128 R20, [R151+0x12000] ;  /* 0x0120000097147984 */ /* 0x0002a20000000c00 */
[----:B----4-:R-:W-:-:S04]  /*a020*/  IMAD.WIDE.U32 R8, R34, UR20, R2 ;  /* 0x0000001422087c25 */ /* 0x010fc8000f8e0002 */
[----:B------:R-:W-:Y:S01]  /*a030*/  IMAD R7, R35, UR20, R9 ;  /* 0x0000001423077c24 */ /* 0x000fe2000f8e0209 */
[----:B------:R-:W-:-:S05]  /*a040*/  @!P6 MOV R6, R8 ;  /* 0x000000080006e202 */ /* 0x000fca0000000f00 */
[----:B------:R-:W-:-:S04]  /*a050*/  @!P6 IMAD.WIDE.U32 R2, R173, UR10, R6 ;  /* 0x0000000aad02ec25 */ /* 0x000fc8000f8e0006 */
[----:B------:R-:W-:Y:S01]  /*a060*/  @!P6 IMAD R0, R173, UR11, R3 ;  /* 0x0000000bad00ec24 */ /* 0x000fe2000f8e0203 */
[----:B-1----:R-:W-:-:S04]  /*a070*/  @!P6 LEA R4, P0, R2, R4, 0x1 ;  /* 0x000000040204e211 */ /* 0x002fc800078008ff */
[----:B------:R-:W-:-:S05]  /*a080*/  @!P6 LEA.HI.X R5, R2, R5, R0, 0x1, P0 ;  /* 0x000000050205e211 */ /* 0x000fca00000f0c00 */
[----:B---3--:R1:W-:Y:S01]  /*a090*/  @!P6 STG.E.128 desc[UR26][R4.64], R12 ;  /* 0x0000000c0400e986 */ /* 0x0083e2000c101d1a */
[----:B--2---:R-:W-:Y:S05]  /*a0a0*/  @P5 BRA `(.L_x_570) ;  /* 0x0000000000285947 */ /* 0x004fea0003800000 */
        /* <DEDUP_REMOVED lines=10> */
.L_x_570:
[----:B------:R-:W-:Y:S05]  /*a150*/  BSYNC.RECONVERGENT B0 ;  /* 0x0000000000007941 */ /* 0x000fea0003800200 */
.L_x_569:
        /* <DEDUP_REMOVED lines=12> */
.L_x_572:
[----:B------:R-:W-:Y:S05]  /*a220*/  BSYNC.RECONVERGENT B0 ;  /* 0x0000000000007941 */ /* 0x000fea0003800200 */
.L_x_571:
        /* <DEDUP_REMOVED lines=11> */
.L_x_513:
[----:B------:R-:W-:Y:S05]  /*a2e0*/  BSYNC.RECONVERGENT B1 ;  /* 0x0000000000017941 */ /* 0x000fea0003800200 */
.L_x_487:
[----:B------:R-:W2:Y:S01]  /*a2f0*/  LDCU UR8, c[0x0][0x438] ;  /* 0x00008700ff0877ac */ /* 0x000ea20008000800 */
[----:B------:R-:W1:Y:S01]  /*a300*/  LDCU UR9, c[0x0][0x370] ;  /* 0x00006e00ff0977ac */ /* 0x000e620008000800 */
[----:B------:R-:W-:Y:S01]  /*a310*/  UMOV UR10, UR18 ;  /* 0x00000012000a7c82 */ /* 0x000fe20008000000 */
        /* <DEDUP_REMOVED lines=8> */
.L_x_574:
        /* <DEDUP_REMOVED lines=14> */
.L_x_2761:


//--------------------- .text._ZN5flash44flash_bwd_dq_dk_dv_loop_seqk_parallel_kernelI23Flash_bwd_kernel_traitsILi64ELi128ELi128ELi8ELi4ELi4ELi4ELb0ELb0EN7cutlass10bfloat16_tE19Flash_kernel_traitsILi64ELi128ELi128ELi8ES3_EELb0ELb0ELb1ELb0ELb0ELb0ELb0EEEvNS_16Flash_bwd_paramsE --------------------------
	.section	.text._ZN5flash44flash_bwd_dq_dk_dv_loop_seqk_parallel_kernelI23Flash_bwd_kernel_traitsILi64ELi128ELi128ELi8ELi4ELi4ELi4ELb0ELb0EN7cutlass10bfloat16_tE19Flash_kernel_traitsILi64ELi128ELi128ELi8ES3_EELb0ELb0ELb1ELb0ELb0ELb0ELb0EEEvNS_16Flash_bwd_paramsE,"ax",@progbits
	.align	128
        .global         _ZN5flash44flash_bwd_dq_dk_dv_loop_seqk_parallel_kernelI23Flash_bwd_kernel_traitsILi64ELi128ELi128ELi8ELi4ELi4ELi4ELb0ELb0EN7cutlass10bfloat16_tE19Flash_kernel_traitsILi64ELi128ELi128ELi8ES3_EELb0ELb0ELb1ELb0ELb0ELb0ELb0EEEvNS_16Flash_bwd_paramsE
        .type           _ZN5flash44flash_bwd_dq_dk_dv_loop_seqk_parallel_kernelI23Flash_bwd_kernel_traitsILi64ELi128ELi128ELi8ELi4ELi4ELi4ELb0ELb0EN7cutlass10bfloat16_tE19Flash_kernel_traitsILi64ELi128ELi128ELi8ES3_EELb0ELb0ELb1ELb0ELb0ELb0ELb0EEEvNS_16Flash_bwd_paramsE,@function
        .size           _ZN5flash44flash_bwd_dq_dk_dv_loop_seqk_parallel_kernelI23Flash_bwd_kernel_traitsILi64ELi128ELi128ELi8ELi4ELi4ELi4ELb0ELb0EN7cutlass10bfloat16_tE19Flash_kernel_traitsILi64ELi128ELi128ELi8ES3_EELb0ELb0ELb1ELb0ELb0ELb0ELb0EEEvNS_16Flash_bwd_paramsE,(.L_x_2762 - _ZN5flash44flash_bwd_dq_dk_dv_loop_seqk_parallel_kernelI23Flash_bwd_kernel_traitsILi64ELi128ELi128ELi8ELi4ELi4ELi4ELb0ELb0EN7cutlass10bfloat16_tE19Flash_kernel_traitsILi64ELi128ELi128ELi8ES3_EELb0ELb0ELb1ELb0ELb0ELb0ELb0EEEvNS_16Flash_bwd_paramsE)
        .other          _ZN5flash44flash_bwd_dq_dk_dv_loop_seqk_parallel_kernelI23Flash_bwd_kernel_traitsILi64ELi128ELi128ELi8ELi4ELi4ELi4ELb0ELb0EN7cutlass10bfloat16_tE19Flash_kernel_traitsILi64ELi128ELi128ELi8ES3_EELb0ELb0ELb1ELb0ELb0ELb0ELb0EEEvNS_16Flash_bwd_paramsE,@"STO_CUDA_ENTRY STV_DEFAULT"
_ZN5flash44flash_bwd_dq_dk_dv_loop_seqk_parallel_kernelI23Flash_bwd_kernel_traitsILi64ELi128ELi128ELi8ELi4ELi4ELi4ELb0ELb0EN7cutlass10bfloat16_tE19Flash_kernel_traitsILi64ELi128ELi128ELi8ES3_EELb0ELb0ELb1ELb0ELb0ELb0ELb0EEEvNS_16Flash_bwd_paramsE:
.text._ZN5flash44flash_bwd_dq_dk_dv_loop_seqk_parallel_kernelI23Flash_bwd_kernel_traitsILi64ELi128ELi128ELi8ELi4ELi4ELi4ELb0ELb0EN7cutlass10bfloat16_tE19Flash_kernel_traitsILi64ELi128ELi128ELi8ES3_EELb0ELb0ELb1ELb0ELb0ELb0ELb0EEEvNS_16Flash_bwd_paramsE:
        /* <DEDUP_REMOVED lines=9> */
[----:B------:R-:W1:Y:S01]  /*0090*/  S2UR UR44, SR_CTAID.Y ;  /* 0x00000000002c79c3 */ /* 0x000e620000002600 */
[----:B------:R-:W1:Y:S01]  /*00a0*/  LDCU.64 UR38, c[0x0][0x468] ;  /* 0x00008d00ff2677ac */ /* 0x000e620008000a00 */
[----:B------:R-:W2:Y:S06]  /*00b0*/  LDCU.64 UR6, c[0x0][0x460] ;  /* 0x00008c00ff0677ac */ /* 0x000eac0008000a00 */
[----:B------:R-:W3:Y:S01]  /*00c0*/  S2UR UR24, SR_CgaCtaId ;  /* 0x00000000001879c3 */ /* 0x000ee20000008800 */
[----:B------:R-:W4:Y:S01]  /*00d0*/  LDCU.64 UR4, c[0x0][0x468] ;  /* 0x00008d00ff0477ac */ /* 0x000f220008000a00 */
[----:B------:R-:W5:Y:S06]  /*00e0*/  LDCU.U8 UR8, c[0x0][0x532] ;  /* 0x0000a640ff0877ac */ /* 0x000f6c0008000000 */
[----:B------:R-:W-:Y:S01]  /*00f0*/  S2UR UR23, SR_CTAID.Z ;  /* 0x00000000001779c3 */ /* 0x000fe20000002700 */
[----:B------:R-:W3:Y:S01]  /*0100*/  LDCU UR10, c[0x0][0x438] ;  /* 0x00008700ff0a77ac */ /* 0x000ee20008000800 */
[----:B------:R-:W3:Y:S06]  /*0110*/  LDCU.64 UR34, c[0x0][0x358] ;  /* 0x00006b00ff2277ac */ /* 0x000eec0008000a00 */
[----:B------:R-:W-:Y:S01]  /*0120*/  S2UR UR21, SR_CTAID.X ;  /* 0x00000000001579c3 */ /* 0x000fe20000002500 */
[----:B-1----:R-:W-:-:S02]  /*0130*/  ULEA UR38, UP0, UR44, UR38, 0x2 ;  /* 0x000000262c267291 */ /* 0x002fc4000f8010ff */
[----:B--2---:R-:W-:Y:S02]  /*0140*/  UISETP.NE.U32.AND UP1, UPT, UR6, URZ, UPT ;  /* 0x000000ff0600728c */ /* 0x004fe4000bf25070 */
[----:B------:R-:W-:Y:S02]  /*0150*/  ULEA.HI.X UR39, UR44, UR39, URZ, 0x2, UP0 ;  /* 0x000000272c277291 */ /* 0x000fe400080f14ff */
[----:B------:R-:W-:Y:S01]  /*0160*/  UISETP.NE.U32.AND UP0, UPT, UR6, URZ, UPT ;  /* 0x000000ff0600728c */ /* 0x000fe2000bf05070 */
[----:B------:R-:W-:Y:S01]  /*0170*/  S2UR UR18, SR_CTAID.Y ;  /* 0x00000000001279c3 */ /* 0x000fe20000002600 */
[----:B----4-:R-:W-:Y:S02]  /*0180*/  UISETP.EQ.U32.AND UP2, UPT, UR4, URZ, UPT ;  /* 0x000000ff0400728c */ /* 0x010fe4000bf42070 */
[----:B------:R-:W-:Y:S02]  /*0190*/  UISETP.NE.U32.AND UP6, UPT, UR4, URZ, UPT ;  /* 0x000000ff0400728c */ /* 0x000fe4000bfc5070 */
[----:B------:R-:W-:-:S02]  /*01a0*/  UISETP.NE.AND.EX UP5, UPT, UR7, URZ, UPT, UP1 ;  /* 0x000000ff0700728c */ /* 0x000fc4000bfa5310 */
[----:B------:R-:W-:Y:S01]  /*01b0*/  UISETP.NE.AND.EX UP4, UPT, UR7, URZ, UPT, UP0 ;  /* 0x000000ff0700728c */ /* 0x000fe2000bf85300 */
[----:B------:R-:W1:Y:S01]  /*01c0*/  S2UR UR4, SR_CgaCtaId ;  /* 0x00000000000479c3 */ /* 0x000e620000008800 */
[----:B------:R-:W2:Y:S01]  /*01d0*/  LDCU.64 UR6, c[0x0][0x470] ;  /* 0x00008e00ff0677ac */ /* 0x000ea20008000a00 */
[----:B-----5:R-:W-:Y:S02]  /*01e0*/  UISETP.NE.AND UP3, UPT, UR8, URZ, UPT ;  /* 0x000000ff0800728c */ /* 0x020fe4000bf65270 */
[----:B------:R-:W-:-:S04]  /*01f0*/  UISETP.NE.AND.EX UP6, UPT, UR5, URZ, UPT, UP6 ;  /* 0x000000ff0500728c */ /* 0x000fc8000bfc5360 */
[----:B------:R-:W4:Y:S01]  /*0200*/  S2UR UR20, SR_CTAID.Z ;  /* 0x00000000001479c3 */ /* 0x000f220000002700 */
[----:B------:R-:W-:Y:S01]  /*0210*/  UISETP.EQ.OR.EX UP0, UPT, UR5, URZ, !UP3, UP2 ;  /* 0x000000ff0500728c */ /* 0x000fe2000df02720 */
[----:B------:R-:W-:Y:S02]  /*0220*/  UMOV UR8, 0x400 ;  /* 0x0000040000087882 */ /* 0x000fe40000000000 */
[----:B------:R-:W-:Y:S01]  /*0230*/  UMOV UR5, 0x400 ;  /* 0x0000040000057882 */ /* 0x000fe20000000000 */
[----:B------:R-:W-:Y:S02]  /*0240*/  UP2UR UR26, UPR, URZ, 0x1 ;  /* 0x00000001ff1a7883 */ /* 0x000fe40008000000 */
[----:B------:R-:W-:Y:S01]  /*0250*/  UP2UR UR25, UPR, URZ, 0x8 ;  /* 0x00000008ff197883 */ /* 0x000fe20008000000 */
[----:B------:R-:W4:Y:S01]  /*0260*/  LDCU.64 UR28, c[0x0][0x460] ;  /* 0x00008c00ff1c77ac */ /* 0x000f220008000a00 */
[----:B--2---:R-:W-:Y:S01]  /*0270*/  UISETP.NE.U32.AND UP0, UPT, UR6, URZ, UPT ;  /* 0x000000ff0600728c */ /* 0x004fe2000bf05070 */
[----:B------:R-:W2:Y:S01]  /*0280*/  LDCU UR19, c[0x0][0x438] ;  /* 0x00008700ff1377ac */ /* 0x000ea20008000800 */
[----:B------:R-:W2:Y:S01]  /*0290*/  @!UP4 LDCU UR22, c[0x0][0x434] ;  /* 0x00008680ff16c7ac */ /* 0x000ea20008000800 */
[----:B---3--:R-:W-:-:S02]  /*02a0*/  ULEA UR24, UR24, UR8, 0x18 ;  /* 0x0000000818187291 */ /* 0x008fc4000f8ec0ff */
[----:B-1----:R-:W-:Y:S02]  /*02b0*/  ULEA UR4, UR4, UR5, 0x18 ;  /* 0x0000000504047291 */ /* 0x002fe4000f8ec0ff */
[----:B------:R-:W-:Y:S01]  /*02c0*/  UISETP.NE.AND.EX UP3, UPT, UR7, URZ, UPT, UP0 ;  /* 0x000000ff0700728c */ /* 0x000fe2000bf65300 */
[----:B------:R-:W-:Y:S01]  /*02d0*/  UMOV UR30, 0xffffc000 ;  /* 0xffffc000001e7882 */ /* 0x000fe20000000000 */
[----:B------:R-:W-:Y:S01]  /*02e0*/  UMOV UR31, URZ ;  /* 0x000000ff001f7c82 */ /* 0x000fe20008000000 */
[----:B------:R-:W-:-:S08]  /*02f0*/  UMOV UR32, URZ ;  /* 0x000000ff00207c82 */ /* 0x000fd00008000000 */
.L_x_664:
[----:B------:R-:W1:Y:S01]  /*0300*/  LDCU.64 UR8, c[0x0][0x478] ;  /* 0x00008f00ff0877ac */ /* 0x000e620008000a00 */
[----:B------:R-:W-:Y:S02]  /*0310*/  PLOP3.LUT P1, PT, PT, PT, UP3, 0x80, 0x8 ;  /* 0x000000000008781c */ /* 0x000fe40003f2f038 */
[----:B------:R-:W-:Y:S01]  /*0320*/  PLOP3.LUT P4, PT, PT, PT, UP5, 0x80, 0x8 ;  /* 0x000000000008781c */ /* 0x000fe20003f8f058 */
[----:B------:R-:W-:Y:S01]  /*0330*/  @UP3 ULEA UR12, UP0, UR44, UR6, 0x2 ;  /* 0x000000062c0c3291 */ /* 0x000fe2000f8010ff */
[----:B------:R-:W-:Y:S01]  /*0340*/  PLOP3.LUT P2, PT, PT, PT, UP4, 0x80, 0x8 ;  /* 0x000000000008781c */ /* 0x000fe20003f4f048 */
[----:B------:R-:W-:Y:S02]  /*0350*/  UISETP.NE.AND UP2, UPT, UR26, URZ, UPT ;  /* 0x000000ff1a00728c */ /* 0x000fe4000bf45270 */
[----:B------:R-:W-:Y:S02]  /*0360*/  @UP3 ULEA.HI.X UR13, UR44, UR7, URZ, 0x2, UP0 ;  /* 0x000000072c0d3291 */ /* 0x000fe400080f14ff */
[----:B------:R-:W-:-:S04]  /*0370*/  IMAD.U32 R2, RZ, RZ, UR12 ;  /* 0x0000000cff027e24 */ /* 0x000fc8000f8e00ff */
[----:B------:R-:W-:Y:S01]  /*0380*/  IMAD.U32 R3, RZ, RZ, UR13 ;  /* 0x0000000dff037e24 */ /* 0x000fe2000f8e00ff */
[----:B----4-:R-:W-:Y:S02]  /*0390*/  UIMAD.WIDE.U32 UR12, UR44, 0x4, UR28 ;  /* 0x000000042c0c78a5 */ /* 0x010fe4000f8e001c */
[----:B-1----:R-:W-:Y:S01]  /*03a0*/  UISETP.NE.U32.AND UP0, UPT, UR8, URZ, UPT ;  /* 0x000000ff0800728c */ /* 0x002fe2000bf05070 */
[----:B------:R-:W-:Y:S02]  /*03b0*/  PLOP3.LUT P3, PT, PT, PT, UP2, 0x80, 0x8 ;  /* 0x000000000008781c */ /* 0x000fe40003f6f028 */
[----:B------:R-:W3:Y:S01]  /*03c0*/  @P1 LDG.E R3, desc[UR34][R2.64] ;  /* 0x0000002202031981 */ /* 0x000ee2000c1e1900 */
[----:B------:R-:W-:-:S06]  /*03d0*/  UISETP.NE.AND.EX UP0, UPT, UR9, URZ, UPT, UP0 ;  /* 0x000000ff0900728c */ /* 0x000fcc000bf05300 */
[----:B------:R-:W-:-:S05]  /*03e0*/  PLOP3.LUT P0, PT, PT, PT, UP0, 0x80, 0x8 ;  /* 0x000000000008781c */ /* 0x000fca0003f0f008 */
[----:B------:R-:W-:Y:S01]  /*03f0*/  @UP0 ULEA UR14, UP1, UR44, UR8, 0x2 ;  /* 0x000000082c0e0291 */ /* 0x000fe2000f8210ff */
[----:B--2---:R-:W-:Y:S01]  /*0400*/  IMAD.U32 R6, RZ, RZ, UR12 ;  /* 0x0000000cff067e24 */ /* 0x004fe2000f8e00ff */
[----:B------:R-:W1:Y:S02]  /*0410*/  @!UP0 LDCU UR5, c[0x0][0x43c] ;  /* 0x00008780ff0587ac */ /* 0x000e640008000800 */
[----:B------:R-:W-:Y:S02]  /*0420*/  @UP0 ULEA.HI.X UR15, UR44, UR9, URZ, 0x2, UP1 ;  /* 0x000000092c0f0291 */ /* 0x000fe400088f14ff */
[----:B------:R-:W-:Y:S01]  /*0430*/  IMAD.U32 R4, RZ, RZ, UR14 ;  /* 0x0000000eff047e24 */ /* 0x000fe2000f8e00ff */
[----:B------:R-:W4:Y:S01]  /*0440*/  @!UP0 LDCU.64 UR8, c[0x0][0x488] ;  /* 0x00009100ff0887ac */ /* 0x000f220008000a00 */
[----:B------:R-:W-:Y:S02]  /*0450*/  IMAD.U32 R7, RZ, RZ, UR13 ;  /* 0x0000000dff077e24 */ /* 0x000fe4000f8e00ff */
[----:B------:R-:W-:-:S03]  /*0460*/  IMAD.U32 R5, RZ, RZ, UR15 ;  /* 0x0000000fff057e24 */ /* 0x000fc6000f8e00ff */
[----:B-----5:R-:W5:Y:S04]  /*0470*/  @P2 LDG.E R2, desc[UR34][R6.64+0x4] ;  /* 0x0000042206022981 */ /* 0x020f68000c1e1900 */
[----:B------:R-:W2:Y:S01]  /*0480*/  @P0 LDG.E R0, desc[UR34][R4.64] ;  /* 0x0000002204000981 */ /* 0x000ea2000c1e1900 */
[----:B------:R-:W-:Y:S01]  /*0490*/  UMOV UR36, URZ ;  /* 0x000000ff00247c82 */ /* 0x000fe20008000000 */
[----:B----4-:R-:W-:-:S04]  /*04a0*/  @!UP0 UISETP.NE.U32.AND UP1, UPT, UR8, URZ, UPT ;  /* 0x000000ff0800828c */ /* 0x010fc8000bf25070 */
[----:B------:R-:W-:Y:S01]  /*04b0*/  @!UP0 UISETP.NE.AND.EX UP1, UPT, UR9, URZ, UPT, UP1 ;  /* 0x000000ff0900828c */ /* 0x000fe2000bf25310 */
[----:B------:R-:W-:Y:S01]  /*04c0*/  UMOV UR43, 0xffffffff ;  /* 0xffffffff002b7882 */ /* 0x000fe20000000000 */
[----:B------:R-:W-:Y:S02]  /*04d0*/  UMOV UR40, 0xffffffff ;  /* 0xffffffff00287882 */ /* 0x000fe40000000000 */
[----:B-1----:R-:W-:Y:S01]  /*04e0*/  @!UP0 USEL UR8, UR5, URZ, UP1 ;  /* 0x000000ff05088287 */ /* 0x002fe20008800000 */
[----:B------:R1:W4:Y:S02]  /*04f0*/  @P4 LDG.E R4, desc[UR34][R6.64] ;  /* 0x0000002206044981 */ /* 0x000324000c1e1900 */
[----:B-1----:R-:W-:Y:S02]  /*0500*/  IMAD.U32 R6, RZ, RZ, UR38 ;  /* 0x00000026ff067e24 */ /* 0x002fe4000f8e00ff */
[----:B------:R-:W-:-:S05]  /*0510*/  IMAD.U32 R7, RZ, RZ, UR39 ;  /* 0x00000027ff077e24 */ /* 0x000fca000f8e00ff */
[----:B------:R-:W4:Y:S01]  /*0520*/  @!P3 LDG.E R6, desc[UR34][R6.64] ;  /* 0x000000220606b981 */ /* 0x000f22000c1e1900 */
[----:B------:R-:W-:Y:S01]  /*0530*/  USHF.L.U32 UR27, UR37, 0x7, URZ ;  /* 0x00000007251b7899 */ /* 0x000fe200080006ff */
[----:B---3--:R-:W-:Y:S02]  /*0540*/  @P1 R2UR UR36, R3 ;  /* 0x00000000032412ca */ /* 0x008fe400000e0000 */
[----:B-----5:R-:W-:Y:S02]  /*0550*/  @P2 R2UR UR5, R2 ;  /* 0x00000000020522ca */ /* 0x020fe400000e0000 */
[----:B--2---:R-:W-:-:S13]  /*0560*/  @P0 R2UR UR33, R0 ;  /* 0x00000000002102ca */ /* 0x004fda00000e0000 */
[----:B------:R-:W-:Y:S01]  /*0570*/  @UP0 UIADD3 UR33, UPT, UPT, UR33, -UR36, URZ ;  /* 0x8000002421210290 */ /* 0x000fe2000fffe0ff */
[----:B----4-:R-:W-:Y:S02]  /*0580*/  @P4 R2UR UR43, R4 ;  /* 0x00000000042b42ca */ /* 0x010fe400000e0000 */
[----:B------:R-:W-:Y:S01]  /*0590*/  @!P3 R2UR UR40, R6 ;  /* 0x000000000628b2ca */ /* 0x000fe200000e0000 */
[----:B------:R-:W-:-:S14]  /*05a0*/  BRA.U !UP6, `(.L_x_575) ;  /* 0x000000010e247547 */ /* 0x000fdc000b800000 */
[----:B------:R-:W-:Y:S01]  /*05b0*/  UISETP.NE.AND UP1, UPT, UR25, URZ, UPT ;  /* 0x000000ff1900728c */ /* 0x000fe2000bf25270 */
[----:B------:R-:W-:Y:S02]  /*05c0*/  IMAD.U32 R2, RZ, RZ, UR38 ;  /* 0x00000026ff027e24 */ /* 0x000fe4000f8e00ff */
[----:B------:R-:W-:-:S03]  /*05d0*/  IMAD.U32 R3, RZ, RZ, UR39 ;  /* 0x00000027ff037e24 */ /* 0x000fc6000f8e00ff */
[----:B------:R-:W-:-:S13]  /*05e0*/  PLOP3.LUT P0, PT, PT, PT, UP1, 0x80, 0x8 ;  /* 0x000000000008781c */ /* 0x000fda0003f0f018 */
[----:B------:R-:W2:Y:S04]  /*05f0*/  @P0 LDG.E R0, desc[UR34][R2.64+0x4] ;  /* 0x0000042202000981 */ /* 0x000ea8000c1e1900 */
[----:B------:R-:W3:Y:S01]  /*0600*/  @!P0 LDG.E R2, desc[UR34][R2.64] ;  /* 0x0000002202028981 */ /* 0x000ee2000c1e1900 */
[----:B--2---:R-:W-:-:S13]  /*0610*/  @P0 R2UR UR10, R0 ;  /* 0x00000000000a02ca */ /* 0x004fda00000e0000 */
[----:B------:R-:W-:-:S07]  /*0620*/  @UP1 UIADD3 UR10, UPT, UPT, UR10, -UR40, URZ ;  /* 0x800000280a0a1290 */ /* 0x000fce000fffe0ff */
[----:B---3--:R-:W-:-:S15]  /*0630*/  @!P0 R2UR UR10, R2 ;  /* 0x00000000020a82ca */ /* 0x008fde00000e0000 */
.L_x_575:
[----:B------:R-:W-:Y:S01]  /*0640*/  @!UP0 UIADD3 UR33, UPT, UPT, UR8, UR10, -UR36 ;  /* 0x0000000a08218290 */ /* 0x000fe2000fffe824 */
[----:B------:R-:W-:Y:S01]  /*0650*/  @!UP4 UMOV UR42, UR22 ;  /* 0x00000016002acc82 */ /* 0x000fe20008000000 */
[----:B------:R-:W-:Y:S02]  /*0660*/  @UP4 UIADD3 UR42, UPT, UPT, UR5, -UR43, URZ ;  /* 0x8000002b052a4290 */ /* 0x000fe4000fffe0ff */
[----:B------:R-:W-:-:S09]  /*0670*/  UISETP.GT.AND UP0, UPT, UR33, UR27, UPT ;  /* 0x0000001b2100728c */ /* 0x000fd2000bf04270 */
[----:B------:R-:W-:Y:S05]  /*0680*/  BRA.U !UP0, `(.L_x_576) ;  /* 0x000000a1089c7547 */ /* 0x000fea000b800000 */
[----:B------:R-:W1:Y:S01]  /*0690*/  LDCU UR8, c[0x0][0x504] ;  /* 0x0000a080ff0877ac */ /* 0x000e620008000800 */
[----:B------:R-:W-:Y:S02]  /*06a0*/  UIADD3 UR41, UPT, UPT, UR27, UR42, URZ ;  /* 0x0000002a1b297290 */ /* 0x000fe4000fffe0ff */
[----:B------:R-:W-:Y:S02]  /*06b0*/  UIADD3 UR10, UPT, UPT, UR42, 0x7f, URZ ;  /* 0x0000007f2a0a7890 */ /* 0x000fe4000fffe0ff */
[----:B------:R-:W-:Y:S02]  /*06c0*/  UIADD3 UR41, UPT, UPT, UR41, 0x80, URZ ;  /* 0x0000008029297890 */ /* 0x000fe4000fffe0ff */
[----:B------:R-:W-:Y:S02]  /*06d0*/  USHF.R.S32.HI UR9, URZ, 0x1f, UR10 ;  /* 0x0000001fff097899 */ /* 0x000fe4000801140a */
[----:B------:R-:W-:Y:S02]  /*06e0*/  UISETP.NE.AND UP1, UPT, UR43, -0x1, UPT ;  /* 0xffffffff2b00788c */ /* 0x000fe4000bf25270 */
[----:B------:R-:W-:-:S02]  /*06f0*/  ULEA.HI UR9, UR9, UR10, URZ, 0x7 ;  /* 0x0000000a09097291 */ /* 0x000fc4000f8f38ff */
[----:B------:R-:W-:Y:S02]  /*0700*/  UISETP.NE.AND UP2, UPT, UR40, -0x1, UPT ;  /* 0xffffffff2800788c */ /* 0x000fe4000bf45270 */
[----:B-1----:R-:W-:Y:S02]  /*0710*/  UIADD3 UR8, UPT, UPT, UR41, UR8, -UR33 ;  /* 0x0000000829087290 */ /* 0x002fe4000fffe821 */
[----:B------:R-:W-:Y:S02]  /*0720*/  USHF.R.S32.HI UR9, URZ, 0x7, UR9 ;  /* 0x00000007ff097899 */ /* 0x000fe40008011409 */
[----:B------:R-:W-:Y:S01]  /*0730*/  UIADD3 UR8, UPT, UPT, UR8, 0x7f, URZ ;  /* 0x0000007f08087890 */ /* 0x000fe2000fffe0ff */
[----:B------:R-:W1:Y:S03]  /*0740*/  @!UP1 LDCU.64 UR10, c[0x0][0x398] ;  /* 0x00007300ff0a97ac */ /* 0x000e660008000a00 */
[----:B------:R-:W-:-:S04]  /*0750*/  USHF.R.S32.HI UR5, URZ, 0x1f, UR8 ;  /* 0x0000001fff057899 */ /* 0x000fc80008011408 */
[----:B------:R-:W-:-:S04]  /*0760*/  ULEA.HI UR5, UR5, UR8, URZ, 0x7 ;  /* 0x0000000805057291 */ /* 0x000fc8000f8f38ff */
[----:B------:R-:W-:-:S04]  /*0770*/  USHF.R.S32.HI UR5, URZ, 0x7, UR5 ;  /* 0x00000007ff057899 */ /* 0x000fc80008011405 */
[----:B------:R-:W-:Y:S02]  /*0780*/  UISETP.LT.AND UP0, UPT, UR9, UR5, UPT ;  /* 0x000000050900728c */ /* 0x000fe4000bf01270 */
[----:B-1----:R-:W-:Y:S02]  /*0790*/  @!UP1 UIMAD.WIDE.U32 UR52, UR44, UR10, URZ ;  /* 0x0000000a2c3492a5 */ /* 0x002fe4000f8e00ff */
[----:B------:R-:W-:Y:S01]  /*07a0*/  USEL UR47, UR9, UR5, UP0 ;  /* 0x00000005092f7287 */ /* 0x000fe20008000000 */
[----:B------:R-:W1:Y:S03]  /*07b0*/  @UP1 LDCU.64 UR8, c[0x0][0x3b0] ;  /* 0x00007600ff0817ac */ /* 0x000e660008000a00 */
[----:B------:R-:W-:Y:S02]  /*07c0*/  ULEA UR12, UR47, 0xffffff80, 0x7 ;  /* 0xffffff802f0c7891 */ /* 0x000fe4000f8e38ff */
[----:B------:R-:W-:-:S02]  /*07d0*/  @!UP1 UIMAD UR13, UR44, UR11, UR53 ;  /* 0x0000000b2c0d92a4 */ /* 0x000fc4000f8e0235 */
[----:B------:R-:W-:Y:S02]  /*07e0*/  USHF.R.S32.HI UR49, URZ, 0x1f, UR12 ;  /* 0x0000001fff317899 */ /* 0x000fe4000801140c */
[----:B-1----:R-:W-:-:S04]  /*07f0*/  @UP1 UIMAD.WIDE.U32 UR14, UR43, UR8, URZ ;  /* 0x000000082b0e12a5 */ /* 0x002fc8000f8e00ff */
[----:B------:R-:W-:-:S03]  /*0800*/  @UP1 UIMAD UR13, UR43, UR9, UR15 ;  /* 0x000000092b0d12a4 */ /* 0x000fc6000f8e020f */
[----:B------:R-:W-:Y:S01]  /*0810*/  @UP1 UMOV UR52, UR14 ;  /* 0x0000000e00341c82 */ /* 0x000fe20008000000 */
[----:B------:R-:W-:Y:S08]  /*0820*/  BRA.U UP2, `(.L_x_577) ;  /* 0x00000001022c7547 */ /* 0x000ff0000b800000 */
[----:B------:R-:W1:Y:S01]  /*0830*/  LDCU.64 UR16, c[0x0][0x3b8] ;  /* 0x00007700ff1077ac */ /* 0x000e620008000a00 */
[----:B------:R-:W2:Y:S01]  /*0840*/  LDCU.64 UR8, c[0x0][0x3a0] ;  /* 0x00007400ff0877ac */ /* 0x000ea20008000a00 */
[----:B------:R-:W-:-:S04]  /*0850*/  USHF.R.S32.HI UR5, URZ, 0x1f, UR36 ;  /* 0x0000001fff057899 */ /* 0x000fc80008011424 */
[----:B-1----:R-:W-:Y:S02]  /*0860*/  UIMAD UR5, UR5, UR16, URZ ;  /* 0x00000010050572a4 */ /* 0x002fe4000f8e02ff */
[----:B------:R-:W-:Y:S02]  /*0870*/  UIMAD.WIDE.U32 UR10, UR36, UR16, URZ ;  /* 0x00000010240a72a5 */ /* 0x000fe4000f8e00ff */
[----:B------:R-:W-:-:S04]  /*0880*/  UIMAD UR5, UR36, UR17, UR5 ;  /* 0x00000011240572a4 */ /* 0x000fc8000f8e0205 */
[----:B------:R-:W-:-:S04]  /*0890*/  UIADD3 UR11, UPT, UPT, UR11, UR5, URZ ;  /* 0x000000050b0b7290 */ /* 0x000fc8000fffe0ff */
[----:B--2---:R-:W-:-:S04]  /*08a0*/  UIMAD.WIDE.U32 UR50, UR44, UR8, UR10 ;  /* 0x000000082c3272a5 */ /* 0x004fc8000f8e000a */
[----:B------:R-:W-:-:S06]  /*08b0*/  UIMAD UR9, UR44, UR9, UR51 ;  /* 0x000000092c0972a4 */ /* 0x000fcc000f8e0233 */
[----:B------:R-:W-:Y:S01]  /*08c0*/  MOV R15, UR9 ;  /* 0x00000009000f7c02 */ /* 0x000fe20008000f00 */
[----:B------:R-:W-:Y:S06]  /*08d0*/  BRA `(.L_x_578) ;  /* 0x0000000000187947 */ /* 0x000fec0003800000 */
.L_x_577:
[----:B------:R-:W1:Y:S01]  /*08e0*/  LDCU.64 UR16, c[0x0][0x3b8] ;  /* 0x00007700ff1077ac */ /* 0x000e620008000a00 */
[----:B------:R-:W-:-:S04]  /*08f0*/  UIADD3 UR5, UPT, UPT, UR36, UR40, URZ ;  /* 0x0000002824057290 */ /* 0x000fc8000fffe0ff */
[----:B-1----:R-:W-:Y:S02]  /*0900*/  UIMAD.WIDE.U32 UR50, UR5, UR16, URZ ;  /* 0x00000010053272a5 */ /* 0x002fe4000f8e00ff */
[----:B------:R-:W-:-:S04]  /*0910*/  UIMAD UR5, UR5, UR17, URZ ;  /* 0x00000011050572a4 */ /* 0x000fc8000f8e02ff */
[----:B------:R-:W-:-:S06]  /*0920*/  UIADD3 UR5, UPT, UPT, UR51, UR5, URZ ;  /* 0x0000000533057290 */ /* 0x000fcc000fffe0ff */
[----:B------:R-:W-:-:S07]  /*0930*/  MOV R15, UR5 ;  /* 0x00000005000f7c02 */ /* 0x000fce0008000f00 */
.L_x_578:
[----:B------:R-:W1:Y:S01]  /*0940*/  LDC R0, c[0x0][0x3e8] ;  /* 0x0000fa00ff007b82 */ /* 0x000e620000000800 */
[----:B------:R-:W2:Y:S01]  /*0950*/  S2R R2, SR_CTAID.Z ;  /* 0x0000000000027919 */ /* 0x000ea20000002700 */
[----:B------:R-:W-:Y:S01]  /*0960*/  USHF.R.S32.HI UR5, URZ, 0x1f, UR27 ;  /* 0x0000001fff057899 */ /* 0x000fe2000801141b */
[----:B-1----:R-:W-:-:S04]  /*0970*/  IABS R4, R0 ;  /* 0x0000000000047213 */ /* 0x002fc80000000000 */
[----:B------:R-:W1:Y:S01]  /*0980*/  I2F.RP R6, R4 ;  /* 0x0000000400067306 */ /* 0x000e620000209400 */
[----:B--2---:R-:W-:-:S07]  /*0990*/  IABS R2, R2 ;  /* 0x0000000200027213 */ /* 0x004fce0000000000 */
[----:B-1----:R-:W1:Y:S02]  /*09a0*/  MUFU.RCP R6, R6 ;  /* 0x0000000600067308 */ /* 0x002e640000001000 */
[----:B-1----:R-:W-:-:S06]  /*09b0*/  VIADD R6, R6, 0xffffffe ;  /* 0x0ffffffe06067836 */ /* 0x002fcc0000000000 */
[----:B------:R-:W1:Y:S02]  /*09c0*/  F2I.FTZ.U32.TRUNC.NTZ R7, R6 ;  /* 0x0000000600077305 */ /* 0x000e64000021f000 */
[----:B-1----:R-:W-:Y:S02]  /*09d0*/  IMAD.MOV R3, RZ, RZ, -R7 ;  /* 0x000000ffff037224 */ /* 0x002fe400078e0a07 */
[----:B------:R-:W-:Y:S02]  /*09e0*/  IMAD.MOV.U32 R6, RZ, RZ, RZ ;  /* 0x000000ffff067224 */ /* 0x000fe400078e00ff */
[----:B------:R-:W-:-:S04]  /*09f0*/  IMAD R3, R3, R4, RZ ;  /* 0x0000000403037224 */ /* 0x000fc800078e02ff */
        /* <DEDUP_REMOVED lines=10> */
[----:B------:R-:W-:-:S04]  /*0aa0*/  LOP3.LUT R2, R0, UR23, RZ, 0x3c, !PT ;  /* 0x0000001700027c12 */ /* 0x000fc8000f8e3cff */
[----:B------:R-:W-:-:S07]  /*0ab0*/  ISETP.GE.AND P0, PT, R2, RZ, PT ;  /* 0x000000ff0200720c */ /* 0x000fce0003f06270 */
[----:B------:R-:W-:-:S06]  /*0ac0*/  @P2 VIADD R14, R14, 0x1 ;  /* 0x000000010e0e2836 */ /* 0x000fcc0000000000 */
[----:B------:R-:W-:Y:S02]  /*0ad0*/  @!P0 IADD3 R14, PT, PT, -R14, RZ, RZ ;  /* 0x000000ff0e0e8210 */ /* 0x000fe40007ffe1ff */
[----:B------:R-:W-:-:S04]  /*0ae0*/  @!P1 LOP3.LUT R14, RZ, R0, RZ, 0x33, !PT ;  /* 0x00000000ff0e9212 */ /* 0x000fc800078e33ff */
[----:B------:R-:W-:Y:S01]  /*0af0*/  SHF.R.S32.HI R0, RZ, 0x1f, R14 ;  /* 0x0000001fff007819 */ /* 0x000fe2000001140e */
[----:B------:R-:W-:Y:S05]  /*0b00*/  BRA.U UP2, `(.L_x_579) ;  /* 0x0000000102347547 */ /* 0x000fea000b800000 */
[----:B------:R-:W1:Y:S01]  /*0b10*/  LDCU.64 UR14, c[0x0][0x3c0] ;  /* 0x00007800ff0e77ac */ /* 0x000e620008000a00 */
[----:B------:R-:W2:Y:S01]  /*0b20*/  LDCU.64 UR8, c[0x0][0x3a8] ;  /* 0x00007500ff0877ac */ /* 0x000ea20008000a00 */
[----:B------:R-:W-:-:S04]  /*0b30*/  USHF.R.S32.HI UR10, URZ, 0x1f, UR36 ;  /* 0x0000001fff0a7899 */ /* 0x000fc80008011424 */
[----:B-1----:R-:W-:Y:S02]  /*0b40*/  UIMAD UR10, UR10, UR14, URZ ;  /* 0x0000000e0a0a72a4 */ /* 0x002fe4000f8e02ff */
[----:B------:R-:W-:Y:S02]  /*0b50*/  UIMAD.WIDE.U32 UR54, UR36, UR14, URZ ;  /* 0x0000000e243672a5 */ /* 0x000fe4000f8e00ff */
[----:B------:R-:W-:-:S04]  /*0b60*/  UIMAD UR10, UR36, UR15, UR10 ;  /* 0x0000000f240a72a4 */ /* 0x000fc8000f8e020a */
[----:B------:R-:W-:-:S03]  /*0b70*/  UIADD3 UR11, UPT, UPT, UR55, UR10, URZ ;  /* 0x0000000a370b7290 */ /* 0x000fc6000fffe0ff */
[----:B------:R-:W-:Y:S02]  /*0b80*/  UMOV UR10, UR54 ;  /* 0x00000036000a7c82 */ /* 0x000fe40008000000 */
[----:B--2---:R-:W-:-:S04]  /*0b90*/  UIMAD.WIDE.U32 UR10, UR44, UR8, UR10 ;  /* 0x000000082c0a72a5 */ /* 0x004fc8000f8e000a */
[----:B------:R-:W-:-:S03]  /*0ba0*/  UIMAD UR9, UR44, UR9, UR11 ;  /* 0x000000092c0972a4 */ /* 0x000fc6000f8e020b */
[----:B------:R-:W-:-:S03]  /*0bb0*/  UMOV UR48, UR10 ;  /* 0x0000000a00307c82 */ /* 0x000fc60008000000 */
[----:B------:R-:W-:Y:S01]  /*0bc0*/  MOV R16, UR9 ;  /* 0x0000000900107c02 */ /* 0x000fe20008000f00 */
[----:B------:R-:W-:Y:S06]  /*0bd0*/  BRA `(.L_x_580) ;  /* 0x00000000001c7947 */ /* 0x000fec0003800000 */
.L_x_579:
[----:B------:R-:W1:Y:S01]  /*0be0*/  LDCU.64 UR14, c[0x0][0x3c0] ;  /* 0x00007800ff0e77ac */ /* 0x000e620008000a00 */
[----:B------:R-:W-:-:S04]  /*0bf0*/  UIADD3 UR8, UPT, UPT, UR36, UR40, URZ ;  /* 0x0000002824087290 */ /* 0x000fc8000fffe0ff */
[----:B-1----:R-:W-:Y:S02]  /*0c00*/  UIMAD.WIDE.U32 UR10, UR8, UR14, URZ ;  /* 0x0000000e080a72a5 */ /* 0x002fe4000f8e00ff */
[----:B------:R-:W-:-:S04]  /*0c10*/  UIMAD UR8, UR8, UR15, URZ ;  /* 0x0000000f080872a4 */ /* 0x000fc8000f8e02ff */
[----:B------:R-:W-:Y:S01]  /*0c20*/  UIADD3 UR8, UPT, UPT, UR11, UR8, URZ ;  /* 0x000000080b087290 */ /* 0x000fe2000fffe0ff */
[----:B------:R-:W-:-:S05]  /*0c30*/  UMOV UR48, UR10 ;  /* 0x0000000a00307c82 */ /* 0x000fca0008000000 */
[----:B------:R-:W-:-:S07]  /*0c40*/  MOV R16, UR8 ;  /* 0x0000000800107c02 */ /* 0x000fce0008000f00 */
.L_x_580:
[----:B------:R-:W1:Y:S01]  /*0c50*/  @!UP1 LDCU.64 UR10, c[0x0][0x588] ;  /* 0x0000b100ff0a97ac */ /* 0x000e620008000a00 */
[----:B------:R-:W2:Y:S01]  /*0c60*/  @UP1 LDCU.64 UR8, c[0x0][0x590] ;  /* 0x0000b200ff0817ac */ /* 0x000ea20008000a00 */
[----:B------:R-:W3:Y:S01]  /*0c70*/  LDCU UR57, c[0x0][0x3e0] ;  /* 0x00007c00ff3977ac */ /* 0x000ee20008000800 */
[----:B------:R-:W3:Y:S01]  /*0c80*/  LDCU UR56, c[0x0][0x44c] ;  /* 0x00008980ff3877ac */ /* 0x000ee20008000800 */
[----:B-1----:R-:W-:Y:S02]  /*0c90*/  @!UP1 UIMAD.WIDE.U32 UR58, UR44, UR10, URZ ;  /* 0x0000000a2c3a92a5 */ /* 0x002fe4000f8e00ff */
[----:B--2---:R-:W-:Y:S02]  /*0ca0*/  @UP1 UIMAD.WIDE.U32 UR54, UR43, UR8, URZ ;  /* 0x000000082b3612a5 */ /* 0x004fe4000f8e00ff */
[----:B------:R-:W-:Y:S02]  /*0cb0*/  @!UP1 UIMAD UR11, UR44, UR11, UR59 ;  /* 0x0000000b2c0b92a4 */ /* 0x000fe4000f8e023b */
[----:B------:R-:W-:-:S03]  /*0cc0*/  @UP1 UIMAD UR11, UR43, UR9, UR55 ;  /* 0x000000092b0b12a4 */ /* 0x000fc6000f8e0237 */
        /* <DEDUP_REMOVED lines=16> */
[----:B------:R-:W-:-:S03]  /*0dd0*/  UIMAD UR8, UR9, UR54, UR8 ;  /* 0x00000036090872a4 */ /* 0x000fc6000f8e0208 */
[----:B------:R-:W-:Y:S01]  /*0de0*/  UMOV UR54, UR60 ;  /* 0x0000003c00367c82 */ /* 0x000fe20008000000 */
[----:B------:R-:W-:Y:S01]  /*0df0*/  UIADD3 UR8, UPT, UPT, UR61, UR8, URZ ;  /* 0x000000083d087290 */ /* 0x000fe2000fffe0ff */
[----:B------:R-:W-:Y:S11]  /*0e00*/  BRA `(.L_x_582) ;  /* 0x00000000000c7947 */ /* 0x000ff60003800000 */
.L_x_581:
[----:B------:R-:W-:Y:S02]  /*0e10*/  UIMAD.WIDE.U32 UR54, UR62, UR43, URZ ;  /* 0x0000002b3e3672a5 */ /* 0x000fe4000f8e00ff */
[----:B------:R-:W-:-:S04]  /*0e20*/  UIMAD UR8, UR63, UR43, URZ ;  /* 0x0000002b3f0872a4 */ /* 0x000fc8000f8e02ff */
[----:B------:R-:W-:Y:S02]  /*0e30*/  UIADD3 UR8, UPT, UPT, UR55, UR8, URZ ;  /* 0x0000000837087290 */ /* 0x000fe4000fffe0ff */
.L_x_582:
        /* <DEDUP_REMOVED lines=20> */
.L_x_583:
[----:B------:R-:W1:Y:S01]  /*0f80*/  LDCU UR51, c[0x0][0x434] ;  /* 0x00008680ff3377ac */ /* 0x000e620008000800 */
[----:B------:R-:W-:-:S04]  /*0f90*/  UIMAD UR45, UR44, UR57, UR23 ;  /* 0x000000392c2d72a4 */ /* 0x000fc8000f8e0217 */
[----:B-1----:R-:W-:Y:S02]  /*0fa0*/  UIMAD UR51, UR45, UR51, URZ ;  /* 0x000000332d3372a4 */ /* 0x002fe4000f8e02ff */
.L_x_584:
[----:B------:R-:W-:Y:S01]  /*0fb0*/  UIADD3 UR46, UPT, UPT, UR47, -0x1, URZ ;  /* 0xffffffff2f2e7890 */ /* 0x000fe2000fffe0ff */
[----:B------:R-:W-:Y:S09]  /*0fc0*/  BRA.U !UP1, `(.L_x_585) ;  /* 0x0000000109247547 */ /* 0x000ff2000b800000 */
[----:B------:R-:W1:Y:S01]  /*0fd0*/  LDCU UR45, c[0x0][0x444] ;  /* 0x00008880ff2d77ac */ /* 0x000e620008000800 */
[----:B------:R-:W-:Y:S01]  /*0fe0*/  UISETP.NE.AND UP0, UPT, UR43, -0x1, UPT ;  /* 0xffffffff2b00788c */ /* 0x000fe2000bf05270 */
[----:B------:R-:W2:Y:S10]  /*0ff0*/  LDCU UR55, c[0x0][0x430] ;  /* 0x00008600ff3777ac */ /* 0x000eb40008000800 */
[----:B-1----:R-:W-:Y:S01]  /*1000*/  @!UP0 UIMAD UR43, UR44, UR45, URZ ;  /* 0x0000002d2c2b82a4 */ /* 0x002fe2000f8e02ff */
[----:B------:R-:W2:Y:S03]  /*1010*/  LDCU UR45, c[0x0][0x454] ;  /* 0x00008a80ff2d77ac */ /* 0x000ea60008000800 */
[----:B------:R-:W-:-:S02]  /*1020*/  UIADD3 UR43, UPT, UPT, UR59, UR43, URZ ;  /* 0x0000002b3b2b7290 */ /* 0x000fc4000fffe0ff */
[----:B--2---:R-:W-:-:S04]  /*1030*/  ULEA UR55, UR55, UR45, 0x7 ;  /* 0x0000002d37377291 */ /* 0x004fc8000f8e38ff */
[----:B------:R-:W-:Y:S01]  /*1040*/  UIMAD UR55, UR55, UR23, UR43 ;  /* 0x00000017373772a4 */ /* 0x000fe2000f8e022b */
[----:B------:R-:W-:Y:S11]  /*1050*/  BRA `(.L_x_586) ;  /* 0x00000000000c7947 */ /* 0x000ff60003800000 */
.L_x_585:
[----:B------:R-:W1:Y:S01]  /*1060*/  LDCU UR55, c[0x0][0x444] ;  /* 0x00008880ff3777ac */ /* 0x000e620008000800 */
[----:B------:R-:W-:-:S04]  /*1070*/  UIMAD UR43, UR44, UR57, UR23 ;  /* 0x000000392c2b72a4 */ /* 0x000fc8000f8e0217 */
[----:B-1----:R-:W-:-:S12]  /*1080*/  UIMAD UR55, UR43, UR55, URZ ;  /* 0x000000372b3772a4 */ /* 0x002fd8000f8e02ff */
.L_x_586:
[----:B------:R-:W1:Y:S01]  /*1090*/  S2R R10, SR_TID.X ;  /* 0x00000000000a7919 */ /* 0x000e620000002100 */
[----:B------:R-:W2:Y:S01]  /*10a0*/  LDCU UR45, c[0x0][0x508] ;  /* 0x0000a100ff2d77ac */ /* 0x000ea20008000800 */
[----:B------:R-:W3:Y:S01]  /*10b0*/  LDC.64 R2, c[0x0][0x3b0] ;  /* 0x0000ec00ff027b82 */ /* 0x000ee20000000a00 */
[----:B------:R-:W-:Y:S01]  /*10c0*/  IMAD.MOV.U32 R13, RZ, RZ, RZ ;  /* 0x000000ffff0d7224 */ /* 0x000fe200078e00ff */
[----:B------:R-:W-:Y:S01]  /*10d0*/  ISETP.NE.AND P3, PT, RZ, UR10, PT ;  /* 0x0000000aff007c0c */ /* 0x000fe2000bf65270 */
[----:B------:R-:W-:Y:S01]  /*10e0*/  USHF.R.S32.HI UR43, URZ, 0x1f, UR9 ;  /* 0x0000001fff2b7899 */ /* 0x000fe20008011409 */
[----:B------:R-:W-:Y:S01]  /*10f0*/  BSSY.RECONVERGENT B1, `(.L_x_576) ;  /* 0x0000980000017945 */ /* 0x000fe20003800200 */
[----:B------:R-:W-:Y:S02]  /*1100*/  UIADD3 UR54, UP1, UP0, UR60, UR54, UR9 ;  /* 0x000000363c367290 */ /* 0x000fe4000f83e009 */
[----:B------:R-:W-:Y:S01]  /*1110*/  UIMAD UR56, UR57, UR56, URZ ;  /* 0x00000038393872a4 */ /* 0x000fe2000f8e02ff */
[----:B------:R-:W4:Y:S01]  /*1120*/  LDC.64 R4, c[0x0][0x590] ;  /* 0x00016400ff047b82 */ /* 0x000f220000000a00 */
[----:B------:R-:W-:Y:S01]  /*1130*/  UIADD3.X UR53, UPT, UPT, UR53, UR8, UR43, UP1, UP0 ;  /* 0x0000000835357290 */ /* 0x000fe20008fe042b */
[----:B------:R-:W5:Y:S01]  /*1140*/  LDCU.64 UR60, c[0x0][0x420] ;  /* 0x00008400ff3c77ac */ /* 0x000f620008000a00 */
[----:B------:R-:W-:-:S02]  /*1150*/  ULEA UR55, UR46, UR55, 0x7 ;  /* 0x000000372e377291 */ /* 0x000fc4000f8e38ff */
[----:B--2---:R-:W-:Y:S02]  /*1160*/  UIADD3 UR45, UPT, UPT, UR33, UR45, URZ ;  /* 0x0000002d212d7290 */ /* 0x004fe4000fffe0ff */
[----:B------:R-:W-:Y:S02]  /*1170*/  ULEA UR51, UR46, UR51, 0x7 ;  /* 0x000000332e337291 */ /* 0x000fe4000f8e38ff */
[----:B------:R-:W-:Y:S01]  /*1180*/  UIADD3 UR9, UPT, UPT, UR41, -0x80, -UR45 ;  /* 0xffffff8029097890 */ /* 0x000fe2000fffe82d */
[----:B---3--:R-:W-:-:S03]  /*1190*/  IMAD R6, R2, UR49, RZ ;  /* 0x0000003102067c24 */ /* 0x008fc6000f8e02ff */
[----:B------:R-:W-:Y:S01]  /*11a0*/  USHF.R.S32.HI UR8, URZ, 0x1f, UR9 ;  /* 0x0000001fff087899 */ /* 0x000fe20008011409 */
[----:B------:R-:W-:Y:S01]  /*11b0*/  SHF.L.U32 R20, R2, 0x5, RZ ;  /* 0x0000000502147819 */ /* 0x000fe200000006ff */
[----:B------:R-:W-:Y:S02]  /*11c0*/  IMAD R6, R3, UR12, R6 ;  /* 0x0000000c03067c24 */ /* 0x000fe4000f8e0206 */
[----:B------:R-:W-:Y:S01]  /*11d0*/  ULEA.HI UR8, UR8, UR9, URZ, 0x7 ;  /* 0x0000000908087291 */ /* 0x000fe2000f8f38ff */
[C---:B-1----:R-:W-:Y:S01]  /*11e0*/  IMAD.SHL.U32 R21, R10.reuse, 0x8, RZ ;  /* 0x000000080a157824 */ /* 0x042fe200078e00ff */
[----:B------:R-:W-:Y:S01]  /*11f0*/  LOP3.LUT R17, R10, 0x1f, RZ, 0xc0, !PT ;  /* 0x0000001f0a117812 */ /* 0x000fe200078ec0ff */
[C---:B----4-:R-:W-:Y:S01]  /*1200*/  IMAD R11, R4.reuse, UR49, RZ ;  /* 0x00000031040b7c24 */ /* 0x050fe2000f8e02ff */
[----:B------:R-:W-:Y:S01]  /*1210*/  USHF.R.S32.HI UR43, URZ, 0x7, UR8 ;  /* 0x00000007ff2b7899 */ /* 0x000fe20008011408 */
[C---:B------:R-:W-:Y:S01]  /*1220*/  SHF.L.U64.HI R26, R4.reuse, 0x5, R5 ;  /* 0x00000005041a7819 */ /* 0x040fe20000010205 */
[----:B------:R-:W-:Y:S01]  /*1230*/  IMAD.SHL.U32 R27, R4, 0x20, RZ ;  /* 0x00000020041b7824 */ /* 0x000fe200078e00ff */
[----:B------:R-:W-:Y:S01]  /*1240*/  LOP3.LUT R12, R21, 0x38, RZ, 0xc0, !PT ;  /* 0x00000038150c7812 */ /* 0x000fe200078ec0ff */
[----:B------:R-:W-:Y:S01]  /*1250*/  IMAD R11, R5, UR12, R11 ;  /* 0x0000000c050b7c24 */ /* 0x000fe2000f8e020b */
[----:B------:R-:W-:-:S02]  /*1260*/  UISETP.LT.AND UP0, UPT, URZ, UR43, UPT ;  /* 0x0000002bff00728c */ /* 0x000fc4000bf01270 */
[----:B------:R-:W1:Y:S01]  /*1270*/  LDCU.64 UR8, c[0x0][0x3c8] ;  /* 0x00007900ff0877ac */ /* 0x000e620008000a00 */
[----:B------:R-:W-:Y:S01]  /*1280*/  IMAD.WIDE.U32 R8, R2, UR12, R12 ;  /* 0x0000000c02087c25 */ /* 0x000fe2000f8e000c */
[----:B------:R-:W-:Y:S02]  /*1290*/  USEL UR43, URZ, UR43, !UP0 ;  /* 0x0000002bff2b7287 */ /* 0x000fe4000c000000 */
[----:B------:R-:W-:Y:S02]  /*12a0*/  IADD3 R18, P0, PT, R8, UR52, RZ ;  /* 0x0000003408127c10 */ /* 0x000fe4000ff1e0ff */
[----:B------:R-:W-:Y:S02]  /*12b0*/  UISETP.GT.AND UP0, UPT, UR47, UR43, UPT ;  /* 0x0000002b2f00728c */ /* 0x000fe4000bf04270 */
[----:B------:R-:W-:Y:S02]  /*12c0*/  IADD3.X R19, PT, PT, R9, UR13, R6, P0, !PT ;  /* 0x0000000d09137c10 */ /* 0x000fe400087fe406 */
[----:B------:R-:W2:Y:S01]  /*12d0*/  LDC.64 R6, c[0x0][0x5f8] ;  /* 0x00017e00ff067b82 */ /* 0x000ea20000000a00 */
[----:B------:R-:W-:Y:S01]  /*12e0*/  IADD3 R22, P0, PT, R12, UR58, RZ ;  /* 0x0000003a0c167c10 */ /* 0x000fe2000ff1e0ff */
[----:B------:R-:W3:Y:S03]  /*12f0*/  LDCU.64 UR58, c[0x0][0x5e8] ;  /* 0x0000bd00ff3a77ac */ /* 0x000ee60008000a00 */
[----:B------:R-:W-:Y:S01]  /*1300*/  IADD3.X R23, PT, PT, RZ, UR11, RZ, P0, !PT ;  /* 0x0000000bff177c10 */ /* 0x000fe200087fe4ff */
[----:B-1----:R-:W-:Y:S01]  /*1310*/  IMAD.U32 R24, RZ, RZ, UR8 ;  /* 0x00000008ff187e24 */ /* 0x002fe2000f8e00ff */
[----:B------:R-:W1:Y:S01]  /*1320*/  LDCU.64 UR10, c[0x0][0x550] ;  /* 0x0000aa00ff0a77ac */ /* 0x000e620008000a00 */
[----:B------:R-:W4:Y:S02]  /*1330*/  LDC.64 R8, c[0x0][0x598] ;  /* 0x00016600ff087b82 */ /* 0x000f240000000a00 */
[----:B------:R-:W-:Y:S01]  /*1340*/  IMAD.WIDE.U32 R24, R24, UR23, R18 ;  /* 0x0000001718187c25 */ /* 0x000fe2000f8e0012 */
[----:B------:R-:W-:-:S03]  /*1350*/  SHF.R.U32.HI R18, RZ, 0x5, R10 ;  /* 0x00000005ff127819 */ /* 0x000fc6000001160a */
[----:B------:R-:W-:Y:S01]  /*1360*/  IMAD.WIDE.U32 R22, R4, UR12, R22 ;  /* 0x0000000c04167c25 */ /* 0x000fe2000f8e0016 */
[----:B------:R-:W5:Y:S03]  /*1370*/  LDCU.64 UR12, c[0x0][0x380] ;  /* 0x00007000ff0c77ac */ /* 0x000f660008000a00 */
[----:B------:R-:W-:Y:S01]  /*1380*/  IMAD.U32 R19, RZ, RZ, UR9 ;  /* 0x00000009ff137e24 */ /* 0x000fe2000f8e00ff */
[----:B------:R-:W3:Y:S01]  /*1390*/  LDCU.64 UR8, c[0x0][0x570] ;  /* 0x0000ae00ff0877ac */ /* 0x000ee20008000a00 */
[----:B------:R-:W-:Y:S02]  /*13a0*/  IMAD.IADD R23, R23, 0x1, R11 ;  /* 0x0000000117177824 */ /* 0x000fe400078e020b */
[----:B------:R-:W-:Y:S01]  /*13b0*/  IMAD R11, R18, UR56, R17 ;  /* 0x00000038120b7c24 */ /* 0x000fe2000f8e0211 */
[----:B------:R-:W-:Y:S01]  /*13c0*/  MOV R18, R24 ;  /* 0x0000001800127202 */ /* 0x000fe20000000f00 */
[----:B------:R-:W-:Y:S01]  /*13d0*/  IMAD R19, R19, UR23, R25 ;  /* 0x0000001713137c24 */ /* 0x000fe2000f8e0219 */
[----:B------:R-:W-:Y:S01]  /*13e0*/  USHF.L.U32 UR56, UR56, 0x7, URZ ;  /* 0x0000000738387899 */ /* 0x000fe200080006ff */
[----:B--2---:R-:W-:-:S04]  /*13f0*/  IMAD.WIDE.U32 R24, R6, UR21, RZ ;  /* 0x0000001506187c25 */ /* 0x004fc8000f8e00ff */
[----:B------:R-:W-:Y:S01]  /*1400*/  IMAD R6, R7, UR21, R25 ;  /* 0x0000001507067c24 */ /* 0x000fe2000f8e0219 */
[----:B------:R-:W-:Y:S01]  /*1410*/  SEL R7, R24, RZ, P3 ;  /* 0x000000ff18077207 */ /* 0x000fe20001800000 */
[----:B----4-:R-:W-:Y:S01]  /*1420*/  IMAD.WIDE.U32 R22, R8, UR23, R22 ;  /* 0x0000001708167c25 */ /* 0x010fe2000f8e0016 */
[----:B------:R-:W-:Y:S02]  /*1430*/  SHF.R.U32.HI R25, RZ, 0x3, R10 ;  /* 0x00000003ff197819 */ /* 0x000fe4000001160a */
[----:B------:R-:W-:Y:S01]  /*1440*/  IADD3 R7, P1, P0, R11, UR54, R7 ;  /* 0x000000360b077c10 */ /* 0x000fe2000f83e007 */
[----:B------:R-:W-:Y:S01]  /*1450*/  IMAD R9, R9, UR23, R23 ;  /* 0x0000001709097c24 */ /* 0x000fe2000f8e0217 */
[----:B------:R-:W-:Y:S01]  /*1460*/  SHF.R.S32.HI R11, RZ, 0x1f, R11 ;  /* 0x0000001fff0b7819 */ /* 0x000fe2000001140b */
[C---:B------:R-:W-:Y:S01]  /*1470*/  IMAD.WIDE.U32 R18, R25.reuse, R2, R18 ;  /* 0x0000000219127225 */ /* 0x040fe200078e0012 */
[----:B------:R-:W-:Y:S02]  /*1480*/  SEL R6, R6, RZ, P3 ;  /* 0x000000ff06067207 */ /* 0x000fe40001800000 */
[----:B------:R-:W-:Y:S01]  /*1490*/  IADD3 R23, PT, PT, R25, 0x40, RZ ;  /* 0x0000004019177810 */ /* 0x000fe20007ffe0ff */
[----:B------:R-:W-:Y:S01]  /*14a0*/  IMAD.MOV.U32 R8, RZ, RZ, R22 ;  /* 0x000000ffff087224 */ /* 0x000fe200078e0016 */
[----:B------:R-:W-:Y:S01]  /*14b0*/  IADD3.X R11, PT, PT, R11, UR53, R6, P1, P0 ;  /* 0x000000350b0b7c10 */ /* 0x000fe20008fe0406 */
[----:B------:R-:W-:Y:S01]  /*14c0*/  IMAD.U32 R6, RZ, RZ, UR56 ;  /* 0x00000038ff067e24 */ /* 0x000fe2000f8e00ff */
[----:B------:R-:W-:Y:S01]  /*14d0*/  IADD3 R7, P0, PT, R7, UR56, RZ ;  /* 0x0000003807077c10 */ /* 0x000fe2000ff1e0ff */
[C---:B------:R-:W-:Y:S01]  /*14e0*/  IMAD R186, R25.reuse, R3, R19 ;  /* 0x0000000319ba7224 */ /* 0x040fe200078e0213 */
[----:B-----5:R-:W-:Y:S01]  /*14f0*/  LEA R187, P1, R18, UR12, 0x1 ;  /* 0x0000000c12bb7c11 */ /* 0x020fe2000f8208ff */
[C---:B------:R-:W-:Y:S01]  /*1500*/  IMAD.WIDE.U32 R8, R25.reuse, R4, R8 ;  /* 0x0000000419087225 */ /* 0x040fe200078e0008 */
[----:B------:R-:W-:Y:S01]  /*1510*/  LEA.HI.X.SX32 R6, R6, R11, 0x1, P0 ;  /* 0x0000000b06067211 */ /* 0x000fe200000f0eff */
[----:B------:R-:W-:Y:S01]  /*1520*/  UIMAD.WIDE UR52, UR51, 0x4, UR60 ;  /* 0x00000004333478a5 */ /* 0x000fe2000f8e023c */
[----:B------:R-:W-:Y:S01]  /*1530*/  LEA.HI.X R186, R18, UR13, R186, 0x1, P1 ;  /* 0x0000000d12ba7c11 */ /* 0x000fe200088f0cba */
[----:B------:R-:W-:Y:S01]  /*1540*/  IMAD R188, R25, R5, R9 ;  /* 0x0000000519bc7224 */ /* 0x000fe200078e0209 */
[----:B---3--:R-:W-:Y:S01]  /*1550*/  LEA R198, P0, R7, UR8, 0x2 ;  /* 0x0000000807c67c11 */ /* 0x008fe2000f8010ff */
[C---:B------:R-:W-:Y:S01]  /*1560*/  VIADD R24, R25.reuse, 0x20 ;  /* 0x0000002019187836 */ /* 0x040fe20000000000 */
[----:B-1----:R-:W-:Y:S01]  /*1570*/  LEA R189, P1, R8, UR10, 0x1 ;  /* 0x0000000a08bd7c11 */ /* 0x002fe2000f8208ff */
[----:B------:R-:W-:Y:S01]  /*1580*/  VIADD R22, R25, 0x60 ;  /* 0x0000006019167836 */ /* 0x000fe20000000000 */
[----:B------:R-:W-:-:S02]  /*1590*/  LEA.HI.X R199, R7, UR9, R6, 0x2, P0 ;  /* 0x0000000907c77c11 */ /* 0x000fc400080f1406 */
[----:B------:R-:W-:Y:S01]  /*15a0*/  LEA.HI.X R188, R8, UR11, R188, 0x1, P1 ;  /* 0x0000000b08bc7c11 */ /* 0x000fe200088f0cbc */
[----:B------:R-:W-:Y:S01]  /*15b0*/  UIMAD.WIDE UR10, UR55, 0x4, UR58 ;  /* 0x00000004370a78a5 */ /* 0x000fe2000f8e023a */
[C---:B------:R-:W-:Y:S02]  /*15c0*/  IADD3 R7, P2, PT, R25.reuse, 0x40, RZ ;  /* 0x0000004019077810 */ /* 0x040fe40007f5e0ff */
[C---:B------:R-:W-:Y:S02]  /*15d0*/  IADD3 R18, P0, PT, R25.reuse, 0x20, RZ ;  /* 0x0000002019127810 */ /* 0x040fe40007f1e0ff */
[----:B------:R-:W-:Y:S01]  /*15e0*/  IADD3 R9, P1, PT, R25, 0x60, RZ ;  /* 0x0000006019097810 */ /* 0x000fe20007f3e0ff */
[----:B------:R-:W-:Y:S01]  /*15f0*/  IMAD.X R6, RZ, RZ, RZ, P2 ;  /* 0x000000ffff067224 */ /* 0x000fe200010e06ff */
[----:B------:R-:W-:Y:S01]  /*1600*/  SHF.L.U64.HI R19, R2, 0x5, R3 ;  /* 0x0000000502137819 */ /* 0x000fe20000010203 */
[----:B------:R-:W-:Y:S01]  /*1610*/  IMAD.X R17, RZ, RZ, RZ, P0 ;  /* 0x000000ffff117224 */ /* 0x000fe200000e06ff */
[----:B------:R-:W-:Y:S01]  /*1620*/  IADD3.X R8, PT, PT, RZ, RZ, RZ, P1, !PT ;  /* 0x000000ffff087210 */ /* 0x000fe20000ffe4ff */
[----:B------:R-:W-:Y:S08]  /*1630*/  BRA.U UP0, `(.L_x_587) ;  /* 0x0000000900747547 */ /* 0x000ff0000b800000 */
        /* <DEDUP_REMOVED lines=10> */
[----:B------:R-:W-:-:S06]  /*16e0*/  UIMAD UR9, UR44, UR9, UR17 ;  /* 0x000000092c0972a4 */ /* 0x000fcc000f8e0211 */
[----:B------:R-:W-:Y:S01]  /*16f0*/  MOV R4, UR9 ;  /* 0x0000000900047c02 */ /* 0x000fe20008000f00 */
[----:B------:R-:W-:Y:S05]  /*1700*/  BRA `(.L_x_589) ;  /* 0x0000000000187947 */ /* 0x000fea0003800000 */
.L_x_588:
[----:B------:R-:W1:Y:S01]  /*1710*/  LDCU.64 UR12, c[0x0][0x5c0] ;  /* 0x0000b800ff0c77ac */ /* 0x000e620008000a00 */
[----:B------:R-:W-:-:S04]  /*1720*/  UIADD3 UR8, UPT, UPT, UR36, UR40, URZ ;  /* 0x0000002824087290 */ /* 0x000fc8000fffe0ff */
[----:B-1----:R-:W-:Y:S02]  /*1730*/  UIMAD.WIDE.U32 UR16, UR8, UR12, URZ ;  /* 0x0000000c081072a5 */ /* 0x002fe4000f8e00ff */
[----:B------:R-:W-:-:S04]  /*1740*/  UIMAD UR8, UR8, UR13, URZ ;  /* 0x0000000d080872a4 */ /* 0x000fc8000f8e02ff */
[----:B------:R-:W-:-:S06]  /*1750*/  UIADD3 UR8, UPT, UPT, UR17, UR8, URZ ;  /* 0x0000000811087290 */ /* 0x000fcc000fffe0ff */
[----:B------:R-:W-:Y:S02]  /*1760*/  MOV R4, UR8 ;  /* 0x0000000800047c02 */ /* 0x000fe40008000f00 */
.L_x_589:
        /* <DEDUP_REMOVED lines=12> */
[----:B------:R-:W-:Y:S06]  /*1830*/  BRA `(.L_x_591) ;  /* 0x0000000000187947 */ /* 0x000fec0003800000 */
.L_x_590:
[----:B------:R-:W1:Y:S01]  /*1840*/  LDCU.64 UR10, c[0x0][0x5c8] ;  /* 0x0000b900ff0a77ac */ /* 0x000e620008000a00 */
[----:B------:R-:W-:-:S04]  /*1850*/  UIADD3 UR36, UPT, UPT, UR36, UR40, URZ ;  /* 0x0000002824247290 */ /* 0x000fc8000fffe0ff */
[----:B-1----:R-:W-:Y:S02]  /*1860*/  UIMAD.WIDE.U32 UR14, UR36, UR10, URZ ;  /* 0x0000000a240e72a5 */ /* 0x002fe4000f8e00ff */
[----:B------:R-:W-:-:S04]  /*1870*/  UIMAD UR36, UR36, UR11, URZ ;  /* 0x0000000b242472a4 */ /* 0x000fc8000f8e02ff */
[----:B------:R-:W-:-:S06]  /*1880*/  UIADD3 UR36, UPT, UPT, UR15, UR36, URZ ;  /* 0x000000240f247290 */ /* 0x000fcc000fffe0ff */
[----:B------:R-:W-:-:S07]  /*1890*/  MOV R0, UR36 ;  /* 0x0000002400007c02 */ /* 0x000fce0008000f00 */
.L_x_591:
[----:B------:R-:W1:Y:S01]  /*18a0*/  LDCU UR8, c[0x0][0x440] ;  /* 0x00008800ff0877ac */ /* 0x000e620008000800 */
[----:B------:R-:W-:Y:S01]  /*18b0*/  IMAD.U32 R10, RZ, RZ, UR12 ;  /* 0x0000000cff0a7e24 */ /* 0x000fe2000f8e00ff */
[----:B------:R-:W-:Y:S01]  /*18c0*/  BSSY.RECONVERGENT B0, `(.L_x_592) ;  /* 0x0000023000007945 */ /* 0x000fe20003800200 */
[----:B------:R-:W-:Y:S02]  /*18d0*/  UIADD3 UR33, UPT, UPT, -UR27, UR33, URZ ;  /* 0x000000211b217290 */ /* 0x000fe4000fffe1ff */
[----:B------:R-:W-:Y:S01]  /*18e0*/  IMAD.WIDE.U32 R10, R10, UR27, R12 ;  /* 0x0000001b0a0a7c25 */ /* 0x000fe2000f8e000c */
[----:B------:R-:W-:-:S04]  /*18f0*/  UIMAD UR15, UR5, UR12, URZ ;  /* 0x0000000c050f72a4 */ /* 0x000fc8000f8e02ff */
[----:B------:R-:W-:Y:S01]  /*1900*/  UIMAD UR15, UR27, UR13, UR15 ;  /* 0x0000000d1b0f72a4 */ /* 0x000fe2000f8e020f */
[----:B------:R-:W-:-:S05]  /*1910*/  IADD3 R14, P1, PT, R10, UR16, RZ ;  /* 0x000000100a0e7c10 */ /* 0x000fca000ff3e0ff */
        /* <DEDUP_REMOVED lines=29> */
.L_x_593:
[----:B------:R-:W-:Y:S05]  /*1af0*/  BSYNC.RECONVERGENT B0 ;  /* 0x0000000000007941 */ /* 0x000fea0003800200 */
.L_x_592:
        /* <DEDUP_REMOVED lines=12> */
.L_x_595:
[----:B------:R-:W-:Y:S05]  /*1bc0*/  BSYNC.RECONVERGENT B0 ;  /* 0x0000000000007941 */ /* 0x000fea0003800200 */
.L_x_594:
        /* <DEDUP_REMOVED lines=12> */
.L_x_597:
[----:B------:R-:W-:Y:S05]  /*1c90*/  BSYNC.RECONVERGENT B0 ;  /* 0x0000000000007941 */ /* 0x000fea0003800200 */
.L_x_596:
[----:B------:R-:W5:Y:S01]  /*1ca0*/  LDCU.64 UR8, c[0x0][0x5e0] ;  /* 0x0000bc00ff0877ac */ /* 0x000f620008000a00 */
[----:B-1----:R-:W-:Y:S01]  /*1cb0*/  MOV R2, UR10 ;  /* 0x0000000a00027c02 */ /* 0x002fe20008000f00 */
[----:B------:R-:W-:Y:S01]  /*1cc0*/  BSSY.RECONVERGENT B0, `(.L_x_598) ;  /* 0x000001c000007945 */ /* 0x000fe20003800200 */
[----:B------:R-:W-:-:S03]  /*1cd0*/  UIMAD UR5, UR5, UR10, URZ ;  /* 0x0000000a050572a4 */ /* 0x000fc6000f8e02ff */
[----:B------:R-:W-:Y:S01]  /*1ce0*/  IMAD.WIDE.U32 R12, R2, UR27, R12 ;  /* 0x0000001b020c7c25 */ /* 0x000fe2000f8e000c */
[----:B------:R-:W-:Y:S01]  /*1cf0*/  UIMAD UR5, UR27, UR11, UR5 ;  /* 0x0000000b1b0572a4 */ /* 0x000fe2000f8e0205 */
[----:B------:R-:W1:Y:S01]  /*1d00*/  @!P3 LDC.64 R2, c[0x0][0x568] ;  /* 0x00015a00ff02bb82 */ /* 0x000e620000000a00 */
[----:B------:R-:W-:-:S04]  /*1d10*/  IADD3 R12, P4, PT, R12, UR14, RZ ;  /* 0x0000000e0c0c7c10 */ /* 0x000fc8000ff9e0ff */
[----:B------:R-:W-:Y:S02]  /*1d20*/  IADD3.X R13, PT, PT, R0, UR5, R13, P4, !PT ;  /* 0x00000005000d7c10 */ /* 0x000fe4000a7fe40d */
[----:B-----5:R-:W-:Y:S02]  /*1d30*/  MOV R4, UR8 ;  /* 0x0000000800047c02 */ /* 0x020fe40008000f00 */
[----:B----4-:R-:W-:-:S03]  /*1d40*/  MOV R10, UR9 ;  /* 0x00000009000a7c02 */ /* 0x010fc60008000f00 */
        /* <DEDUP_REMOVED lines=18> */
[----:B------:R4:W-:Y:S04]  /*1e70*/  STG.E.128 desc[UR34][R12.64], RZ ;  /* 0x000000ff0c007986 */ /* 0x0009e8000c101d22 */
.L_x_599:
[----:B------:R-:W-:Y:S05]  /*1e80*/  BSYNC.RECONVERGENT B0 ;  /* 0x0000000000007941 */ /* 0x000fea0003800200 */
.L_x_598:
[----:B------:R-:W-:Y:S04]  /*1e90*/  BSSY.RECONVERGENT B0, `(.L_x_600) ;  /* 0x000000c000007945 */ /* 0x000fe80003800200 */
        /* <DEDUP_REMOVED lines=10> */
[----:B------:R1:W-:Y:S04]  /*1f40*/  STG.E.128 desc[UR34][R6.64], RZ ;  /* 0x000000ff06007986 */ /* 0x0003e8000c101d22 */
.L_x_601:
[----:B------:R-:W-:Y:S05]  /*1f50*/  BSYNC.RECONVERGENT B0 ;  /* 0x0000000000007941 */ /* 0x000fea0003800200 */
.L_x_600:
[----:B------:R-:W-:Y:S05]  /*1f60*/  @P0 BRA `(.L_x_602) ;  /* 0x0000008800600947 */ /* 0x000fea0003800000 */
[----:B------:R-:W1:Y:S01]  /*1f70*/  LDCU.64 UR8, c[0x0][0x568] ;  /* 0x0000ad00ff0877ac */ /* 0x000e620008000a00 */
[----:B------:R-:W-:Y:S01]  /*1f80*/  MOV R5, R11 ;  /* 0x0000000b00057202 */ /* 0x000fe20000000f00 */
[----:B------:R-:W-:Y:S02]  /*1f90*/  IMAD R8, R8, UR10, RZ ;  /* 0x0000000a08087c24 */ /* 0x000fe4000f8e02ff */
[----:B------:R-:W-:-:S04]  /*1fa0*/  IMAD.WIDE.U32 R4, R9, UR10, R4 ;  /* 0x0000000a09047c25 */ /* 0x000fc8000f8e0004 */
[----:B------:R-:W-:-:S05]  /*1fb0*/  IMAD R0, R9, UR11, R8 ;  /* 0x0000000b09007c24 */ /* 0x000fca000f8e0208 */
[----:B------:R-:W-:Y:S02]  /*1fc0*/  IADD3 R0, PT, PT, R5, R0, RZ ;  /* 0x0000000005007210 */ /* 0x000fe40007ffe0ff */
[----:B-1----:R-:W-:-:S04]  /*1fd0*/  LEA R2, P0, R4, UR8, 0x1 ;  /* 0x0000000804027c11 */ /* 0x002fc8000f8008ff */
[----:B------:R-:W-:-:S05]  /*1fe0*/  LEA.HI.X R3, R4, UR9, R0, 0x1, P0 ;  /* 0x0000000904037c11 */ /* 0x000fca00080f0c00 */
[----:B------:R1:W-:Y:S01]  /*1ff0*/  STG.E.128 desc[UR34][R2.64], RZ ;  /* 0x000000ff02007986 */ /* 0x0003e2000c101d22 */
[----:B------:R-:W-:Y:S05]  /*2000*/  BRA `(.L_x_602) ;  /* 0x0000008800387947 */ /* 0x000fea0003800000 */
.L_x_587:
        /* <DEDUP_REMOVED lines=22> */
.L_x_605:
[----:B------:R3:W-:Y:S01]  /*2170*/  STS.128 [R11+0x8000], RZ ;  /* 0x008000ff0b007388 */ /* 0x0007e20000000c00 */
[----:B------:R-:W-:Y:S05]  /*2180*/  BRA `(.L_x_606) ;  /* 0x0000000000047947 */ /* 0x000fea0003800000 */
.L_x_604:
[----:B------:R1:W-:Y:S02]  /*2190*/  STS.128 [R11+0x8000], RZ ;  /* 0x008000ff0b007388 */ /* 0x0003e40000000c00 */
.L_x_606:
[----:B------:R-:W-:Y:S05]  /*21a0*/  BSYNC.RECONVERGENT B0 ;  /* 0x0000000000007941 */ /* 0x000fea0003800200 */
.L_x_603:
        /* <DEDUP_REMOVED lines=16> */
.L_x_608:
[----:B------:R-:W-:Y:S05]  /*22b0*/  BSYNC.RECONVERGENT B0 ;  /* 0x0000000000007941 */ /* 0x000fea0003800200 */
.L_x_607:
        /* <DEDUP_REMOVED lines=13> */
.L_x_610:
[----:B------:R-:W-:Y:S05]  /*2390*/  BSYNC.RECONVERGENT B0 ;  /* 0x0000000000007941 */ /* 0x000fea0003800200 */
.L_x_609:
        /* <DEDUP_REMOVED lines=13> */
.L_x_612:
[----:B------:R-:W-:Y:S05]  /*2470*/  BSYNC.RECONVERGENT B0 ;  /* 0x0000000000007941 */ /* 0x000fea0003800200 */
.L_x_611:
[----:B------:R-:W-:Y:S01]  /*2480*/  BSSY.RECONVERGENT B0, `(.L_x_613) ;  /* 0x0000010000007945 */ /* 0x000fe20003800200 */
[----:B------:R-:W-:-:S03]  /*2490*/  IADD3 R196, PT, PT, R11, UR12, RZ ;  /* 0x0000000c0bc47c10 */ /* 0x000fc6000fffe0ff */
[----:B------:R-:W-:Y:S05]  /*24a0*/  @P1 BRA `(.L_x_614) ;  /* 0x0000000000301947 */ /* 0x000fea0003800000 */
[----:B------:R-:W5:Y:S02]  /*24b0*/  LDCU UR8, c[0x0][0x440] ;  /* 0x00008800ff0877ac */ /* 0x000f640008000800 */
[----:B-----5:R-:W-:-:S13]  /*24c0*/  ISETP.GE.AND P0, PT, R12, UR8, PT ;  /* 0x000000080c007c0c */ /* 0x020fda000bf06270 */
[----:B------:R-:W-:Y:S05]  /*24d0*/  @P0 BRA `(.L_x_615) ;  /* 0x00000000001c0947 */ /* 0x000fea0003800000 */
[----:B------:R-:W-:Y:S02]  /*24e0*/  MOV R4, R187 ;  /* 0x000000bb00047202 */ /* 0x000fe40000000f00 */
[----:B------:R-:W-:-:S05]  /*24f0*/  MOV R5, R186 ;  /* 0x000000ba00057202 */ /* 0x000fca0000000f00 */
[----:B------:R-:W-:Y:S01]  /*2500*/  @!PT LDS RZ, [RZ] ;  /* 0x00000000fffff984 */ /* 0x000fe20000000800 */
[----:B------:R-:W-:Y:S01]  /*2510*/  @!PT LDS RZ, [RZ] ;  /* 0x00000000fffff984 */ /* 0x000fe20000000800 */
[----:B------:R-:W-:Y:S01]  /*2520*/  @!PT LDS RZ, [RZ] ;  /* 0x00000000fffff984 */ /* 0x000fe20000000800 */
[----:B------:R1:W-:Y:S01]  /*2530*/  LDGSTS.E.BYPASS.LTC128B.128 [R196], desc[UR34][R4.64] ;  /* 0x0000000004c47fae */ /* 0x0003e2000b981a22 */
[----:B------:R-:W-:Y:S05]  /*2540*/  BRA `(.L_x_616) ;  /* 0x00000000000c7947 */ /* 0x000fea0003800000 */
.L_x_615:
[----:B------:R1:W-:Y:S01]  /*2550*/  STS.128 [R196], RZ ;  /* 0x000000ffc4007388 */ /* 0x0003e20000000c00 */
[----:B------:R-:W-:Y:S05]  /*2560*/  BRA `(.L_x_616) ;  /* 0x0000000000047947 */ /* 0x000fea0003800000 */
.L_x_614:
[----:B------:R1:W-:Y:S02]  /*2570*/  STS.128 [R196], RZ ;  /* 0x000000ffc4007388 */ /* 0x0003e40000000c00 */
.L_x_616:
[----:B------:R-:W-:Y:S05]  /*2580*/  BSYNC.RECONVERGENT B0 ;  /* 0x0000000000007941 */ /* 0x000fea0003800200 */
.L_x_613:
[--C-:B-1----:R-:W-:Y:S01]  /*2590*/  SHF.R.U32.HI R4, RZ, 0x1, R10.reuse ;  /* 0x00000001ff047819 */ /* 0x102fe2000001160a */
        /* <DEDUP_REMOVED lines=8> */
[C---:B------:R-:W-:Y:S01]  /*2620*/  LOP3.LUT R26, R195.reuse, 0x40, RZ, 0xfc, !PT ;  /* 0x00000040c31a7812 */ /* 0x040fe200078efcff */
        /* <DEDUP_REMOVED lines=13> */
[----:B--2---:R-:W-:-:S04]  /*2700*/  LEA R26, P0, R20, R187, 0x1 ;  /* 0x000000bb141a7211 */ /* 0x004fc800078008ff */
[----:B------:R-:W-:Y:S01]  /*2710*/  LEA.HI.X R27, R20, R186, R19, 0x1, P0 ;  /* 0x000000ba141b7211 */ /* 0x000fe200000f0c13 */
[----:B-1----:R-:W-:Y:S08]  /*2720*/  @P6 BRA `(.L_x_618) ;  /* 0x0000000000206947 */ /* 0x002ff00003800000 */
        /* <DEDUP_REMOVED lines=8> */
.L_x_618:
[----:B------:R-:W-:Y:S05]  /*27b0*/  BSYNC.RECONVERGENT B0 ;  /* 0x0000000000007941 */ /* 0x000fea0003800200 */
.L_x_617:
        /* <DEDUP_REMOVED lines=13> */
.L_x_620:
[----:B------:R-:W-:Y:S05]  /*2890*/  BSYNC.RECONVERGENT B0 ;  /* 0x0000000000007941 */ /* 0x000fea0003800200 */
.L_x_619:
        /* <DEDUP_REMOVED lines=13> */
.L_x_622:
[----:B------:R-:W-:Y:S05]  /*2970*/  BSYNC.RECONVERGENT B0 ;  /* 0x0000000000007941 */ /* 0x000fea0003800200 */
.L_x_621:
[----:B------:R-:W3:Y:S01]  /*2980*/  LDCU.64 UR8, c[0x0][0x3d0] ;  /* 0x00007a00ff0877ac */ /* 0x000ee20008000a00 */
[----:B------:R-:W-:Y:S01]  /*2990*/  MOV R2, UR16 ;  /* 0x0000001000027c02 */ /* 0x000fe20008000f00 */
[----:B------:R-:W-:Y:S01]  /*29a0*/  BSSY.RECONVERGENT B0, `(.L_x_623) ;  /* 0x000001f000007945 */ /* 0x000fe20003800200 */
[----:B------:R-:W-:Y:S02]  /*29b0*/  UIADD3 UR13, UPT, UPT, -UR27, UR33, URZ ;  /* 0x000000211b0d7290 */ /* 0x000fe4000fffe1ff */
[----:B------:R-:W-:Y:S01]  /*29c0*/  UIMAD UR44, UR5, UR16, URZ ;  /* 0x00000010052c72a4 */ /* 0x000fe2000f8e02ff */
[----:B------:R-:W-:-:S03]  /*29d0*/  IMAD.WIDE.U32 R2, R2, UR27, R12 ;  /* 0x0000001b02027c25 */ /* 0x000fc6000f8e000c */
[----:B------:R-:W-:Y:S01]  /*29e0*/  UIMAD UR44, UR27, UR17, UR44 ;  /* 0x000000111b2c72a4 */ /* 0x000fe2000f8e022c */
[----:B------:R-:W-:Y:S02]  /*29f0*/  ISETP.GE.AND P4, PT, R25, UR13, PT ;  /* 0x0000000d19007c0c */ /* 0x000fe4000bf86270 */
[----:B-12---:R-:W-:-:S04]  /*2a00*/  IADD3 R26, P0, PT, R2, UR50, RZ ;  /* 0x00000032021a7c10 */ /* 0x006fc8000ff1e0ff */
        /* <DEDUP_REMOVED lines=21> */
.L_x_625:
[----:B------:R2:W-:Y:S01]  /*2b60*/  STS.128 [R11+0xc000], RZ ;  /* 0x00c000ff0b007388 */ /* 0x0005e20000000c00 */
[----:B------:R-:W-:Y:S05]  /*2b70*/  BRA `(.L_x_626) ;  /* 0x0000000000047947 */ /* 0x000fea0003800000 */
.L_x_624:
[----:B------:R3:W-:Y:S02]  /*2b80*/  STS.128 [R11+0xc000], RZ ;  /* 0x00c000ff0b007388 */ /* 0x0007e40000000c00 */
.L_x_626:
[----:B------:R-:W-:Y:S05]  /*2b90*/  BSYNC.RECONVERGENT B0 ;  /* 0x0000000000007941 */ /* 0x000fea0003800200 */
.L_x_623:
        /* <DEDUP_REMOVED lines=23> */
.L_x_628:
[----:B------:R-:W-:Y:S05]  /*2d10*/  BSYNC.RECONVERGENT B0 ;  /* 0x0000000000007941 */ /* 0x000fea0003800200 */
.L_x_627:
        /* <DEDUP_REMOVED lines=20> */
.L_x_630:
[----:B------:R-:W-:Y:S05]  /*2e60*/  BSYNC.RECONVERGENT B0 ;  /* 0x0000000000007941 */ /* 0x000fea0003800200 */
.L_x_629:
        /* <DEDUP_REMOVED lines=20> */
.L_x_632:
[----:B------:R-:W-:Y:S05]  /*2fb0*/  BSYNC.RECONVERGENT B0 ;  /* 0x0000000000007941 */ /* 0x000fea0003800200 */
.L_x_631:
[----:B------:R-:W3:Y:S01]  /*2fc0*/  LDCU.64 UR8, c[0x0][0x3d8] ;  /* 0x00007b00ff0877ac */ /* 0x000ee20008000a00 */
[----:B-1----:R-:W-:Y:S01]  /*2fd0*/  MOV R2, UR14 ;  /* 0x0000000e00027c02 */ /* 0x002fe20008000f00 */
[----:B------:R-:W-:Y:S01]  /*2fe0*/  BSSY.RECONVERGENT B0, `(.L_x_633) ;  /* 0x000001c000007945 */ /* 0x000fe20003800200 */
[----:B------:R-:W-:-:S03]  /*2ff0*/  UIMAD UR5, UR5, UR14, URZ ;  /* 0x0000000e050572a4 */ /* 0x000fc6000f8e02ff */
[----:B------:R-:W-:Y:S01]  /*3000*/  IMAD.WIDE.U32 R22, R2, UR27, R12 ;  /* 0x0000001b02167c25 */ /* 0x000fe2000f8e000c */
[----:B------:R-:W-:Y:S02]  /*3010*/  UIMAD UR5, UR27, UR15, UR5 ;  /* 0x0000000f1b0572a4 */ /* 0x000fe4000f8e0205 */
[----:B------:R-:W-:-:S04]  /*3020*/  IADD3 R22, P0, PT, R22, UR48, RZ ;  /* 0x0000003016167c10 */ /* 0x000fc8000ff1e0ff */
        /* <DEDUP_REMOVED lines=10> */
[----:B------:R-:W-:-:S05]  /*30d0*/  MOV R2, R14 ;  /* 0x0000000e00027202 */ /* 0x000fca0000000f00 */
        /* <DEDUP_REMOVED lines=9> */
.L_x_635:
[----:B------:R3:W-:Y:S01]  /*3170*/  STS.128 [R11+0x10000], RZ ;  /* 0x010000ff0b007388 */ /* 0x0007e20000000c00 */
[----:B------:R-:W-:Y:S05]  /*3180*/  BRA `(.L_x_636) ;  /* 0x0000000000047947 */ /* 0x000fea0003800000 */
.L_x_634:
[----:B------:R1:W-:Y:S02]  /*3190*/  STS.128 [R11+0x10000], RZ ;  /* 0x010000ff0b007388 */ /* 0x0003e40000000c00 */
.L_x_636:
[----:B------:R-:W-:Y:S05]  /*31a0*/  BSYNC.RECONVERGENT B0 ;  /* 0x0000000000007941 */ /* 0x000fea0003800200 */
.L_x_633:
[----:B------:R1:W-:Y:S01]  /*31b0*/  @P3 STS.128 [R11+0x11000], RZ ;  /* 0x011000ff0b003388 */ /* 0x0003e20000000c00 */
[C---:B------:R-:W-:Y:S01]  /*31c0*/  IMAD.SHL.U32 R0, R10.reuse, 0x40, RZ ;  /* 0x000000400a007824 */ /* 0x040fe200078e00ff */
[----:B------:R-:W-:Y:S01]  /*31d0*/  SHF.R.U32.HI R5, RZ, 0x4, R10 ;  /* 0x00000004ff057819 */ /* 0x000fe2000001160a */
[----:B------:R-:W-:Y:S01]  /*31e0*/  IMAD.SHL.U32 R158, R10, 0x20, RZ ;  /* 0x000000200a9e7824 */ /* 0x000fe200078e00ff */
[----:B------:R-:W1:Y:S01]  /*31f0*/  LDCU UR5, c[0x0][0x440] ;  /* 0x00008800ff0577ac */ /* 0x000e620008000800 */
[----:B------:R-:W-:Y:S01]  /*3200*/  BSSY.RECONVERGENT B0, `(.L_x_637) ;  /* 0x000001f000007945 */ /* 0x000fe20003800200 */
[----:B------:R-:W-:Y:S02]  /*3210*/  LOP3.LUT R16, R0, 0x1c0, RZ, 0xc0, !PT ;  /* 0x000001c000107812 */ /* 0x000fe400078ec0ff */
[----:B------:R-:W-:Y:S01]  /*3220*/  LOP3.LUT R5, R5, 0x8, RZ, 0xc0, !PT ;  /* 0x0000000805057812 */ /* 0x000fe200078ec0ff */
[----:B------:R-:W1:Y:S01]  /*3230*/  LDCU UR17, c[0x0][0x504] ;  /* 0x0000a080ff1177ac */ /* 0x000e620008000800 */
[----:B------:R-:W-:-:S02]  /*3240*/  LOP3.LUT R21, R16, 0x38, R21, 0xf8, !PT ;  /* 0x0000003810157812 */ /* 0x000fc400078ef815 */
[----:B------:R-:W-:Y:S01]  /*3250*/  LOP3.LUT R2, R0, 0x200, RZ, 0xc0, !PT ;  /* 0x0000020000027812 */ /* 0x000fe200078ec0ff */
[----:B------:R-:W1:Y:S01]  /*3260*/  LDCU UR16, c[0x0][0x508] ;  /* 0x0000a100ff1077ac */ /* 0x000e620008000800 */
[----:B------:R-:W-:Y:S02]  /*3270*/  LOP3.LUT R5, R5, 0x10, R10, 0xf8, !PT ;  /* 0x0000001005057812 */ /* 0x000fe400078ef80a */
[----:B------:R-:W-:Y:S01]  /*3280*/  LOP3.LUT R16, R21, 0x8, R4, 0x78, !PT ;  /* 0x0000000815107812 */ /* 0x000fe200078e7804 */
[----:B------:R-:W1:Y:S01]  /*3290*/  LDCU UR13, c[0x0][0x3e0] ;  /* 0x00007c00ff0d77ac */ /* 0x000e620008000800 */
        /* <DEDUP_REMOVED lines=9> */
[----:B------:R-:W-:Y:S01]  /*3330*/  IMAD R17, R17, UR14, RZ ;  /* 0x0000000e11117c24 */ /* 0x000fe2000f8e02ff */
[----:B------:R-:W-:Y:S02]  /*3340*/  MOV R20, R14 ;  /* 0x0000000e00147202 */ /* 0x000fe40000000f00 */
[----:B------:R-:W-:Y:S01]  /*3350*/  MOV R21, R3 ;  /* 0x0000000300157202 */ /* 0x000fe20000000f00 */
        /* <DEDUP_REMOVED lines=9> */
.L_x_638:
[----:B-1----:R-:W-:Y:S05]  /*33f0*/  BSYNC.RECONVERGENT B0 ;  /* 0x0000000000007941 */ /* 0x002fea0003800200 */
.L_x_637:
[----:B------:R1:W-:Y:S01]  /*3400*/  @P2 STS.128 [R11+0x12000], RZ ;  /* 0x012000ff0b002388 */ /* 0x0003e20000000c00 */
[----:B------:R-:W-:Y:S01]  /*3410*/  BSSY.RECONVERGENT B0, `(.L_x_639) ;  /* 0x0000016000007945 */ /* 0x000fe20003800200 */
[----:B------:R-:W-:Y:S02]  /*3420*/  LOP3.LUT R2, R2, R16, RZ, 0xfc, !PT ;  /* 0x0000001002027212 */ /* 0x000fe400078efcff */
[----:B------:R-:W-:Y:S02]  /*3430*/  LOP3.LUT R0, R5, 0x200, R0, 0xf8, !PT ;  /* 0x0000020005007812 */ /* 0x000fe400078ef800 */
        /* <DEDUP_REMOVED lines=19> */
.L_x_640:
[----:B------:R-:W-:Y:S05]  /*3570*/  BSYNC.RECONVERGENT B0 ;  /* 0x0000000000007941 */ /* 0x000fea0003800200 */
.L_x_639:
        /* <DEDUP_REMOVED lines=20> */
.L_x_642:
[----:B------:R-:W-:Y:S05]  /*36c0*/  BSYNC.RECONVERGENT B0 ;  /* 0x0000000000007941 */ /* 0x000fea0003800200 */
.L_x_641:
[----:B------:R-:W0:Y:S01]  /*36d0*/  LDGDEPBAR ;  /* 0x00000000000079af */ /* 0x000e220000000000 */
[----:B------:R-:W-:Y:S01]  /*36e0*/  R2P PR, R10, 0x6 ;  /* 0x000000060a007804 */ /* 0x000fe20000000000 */
[----:B------:R-:W-:Y:S01]  /*36f0*/  IMAD.MOV.U32 R160, RZ, RZ, 0x40 ;  /* 0x00000040ffa07424 */ /* 0x000fe200078e00ff */
[----:B------:R-:W-:Y:S01]  /*3700*/  LEA R158, R158, UR24, 0x1 ;  /* 0x000000189e9e7c11 */ /* 0x000fe2000f8e08ff */
[----:B------:R-:W-:Y:S01]  /*3710*/  IMAD.MOV.U32 R3, RZ, RZ, 0x20 ;  /* 0x00000020ff037424 */ /* 0x000fe200078e00ff */
[----:B------:R-:W-:Y:S01]  /*3720*/  LEA R2, R2, UR24, 0x1 ;  /* 0x0000001802027c11 */ /* 0x000fe2000f8e08ff */
[----:B------:R-:W-:Y:S01]  /*3730*/  IMAD.MOV.U32 R190, RZ, RZ, R196 ;  /* 0x000000ffffbe7224 */ /* 0x000fe200078e00c4 */
[----:B------:R-:W-:Y:S01]  /*3740*/  SEL R160, R160, 0xffffffc0, !P2 ;  /* 0xffffffc0a0a07807 */ /* 0x000fe20005000000 */
[----:B------:R-:W-:Y:S01]  /*3750*/  IMAD.MOV.U32 R185, RZ, RZ, 0x4 ;  /* 0x00000004ffb97424 */ /* 0x000fe200078e00ff */
[----:B------:R-:W-:Y:S02]  /*3760*/  LEA R0, R0, UR24, 0x1 ;  /* 0x0000001800007c11 */ /* 0x000fe4000f8e08ff */
[----:B------:R-:W-:-:S02]  /*3770*/  CS2R R126, SRZ ;  /* 0x00000000007e7805 */ /* 0x000fc4000001ff00 */
[----:B------:R-:W-:Y:S01]  /*3780*/  SEL R3, R3, 0xffffffe0, !P1 ;  /* 0xffffffe003037807 */ /* 0x000fe20004800000 */
[----:B------:R-:W-:Y:S01]  /*3790*/  IMAD.IADD R164, R160, 0x1, R158 ;  /* 0x00000001a0a47824 */ /* 0x000fe200078e029e */
        /* <DEDUP_REMOVED lines=31> */
[----:B------:R-:W-:Y:S01]  /*3990*/  VIADD R2, R2, UR12 ;  /* 0x0000000c02027c36 */ /* 0x000fe20008000000 */
[----:B------:R-:W1:Y:S01]  /*39a0*/  LDCU UR8, c[0x0][0x45c] ;  /* 0x00008b80ff0877ac */ /* 0x000e620008000800 */
[----:B------:R-:W-:Y:S02]  /*39b0*/  VIADD R0, R0, UR12 ;  /* 0x0000000c00007c36 */ /* 0x000fe40008000000 */
[C---:B------:R-:W-:Y:S01]  /*39c0*/  IMAD.IADD R156, R3.reuse, 0x1, R158 ;  /* 0x00000001039c7824 */ /* 0x040fe200078e029e */
[----:B------:R-:W-:Y:S01]  /*39d0*/  UIADD3 UR41, UPT, UPT, -UR45, UR41, URZ ;  /* 0x000000292d297290 */ /* 0x000fe2000fffe1ff */
[----:B------:R-:W-:-:S11]  /*39e0*/  IMAD.IADD R184, R3, 0x1, R164 ;  /* 0x0000000103b87824 */ /* 0x000fd600078e02a4 */
.L_x_647:
[----:B------:R-:W0:Y:S01]  /*39f0*/  LDGDEPBAR ;  /* 0x00000000000079af */ /* 0x000e220000000000 */
[----:B------:R-:W-:Y:S01]  /*3a00*/  IMAD.U32 R4, RZ, RZ, UR10 ;  /* 0x0000000aff047e24 */ /* 0x000fe2000f8e00ff */
[----:B------:R-:W-:Y:S01]  /*3a10*/  MOV R5, UR11 ;  /* 0x0000000b00057c02 */ /* 0x000fe20008000f00 */
[C---:B------:R-:W-:Y:S01]  /*3a20*/  IMAD.IADD R144, R2.reuse, 0x1, R3 ;  /* 0x0000000102907824 */ /* 0x040fe200078e0203 */
[----:B------:R-:W-:Y:S01]  /*3a30*/  IADD3 R168, PT, PT, R2, R160, RZ ;  /* 0x000000a002a87210 */ /* 0x000fe20007ffe0ff */
[----:B------:R-:W-:Y:S01]  /*3a40*/  USHF.L.U32 UR12, UR46, 0x7, URZ ;  /* 0x000000072e0c7899 */ /* 0x000fe200080006ff */
[----:B------:R-:W-:Y:S03]  /*3a50*/  LEA R4, P0, R195, R4, 0x2 ;  /* 0x00000004c3047211 */ /* 0x000fe600078010ff */
[----:B------:R-:W-:Y:S01]  /*3a60*/  IMAD.IADD R3, R3, 0x1, R168 ;  /* 0x0000000103037824 */ /* 0x000fe200078e02a8 */
[----:B------:R-:W-:Y:S01]  /*3a70*/  LEA.HI.X R5, R195, R5, RZ, 0x2, P0 ;  /* 0x00000005c3057211 */ /* 0x000fe200000f14ff */
[----:B------:R-:W-:Y:S01]  /*3a80*/  UISETP.GE.AND UP0, UPT, UR12, UR41, UPT ;  /* 0x000000290c00728c */ /* 0x000fe2000bf06270 */
[----:B------:R-:W-:Y:S04]  /*3a90*/  DEPBAR.LE SB0, 0x0 ;  /* 0x000080000000791a */ /* 0x000fe80000000000 */
[----:B------:R-:W-:Y:S06]  /*3aa0*/  BAR.SYNC.DEFER_BLOCKING 0x0 ;  /* 0x0000000000007b1d */ /* 0x000fec0000010000 */
[----:B------:R-:W-:Y:S08]  /*3ab0*/  LDSM.16.M88.4 R64, [R2] ;  /* 0x000000000240783b */ /* 0x000ff00000000200 */
[----:B-1----:R-:W1:Y:S08]  /*3ac0*/  LDSM.16.M88.4 R16, [R158+0xc000] ;  /* 0x00c000009e10783b */ /* 0x002e700000000200 */
[----:B------:R-:W2:Y:S08]  /*3ad0*/  LDSM.16.M88.4 R60, [R2+0x2000] ;  /* 0x00200000023c783b */ /* 0x000eb00000000200 */
[----:B-----5:R-:W5:Y:S04]  /*3ae0*/  LDG.E R202, desc[UR34][R4.64] ;  /* 0x0000002204ca7981 */ /* 0x020f68000c1e1900 */
[----:B------:R-:W5:Y:S04]  /*3af0*/  LDG.E R201, desc[UR34][R4.64+0x20] ;  /* 0x0000202204c97981 */ /* 0x000f68000c1e1900 */
[----:B------:R-:W5:Y:S04]  /*3b00*/  LDG.E R200, desc[UR34][R4.64+0x100] ;  /* 0x0001002204c87981 */ /* 0x000f68000c1e1900 */
[----:B------:R1:W5:Y:S04]  /*3b10*/  LDG.E R197, desc[UR34][R4.64+0x120] ;  /* 0x0001202204c57981 */ /* 0x000368000c1e1900 */
        /* <DEDUP_REMOVED lines=14> */
[----:B------:R-:W4:Y:S01]  /*3c00*/  LDSM.16.M88.4 R156, [R156+0xd800] ;  /* 0x00d800009c9c783b */ /* 0x000f220000000200 */
[-C--:B------:R-:W-:Y:S07]  /*3c10*/  HMMA.16816.F32.BF16 R28, R60, R34.reuse, RZ ;  /* 0x000000223c1c723c */ /* 0x080fee00000418ff */
[----:B------:R-:W-:Y:S01]  /*3c20*/  LDSM.16.M88.4 R160, [R164+0xd000] ;  /* 0x00d00000a4a0783b */ /* 0x000fe20000000200 */
[C---:B------:R-:W-:Y:S07]  /*3c30*/  HMMA.16816.F32.BF16 R32, R64.reuse, R34, RZ ;  /* 0x000000224020723c */ /* 0x040fee00000418ff */
[----:B------:R-:W-:Y:S01]  /*3c40*/  LDSM.16.M88.4 R172, [R184+0xc000] ;  /* 0x00c00000b8ac783b */ /* 0x000fe20000000200 */
[-C--:B------:R-:W-:Y:S07]  /*3c50*/  HMMA.16816.F32.BF16 R36, R64, R48.reuse, RZ ;  /* 0x000000304024723c */ /* 0x080fee00000418ff */
[----:B------:R-:W-:Y:S01]  /*3c60*/  LDSM.16.M88.4 R176, [R3+0x2000] ;  /* 0x0020000003b0783b */ /* 0x000fe20000000200 */
[C---:B------:R-:W-:Y:S07]  /*3c70*/  HMMA.16816.F32.BF16 R40, R60.reuse, R48, RZ ;  /* 0x000000303c28723c */ /* 0x040fee00000418ff */
[----:B------:R-:W-:Y:S01]  /*3c80*/  LDSM.16.M88.4 R180, [R184+0xd000] ;  /* 0x00d00000b8b4783b */ /* 0x000fe20000000200 */
[-C--:B------:R-:W-:Y:S08]  /*3c90*/  HMMA.16816.F32.BF16 R44, R60, R50.reuse, RZ ;  /* 0x000000323c2c723c */ /* 0x080ff000000418ff */
[C---:B------:R-:W-:Y:S08]  /*3ca0*/  HMMA.16816.F32.BF16 R48, R64.reuse, R50, RZ ;  /* 0x000000324030723c */ /* 0x040ff000000418ff */
[-C--:B------:R-:W-:Y:S08]  /*3cb0*/  HMMA.16816.F32.BF16 R52, R64, R132.reuse, RZ ;  /* 0x000000844034723c */ /* 0x080ff000000418ff */
[C---:B------:R-:W-:Y:S08]  /*3cc0*/  HMMA.16816.F32.BF16 R56, R60.reuse, R132, RZ ;  /* 0x000000843c38723c */ /* 0x040ff000000418ff */
[-C--:B------:R-:W-:Y:S08]  /*3cd0*/  HMMA.16816.F32.BF16 R60, R60, R134.reuse, RZ ;  /* 0x000000863c3c723c */ /* 0x080ff000000418ff */
[----:B------:R-:W-:Y:S01]  /*3ce0*/  HMMA.16816.F32.BF16 R64, R64, R134, RZ ;  /* 0x000000864040723c */ /* 0x000fe200000418ff */
[----:B------:R-:W-:Y:S07]  /*3cf0*/  LDSM.16.M88.4 R132, [R168] ;  /* 0x00000000a884783b */ /* 0x000fee0000000200 */
        /* <DEDUP_REMOVED lines=10> */
[-C--:B----4-:R-:W-:Y:S01]  /*3da0*/  HMMA.16816.F32.BF16 R36, R136, R152.reuse, R36 ;  /* 0x000000988824723c */ /* 0x090fe20000041824 */
[----:B------:R-:W-:Y:S07]  /*3db0*/  LDSM.16.M88.4 R168, [R3] ;  /* 0x0000000003a8783b */ /* 0x000fee0000000200 */
[C---:B------:R-:W-:Y:S08]  /*3dc0*/  HMMA.16816.F32.BF16 R40, R144.reuse, R152, R40 ;  /* 0x000000989028723c */ /* 0x040ff00000041828 */
[-C--:B------:R-:W-:Y:S08]  /*3dd0*/  HMMA.16816.F32.BF16 R44, R144, R154.reuse, R44 ;  /* 0x0000009a902c723c */ /* 0x080ff0000004182c */
[C---:B------:R-:W-:Y:S01]  /*3de0*/  HMMA.16816.F32.BF16 R48, R136.reuse, R154, R48 ;  /* 0x0000009a8830723c */ /* 0x040fe20000041830 */
[----:B------:R-:W3:Y:S07]  /*3df0*/  LDSM.16.M88.4 R152, [R164+0xc800] ;  /* 0x00c80000a498783b */ /* 0x000eee0000000200 */
[-C--:B------:R-:W-:Y:S01]  /*3e00*/  HMMA.16816.F32.BF16 R52, R136, R156.reuse, R52 ;  /* 0x0000009c8834723c */ /* 0x080fe20000041834 */
[----:B------:R-:W4:Y:S07]  /*3e10*/  LDSM.16.M88.4 R164, [R164+0xd800] ;  /* 0x00d80000a4a4783b */ /* 0x000f2e0000000200 */
[C---:B------:R-:W-:Y:S08]  /*3e20*/  HMMA.16816.F32.BF16 R56, R144.reuse, R156, R56 ;  /* 0x0000009c9038723c */ /* 0x040ff00000041838 */
[-C--:B------:R-:W-:Y:S01]  /*3e30*/  HMMA.16816.F32.BF16 R60, R144, R158.reuse, R60 ;  /* 0x0000009e903c723c */ /* 0x080fe2000004183c */
[----:B------:R-:W4:Y:S07]  /*3e40*/  LDSM.16.M88.4 R144, [R184+0xc800] ;  /* 0x00c80000b890783b */ /* 0x000f2e0000000200 */
[----:B------:R-:W-:Y:S01]  /*3e50*/  HMMA.16816.F32.BF16 R64, R136, R158, R64 ;  /* 0x0000009e8840723c */ /* 0x000fe20000041840 */
[----:B------:R-:W4:Y:S07]  /*3e60*/  LDSM.16.M88.4 R136, [R184+0xd800] ;  /* 0x00d80000b888783b */ /* 0x000f2e0000000200 */
[-C--:B-1----:R-:W-:Y:S08]  /*3e70*/  HMMA.16816.F32.BF16 R4, R132, R140.reuse, R4 ;  /* 0x0000008c8404723c */ /* 0x082ff00000041804 */
[C---:B--2---:R-:W-:Y:S08]  /*3e80*/  HMMA.16816.F32.BF16 R8, R148.reuse, R140, R8 ;  /* 0x0000008c9408723c */ /* 0x044ff00000041808 */
[-C--:B------:R-:W-:Y:S08]  /*3e90*/  HMMA.16816.F32.BF16 R12, R148, R142.reuse, R12 ;  /* 0x0000008e940c723c */ /* 0x080ff0000004180c */
[C---:B------:R-:W-:Y:S08]  /*3ea0*/  HMMA.16816.F32.BF16 R16, R132.reuse, R142, R16 ;  /* 0x0000008e8410723c */ /* 0x040ff00000041810 */
[-C--:B---3--:R-:W-:Y:S08]  /*3eb0*/  HMMA.16816.F32.BF16 R20, R132, R152.reuse, R20 ;  /* 0x000000988414723c */ /* 0x088ff00000041814 */
[C---:B------:R-:W-:Y:S08]  /*3ec0*/  HMMA.16816.F32.BF16 R24, R148.reuse, R152, R24 ;  /* 0x000000989418723c */ /* 0x040ff00000041818 */
        /* <DEDUP_REMOVED lines=8> */
[-C--:B------:R-:W-:Y:S08]  /*3f50*/  HMMA.16816.F32.BF16 R60, R148, R166.reuse, R60 ;  /* 0x000000a6943c723c */ /* 0x080ff0000004183c */
[----:B------:R-:W-:Y:S08]  /*3f60*/  HMMA.16816.F32.BF16 R64, R132, R166, R64 ;  /* 0x000000a68440723c */ /* 0x000ff00000041840 */
[-C--:B------:R-:W-:Y:S08]  /*3f70*/  HMMA.16816.F32.BF16 R4, R168, R172.reuse, R4 ;  /* 0x000000aca804723c */ /* 0x080ff00000041804 */
[C---:B------:R-:W-:Y:S08]  /*3f80*/  HMMA.16816.F32.BF16 R8, R176.reuse, R172, R8 ;  /* 0x000000acb008723c */ /* 0x040ff00000041808 */
        /* <DEDUP_REMOVED lines=15> */
[----:B------:R-:W-:Y:S11]  /*4080*/  BRA.U !UP0, `(.L_x_643) ;  /* 0x0000000108347547 */ /* 0x000ff6000b800000 */
[----:B------:R-:W-:Y:S02]  /*4090*/  USHF.L.U32 UR9, UR37, 0x7, URZ ;  /* 0x0000000725097899 */ /* 0x000fe400080006ff */
[----:B------:R-:W-:Y:S02]  /*40a0*/  UIADD3 UR15, UPT, UPT, UR12, 0x80, URZ ;  /* 0x000000800c0f7890 */ /* 0x000fe4000fffe0ff */
[----:B------:R-:W-:Y:S02]  /*40b0*/  UIADD3 UR14, UPT, UPT, UR9, UR42, URZ ;  /* 0x0000002a090e7290 */ /* 0x000fe4000fffe0ff */
[----:B------:R-:W-:Y:S02]  /*40c0*/  UIADD3 UR9, UPT, UPT, UR9, 0x80, URZ ;  /* 0x0000008009097890 */ /* 0x000fe4000fffe0ff */
[----:B------:R-:W-:Y:S04]  /*40d0*/  UIADD3 UR14, UPT, UPT, UR14, 0x80, URZ ;  /* 0x000000800e0e7890 */ /* 0x000fe8000fffe0ff */
[----:B------:R-:W-:Y:S01]  /*40e0*/  UIADD3 UR14, UPT, UPT, UR14, UR17, -UR33 ;  /* 0x000000110e0e7290 */ /* 0x000fe2000fffe821 */
[----:B------:R-:W-:Y:S03]  /*40f0*/  IMAD.U32 R3, RZ, RZ, UR9 ;  /* 0x00000009ff037e24 */ /* 0x000fe6000f8e00ff */
[----:B------:R-:W-:Y:S02]  /*4100*/  UIADD3 UR14, UPT, UPT, UR14, -0x80, URZ ;  /* 0xffffff800e0e7890 */ /* 0x000fe4000fffe0ff */
[----:B------:R-:W-:Y:S02]  /*4110*/  ISETP.LT.AND P0, PT, R3, UR33, PT ;  /* 0x0000002103007c0c */ /* 0x000fe4000bf01270 */
[----:B------:R-:W-:Y:S06]  /*4120*/  UISETP.GE.AND UP0, UPT, UR15, UR14, UPT ;  /* 0x0000000e0f00728c */ /* 0x000fec000bf06270 */
[----:B------:R-:W-:Y:S11]  /*4130*/  PLOP3.LUT P1, PT, PT, PT, UP0, 0x80, 0x8 ;  /* 0x000000000008781c */ /* 0x000ff60003f2f008 */
[----:B------:R-:W-:Y:S02]  /*4140*/  @!UPT UIADD3 URZ, UPT, UPT, URZ, URZ, URZ ;  /* 0x000000fffffff290 */ /* 0x000fe4000fffe0ff */
[----:B------:R-:W-:Y:S05]  /*4150*/  @!P1 BRA P0, `(.L_x_644) ;  /* 0x00000010009c9947 */ /* 0x000fea0000000000 */
.L_x_643:
[----:B------:R-:W1:Y:S01]  /*4160*/  S2R R3, SR_TID.X ;  /* 0x0000000000037919 */ /* 0x000e620000002100 */
[----:B------:R-:W-:Y:S01]  /*4170*/  UIADD3 UR9, UPT, UPT, UR33, UR16, -UR42 ;  /* 0x0000001021097290 */ /* 0x000fe2000fffe82a */
[----:B------:R-:W-:Y:S01]  /*4180*/  VIADD R151, R195, UR12 ;  /* 0x0000000cc3977c36 */ /* 0x000fe20008000000 */
[----:B------:R-:W-:Y:S01]  /*4190*/  UIADD3 UR12, UPT, UPT, UR33, -UR17, -UR42 ;  /* 0x80000011210c7290 */ /* 0x000fe2000fffe82a */
[----:B------:R-:W-:Y:S02]  /*41a0*/  IMAD.U32 R150, RZ, RZ, UR37 ;  /* 0x00000025ff967e24 */ /* 0x000fe4000f8e00ff */
[----:B------:R-:W-:Y:S02]  /*41b0*/  IMAD.MOV.U32 R149, RZ, RZ, 0x1 ;  /* 0x00000001ff957424 */ /* 0x000fe400078e00ff */
[C---:B------:R-:W-:Y:S02]  /*41c0*/  VIADD R134, R151.reuse, UR9 ;  /* 0x0000000997867c36 */ /* 0x040fe40008000000 */
[----:B------:R-:W-:Y:S02]  /*41d0*/  VIADD R151, R151, UR12 ;  /* 0x0000000c97977c36 */ /* 0x000fe40008000000 */
[----:B------:R-:W-:Y:S01]  /*41e0*/  IMAD.MOV.U32 R133, RZ, RZ, 0x9 ;  /* 0x00000009ff857424 */ /* 0x000fe200078e00ff */
[C---:B------:R-:W-:Y:S02]  /*41f0*/  VIADDMNMX R149, R134.reuse, R149, UR33, PT ;  /* 0x0000002186957e46 */ /* 0x040fe4000b800195 */
[----:B------:R-:W-:Y:S02]  /*4200*/  VIMNMX R153, PT, PT, RZ, R151, !PT ;  /* 0x00000097ff997248 */ /* 0x000fe40007fe0100 */
[----:B------:R-:W-:Y:S02]  /*4210*/  VIADDMNMX R152, R151, 0x8, RZ, !PT ;  /* 0x0000000897987846 */ /* 0x000fe400078001ff */
[----:B------:R-:W-:Y:S01]  /*4220*/  VIADDMNMX R133, R134, R133, UR33, PT ;  /* 0x0000002186857e46 */ /* 0x000fe2000b800185 */
[----:B-1----:R-:W-:Y:S01]  /*4230*/  IMAD.SHL.U32 R132, R3, 0x2, RZ ;  /* 0x0000000203847824 */ /* 0x002fe200078e00ff */
[----:B------:R-:W-:Y:S04]  /*4240*/  SHF.R.U32.HI R3, RZ, 0x1, R3 ;  /* 0x00000001ff037819 */ /* 0x000fe80000011603 */
[----:B------:R-:W-:Y:S04]  /*4250*/  LOP3.LUT R132, R132, 0x6, RZ, 0xc0, !PT ;  /* 0x0000000684847812 */ /* 0x000fe800078ec0ff */
[----:B------:R-:W-:Y:S01]  /*4260*/  LOP3.LUT R3, R132, 0x1c0, R3, 0xf8, !PT ;  /* 0x000001c084037812 */ /* 0x000fe200078ef803 */
[----:B------:R-:W-:Y:S04]  /*4270*/  IMAD.MOV.U32 R132, RZ, RZ, 0x41 ;  /* 0x00000041ff847424 */ /* 0x000fe800078e00ff */
[----:B------:R-:W-:Y:S01]  /*4280*/  IMAD R150, R150, 0x80, R3 ;  /* 0x0000008096967824 */ /* 0x000fe200078e0203 */
[----:B------:R-:W-:Y:S01]  /*4290*/  VIADDMNMX R132, R134, R132, UR33, PT ;  /* 0x0000002186847e46 */ /* 0x000fe2000b800184 */
[----:B------:R-:W-:Y:S02]  /*42a0*/  IMAD.MOV.U32 R3, RZ, RZ, 0x49 ;  /* 0x00000049ff037424 */ /* 0x000fe400078e00ff */
[C---:B------:R-:W-:Y:S01]  /*42b0*/  VIADD R148, R150.reuse, 0x1 ;  /* 0x0000000196947836 */ /* 0x040fe20000000000 */
[CC--:B------:R-:W-:Y:S01]  /*42c0*/  ISETP.GE.AND P3, PT, R150.reuse, R153.reuse, PT ;  /* 0x000000999600720c */ /* 0x0c0fe20003f66270 */
[C---:B------:R-:W-:Y:S01]  /*42d0*/  VIADD R147, R150.reuse, 0x8 ;  /* 0x0000000896937836 */ /* 0x040fe20000000000 */
[CC--:B------:R-:W-:Y:S01]  /*42e0*/  ISETP.GE.AND P1, PT, R150.reuse, R152.reuse, PT ;  /* 0x000000989600720c */ /* 0x0c0fe20003f26270 */
[----:B------:R-:W-:Y:S01]  /*42f0*/  VIADD R146, R150, 0x9 ;  /* 0x0000000996927836 */ /* 0x000fe20000000000 */
[-C--:B------:R-:W-:Y:S01]  /*4300*/  ISETP.GE.AND P2, PT, R148, R153.reuse, PT ;  /* 0x000000999400720c */ /* 0x080fe20003f46270 */
[----:B------:R-:W-:Y:S01]  /*4310*/  VIADD R145, R150, 0x10 ;  /* 0x0000001096917836 */ /* 0x000fe20000000000 */
[-C--:B------:R-:W-:Y:S01]  /*4320*/  ISETP.GE.AND P0, PT, R148, R152.reuse, PT ;  /* 0x000000989400720c */ /* 0x080fe20003f06270 */
[----:B------:R-:W-:Y:S01]  /*4330*/  VIADD R144, R150, 0x11 ;  /* 0x0000001196907836 */ /* 0x000fe20000000000 */
[----:B------:R-:W-:Y:S01]  /*4340*/  FSEL R4, R4, -INF , P3 ;  /* 0xff80000004047808 */ /* 0x000fe20001800000 */
[----:B------:R-:W-:Y:S01]  /*4350*/  VIADD R143, R150, 0x18 ;  /* 0x00000018968f7836 */ /* 0x000fe20000000000 */
[----:B------:R-:W-:Y:S01]  /*4360*/  FSEL R6, R6, -INF , P1 ;  /* 0xff80000006067808 */ /* 0x000fe20000800000 */
[C---:B------:R-:W-:Y:S01]  /*4370*/  VIADD R142, R150.reuse, 0x19 ;  /* 0x00000019968e7836 */ /* 0x040fe20000000000 */
[----:B------:R-:W-:Y:S01]  /*4380*/  FSEL R5, R5, -INF , P2 ;  /* 0xff80000005057808 */ /* 0x000fe20001000000 */
[C---:B------:R-:W-:Y:S01]  /*4390*/  VIADD R141, R150.reuse, 0x20 ;  /* 0x00000020968d7836 */ /* 0x040fe20000000000 */
[----:B------:R-:W-:Y:S01]  /*43a0*/  FSEL R7, R7, -INF , P0 ;  /* 0xff80000007077808 */ /* 0x000fe20000000000 */
[C---:B------:R-:W-:Y:S01]  /*43b0*/  VIADD R140, R150.reuse, 0x21 ;  /* 0x00000021968c7836 */ /* 0x040fe20000000000 */
[CC--:B------:R-:W-:Y:S01]  /*43c0*/  ISETP.GE.AND P3, PT, R147.reuse, R153.reuse, PT ;  /* 0x000000999300720c */ /* 0x0c0fe20003f66270 */
[----:B------:R-:W-:Y:S01]  /*43d0*/  VIADD R139, R150, 0x28 ;  /* 0x00000028968b7836 */ /* 0x000fe20000000000 */
[-C--:B------:R-:W-:Y:S01]  /*43e0*/  ISETP.GE.AND P2, PT, R146, R153.reuse, PT ;  /* 0x000000999200720c */ /* 0x080fe20003f46270 */
[C---:B------:R-:W-:Y:S01]  /*43f0*/  VIADD R138, R150.reuse, 0x29 ;  /* 0x00000029968a7836 */ /* 0x040fe20000000000 */
[-C--:B------:R-:W-:Y:S01]  /*4400*/  ISETP.GE.AND P1, PT, R147, R152.reuse, PT ;  /* 0x000000989300720c */ /* 0x080fe20003f26270 */
[----:B------:R-:W-:Y:S01]  /*4410*/  VIADD R137, R150, 0x30 ;  /* 0x0000003096897836 */ /* 0x000fe20000000000 */
[-C--:B------:R-:W-:Y:S01]  /*4420*/  ISETP.GE.AND P0, PT, R146, R152.reuse, PT ;  /* 0x000000989200720c */ /* 0x080fe20003f06270 */
[----:B------:R-:W-:Y:S01]  /*4430*/  VIADD R136, R150, 0x31 ;  /* 0x0000003196887836 */ /* 0x000fe20000000000 */
[----:B------:R-:W-:Y:S01]  /*4440*/  FSEL R16, R16, -INF , P3 ;  /* 0xff80000010107808 */ /* 0x000fe20001800000 */
[----:B------:R-:W-:Y:S01]  /*4450*/  VIADD R135, R150, 0x38 ;  /* 0x0000003896877836 */ /* 0x000fe20000000000 */
[----:B------:R-:W-:Y:S02]  /*4460*/  FSEL R17, R17, -INF , P2 ;  /* 0xff80000011117808 */ /* 0x000fe40001000000 */
[----:B------:R-:W-:Y:S02]  /*4470*/  FSEL R18, R18, -INF , P1 ;  /* 0xff80000012127808 */ /* 0x000fe40000800000 */
[----:B------:R-:W-:Y:S02]  /*4480*/  FSEL R19, R19, -INF , P0 ;  /* 0xff80000013137808 */ /* 0x000fe40000000000 */
        /* <DEDUP_REMOVED lines=17> */
[C---:B------:R-:W-:Y:S02]  /*45a0*/  ISETP.GE.AND P2, PT, R140.reuse, R153, PT ;  /* 0x000000998c00720c */ /* 0x040fe40003f46270 */
[-C--:B------:R-:W-:Y:S02]  /*45b0*/  ISETP.GE.AND P1, PT, R141, R152.reuse, PT ;  /* 0x000000988d00720c */ /* 0x080fe40003f26270 */
[-C--:B------:R-:W-:Y:S02]  /*45c0*/  ISETP.GE.AND P0, PT, R140, R152.reuse, PT ;  /* 0x000000988c00720c */ /* 0x080fe40003f06270 */
[----:B------:R-:W-:Y:S01]  /*45d0*/  VIADDMNMX R3, R134, R3, UR33, PT ;  /* 0x0000002186037e46 */ /* 0x000fe2000b800103 */
[----:B------:R-:W-:Y:S01]  /*45e0*/  VIADD R134, R150, 0x39 ;  /* 0x0000003996867836 */ /* 0x000fe20000000000 */
[----:B------:R-:W-:Y:S02]  /*45f0*/  FSEL R36, R36, -INF , P3 ;  /* 0xff80000024247808 */ /* 0x000fe40001800000 */
[----:B------:R-:W-:Y:S02]  /*4600*/  FSEL R37, R37, -INF , P2 ;  /* 0xff80000025257808 */ /* 0x000fe40001000000 */
[----:B------:R-:W-:Y:S02]  /*4610*/  FSEL R38, R38, -INF , P1 ;  /* 0xff80000026267808 */ /* 0x000fe40000800000 */
[----:B------:R-:W-:Y:S02]  /*4620*/  FSEL R39, R39, -INF , P0 ;  /* 0xff80000027277808 */ /* 0x000fe40000000000 */
[CC--:B------:R-:W-:Y:S02]  /*4630*/  ISETP.GE.AND P3, PT, R138.reuse, R153.reuse, PT ;  /* 0x000000998a00720c */ /* 0x0c0fe40003f66270 */
[-C--:B------:R-:W-:Y:S02]  /*4640*/  ISETP.GE.AND P2, PT, R139, R152.reuse, PT ;  /* 0x000000988b00720c */ /* 0x080fe40003f46270 */
[-C--:B------:R-:W-:Y:S02]  /*4650*/  ISETP.GE.AND P1, PT, R138, R152.reuse, PT ;  /* 0x000000988a00720c */ /* 0x080fe40003f26270 */
[----:B------:R-:W-:Y:S02]  /*4660*/  ISETP.GE.AND P0, PT, R137, R153, PT ;  /* 0x000000998900720c */ /* 0x000fe40003f06270 */
        /* <DEDUP_REMOVED lines=14> */
[CC--:B------:R-:W-:Y:S02]  /*4750*/  ISETP.GE.AND P3, PT, R150.reuse, R152.reuse, PT ;  /* 0x000000989600720c */ /* 0x0c0fe40003f66270 */
[-C--:B------:R-:W-:Y:S02]  /*4760*/  ISETP.GE.AND P1, PT, R150, R151.reuse, PT ;  /* 0x000000979600720c */ /* 0x080fe40003f26270 */
[CC--:B------:R-:W-:Y:S02]  /*4770*/  ISETP.GE.AND P2, PT, R148.reuse, R152.reuse, PT ;  /* 0x000000989400720c */ /* 0x0c0fe40003f46270 */
        /* <DEDUP_REMOVED lines=21> */
[----:B------:R-:W-:Y:S02]  /*48d0*/  ISETP.GE.AND P4, PT, R139, R153, PT ;  /* 0x000000998b00720c */ /* 0x000fe40003f86270 */
        /* <DEDUP_REMOVED lines=40> */
[----:B------:R-:W-:Y:S02]  /*4b60*/  ISETP.GE.AND P0, PT, R134, R151, PT ;  /* 0x000000978600720c */ /* 0x000fe40003f06270 */
[----:B------:R-:W-:Y:S02]  /*4b70*/  ISETP.GE.AND P6, PT, R150, R149, PT ;  /* 0x000000959600720c */ /* 0x000fe40003fc6270 */
[----:B------:R-:W-:Y:S02]  /*4b80*/  FSEL R58, R58, -INF , P3 ;  /* 0xff8000003a3a7808 */ /* 0x000fe40001800000 */
[----:B------:R-:W-:Y:S02]  /*4b90*/  FSEL R59, R59, -INF , P2 ;  /* 0xff8000003b3b7808 */ /* 0x000fe40001000000 */
[----:B------:R-:W-:Y:S02]  /*4ba0*/  FSEL R60, R60, -INF , P5 ;  /* 0xff8000003c3c7808 */ /* 0x000fe40002800000 */
[----:B------:R-:W-:Y:S02]  /*4bb0*/  FSEL R61, R61, -INF , P4 ;  /* 0xff8000003d3d7808 */ /* 0x000fe40002000000 */
[----:B------:R-:W-:Y:S02]  /*4bc0*/  FSEL R62, R62, -INF , P1 ;  /* 0xff8000003e3e7808 */ /* 0x000fe40000800000 */
[----:B------:R-:W-:Y:S02]  /*4bd0*/  FSEL R63, R63, -INF , P0 ;  /* 0xff8000003f3f7808 */ /* 0x000fe40000000000 */
[----:B------:R-:W-:Y:S02]  /*4be0*/  FSEL R4, R4, -INF , !P6 ;  /* 0xff80000004047808 */ /* 0x000fe40007000000 */
[C---:B------:R-:W-:Y:S02]  /*4bf0*/  ISETP.GE.AND P3, PT, R150.reuse, R133, PT ;  /* 0x000000859600720c */ /* 0x040fe40003f66270 */
[CC--:B------:R-:W-:Y:S02]  /*4c00*/  ISETP.GE.AND P2, PT, R150.reuse, R132.reuse, PT ;  /* 0x000000849600720c */ /* 0x0c0fe40003f46270 */
[----:B------:R-:W-:Y:S02]  /*4c10*/  ISETP.GE.AND P5, PT, R150, R3, PT ;  /* 0x000000039600720c */ /* 0x000fe40003fa6270 */
[-C--:B------:R-:W-:Y:S02]  /*4c20*/  ISETP.GE.AND P4, PT, R148, R149.reuse, PT ;  /* 0x000000959400720c */ /* 0x080fe40003f86270 */
[-C--:B------:R-:W-:Y:S02]  /*4c30*/  ISETP.GE.AND P1, PT, R147, R149.reuse, PT ;  /* 0x000000959300720c */ /* 0x080fe40003f26270 */
[-C--:B------:R-:W-:Y:S02]  /*4c40*/  ISETP.GE.AND P0, PT, R146, R149.reuse, PT ;  /* 0x000000959200720c */ /* 0x080fe40003f06270 */
        /* <DEDUP_REMOVED lines=120> */
.L_x_644:
[----:B------:R-:W1:Y:S01]  /*53d0*/  S2R R157, SR_TID.X ;  /* 0x00000000009d7919 */ /* 0x000e620000002100 */
[C---:B------:R-:W-:Y:S01]  /*53e0*/  FMUL.FTZ R132, R194.reuse, 1.4426950216293334961 ;  /* 0x3fb8aa3bc2847820 */ /* 0x040fe20000410000 */
[----:B------:R-:W-:Y:S01]  /*53f0*/  FSETP.NEU.FTZ.AND P1, PT, R194, -INF , PT ;  /* 0xff800000c200780b */ /* 0x000fe20003f3d000 */
[C---:B------:R-:W-:Y:S01]  /*5400*/  FMUL.FTZ R3, R193.reuse, 1.4426950216293334961 ;  /* 0x3fb8aa3bc1037820 */ /* 0x040fe20000410000 */
[----:B------:R-:W-:Y:S01]  /*5410*/  FSETP.NEU.FTZ.AND P0, PT, R193, -INF , PT ;  /* 0xff800000c100780b */ /* 0x000fe20003f1d000 */
[----:B------:R-:W-:Y:S01]  /*5420*/  UISETP.GT.AND UP0, UPT, UR46, UR43, UPT ;  /* 0x0000002b2e00728c */ /* 0x000fe2000bf04270 */
[----:B------:R-:W-:Y:S02]  /*5430*/  FSEL R132, R132, RZ, P1 ;  /* 0x000000ff84847208 */ /* 0x000fe40000800000 */
[----:B------:R-:W-:Y:S02]  /*5440*/  FSEL R3, R3, RZ, P0 ;  /* 0x000000ff03037208 */ /* 0x000fe40000000000 */
[----:B------:R-:W-:Y:S01]  /*5450*/  FSETP.NEU.FTZ.AND P0, PT, R191, -INF , PT ;  /* 0xff800000bf00780b */ /* 0x000fe20003f1d000 */
[--C-:B------:R-:W-:Y:S01]  /*5460*/  FFMA.FTZ R205, R4, UR8, -R132.reuse ;  /* 0x0000000804cd7c23 */ /* 0x100fe20008010884 */
[----:B------:R-:W-:Y:S01]  /*5470*/  FFMA.FTZ R208, R5, UR8, -R132 ;  /* 0x0000000805d07c23 */ /* 0x000fe20008010884 */
[----:B------:R-:W-:Y:S01]  /*5480*/  FMUL.FTZ R4, R191, 1.4426950216293334961 ;  /* 0x3fb8aa3bbf047820 */ /* 0x000fe20000410000 */
[C---:B------:R-:W-:Y:S01]  /*5490*/  FMUL.FTZ R5, R192.reuse, 1.4426950216293334961 ;  /* 0x3fb8aa3bc0057820 */ /* 0x040fe20000410000 */
[----:B------:R-:W-:Y:S01]  /*54a0*/  FSETP.NEU.FTZ.AND P1, PT, R192, -INF , PT ;  /* 0xff800000c000780b */ /* 0x000fe20003f3d000 */
[--C-:B------:R-:W-:Y:S01]  /*54b0*/  FFMA.FTZ R214, R7, UR8, -R3.reuse ;  /* 0x0000000807d67c23 */ /* 0x100fe20008010803 */
[--C-:B------:R-:W-:Y:S01]  /*54c0*/  FFMA.FTZ R211, R6, UR8, -R3.reuse ;  /* 0x0000000806d37c23 */ /* 0x100fe20008010803 */
[----:B------:R-:W-:Y:S01]  /*54d0*/  FSEL R4, R4, RZ, P0 ;  /* 0x000000ff04047208 */ /* 0x000fe20000000000 */
[----:B------:R-:W-:Y:S01]  /*54e0*/  MUFU.EX2 R205, R205 ;  /* 0x000000cd00cd7308 */ /* 0x000fe20000000800 */
[----:B------:R-:W-:Y:S01]  /*54f0*/  FSEL R5, R5, RZ, P1 ;  /* 0x000000ff05057208 */ /* 0x000fe20000800000 */
[--C-:B------:R-:W-:Y:S01]  /*5500*/  FFMA.FTZ R170, R18, UR8, -R3.reuse ;  /* 0x0000000812aa7c23 */ /* 0x100fe20008010803 */
[----:B------:R-:W-:Y:S01]  /*5510*/  FFMA.FTZ R171, R19, UR8, -R3 ;  /* 0x0000000813ab7c23 */ /* 0x000fe20008010803 */
[--C-:B------:R-:W-:Y:S01]  /*5520*/  FFMA.FTZ R232, R62, UR8, -R4.reuse ;  /* 0x000000083ee87c23 */ /* 0x100fe20008010804 */
        /* <DEDUP_REMOVED lines=9> */
[----:B-1----:R-:W-:Y:S01]  /*55c0*/  SHF.L.U32 R7, R157, 0x4, RZ ;  /* 0x000000049d077819 */ /* 0x002fe200000006ff */
[--C-:B------:R-:W-:Y:S01]  /*55d0*/  FFMA.FTZ R209, R30, UR8, -R4.reuse ;  /* 0x000000081ed17c23 */ /* 0x100fe20008010804 */
[--C-:B------:R-:W-:Y:S01]  /*55e0*/  FFMA.FTZ R181, R31, UR8, -R4.reuse ;  /* 0x000000081fb57c23 */ /* 0x100fe20008010804 */
[--C-:B------:R-:W-:Y:S01]  /*55f0*/  FFMA.FTZ R42, R42, UR8, -R4.reuse ;  /* 0x000000082a2a7c23 */ /* 0x100fe20008010804 */
[--C-:B------:R-:W-:Y:S01]  /*5600*/  FFMA.FTZ R252, R43, UR8, -R4.reuse ;  /* 0x000000082bfc7c23 */ /* 0x100fe20008010804 */
[--C-:B------:R-:W-:Y:S01]  /*5610*/  FFMA.FTZ R250, R46, UR8, -R4.reuse ;  /* 0x000000082efa7c23 */ /* 0x100fe20008010804 */
[----:B------:R-:W-:Y:S01]  /*5620*/  FFMA.FTZ R47, R47, UR8, -R4 ;  /* 0x000000082f2f7c23 */ /* 0x000fe20008010804 */
[--C-:B------:R-:W-:Y:S01]  /*5630*/  FFMA.FTZ R217, R8, UR8, -R5.reuse ;  /* 0x0000000808d97c23 */ /* 0x100fe20008010805 */
[C---:B------:R-:W-:Y:S01]  /*5640*/  SHF.L.U32 R4, R157.reuse, 0x6, RZ ;  /* 0x000000069d047819 */ /* 0x040fe200000006ff */
[--C-:B------:R-:W-:Y:S01]  /*5650*/  FFMA.FTZ R236, R60, UR8, -R5.reuse ;  /* 0x000000083cec7c23 */ /* 0x100fe20008010805 */
[----:B------:R-:W-:Y:S01]  /*5660*/  SHF.L.U32 R8, R157, 0x1, RZ ;  /* 0x000000019d087819 */ /* 0x000fe200000006ff */
[--C-:B------:R-:W-:Y:S01]  /*5670*/  FFMA.FTZ R235, R61, UR8, -R5.reuse ;  /* 0x000000083deb7c23 */ /* 0x100fe20008010805 */
[----:B------:R-:W-:Y:S01]  /*5680*/  LOP3.LUT R7, R7, 0x1c0, RZ, 0xc0, !PT ;  /* 0x000001c007077812 */ /* 0x000fe200078ec0ff */
        /* <DEDUP_REMOVED lines=12> */
[----:B------:R-:W-:Y:S01]  /*5750*/  FFMA.FTZ R249, R45, UR8, -R5 ;  /* 0x000000082df97c23 */ /* 0x000fe20008010805 */
[----:B------:R-:W1:Y:S01]  /*5760*/  MUFU.EX2 R208, R208 ;  /* 0x000000d000d07308 */ /* 0x000e620000000800 */
[----:B------:R-:W-:Y:S01]  /*5770*/  SHF.L.U32 R159, R157, 0x3, RZ ;  /* 0x000000039d9f7819 */ /* 0x000fe200000006ff */
[--C-:B------:R-:W-:Y:S01]  /*5780*/  FFMA.FTZ R166, R34, UR8, -R3.reuse ;  /* 0x0000000822a67c23 */ /* 0x100fe20008010803 */
[----:B------:R-:W-:Y:S07]  /*5790*/  LOP3.LUT R5, R4, 0x1c0, RZ, 0xc0, !PT ;  /* 0x000001c004057812 */ /* 0x000fee00078ec0ff */
[----:B------:R-:W-:Y:S01]  /*57a0*/  MUFU.EX2 R211, R211 ;  /* 0x000000d300d37308 */ /* 0x000fe20000000800 */
[----:B------:R-:W-:Y:S01]  /*57b0*/  LOP3.LUT R7, R7, 0x38, R8, 0xf8, !PT ;  /* 0x0000003807077812 */ /* 0x000fe200078ef808 */
[--C-:B------:R-:W-:Y:S01]  /*57c0*/  FFMA.FTZ R167, R35, UR8, -R3.reuse ;  /* 0x0000000823a77c23 */ /* 0x100fe20008010803 */
[----:B------:R-:W-:Y:S07]  /*57d0*/  SHF.L.U32 R6, R157, 0x5, RZ ;  /* 0x000000059d067819 */ /* 0x000fee00000006ff */
[----:B------:R-:W2:Y:S01]  /*57e0*/  MUFU.EX2 R214, R214 ;  /* 0x000000d600d67308 */ /* 0x000ea20000000800 */
[----:B------:R-:W-:Y:S01]  /*57f0*/  LOP3.LUT R8, R8, 0xe006, R4, 0xc8, !PT ;  /* 0x0000e00608087812 */ /* 0x000fe200078ec804 */
        /* <DEDUP_REMOVED lines=10> */
[----:B------:R-:W-:Y:S01]  /*58a0*/  LOP3.LUT R5, R5, 0x38, R159, 0xf8, !PT ;  /* 0x0000003805057812 */ /* 0x000fe200078ef89f */
[--C-:B------:R-:W-:Y:S01]  /*58b0*/  FFMA.FTZ R168, R16, UR8, -R132.reuse ;  /* 0x0000000810a87c23 */ /* 0x100fe20008010884 */
[----:B------:R-:W-:Y:S01]  /*58c0*/  SHF.R.U32.HI R3, RZ, 0x1, R157 ;  /* 0x00000001ff037819 */ /* 0x000fe2000001169d */
[----:B------:R-:W-:Y:S01]  /*58d0*/  FFMA.FTZ R169, R17, UR8, -R132 ;  /* 0x0000000811a97c23 */ /* 0x000fe20008010884 */
[----:B------:R-:W-:Y:S01]  /*58e0*/  LOP3.LUT R4, R4, 0x200, RZ, 0xc0, !PT ;  /* 0x0000020004047812 */ /* 0x000fe200078ec0ff */
[----:B------:R-:W-:Y:S01]  /*58f0*/  MUFU.EX2 R170, R170 ;  /* 0x000000aa00aa7308 */ /* 0x000fe20000000800 */
[----:B------:R-:W-:Y:S01]  /*5900*/  LOP3.LUT R8, R8, 0xc00, R6, 0xf8, !PT ;  /* 0x00000c0008087812 */ /* 0x000fe200078ef806 */
[----:B------:R-:W-:Y:S01]  /*5910*/  FFMA.FTZ R174, R20, UR8, -R132 ;  /* 0x0000000814ae7c23 */ /* 0x000fe20008010884 */
[----:B------:R-:W-:Y:S07]  /*5920*/  LOP3.LUT R3, R5, 0x8, R3, 0x78, !PT ;  /* 0x0000000805037812 */ /* 0x000fee00078e7803 */
[----:B------:R-:W-:Y:S01]  /*5930*/  MUFU.EX2 R168, R168 ;  /* 0x000000a800a87308 */ /* 0x000fe20000000800 */
[----:B------:R-:W-:Y:S01]  /*5940*/  LOP3.LUT R4, R4, 0xc00, R6, 0xf8, !PT ;  /* 0x00000c0004047812 */ /* 0x000fe200078ef806 */
[--C-:B------:R-:W-:Y:S01]  /*5950*/  FFMA.FTZ R176, R21, UR8, -R132.reuse ;  /* 0x0000000815b07c23 */ /* 0x100fe20008010884 */
[----:B------:R-:W-:Y:S07]  /*5960*/  LOP3.LUT R5, R5, 0x8, R157, 0x78, !PT ;  /* 0x0000000805057812 */ /* 0x000fee00078e789d */
[----:B------:R-:W-:Y:S01]  /*5970*/  MUFU.EX2 R169, R169 ;  /* 0x000000a900a97308 */ /* 0x000fe20000000800 */
[----:B------:R-:W-:Y:S01]  /*5980*/  LOP3.LUT R7, R8, R7, RZ, 0xfc, !PT ;  /* 0x0000000708077212 */ /* 0x000fe200078efcff */
[----:B------:R-:W-:Y:S01]  /*5990*/  FFMA.FTZ R163, R32, UR8, -R132 ;  /* 0x0000000820a37c23 */ /* 0x000fe20008010884 */
[----:B------:R-:W-:Y:S07]  /*59a0*/  LOP3.LUT R3, R4, R3, RZ, 0xfc, !PT ;  /* 0x0000000304037212 */ /* 0x000fee00078efcff */
[----:B------:R-:W-:Y:S01]  /*59b0*/  MUFU.EX2 R171, R171 ;  /* 0x000000ab00ab7308 */ /* 0x000fe20000000800 */
[----:B------:R-:W-:Y:S01]  /*59c0*/  LOP3.LUT R6, R5, 0x7200, R6, 0xf8, !PT ;  /* 0x0000720005067812 */ /* 0x000fe200078ef806 */
[--C-:B------:R-:W-:Y:S01]  /*59d0*/  FFMA.FTZ R165, R33, UR8, -R132.reuse ;  /* 0x0000000821a57c23 */ /* 0x100fe20008010884 */
[----:B-1----:R-:W-:Y:S07]  /*59e0*/  F2FP.BF16.F32.PACK_AB R4, R208, R205 ;  /* 0x000000cdd004723e */ /* 0x002fee00000010ff */
[----:B------:R-:W-:Y:S01]  /*59f0*/  MUFU.EX2 R217, R217 ;  /* 0x000000d900d97308 */ /* 0x000fe20000000800 */
[----:B------:R-:W-:Y:S01]  /*5a00*/  LEA R230, R7, UR4, 0x1 ;  /* 0x0000000407e67c11 */ /* 0x000fe2000f8e08ff */
[--C-:B------:R-:W-:Y:S01]  /*5a10*/  FFMA.FTZ R173, R36, UR8, -R132.reuse ;  /* 0x0000000824ad7c23 */ /* 0x100fe20008010884 */
[----:B--2---:R-:W-:Y:S07]  /*5a20*/  F2FP.BF16.F32.PACK_AB R5, R214, R211 ;  /* 0x000000d3d605723e */ /* 0x004fee00000010ff */
[----:B------:R-:W1:Y:S01]  /*5a30*/  MUFU.EX2 R219, R219 ;  /* 0x000000db00db7308 */ /* 0x000e620000000800 */
[C---:B------:R-:W-:Y:S01]  /*5a40*/  LOP3.LUT P0, RZ, R157.reuse, 0x4, RZ, 0xc0, !PT ;  /* 0x000000049dff7812 */ /* 0x040fe2000780c0ff */
[----:B------:R2:W-:Y:S01]  /*5a50*/  STS [R230+0x1c000], R4 ;  /* 0x01c00004e6007388 */ /* 0x0005e20000000800 */
[----:B------:R-:W-:Y:S07]  /*5a60*/  MOV R215, 0x10 ;  /* 0x0000001000d77802 */ /* 0x000fee0000000f00 */
[----:B------:R-:W-:Y:S01]  /*5a70*/  MUFU.EX2 R222, R222 ;  /* 0x000000de00de7308 */ /* 0x000fe20000000800 */
[----:B------:R-:W-:Y:S01]  /*5a80*/  LOP3.LUT P1, RZ, R157, 0x10, RZ, 0xc0, !PT ;  /* 0x000000109dff7812 */ /* 0x000fe2000782c0ff */
[----:B------:R3:W-:Y:S01]  /*5a90*/  STS [R230+0x1c400], R5 ;  /* 0x01c40005e6007388 */ /* 0x0007e20000000800 */
[----:B------:R-:W-:Y:S07]  /*5aa0*/  SEL R215, R215, 0xfffffff0, !P0 ;  /* 0xfffffff0d7d77807 */ /* 0x000fee0004000000 */
[----:B------:R-:W4:Y:S01]  /*5ab0*/  MUFU.EX2 R224, R224 ;  /* 0x000000e000e07308 */ /* 0x000f220000000800 */
[C---:B------:R-:W-:Y:S01]  /*5ac0*/  IADD3 R8, PT, PT, R230.reuse, 0x1c000, RZ ;  /* 0x0001c000e6087810 */ /* 0x040fe20007ffe0ff */
[--C-:B------:R-:W-:Y:S01]  /*5ad0*/  FFMA.FTZ R178, R37, UR8, -R132.reuse ;  /* 0x0000000825b27c23 */ /* 0x100fe20008010884 */
[C---:B------:R-:W-:Y:S07]  /*5ae0*/  IADD3 R228, PT, PT, R230.reuse, R215, RZ ;  /* 0x000000d7e6e47210 */ /* 0x040fee0007ffe0ff */
[----:B------:R-:W-:Y:S01]  /*5af0*/  MUFU.EX2 R216, R216 ;  /* 0x000000d800d87308 */ /* 0x000fe20000000800 */
[----:B------:R-:W-:Y:S01]  /*5b00*/  IADD3 R229, PT, PT, R230, 0x1c040, RZ ;  /* 0x0001c040e6e57810 */ /* 0x000fe20007ffe0ff */
[--C-:B------:R-:W-:Y:S01]  /*5b10*/  FFMA.FTZ R172, R48, UR8, -R132.reuse ;  /* 0x0000000830ac7c23 */ /* 0x100fe20008010884 */
[----:B-1----:R-:W-:Y:S07]  /*5b20*/  F2FP.BF16.F32.PACK_AB R7, R219, R217 ;  /* 0x000000d9db07723e */ /* 0x002fee00000010ff */
[----:B------:R-:W-:Y:S01]  /*5b30*/  MUFU.EX2 R218, R218 ;  /* 0x000000da00da7308 */ /* 0x000fe20000000800 */
[--C-:B------:R-:W-:Y:S01]  /*5b40*/  FFMA.FTZ R175, R49, UR8, -R132.reuse ;  /* 0x0000000831af7c23 */ /* 0x100fe20008010884 */
[----:B------:R-:W-:Y:S01]  /*5b50*/  @P1 IADD3 R229, PT, PT, R8, -0x40, RZ ;  /* 0xffffffc008e51810 */ /* 0x000fe20007ffe0ff */
[--C-:B------:R-:W-:Y:S07]  /*5b60*/  FFMA.FTZ R248, R52, UR8, -R132.reuse ;  /* 0x0000000834f87c23 */ /* 0x100fee0008010884 */
[----:B------:R-:W-:Y:S01]  /*5b70*/  MUFU.EX2 R221, R221 ;  /* 0x000000dd00dd7308 */ /* 0x000fe20000000800 */
[----:B------:R-:W-:Y:S01]  /*5b80*/  LOP3.LUT P1, RZ, R157, 0x8, RZ, 0xc0, !PT ;  /* 0x000000089dff7812 */ /* 0x000fe2000782c0ff */
[--C-:B------:R-:W-:Y:S01]  /*5b90*/  FFMA.FTZ R247, R53, UR8, -R132.reuse ;  /* 0x0000000835f77c23 */ /* 0x100fe20008010884 */
[----:B----4-:R-:W-:Y:S07]  /*5ba0*/  F2FP.BF16.F32.PACK_AB R8, R224, R222 ;  /* 0x000000dee008723e */ /* 0x010fee00000010ff */
[----:B------:R-:W-:Y:S01]  /*5bb0*/  MUFU.EX2 R223, R223 ;  /* 0x000000df00df7308 */ /* 0x000fe20000000800 */
[----:B------:R-:W-:Y:S01]  /*5bc0*/  IADD3 R225, PT, PT, R215, R229, RZ ;  /* 0x000000e5d7e17210 */ /* 0x000fe20007ffe0ff */
[--C-:B------:R-:W-:Y:S01]  /*5bd0*/  FFMA.FTZ R244, R64, UR8, -R132.reuse ;  /* 0x0000000840f47c23 */ /* 0x100fe20008010884 */
[----:B--2---:R-:W-:Y:S07]  /*5be0*/  F2FP.BF16.F32.PACK_AB R4, R171, R170 ;  /* 0x000000aaab04723e */ /* 0x004fee00000010ff */
[----:B------:R-:W-:Y:S01]  /*5bf0*/  MUFU.EX2 R174, R174 ;  /* 0x000000ae00ae7308 */ /* 0x000fe20000000800 */
[----:B------:R-:W-:Y:S01]  /*5c00*/  FFMA.FTZ R132, R65, UR8, -R132 ;  /* 0x0000000841847c23 */ /* 0x000fe20008010884 */
[----:B------:R-:W-:Y:S02]  /*5c10*/  LEA R162, R3, UR4, 0x1 ;  /* 0x0000000403a27c11 */ /* 0x000fe4000f8e08ff */
[----:B---3--:R-:W-:Y:S01]  /*5c20*/  F2FP.BF16.F32.PACK_AB R5, R169, R168 ;  /* 0x000000a8a905723e */ /* 0x008fe200000010ff */
[----:B------:R1:W-:Y:S05]  /*5c30*/  STS [R228+0x1c400], R4 ;  /* 0x01c40004e4007388 */ /* 0x0003ea0000000800 */
[----:B------:R-:W2:Y:S01]  /*5c40*/  MUFU.EX2 R176, R176 ;  /* 0x000000b000b07308 */ /* 0x000ea20000000800 */
[----:B------:R-:W-:Y:S01]  /*5c50*/  LEA R158, R6, UR4, 0x1 ;  /* 0x00000004069e7c11 */ /* 0x000fe2000f8e08ff */
[----:B------:R3:W-:Y:S08]  /*5c60*/  STS [R228+0x1c000], R5 ;  /* 0x01c00005e4007388 */ /* 0x0007f00000000800 */
[----:B------:R-:W-:Y:S01]  /*5c70*/  MUFU.EX2 R177, R177 ;  /* 0x000000b100b17308 */ /* 0x000fe20000000800 */
[----:B------:R-:W-:Y:S01]  /*5c80*/  MOV R160, 0x40 ;  /* 0x0000004000a07802 */ /* 0x000fe20000000f00 */
[----:B------:R4:W-:Y:S08]  /*5c90*/  STS [R230+0x1e000], R7 ;  /* 0x01e00007e6007388 */ /* 0x0009f00000000800 */
[----:B------:R-:W4:Y:S01]  /*5ca0*/  MUFU.EX2 R180, R180 ;  /* 0x000000b400b47308 */ /* 0x000f220000000800 */
[----:B------:R-:W-:Y:S01]  /*5cb0*/  SEL R160, R160, 0xffffffc0, !P0 ;  /* 0xffffffc0a0a07807 */ /* 0x000fe20004000000 */
[----:B------:R4:W-:Y:S08]  /*5cc0*/  STS [R230+0x1e400], R8 ;  /* 0x01e40008e6007388 */ /* 0x0009f00000000800 */
[----:B------:R-:W-:Y:S01]  /*5cd0*/  MUFU.EX2 R163, R163 ;  /* 0x000000a300a37308 */ /* 0x000fe20000000800 */
[----:B--2---:R-:W-:Y:S09]  /*5ce0*/  F2FP.BF16.F32.PACK_AB R9, R176, R174 ;  /* 0x000000aeb009723e */ /* 0x004ff200000010ff */
[----:B------:R-:W-:Y:S10]  /*5cf0*/  MUFU.EX2 R165, R165 ;  /* 0x000000a500a57308 */ /* 0x000ff40000000800 */
[----:B------:R-:W-:Y:S01]  /*5d00*/  MUFU.EX2 R166, R166 ;  /* 0x000000a600a67308 */ /* 0x000fe20000000800 */
[----:B-1----:R-:W-:Y:S09]  /*5d10*/  MOV R4, 0x20 ;  /* 0x0000002000047802 */ /* 0x002ff20000000f00 */
[----:B------:R-:W1:Y:S01]  /*5d20*/  MUFU.EX2 R167, R167 ;  /* 0x000000a700a77308 */ /* 0x000e620000000800 */
[----:B---3--:R-:W-:Y:S09]  /*5d30*/  F2FP.BF16.F32.PACK_AB R5, R223, R221 ;  /* 0x000000dddf05723e */ /* 0x008ff200000010ff */
[----:B------:R-:W-:Y:S01]  /*5d40*/  MUFU.EX2 R183, R183 ;  /* 0x000000b700b77308 */ /* 0x000fe20000000800 */
[----:B------:R-:W-:Y:S02]  /*5d50*/  SEL R220, R4, 0xffffffe0, !P1 ;  /* 0xffffffe004dc7807 */ /* 0x000fe40004800000 */
[----:B----4-:R-:W-:Y:S01]  /*5d60*/  F2FP.BF16.F32.PACK_AB R7, R218, R216 ;  /* 0x000000d8da07723e */ /* 0x010fe200000010ff */
[----:B------:R1:W-:Y:S01]  /*5d70*/  STS [R228+0x1e400], R5 ;  /* 0x01e40005e4007388 */ /* 0x0003e20000000800 */
[----:B------:R-:W-:Y:S05]  /*5d80*/  IADD3 R227, PT, PT, R230, R220, RZ ;  /* 0x000000dce6e37210 */ /* 0x000fea0007ffe0ff */
[----:B------:R-:W2:Y:S01]  /*5d90*/  MUFU.EX2 R207, R207 ;  /* 0x000000cf00cf7308 */ /* 0x000ea20000000800 */
[----:B------:R-:W-:Y:S01]  /*5da0*/  F2FP.BF16.F32.PACK_AB R8, R180, R177 ;  /* 0x000000b1b408723e */ /* 0x000fe200000010ff */
[----:B------:R3:W-:Y:S01]  /*5db0*/  STS [R228+0x1e000], R7 ;  /* 0x01e00007e4007388 */ /* 0x0007e20000000800 */
[----:B------:R-:W-:Y:S07]  /*5dc0*/  IADD3 R226, PT, PT, R215, R227, RZ ;  /* 0x000000e3d7e27210 */ /* 0x000fee0007ffe0ff */
[----:B------:R-:W-:Y:S01]  /*5dd0*/  MUFU.EX2 R210, R210 ;  /* 0x000000d200d27308 */ /* 0x000fe20000000800 */
[----:B------:R-:W-:Y:S01]  /*5de0*/  IADD3 R220, PT, PT, R220, R229, RZ ;  /* 0x000000e5dcdc7210 */ /* 0x000fe20007ffe0ff */
[----:B------:R2:W-:Y:S01]  /*5df0*/  STS [R227+0x1c000], R9 ;  /* 0x01c00009e3007388 */ /* 0x0005e20000000800 */
[----:B------:R-:W-:Y:S07]  /*5e00*/  LOP3.LUT P1, RZ, R157, 0x2, RZ, 0xc0, !PT ;  /* 0x000000029dff7812 */ /* 0x000fee000782c0ff */
[----:B------:R-:W4:Y:S01]  /*5e10*/  MUFU.EX2 R212, R212 ;  /* 0x000000d400d47308 */ /* 0x000f220000000800 */
[----:B------:R-:W-:Y:S01]  /*5e20*/  IADD3 R215, PT, PT, R215, R220, RZ ;  /* 0x000000dcd7d77210 */ /* 0x000fe20007ffe0ff */
[----:B------:R4:W-:Y:S01]  /*5e30*/  STS [R227+0x1c400], R8 ;  /* 0x01c40008e3007388 */ /* 0x0009e20000000800 */
[----:B------:R-:W-:Y:S07]  /*5e40*/  SEL R3, R4, 0xffffffe0, !P1 ;  /* 0xffffffe004037807 */ /* 0x000fee0004800000 */
[----:B------:R-:W-:Y:S01]  /*5e50*/  MUFU.EX2 R182, R182 ;  /* 0x000000b600b67308 */ /* 0x000fe20000000800 */
[----:B------:R-:W-:Y:S09]  /*5e60*/  IADD3 R161, PT, PT, R162, R3, RZ ;  /* 0x00000003a2a17210 */ /* 0x000ff20007ffe0ff */
[----:B------:R-:W-:Y:S01]  /*5e70*/  MUFU.EX2 R206, R206 ;  /* 0x000000ce00ce7308 */ /* 0x000fe20000000800 */
[----:B------:R-:W-:Y:S09]  /*5e80*/  IADD3 R156, PT, PT, R3, R158, RZ ;  /* 0x0000009e039c7210 */ /* 0x000ff20007ffe0ff */
[----:B------:R-:W-:Y:S01]  /*5e90*/  MUFU.EX2 R209, R209 ;  /* 0x000000d100d17308 */ /* 0x000fe20000000800 */
[----:B-1----:R-:W-:Y:S09]  /*5ea0*/  F2FP.BF16.F32.PACK_AB R5, R167, R166 ;  /* 0x000000a6a705723e */ /* 0x002ff200000010ff */
[----:B------:R-:W1:Y:S01]  /*5eb0*/  MUFU.EX2 R181, R181 ;  /* 0x000000b500b57308 */ /* 0x000e620000000800 */
[----:B---3--:R-:W-:Y:S01]  /*5ec0*/  F2FP.BF16.F32.PACK_AB R7, R165, R163 ;  /* 0x000000a3a507723e */ /* 0x008fe200000010ff */
[----:B------:R1:W-:Y:S08]  /*5ed0*/  STS [R226+0x1c400], R5 ;  /* 0x01c40005e2007388 */ /* 0x0003f00000000800 */
[----:B------:R-:W-:Y:S01]  /*5ee0*/  MUFU.EX2 R173, R173 ;  /* 0x000000ad00ad7308 */ /* 0x000fe20000000800 */
[----:B--2---:R-:W-:Y:S01]  /*5ef0*/  F2FP.BF16.F32.PACK_AB R9, R207, R183 ;  /* 0x000000b7cf09723e */ /* 0x004fe200000010ff */
[----:B------:R2:W-:Y:S08]  /*5f00*/  STS [R226+0x1c000], R7 ;  /* 0x01c00007e2007388 */ /* 0x0005f00000000800 */
[----:B------:R-:W3:Y:S01]  /*5f10*/  MUFU.EX2 R178, R178 ;  /* 0x000000b200b27308 */ /* 0x000ee20000000800 */
[----:B----4-:R-:W-:Y:S01]  /*5f20*/  F2FP.BF16.F32.PACK_AB R8, R212, R210 ;  /* 0x000000d2d408723e */ /* 0x010fe200000010ff */
[----:B------:R3:W-:Y:S08]  /*5f30*/  STS [R227+0x1e000], R9 ;  /* 0x01e00009e3007388 */ /* 0x0007f00000000800 */
[----:B------:R-:W-:Y:S01]  /*5f40*/  MUFU.EX2 R204, R204 ;  /* 0x000000cc00cc7308 */ /* 0x000fe20000000800 */
[----:B------:R4:W-:Y:S09]  /*5f50*/  STS [R227+0x1e400], R8 ;  /* 0x01e40008e3007388 */ /* 0x0009f20000000800 */
[----:B------:R-:W4:Y:S10]  /*5f60*/  MUFU.EX2 R213, R213 ;  /* 0x000000d500d57308 */ /* 0x000f340000000800 */
[----:B------:R-:W-:Y:S10]  /*5f70*/  MUFU.EX2 R172, R172 ;  /* 0x000000ac00ac7308 */ /* 0x000ff40000000800 */
[----:B------:R-:W-:Y:S01]  /*5f80*/  MUFU.EX2 R175, R175 ;  /* 0x000000af00af7308 */ /* 0x000fe20000000800 */
[----:B-1----:R-:W-:Y:S09]  /*5f90*/  F2FP.BF16.F32.PACK_AB R5, R181, R209 ;  /* 0x000000d1b505723e */ /* 0x002ff200000010ff */
[----:B------:R-:W-:Y:S01]  /*5fa0*/  MUFU.EX2 R203, R203 ;  /* 0x000000cb00cb7308 */ /* 0x000fe20000000800 */
[----:B--2---:R-:W-:Y:S01]  /*5fb0*/  F2FP.BF16.F32.PACK_AB R7, R206, R182 ;  /* 0x000000b6ce07723e */ /* 0x004fe200000010ff */
[----:B------:R1:W-:Y:S08]  /*5fc0*/  STS [R226+0x1e400], R5 ;  /* 0x01e40005e2007388 */ /* 0x0003f00000000800 */
[----:B------:R-:W1:Y:S01]  /*5fd0*/  MUFU.EX2 R179, R179 ;  /* 0x000000b300b37308 */ /* 0x000e620000000800 */
[----:B---3--:R-:W-:Y:S01]  /*5fe0*/  F2FP.BF16.F32.PACK_AB R9, R178, R173 ;  /* 0x000000adb209723e */ /* 0x008fe200000010ff */
[----:B------:R2:W-:Y:S08]  /*5ff0*/  STS [R226+0x1e000], R7 ;  /* 0x01e00007e2007388 */ /* 0x0005f00000000800 */
[----:B------:R-:W-:Y:S01]  /*6000*/  MUFU.EX2 R246, R246 ;  /* 0x000000f600f67308 */ /* 0x000fe20000000800 */
[----:B----4-:R-:W-:Y:S01]  /*6010*/  F2FP.BF16.F32.PACK_AB R8, R213, R204 ;  /* 0x000000ccd508723e */ /* 0x010fe200000010ff */
[----:B------:R3:W-:Y:S08]  /*6020*/  STS [R229], R9 ;  /* 0x00000009e5007388 */ /* 0x0007f00000000800 */
[----:B------:R-:W3:Y:S01]  /*6030*/  MUFU.EX2 R251, R251 ;  /* 0x000000fb00fb7308 */ /* 0x000ee20000000800 */
[----:B------:R4:W-:Y:S09]  /*6040*/  STS [R229+0x400], R8 ;  /* 0x00040008e5007388 */ /* 0x0009f20000000800 */
[----:B------:R-:W-:Y:S10]  /*6050*/  MUFU.EX2 R184, R42 ;  /* 0x0000002a00b87308 */ /* 0x000ff40000000800 */
[----:B------:R-:W4:Y:S10]  /*6060*/  MUFU.EX2 R252, R252 ;  /* 0x000000fc00fc7308 */ /* 0x000f340000000800 */
[----:B------:R-:W-:Y:S01]  /*6070*/  MUFU.EX2 R245, R245 ;  /* 0x000000f500f57308 */ /* 0x000fe20000000800 */
[----:B-1----:R-:W-:Y:S09]  /*6080*/  F2FP.BF16.F32.PACK_AB R5, R179, R203 ;  /* 0x000000cbb305723e */ /* 0x002ff200000010ff */
[----:B------:R-:W-:Y:S01]  /*6090*/  MUFU.EX2 R249, R249 ;  /* 0x000000f900f97308 */ /* 0x000fe20000000800 */
[----:B--2---:R-:W-:Y:S01]  /*60a0*/  F2FP.BF16.F32.PACK_AB R7, R175, R172 ;  /* 0x000000acaf07723e */ /* 0x004fe200000010ff */
[----:B------:R1:W-:Y:S08]  /*60b0*/  STS [R225+0x400], R5 ;  /* 0x00040005e1007388 */ /* 0x0003f00000000800 */
[----:B------:R-:W-:Y:S01]  /*60c0*/  MUFU.EX2 R250, R250 ;  /* 0x000000fa00fa7308 */ /* 0x000fe20000000800 */
[----:B---3--:R-:W-:Y:S01]  /*60d0*/  F2FP.BF16.F32.PACK_AB R9, R251, R246 ;  /* 0x000000f6fb09723e */ /* 0x008fe200000010ff */
[----:B------:R2:W-:Y:S08]  /*60e0*/  STS [R225], R7 ;  /* 0x00000007e1007388 */ /* 0x0005f00000000800 */
[----:B------:R-:W1:Y:S01]  /*60f0*/  MUFU.EX2 R164, R47 ;  /* 0x0000002f00a47308 */ /* 0x000e620000000800 */
[----:B----4-:R-:W-:Y:S01]  /*6100*/  F2FP.BF16.F32.PACK_AB R8, R252, R184 ;  /* 0x000000b8fc08723e */ /* 0x010fe200000010ff */
[----:B------:R-:W-:Y:S08]  /*6110*/  STS [R229+0x2000], R9 ;  /* 0x00200009e5007388 */ /* 0x000ff00000000800 */
[----:B------:R-:W-:Y:S01]  /*6120*/  MUFU.EX2 R248, R248 ;  /* 0x000000f800f87308 */ /* 0x000fe20000000800 */
[----:B------:R3:W-:Y:S09]  /*6130*/  STS [R229+0x2400], R8 ;  /* 0x00240008e5007388 */ /* 0x0007f20000000800 */
[----:B------:R-:W3:Y:S10]  /*6140*/  MUFU.EX2 R247, R247 ;  /* 0x000000f700f77308 */ /* 0x000ef40000000800 */
[----:B------:R-:W-:Y:S10]  /*6150*/  MUFU.EX2 R242, R242 ;  /* 0x000000f200f27308 */ /* 0x000ff40000000800 */
[----:B------:R-:W-:Y:S01]  /*6160*/  MUFU.EX2 R241, R241 ;  /* 0x000000f100f17308 */ /* 0x000fe20000000800 */
[----:B-1----:R-:W-:Y:S09]  /*6170*/  F2FP.BF16.F32.PACK_AB R5, R164, R250 ;  /* 0x000000faa405723e */ /* 0x002ff200000010ff */
[----:B------:R-:W-:Y:S01]  /*6180*/  MUFU.EX2 R243, R132 ;  /* 0x0000008400f37308 */ /* 0x000fe20000000800 */
[----:B--2---:R-:W-:Y:S01]  /*6190*/  F2FP.BF16.F32.PACK_AB R7, R249, R245 ;  /* 0x000000f5f907723e */ /* 0x004fe200000010ff */
[----:B------:R1:W-:Y:S08]  /*61a0*/  STS [R225+0x2400], R5 ;  /* 0x00240005e1007388 */ /* 0x0003f00000000800 */
[----:B------:R-:W-:Y:S01]  /*61b0*/  MUFU.EX2 R244, R244 ;  /* 0x000000f400f47308 */ /* 0x000fe20000000800 */
[----:B------:R2:W-:Y:S09]  /*61c0*/  STS [R225+0x2000], R7 ;  /* 0x00200007e1007388 */ /* 0x0005f20000000800 */
[----:B------:R-:W-:Y:S01]  /*61d0*/  MUFU.EX2 R240, R240 ;  /* 0x000000f000f07308 */ /* 0x000fe20000000800 */
[----:B---3--:R-:W-:Y:S09]  /*61e0*/  F2FP.BF16.F32.PACK_AB R8, R247, R248 ;  /* 0x000000f8f708723e */ /* 0x008ff200000010ff */
[----:B------:R-:W3:Y:S01]  /*61f0*/  MUFU.EX2 R239, R239 ;  /* 0x000000ef00ef7308 */ /* 0x000ee20000000800 */
[----:B------:R4:W-:Y:S09]  /*6200*/  STS [R220], R8 ;  /* 0x00000008dc007388 */ /* 0x0009f20000000800 */
[----:B------:R-:W-:Y:S10]  /*6210*/  MUFU.EX2 R238, R238 ;  /* 0x000000ee00ee7308 */ /* 0x000ff40000000800 */
[----:B------:R-:W4:Y:S10]  /*6220*/  MUFU.EX2 R237, R237 ;  /* 0x000000ed00ed7308 */ /* 0x000f340000000800 */
[----:B------:R-:W-:Y:S01]  /*6230*/  MUFU.EX2 R234, R234 ;  /* 0x000000ea00ea7308 */ /* 0x000fe20000000800 */
[----:B---3--:R-:W-:Y:S02]  /*6240*/  F2FP.BF16.F32.PACK_AB R9, R239, R240 ;  /* 0x000000f0ef09723e */ /* 0x008fe400000010ff */
[----:B-1----:R-:W-:Y:S07]  /*6250*/  F2FP.BF16.F32.PACK_AB R5, R243, R244 ;  /* 0x000000f4f305723e */ /* 0x002fee00000010ff */
[----:B------:R-:W1:Y:S01]  /*6260*/  MUFU.EX2 R233, R233 ;  /* 0x000000e900e97308 */ /* 0x000e620000000800 */
[----:B--2---:R-:W-:Y:S09]  /*6270*/  F2FP.BF16.F32.PACK_AB R7, R241, R242 ;  /* 0x000000f2f107723e */ /* 0x004ff200000010ff */
[----:B------:R-:W-:Y:S01]  /*6280*/  MUFU.EX2 R236, R236 ;  /* 0x000000ec00ec7308 */ /* 0x000fe20000000800 */
[----:B----4-:R-:W-:Y:S01]  /*6290*/  F2FP.BF16.F32.PACK_AB R10, R237, R238 ;  /* 0x000000eeed0a723e */ /* 0x010fe200000010ff */
[----:B------:R2:W-:Y:S08]  /*62a0*/  STS [R220+0x400], R7 ;  /* 0x00040007dc007388 */ /* 0x0005f00000000800 */
[----:B------:R-:W2:Y:S01]  /*62b0*/  MUFU.EX2 R235, R235 ;  /* 0x000000eb00eb7308 */ /* 0x000ea20000000800 */
[----:B------:R3:W-:Y:S09]  /*62c0*/  STS [R215], R5 ;  /* 0x00000005d7007388 */ /* 0x0007f20000000800 */
[----:B------:R-:W-:Y:S01]  /*62d0*/  MUFU.EX2 R232, R232 ;  /* 0x000000e800e87308 */ /* 0x000fe20000000800 */
[----:B-1----:R-:W-:Y:S01]  /*62e0*/  F2FP.BF16.F32.PACK_AB R8, R233, R234 ;  /* 0x000000eae908723e */ /* 0x002fe200000010ff */
[----:B------:R-:W-:Y:S08]  /*62f0*/  STS [R215+0x400], R9 ;  /* 0x00040009d7007388 */ /* 0x000ff00000000800 */
[----:B------:R-:W3:Y:S01]  /*6300*/  MUFU.EX2 R231, R231 ;  /* 0x000000e700e77308 */ /* 0x000ee20000000800 */
[----:B------:R-:W-:Y:S04]  /*6310*/  STS [R220+0x2000], R10 ;  /* 0x0020000adc007388 */ /* 0x000fe80000000800 */
[----:B------:R-:W-:Y:S01]  /*6320*/  STS [R220+0x2400], R8 ;  /* 0x00240008dc007388 */ /* 0x000fe20000000800 */
[----:B--2---:R-:W-:Y:S02]  /*6330*/  F2FP.BF16.F32.PACK_AB R7, R235, R236 ;  /* 0x000000eceb07723e */ /* 0x004fe400000010ff */
[----:B---3--:R-:W-:Y:S03]  /*6340*/  F2FP.BF16.F32.PACK_AB R5, R231, R232 ;  /* 0x000000e8e705723e */ /* 0x008fe600000010ff */
[----:B------:R-:W-:Y:S04]  /*6350*/  STS [R215+0x2000], R7 ;  /* 0x00200007d7007388 */ /* 0x000fe80000000800 */
[----:B------:R-:W-:Y:S04]  /*6360*/  STS [R215+0x2400], R5 ;  /* 0x00240005d7007388 */ /* 0x000fe80000000800 */
[----:B------:R-:W-:Y:S08]  /*6370*/  LDSM.16.M88.4 R64, [R162+0x8000] ;  /* 0x00800000a240783b */ /* 0x000ff00000000200 */
[----:B------:R-:W1:Y:S08]  /*6380*/  LDSM.16.M88.4 R16, [R158+0x10000] ;  /* 0x010000009e10783b */ /* 0x000e700000000200 */
[----:B------:R-:W2:Y:S08]  /*6390*/  LDSM.16.M88.4 R60, [R162+0xa000] ;  /* 0x00a00000a23c783b */ /* 0x000eb00000000200 */
[----:B------:R-:W3:Y:S08]  /*63a0*/  LDSM.16.M88.4 R32, [R158+0x10800] ;  /* 0x010800009e20783b */ /* 0x000ef00000000200 */
[----:B------:R-:W4:Y:S08]  /*63b0*/  LDSM.16.M88.4 R48, [R158+0x11000] ;  /* 0x011000009e30783b */ /* 0x000f300000000200 */
[----:B------:R-:W4:Y:S01]  /*63c0*/  LDSM.16.M88.4 R132, [R158+0x11800] ;  /* 0x011800009e84783b */ /* 0x000f220000000200 */
[-C--:B-1----:R-:W-:Y:S07]  /*63d0*/  HMMA.16816.F32.BF16 R4, R64, R16.reuse, RZ ;  /* 0x000000104004723c */ /* 0x082fee00000418ff */
[----:B------:R-:W-:Y:S01]  /*63e0*/  LDSM.16.M88.4 R136, [R161+0x8000] ;  /* 0x00800000a188783b */ /* 0x000fe20000000200 */
[C---:B--2---:R-:W-:Y:S07]  /*63f0*/  HMMA.16816.F32.BF16 R8, R60.reuse, R16, RZ ;  /* 0x000000103c08723c */ /* 0x044fee00000418ff */
[----:B------:R-:W1:Y:S01]  /*6400*/  LDSM.16.M88.4 R140, [R156+0x10000] ;  /* 0x010000009c8c783b */ /* 0x000e620000000200 */
[-C--:B------:R-:W-:Y:S07]  /*6410*/  HMMA.16816.F32.BF16 R12, R60, R18.reuse, RZ ;  /* 0x000000123c0c723c */ /* 0x080fee00000418ff */
[----:B------:R-:W2:Y:S01]  /*6420*/  LDSM.16.M88.4 R144, [R161+0xa000] ;  /* 0x00a00000a190783b */ /* 0x000ea20000000200 */
[C---:B------:R-:W-:Y:S07]  /*6430*/  HMMA.16816.F32.BF16 R16, R64.reuse, R18, RZ ;  /* 0x000000124010723c */ /* 0x040fee00000418ff */
[----:B------:R-:W-:Y:S01]  /*6440*/  LDSM.16.M88.4 R148, [R156+0x11000] ;  /* 0x011000009c94783b */ /* 0x000fe20000000200 */
[-C--:B---3--:R-:W-:Y:S07]  /*6450*/  HMMA.16816.F32.BF16 R20, R64, R32.reuse, RZ ;  /* 0x000000204014723c */ /* 0x088fee00000418ff */
[----:B------:R-:W-:Y:S01]  /*6460*/  LDSM.16.M88.4 R152, [R156+0x11800] ;  /* 0x011800009c98783b */ /* 0x000fe20000000200 */
[C---:B------:R-:W-:Y:S08]  /*6470*/  HMMA.16816.F32.BF16 R24, R60.reuse, R32, RZ ;  /* 0x000000203c18723c */ /* 0x040ff000000418ff */
        /* <DEDUP_REMOVED lines=10> */
[----:B------:R-:W3:Y:S07]  /*6520*/  LDSM.16.M88.4 R132, [R156+0x10800] ;  /* 0x010800009c84783b */ /* 0x000eee0000000200 */
        /* <DEDUP_REMOVED lines=13> */
[C---:B------:R-:W-:Y:S04]  /*6600*/  HMMA.16816.F32.BF16 R56, R144.reuse, R152, R56 ;  /* 0x000000989038723c */ /* 0x040fe80000041838 */
[----:B------:R-:W-:Y:S02]  /*6610*/  MOV R153, R164 ;  /* 0x000000a400997202 */ /* 0x000fe40000000f00 */
[----:B------:R-:W-:Y:S02]  /*6620*/  IADD3 R152, PT, PT, R162, R160, RZ ;  /* 0x000000a0a2987210 */ /* 0x000fe40007ffe0ff */
[-C--:B------:R-:W-:Y:S03]  /*6630*/  HMMA.16816.F32.BF16 R60, R144, R154.reuse, R60 ;  /* 0x0000009a903c723c */ /* 0x080fe6000004183c */
[----:B------:R-:W-:Y:S01]  /*6640*/  IADD3 R164, PT, PT, R160, R158, RZ ;  /* 0x0000009ea0a47210 */ /* 0x000fe20007ffe0ff */
[----:B------:R-:W-:Y:S04]  /*6650*/  LDSM.16.M88.4 R132, [R152+0x8000] ;  /* 0x008000009884783b */ /* 0x000fe80000000200 */
[----:B------:R-:W-:Y:S04]  /*6660*/  HMMA.16816.F32.BF16 R64, R136, R154, R64 ;  /* 0x0000009a8840723c */ /* 0x000fe80000041840 */
[----:B------:R-:W1:Y:S01]  /*6670*/  LDSM.16.M88.4 R140, [R164+0x10000] ;  /* 0x01000000a48c783b */ /* 0x000e620000000200 */
[----:B------:R-:W-:Y:S02]  /*6680*/  MOV R155, R184 ;  /* 0x000000b8009b7202 */ /* 0x000fe40000000f00 */
[C---:B------:R-:W-:Y:S05]  /*6690*/  IADD3 R184, PT, PT, R3.reuse, R164, RZ ;  /* 0x000000a403b87210 */ /* 0x040fea0007ffe0ff */
[----:B------:R-:W2:Y:S08]  /*66a0*/  LDSM.16.M88.4 R144, [R152+0xa000] ;  /* 0x00a000009890783b */ /* 0x000eb00000000200 */
[----:B------:R-:W3:Y:S08]  /*66b0*/  LDSM.16.M88.4 R136, [R164+0x10800] ;  /* 0x01080000a488783b */ /* 0x000ef00000000200 */
[----:B------:R-:W-:Y:S01]  /*66c0*/  LDSM.16.M88.4 R148, [R164+0x11800] ;  /* 0x01180000a494783b */ /* 0x000fe20000000200 */
        /* <DEDUP_REMOVED lines=8> */
[C---:B------:R-:W-:Y:S08]  /*6750*/  HMMA.16816.F32.BF16 R32, R132.reuse, R138, R32 ;  /* 0x0000008a8420723c */ /* 0x040ff00000041820 */
[-C--:B-1----:R-:W-:Y:S08]  /*6760*/  HMMA.16816.F32.BF16 R36, R132, R140.reuse, R36 ;  /* 0x0000008c8424723c */ /* 0x082ff00000041824 */
[C---:B------:R-:W-:Y:S08]  /*6770*/  HMMA.16816.F32.BF16 R40, R144.reuse, R140, R40 ;  /* 0x0000008c9028723c */ /* 0x040ff00000041828 */
[-C--:B------:R-:W-:Y:S08]  /*6780*/  HMMA.16816.F32.BF16 R44, R144, R142.reuse, R44 ;  /* 0x0000008e902c723c */ /* 0x080ff0000004182c */
[C---:B------:R-:W-:Y:S01]  /*6790*/  HMMA.16816.F32.BF16 R48, R132.reuse, R142, R48 ;  /* 0x0000008e8430723c */ /* 0x040fe20000041830 */
[----:B------:R-:W-:Y:S07]  /*67a0*/  LDSM.16.M88.4 R140, [R184+0x10000] ;  /* 0x01000000b88c783b */ /* 0x000fee0000000200 */
[-C--:B------:R-:W-:Y:S08]  /*67b0*/  HMMA.16816.F32.BF16 R52, R132, R148.reuse, R52 ;  /* 0x000000948434723c */ /* 0x080ff00000041834 */
[C---:B------:R-:W-:Y:S04]  /*67c0*/  HMMA.16816.F32.BF16 R56, R144.reuse, R148, R56 ;  /* 0x000000949038723c */ /* 0x040fe80000041838 */
[----:B------:R-:W-:Y:S02]  /*67d0*/  IADD3 R148, PT, PT, R3, R152, RZ ;  /* 0x0000009803947210 */ /* 0x000fe40007ffe0ff */
[----:B------:R-:W-:Y:S02]  /*67e0*/  SHF.L.U32 R149, R157, 0x6, RZ ;  /* 0x000000069d957819 */ /* 0x000fe400000006ff */
[-C--:B------:R-:W-:Y:S01]  /*67f0*/  HMMA.16816.F32.BF16 R60, R144, R150.reuse, R60 ;  /* 0x00000096903c723c */ /* 0x080fe2000004183c */
[----:B------:R-:W1:Y:S07]  /*6800*/  LDSM.16.M88.4 R136, [R148+0x8000] ;  /* 0x008000009488783b */ /* 0x000e6e0000000200 */
[----:B------:R-:W-:Y:S01]  /*6810*/  HMMA.16816.F32.BF16 R64, R132, R150, R64 ;  /* 0x000000968440723c */ /* 0x000fe20000041840 */
[----:B------:R2:W3:Y:S03]  /*6820*/  LDSM.16.M88.4 R144, [R148+0xa000] ;  /* 0x00a000009490783b */ /* 0x0004e60000000200 */
[----:B------:R-:W-:Y:S04]  /*6830*/  LOP3.LUT R150, R149, 0x1c0, RZ, 0xc0, !PT ;  /* 0x000001c095967812 */ /* 0x000fe800078ec0ff */
[----:B------:R-:W-:Y:S01]  /*6840*/  LOP3.LUT R150, R150, 0x38, R159, 0xf8, !PT ;  /* 0x0000003896967812 */ /* 0x000fe200078ef89f */
[----:B------:R-:W4:Y:S01]  /*6850*/  LDSM.16.M88.4 R132, [R184+0x10800] ;  /* 0x01080000b884783b */ /* 0x000f220000000200 */
[--C-:B--2---:R-:W-:Y:S04]  /*6860*/  SHF.R.U32.HI R148, RZ, 0x4, R157.reuse ;  /* 0x00000004ff947819 */ /* 0x104fe8000001169d */
[----:B------:R-:W-:Y:S04]  /*6870*/  LOP3.LUT R148, R148, 0x8, RZ, 0xc0, !PT ;  /* 0x0000000894947812 */ /* 0x000fe800078ec0ff */
[--C-:B------:R-:W-:Y:S01]  /*6880*/  LOP3.LUT R151, R148, 0x10, R157.reuse, 0xf8, !PT ;  /* 0x0000001094977812 */ /* 0x100fe200078ef89d */
[-C--:B-1----:R-:W-:Y:S08]  /*6890*/  HMMA.16816.F32.BF16 R4, R136, R140.reuse, R4 ;  /* 0x0000008c8804723c */ /* 0x082ff00000041804 */
[C---:B---3--:R-:W-:Y:S04]  /*68a0*/  HMMA.16816.F32.BF16 R8, R144.reuse, R140, R8 ;  /* 0x0000008c9008723c */ /* 0x048fe80000041808 */
[----:B------:R-:W-:Y:S02]  /*68b0*/  SHF.R.U32.HI R140, RZ, 0x1, R157 ;  /* 0x00000001ff8c7819 */ /* 0x000fe4000001169d */
[----:B------:R-:W-:Y:S02]  /*68c0*/  LOP3.LUT R141, R151, R150, RZ, 0x3c, !PT ;  /* 0x00000096978d7212 */ /* 0x000fe400078e3cff */
[-C--:B------:R-:W-:Y:S03]  /*68d0*/  HMMA.16816.F32.BF16 R12, R144, R142.reuse, R12 ;  /* 0x0000008e900c723c */ /* 0x080fe6000004180c */
[----:B-----5:R-:W-:Y:S01]  /*68e0*/  FADD.FTZ R5, -R202, R5 ;  /* 0x00000005ca057221 */ /* 0x020fe20000010100 */
[C---:B------:R-:W-:Y:S01]  /*68f0*/  FADD.FTZ R6, -R201.reuse, R6 ;  /* 0x00000006c9067221 */ /* 0x040fe20000010100 */
[----:B------:R-:W-:Y:S01]  /*6900*/  FADD.FTZ R7, -R201, R7 ;  /* 0x00000007c9077221 */ /* 0x000fe20000010100 */
[----:B------:R-:W-:Y:S01]  /*6910*/  LOP3.LUT R140, R140, 0x30, RZ, 0xc0, !PT ;  /* 0x000000308c8c7812 */ /* 0x000fe200078ec0ff */
[----:B------:R-:W-:Y:S01]  /*6920*/  FMUL.FTZ R5, R208, R5 ;  /* 0x00000005d0057220 */ /* 0x000fe20000410000 */
[----:B------:R-:W-:Y:S01]  /*6930*/  FMUL.FTZ R6, R211, R6 ;  /* 0x00000006d3067220 */ /* 0x000fe20000410000 */
[----:B------:R-:W-:Y:S01]  /*6940*/  FMUL.FTZ R7, R214, R7 ;  /* 0x00000007d6077220 */ /* 0x000fe20000410000 */
[----:B------:R-:W-:Y:S01]  /*6950*/  LOP3.LUT R150, R140, 0x8, R157, 0xf8, !PT ;  /* 0x000000088c967812 */ /* 0x000fe200078ef89d */
[C---:B------:R-:W-:Y:S04]  /*6960*/  HMMA.16816.F32.BF16 R16, R136.reuse, R142, R16 ;  /* 0x0000008e8810723c */ /* 0x040fe80000041810 */
[----:B------:R-:W-:Y:S01]  /*6970*/  F2FP.BF16.F32.PACK_AB R143, R7, R6 ;  /* 0x00000006078f723e */ /* 0x000fe200000010ff */
[C---:B------:R-:W-:Y:S01]  /*6980*/  FADD.FTZ R8, -R200.reuse, R8 ;  /* 0x00000008c8087221 */ /* 0x040fe20000010100 */
[C---:B------:R-:W-:Y:S01]  /*6990*/  FADD.FTZ R10, -R197.reuse, R10 ;  /* 0x0000000ac50a7221 */ /* 0x040fe20000010100 */
[----:B------:R-:W-:Y:S01]  /*69a0*/  FADD.FTZ R11, -R197, R11 ;  /* 0x0000000bc50b7221 */ /* 0x000fe20000010100 */
[----:B------:R-:W-:Y:S01]  /*69b0*/  FADD.FTZ R12, -R200, R12 ;  /* 0x0000000cc80c7221 */ /* 0x000fe20000010100 */
[----:B------:R-:W-:Y:S01]  /*69c0*/  FMUL.FTZ R217, R217, R8 ;  /* 0x00000008d9d97220 */ /* 0x000fe20000410000 */
[----:B------:R-:W-:Y:S01]  /*69d0*/  FMUL.FTZ R10, R222, R10 ;  /* 0x0000000ade0a7220 */ /* 0x000fe20000410000 */
[----:B------:R-:W-:Y:S01]  /*69e0*/  FMUL.FTZ R11, R224, R11 ;  /* 0x0000000be00b7220 */ /* 0x000fe20000410000 */
[----:B------:R-:W-:Y:S01]  /*69f0*/  FADD.FTZ R4, -R202, R4 ;  /* 0x00000004ca047221 */ /* 0x000fe20000010100 */
[----:B------:R-:W-:Y:S01]  /*6a00*/  LOP3.LUT R141, R141, 0x200, R149, 0xf8, !PT ;  /* 0x000002008d8d7812 */ /* 0x000fe200078ef895 */
[----:B------:R-:W-:Y:S01]  /*6a10*/  FADD.FTZ R9, -R200, R9 ;  /* 0x00000009c8097221 */ /* 0x000fe20000010100 */
[----:B------:R-:W-:Y:S01]  /*6a20*/  LOP3.LUT R149, R150, 0x1c0, R149, 0xf8, !PT ;  /* 0x000001c096957812 */ /* 0x000fe200078ef895 */
[----:B------:R-:W-:Y:S01]  /*6a30*/  FMUL.FTZ R4, R205, R4 ;  /* 0x00000004cd047220 */ /* 0x000fe20000410000 */
[-C--:B----4-:R-:W-:Y:S03]  /*6a40*/  HMMA.16816.F32.BF16 R20, R136, R132.reuse, R20 ;  /* 0x000000848814723c */ /* 0x090fe60000041814 */
[----:B------:R-:W-:Y:S01]  /*6a50*/  FADD.FTZ R8, -R202, R17 ;  /* 0x00000011ca087221 */ /* 0x000fe20000010100 */
[----:B------:R-:W-:Y:S01]  /*6a60*/  F2FP.BF16.F32.PACK_AB R150, R5, R4 ;  /* 0x000000040596723e */ /* 0x000fe200000010ff */
[----:B------:R-:W-:Y:S01]  /*6a70*/  FADD.FTZ R4, -R197, R15 ;  /* 0x0000000fc5047221 */ /* 0x000fe20000010100 */
[----:B------:R-:W-:Y:S01]  /*6a80*/  FMUL.FTZ R9, R219, R9 ;  /* 0x00000009db097220 */ /* 0x000fe20000410000 */
[----:B------:R-:W-:Y:S01]  /*6a90*/  FMUL.FTZ R169, R169, R8 ;  /* 0x00000008a9a97220 */ /* 0x000fe20000410000 */
[----:B------:R-:W-:Y:S01]  /*6aa0*/  FMUL.FTZ R15, R216, R12 ;  /* 0x0000000cd80f7220 */ /* 0x000fe20000410000 */
[----:B------:R-:W-:Y:S01]  /*6ab0*/  FMUL.FTZ R223, R223, R4 ;  /* 0x00000004dfdf7220 */ /* 0x000fe20000410000 */
[C---:B------:R-:W-:Y:S01]  /*6ac0*/  HMMA.16816.F32.BF16 R24, R144.reuse, R132, R24 ;  /* 0x000000849018723c */ /* 0x040fe20000041818 */
[----:B------:R-:W1:Y:S03]  /*6ad0*/  LDSM.16.M88.4 R4, [R184+0x11000] ;  /* 0x01100000b804783b */ /* 0x000e660000000200 */
[----:B------:R-:W-:Y:S01]  /*6ae0*/  F2FP.BF16.F32.PACK_AB R12, R11, R10 ;  /* 0x0000000a0b0c723e */ /* 0x000fe200000010ff */
[----:B------:R-:W-:Y:S01]  /*6af0*/  FADD.FTZ R13, -R200, R13 ;  /* 0x0000000dc80d7221 */ /* 0x000fe20000010100 */
[----:B------:R-:W-:Y:S01]  /*6b00*/  FADD.FTZ R19, -R201, R19 ;  /* 0x00000013c9137221 */ /* 0x000fe20000010100 */
[----:B------:R-:W-:Y:S01]  /*6b10*/  LOP3.LUT R142, R159, 0x38, RZ, 0xc0, !PT ;  /* 0x000000389f8e7812 */ /* 0x000fe200078ec0ff */
[-C--:B------:R-:W-:Y:S03]  /*6b20*/  HMMA.16816.F32.BF16 R28, R144, R134.reuse, R28 ;  /* 0x00000086901c723c */ /* 0x080fe6000004181c */
[----:B------:R-:W-:Y:S01]  /*6b30*/  FMUL.FTZ R218, R218, R13 ;  /* 0x0000000ddada7220 */ /* 0x000fe20000410000 */
[----:B------:R-:W-:Y:S01]  /*6b40*/  F2FP.BF16.F32.PACK_AB R13, R9, R217 ;  /* 0x000000d9090d723e */ /* 0x000fe200000010ff */
[----:B------:R-:W-:Y:S01]  /*6b50*/  FADD.FTZ R9, -R202, R16 ;  /* 0x00000010ca097221 */ /* 0x000fe20000010100 */
[C---:B------:R-:W-:Y:S01]  /*6b60*/  FADD.FTZ R22, -R201.reuse, R22 ;  /* 0x00000016c9167221 */ /* 0x040fe20000010100 */
[C---:B------:R-:W-:Y:S01]  /*6b70*/  FADD.FTZ R23, -R201.reuse, R23 ;  /* 0x00000017c9177221 */ /* 0x040fe20000010100 */
[----:B------:R-:W-:Y:S01]  /*6b80*/  F2FP.BF16.F32.PACK_AB R15, R218, R15 ;  /* 0x0000000fda0f723e */ /* 0x000fe200000010ff */
[----:B------:R-:W-:Y:S01]  /*6b90*/  FMUL.FTZ R17, R168, R9 ;  /* 0x00000009a8117220 */ /* 0x000fe20000410000 */
[----:B------:R-:W-:Y:S01]  /*6ba0*/  FADD.FTZ R16, -R201, R18 ;  /* 0x00000012c9107221 */ /* 0x000fe20000010100 */
[----:B------:R-:W2:Y:S01]  /*6bb0*/  LDSM.16.M88.4 R8, [R184+0x11800] ;  /* 0x01180000b808783b */ /* 0x000ea20000000200 */
[C---:B------:R-:W-:Y:S04]  /*6bc0*/  HMMA.16816.F32.BF16 R32, R136.reuse, R134, R32 ;  /* 0x000000868820723c */ /* 0x040fe80000041820 */
[C---:B------:R-:W-:Y:S01]  /*6bd0*/  FADD.FTZ R20, -R202.reuse, R20 ;  /* 0x00000014ca147221 */ /* 0x040fe20000010100 */
[----:B------:R-:W-:Y:S01]  /*6be0*/  FADD.FTZ R21, -R202, R21 ;  /* 0x00000015ca157221 */ /* 0x000fe20000010100 */
[----:B------:R-:W-:Y:S01]  /*6bf0*/  FMUL.FTZ R18, R177, R22 ;  /* 0x00000016b1127220 */ /* 0x000fe20000410000 */
[----:B------:R-:W-:Y:S01]  /*6c00*/  FMUL.FTZ R180, R180, R23 ;  /* 0x00000017b4b47220 */ /* 0x000fe20000410000 */
[C---:B------:R-:W-:Y:S01]  /*6c10*/  FADD.FTZ R14, -R197.reuse, R14 ;  /* 0x0000000ec50e7221 */ /* 0x040fe20000010100 */
[C---:B------:R-:W-:Y:S01]  /*6c20*/  FADD.FTZ R24, -R200.reuse, R24 ;  /* 0x00000018c8187221 */ /* 0x040fe20000010100 */
[C---:B------:R-:W-:Y:S01]  /*6c30*/  FADD.FTZ R25, -R200.reuse, R25 ;  /* 0x00000019c8197221 */ /* 0x040fe20000010100 */
[C---:B------:R-:W-:Y:S01]  /*6c40*/  FADD.FTZ R26, -R197.reuse, R26 ;  /* 0x0000001ac51a7221 */ /* 0x040fe20000010100 */
[C---:B------:R-:W-:Y:S01]  /*6c50*/  FADD.FTZ R27, -R197.reuse, R27 ;  /* 0x0000001bc51b7221 */ /* 0x040fe20000010100 */
[C---:B------:R-:W-:Y:S01]  /*6c60*/  FADD.FTZ R28, -R200.reuse, R28 ;  /* 0x0000001cc81c7221 */ /* 0x040fe20000010100 */
[----:B------:R-:W-:Y:S01]  /*6c70*/  FADD.FTZ R29, -R200, R29 ;  /* 0x0000001dc81d7221 */ /* 0x000fe20000010100 */
[C---:B------:R-:W-:Y:S01]  /*6c80*/  FADD.FTZ R30, -R197.reuse, R30 ;  /* 0x0000001ec51e7221 */ /* 0x040fe20000010100 */
[----:B------:R-:W-:Y:S01]  /*6c90*/  FADD.FTZ R31, -R197, R31 ;  /* 0x0000001fc51f7221 */ /* 0x000fe20000010100 */
[----:B------:R-:W-:Y:S01]  /*6ca0*/  FMUL.FTZ R171, R171, R19 ;  /* 0x00000013abab7220 */ /* 0x000fe20000410000 */
[----:B------:R-:W-:Y:S01]  /*6cb0*/  FMUL.FTZ R19, R174, R20 ;  /* 0x00000014ae137220 */ /* 0x000fe20000410000 */
[C---:B------:R-:W-:Y:S01]  /*6cc0*/  FADD.FTZ R23, -R202.reuse, R32 ;  /* 0x00000020ca177221 */ /* 0x040fe20000010100 */
[----:B------:R-:W-:Y:S01]  /*6cd0*/  FADD.FTZ R33, -R202, R33 ;  /* 0x00000021ca217221 */ /* 0x000fe20000010100 */
[-C--:B-1----:R-:W-:Y:S03]  /*6ce0*/  HMMA.16816.F32.BF16 R36, R136, R4.reuse, R36 ;  /* 0x000000048824723c */ /* 0x082fe60000041824 */
[C---:B------:R-:W-:Y:S01]  /*6cf0*/  FADD.FTZ R22, -R201.reuse, R34 ;  /* 0x00000022c9167221 */ /* 0x040fe20000010100 */
[----:B------:R-:W-:Y:S01]  /*6d00*/  FADD.FTZ R35, -R201, R35 ;  /* 0x00000023c9237221 */ /* 0x000fe20000010100 */
[----:B------:R-:W-:Y:S01]  /*6d10*/  FMUL.FTZ R21, R176, R21 ;  /* 0x00000015b0157220 */ /* 0x000fe20000410000 */
[----:B------:R-:W-:Y:S01]  /*6d20*/  FMUL.FTZ R14, R221, R14 ;  /* 0x0000000edd0e7220 */ /* 0x000fe20000410000 */
[----:B------:R-:W-:Y:S01]  /*6d30*/  FMUL.FTZ R16, R170, R16 ;  /* 0x00000010aa107220 */ /* 0x000fe20000410000 */
[C---:B------:R-:W-:Y:S04]  /*6d40*/  HMMA.16816.F32.BF16 R40, R144.reuse, R4, R40 ;  /* 0x000000049028723c */ /* 0x040fe80000041828 */
[----:B------:R-:W-:Y:S01]  /*6d50*/  FMUL.FTZ R183, R183, R24 ;  /* 0x00000018b7b77220 */ /* 0x000fe20000410000 */
[----:B------:R-:W-:Y:S01]  /*6d60*/  FMUL.FTZ R25, R207, R25 ;  /* 0x00000019cf197220 */ /* 0x000fe20000410000 */
[----:B------:R-:W-:Y:S01]  /*6d70*/  FMUL.FTZ R20, R210, R26 ;  /* 0x0000001ad2147220 */ /* 0x000fe20000410000 */
[----:B------:R-:W-:Y:S01]  /*6d80*/  FMUL.FTZ R27, R212, R27 ;  /* 0x0000001bd41b7220 */ /* 0x000fe20000410000 */
        /* <DEDUP_REMOVED lines=11> */
[-C--:B--2---:R-:W-:Y:S03]  /*6e40*/  HMMA.16816.F32.BF16 R52, R136, R8.reuse, R52 ;  /* 0x000000088834723c */ /* 0x084fe60000041834 */
        /* <DEDUP_REMOVED lines=9> */
[----:B------:R-:W-:Y:S01]  /*6ee0*/  FADD.FTZ R51, -R201, R51 ;  /* 0x00000033c9337221 */ /* 0x000fe20000010100 */
[-C--:B------:R-:W-:Y:S03]  /*6ef0*/  HMMA.16816.F32.BF16 R60, R144, R10.reuse, R60 ;  /* 0x0000000a903c723c */ /* 0x080fe6000004183c */
[C---:B------:R-:W-:Y:S01]  /*6f00*/  FADD.FTZ R52, -R202.reuse, R52 ;  /* 0x00000034ca347221 */ /* 0x040fe20000010100 */
[----:B------:R-:W-:Y:S01]  /*6f10*/  F2FP.BF16.F32.PACK_AB R19, R21, R19 ;  /* 0x000000131513723e */ /* 0x000fe200000010ff */
[----:B------:R-:W-:Y:S01]  /*6f20*/  FADD.FTZ R53, -R202, R53 ;  /* 0x00000035ca357221 */ /* 0x000fe20000010100 */
[----:B------:R-:W-:Y:S01]  /*6f30*/  FADD.FTZ R54, -R201, R54 ;  /* 0x00000036c9367221 */ /* 0x000fe20000010100 */
[----:B------:R-:W-:Y:S01]  /*6f40*/  F2FP.BF16.F32.PACK_AB R14, R223, R14 ;  /* 0x0000000edf0e723e */ /* 0x000fe200000010ff */
[----:B------:R-:W-:Y:S04]  /*6f50*/  HMMA.16816.F32.BF16 R64, R136, R10, R64 ;  /* 0x0000000a8840723c */ /* 0x000fe80000041840 */
[----:B------:R-:W-:Y:S01]  /*6f60*/  FADD.FTZ R55, -R201, R55 ;  /* 0x00000037c9377221 */ /* 0x000fe20000010100 */
[C---:B------:R-:W-:Y:S01]  /*6f70*/  FADD.FTZ R56, -R200.reuse, R56 ;  /* 0x00000038c8387221 */ /* 0x040fe20000010100 */
[----:B------:R-:W-:Y:S01]  /*6f80*/  F2FP.BF16.F32.PACK_AB R17, R169, R17 ;  /* 0x00000011a911723e */ /* 0x000fe200000010ff */
[C---:B------:R-:W-:Y:S01]  /*6f90*/  FADD.FTZ R57, -R200.reuse, R57 ;  /* 0x00000039c8397221 */ /* 0x040fe20000010100 */
[----:B------:R-:W-:Y:S01]  /*6fa0*/  FADD.FTZ R58, -R197, R58 ;  /* 0x0000003ac53a7221 */ /* 0x000fe20000010100 */
[----:B------:R-:W-:Y:S01]  /*6fb0*/  F2FP.BF16.F32.PACK_AB R16, R171, R16 ;  /* 0x00000010ab10723e */ /* 0x000fe200000010ff */
[C---:B------:R-:W-:Y:S01]  /*6fc0*/  FADD.FTZ R59, -R197.reuse, R59 ;  /* 0x0000003bc53b7221 */ /* 0x040fe20000010100 */
[----:B------:R-:W-:Y:S01]  /*6fd0*/  FADD.FTZ R60, -R200, R60 ;  /* 0x0000003cc83c7221 */ /* 0x000fe20000010100 */
[----:B------:R-:W-:Y:S01]  /*6fe0*/  F2FP.BF16.F32.PACK_AB R18, R180, R18 ;  /* 0x00000012b412723e */ /* 0x000fe200000010ff */
[----:B------:R-:W-:Y:S01]  /*6ff0*/  FADD.FTZ R61, -R200, R61 ;  /* 0x0000003dc83d7221 */ /* 0x000fe20000010100 */
[----:B------:R-:W-:Y:S01]  /*7000*/  FADD.FTZ R62, -R197, R62 ;  /* 0x0000003ec53e7221 */ /* 0x000fe20000010100 */
[----:B------:R-:W-:Y:S01]  /*7010*/  F2FP.BF16.F32.PACK_AB R21, R25, R183 ;  /* 0x000000b71915723e */ /* 0x000fe200000010ff */
[----:B------:R-:W-:Y:S01]  /*7020*/  FADD.FTZ R63, -R197, R63 ;  /* 0x0000003fc53f7221 */ /* 0x000fe20000010100 */
        /* <DEDUP_REMOVED lines=113> */
.L_x_645:
[----:B------:R-:W-:Y:S01]  /*7740*/  STS [R230+0x14000], R150 ;  /* 0x01400096e6007388 */ /* 0x000fe20000000800 */
[----:B------:R-:W-:Y:S01]  /*7750*/  IMAD.SHL.U32 R136, R157, 0x20, RZ ;  /* 0x000000209d887824 */ /* 0x000fe200078e00ff */
[----:B------:R-:W-:Y:S01]  /*7760*/  LOP3.LUT R137, R149, 0x38, R159, 0x78, !PT ;  /* 0x0000003895897812 */ /* 0x000fe200078e789f */
[----:B------:R-:W2:Y:S01]  /*7770*/  LDC R144, c[0x0][0x44c] ;  /* 0x00011300ff907b82 */ /* 0x000ea20000000800 */
[----:B------:R3:W-:Y:S01]  /*7780*/  STS [R230+0x14400], R143 ;  /* 0x0144008fe6007388 */ /* 0x0007e20000000800 */
[----:B------:R-:W-:Y:S02]  /*7790*/  LEA R139, R141, UR4, 0x1 ;  /* 0x000000048d8b7c11 */ /* 0x000fe4000f8e08ff */
[----:B------:R-:W-:Y:S01]  /*77a0*/  LOP3.LUT R137, R137, 0x200, R136, 0xf8, !PT ;  /* 0x0000020089897812 */ /* 0x000fe200078ef888 */
[----:B------:R-:W-:Y:S02]  /*77b0*/  STS [R228+0x14000], R17 ;  /* 0x01400011e4007388 */ /* 0x000fe40000000800 */
[----:B------:R-:W-:Y:S01]  /*77c0*/  IMAD.IADD R138, R139, 0x1, R160 ;  /* 0x000000018b8a7824 */ /* 0x000fe200078e02a0 */
[----:B------:R-:W-:Y:S01]  /*77d0*/  LEA R137, R137, UR4, 0x1 ;  /* 0x0000000489897c11 */ /* 0x000fe2000f8e08ff */
[----:B------:R-:W-:Y:S04]  /*77e0*/  STS [R228+0x14400], R16 ;  /* 0x01440010e4007388 */ /* 0x000fe80000000800 */
[----:B------:R-:W-:Y:S04]  /*77f0*/  STS [R230+0x16000], R13 ;  /* 0x0160000de6007388 */ /* 0x000fe80000000800 */
[----:B------:R-:W-:Y:S04]  /*7800*/  STS [R230+0x16400], R12 ;  /* 0x0164000ce6007388 */ /* 0x000fe80000000800 */
[----:B------:R-:W-:Y:S01]  /*7810*/  STS [R228+0x16000], R15 ;  /* 0x0160000fe4007388 */ /* 0x000fe20000000800 */
[----:B--2---:R-:W-:Y:S03]  /*7820*/  IMAD R144, R144, UR13, RZ ;  /* 0x0000000d90907c24 */ /* 0x004fe6000f8e02ff */
[----:B------:R-:W-:Y:S01]  /*7830*/  STS [R228+0x16400], R14 ;  /* 0x0164000ee4007388 */ /* 0x000fe20000000800 */
[----:B---3--:R-:W-:Y:S03]  /*7840*/  LOP3.LUT R143, R159, 0x1f8, RZ, 0xc0, !PT ;  /* 0x000001f89f8f7812 */ /* 0x008fe600078ec0ff */
[----:B------:R-:W-:Y:S01]  /*7850*/  STS [R227+0x14000], R19 ;  /* 0x01400013e3007388 */ /* 0x000fe20000000800 */
[----:B------:R-:W-:Y:S03]  /*7860*/  LOP3.LUT R143, R143, 0x38, R157, 0x78, !PT ;  /* 0x000000388f8f7812 */ /* 0x000fe600078e789d */
[----:B------:R-:W-:Y:S01]  /*7870*/  STS [R227+0x14400], R18 ;  /* 0x01440012e3007388 */ /* 0x000fe20000000800 */
[----:B------:R-:W-:Y:S03]  /*7880*/  LOP3.LUT R143, R143, 0x1e00, R159, 0xf8, !PT ;  /* 0x00001e008f8f7812 */ /* 0x000fe600078ef89f */
[----:B------:R-:W-:Y:S01]  /*7890*/  STS [R226+0x14000], R23 ;  /* 0x01400017e2007388 */ /* 0x000fe20000000800 */
[----:B------:R-:W-:Y:S03]  /*78a0*/  LEA R143, R143, UR4, 0x1 ;  /* 0x000000048f8f7c11 */ /* 0x000fe6000f8e08ff */
[----:B------:R-:W-:Y:S04]  /*78b0*/  STS [R226+0x14400], R22 ;  /* 0x01440016e2007388 */ /* 0x000fe80000000800 */
[----:B------:R-:W-:Y:S04]  /*78c0*/  STS [R227+0x16000], R21 ;  /* 0x01600015e3007388 */ /* 0x000fe80000000800 */
[----:B------:R-:W-:Y:S04]  /*78d0*/  STS [R227+0x16400], R20 ;  /* 0x01640014e3007388 */ /* 0x000fe80000000800 */
[----:B------:R-:W-:Y:S04]  /*78e0*/  STS [R226+0x16000], R5 ;  /* 0x01600005e2007388 */ /* 0x000fe80000000800 */
[----:B------:R-:W-:Y:S04]  /*78f0*/  STS [R226+0x16400], R4 ;  /* 0x01640004e2007388 */ /* 0x000fe80000000800 */
        /* <DEDUP_REMOVED lines=17> */
[----:B------:R-:W-:Y:S04]  /*7a10*/  LDSM.16.MT88.4 R4, [R137+0x1c000] ;  /* 0x01c000008904783b */ /* 0x000fe80000004200 */
[----:B-1----:R-:W1:Y:S04]  /*7a20*/  LDSM.16.MT88.4 R8, [R139+0x8000] ;  /* 0x008000008b08783b */ /* 0x002e680000004200 */
[----:B------:R-:W2:Y:S04]  /*7a30*/  LDSM.16.MT88.4 R12, [R137+0x20000] ;  /* 0x02000000890c783b */ /* 0x000ea80000004200 */
        /* <DEDUP_REMOVED lines=30> */
[----:B------:R-:W5:Y:S04]  /*7c20*/  LDSM.16.MT88.4 R20, [R137+0x1e000] ;  /* 0x01e000008914783b */ /* 0x000f680000004200 */
[----:B------:R-:W5:Y:S03]  /*7c30*/  LDSM.16.MT88.4 R32, [R137+0x22000] ;  /* 0x022000008920783b */ /* 0x000f660000004200 */
        /* <DEDUP_REMOVED lines=24> */
[-C--:B-----5:R-:W-:Y:S08]  /*7dc0*/  HMMA.16816.F32.BF16 R68, R20, R28.reuse, R68 ;  /* 0x0000001c1444723c */ /* 0x0a0ff00000041844 */
[C---:B------:R-:W-:Y:S08]  /*7dd0*/  HMMA.16816.F32.BF16 R72, R32.reuse, R28, R72 ;  /* 0x0000001c2048723c */ /* 0x040ff00000041848 */
[-C--:B------:R-:W-:Y:S08]  /*7de0*/  HMMA.16816.F32.BF16 R76, R32, R30.reuse, R76 ;  /* 0x0000001e204c723c */ /* 0x080ff0000004184c */
[C---:B------:R-:W-:Y:S01]  /*7df0*/  HMMA.16816.F32.BF16 R80, R20.reuse, R30, R80 ;  /* 0x0000001e1450723c */ /* 0x040fe20000041850 */
[----:B------:R-:W5:Y:S07]  /*7e00*/  LDSM.16.MT88.4 R28, [R138+0xb000] ;  /* 0x00b000008a1c783b */ /* 0x000f6e0000004200 */
        /* <DEDUP_REMOVED lines=21> */
[-C--:B-----5:R-:W-:Y:S08]  /*7f60*/  HMMA.16816.F32.BF16 R84, R4, R28.reuse, R84 ;  /* 0x0000001c0454723c */ /* 0x0a0ff00000041854 */
[C---:B------:R-:W-:Y:S08]  /*7f70*/  HMMA.16816.F32.BF16 R88, R24.reuse, R28, R88 ;  /* 0x0000001c1858723c */ /* 0x040ff00000041858 */
[-C--:B------:R-:W-:Y:S08]  /*7f80*/  HMMA.16816.F32.BF16 R92, R24, R30.reuse, R92 ;  /* 0x0000001e185c723c */ /* 0x080ff0000004185c */
[----:B------:R-:W-:Y:S04]  /*7f90*/  HMMA.16816.F32.BF16 R96, R4, R30, R96 ;  /* 0x0000001e0460723c */ /* 0x000fe80000041860 */
[----:B------:R-:W-:Y:S04]  /*7fa0*/  IMAD.U32 R4, R144, -0x80, RZ ;  /* 0xffffff8090047824 */ /* 0x000fe800078e00ff */
[-C--:B-1----:R-:W-:Y:S05]  /*7fb0*/  HMMA.16816.F32.BF16 R68, R12, R20.reuse, R68 ;  /* 0x000000140c44723c */ /* 0x082fea0000041844 */
[C---:B------:R-:W-:Y:S03]  /*7fc0*/  LEA R198, P0, R4.reuse, R198, 0x2 ;  /* 0x000000c604c67211 */ /* 0x040fe600078010ff */
[C---:B------:R-:W-:Y:S04]  /*7fd0*/  HMMA.16816.F32.BF16 R72, R32.reuse, R20, R72 ;  /* 0x000000142048723c */ /* 0x040fe80000041848 */
[----:B------:R-:W-:Y:S04]  /*7fe0*/  LEA.HI.X.SX32 R199, R4, R199, 0x2, P0 ;  /* 0x000000c704c77211 */ /* 0x000fe800000f16ff */
        /* <DEDUP_REMOVED lines=11> */
[----:B------:R-:W2:Y:S01]  /*80a0*/  LDC R4, c[0x0][0x594] ;  /* 0x00016500ff047b82 */ /* 0x000ea20000000800 */
[C---:B-1----:R-:W-:Y:S02]  /*80b0*/  IMAD.SHL.U32 R6, R5.reuse, 0x80, RZ ;  /* 0x0000008005067824 */ /* 0x042fe400078e00ff */
[----:B------:R-:W-:Y:S02]  /*80c0*/  IMAD.SHL.U32 R12, R5, 0x40, RZ ;  /* 0x00000040050c7824 */ /* 0x000fe400078e00ff */
[----:B------:R-:W-:Y:S01]  /*80d0*/  IMAD.X R6, RZ, RZ, ~R6, P0 ;  /* 0x000000ffff067224 */ /* 0x000fe200000e0e06 */
[----:B------:R-:W-:Y:S04]  /*80e0*/  ISETP.GE.AND P0, PT, R142, UR5, PT ;  /* 0x000000058e007c0c */ /* 0x000fe8000bf06270 */
[----:B------:R-:W-:Y:S04]  /*80f0*/  SHF.R.S64 R7, R7, 0x1f, R6 ;  /* 0x0000001f07077819 */ /* 0x000fe80000001006 */
[----:B------:R-:W-:Y:S04]  /*8100*/  IADD3 R189, P2, PT, R7, R189, RZ ;  /* 0x000000bd07bd7210 */ /* 0x000fe80007f5e0ff */
[----:B------:R-:W-:Y:S01]  /*8110*/  LEA.HI.X.SX32 R188, R6, R188, 0x1, P2 ;  /* 0x000000bc06bc7211 */ /* 0x000fe200010f0eff */
[----:B------:R-:W-:Y:S01]  /*8120*/  @!P1 IMAD.MOV.U32 R8, RZ, RZ, R189 ;  /* 0x000000ffff089224 */ /* 0x000fe200078e00bd */
[----:B------:R-:W-:Y:S02]  /*8130*/  IADD3 R14, P2, PT, R12, R189, RZ ;  /* 0x000000bd0c0e7210 */ /* 0x000fe40007f5e0ff */
[C---:B--2---:R-:W-:Y:S01]  /*8140*/  SHF.L.U64.HI R6, R5.reuse, 0x6, R4 ;  /* 0x0000000605067819 */ /* 0x044fe20000010204 */
[--C-:B------:R-:W-:Y:S01]  /*8150*/  @!P1 IMAD.MOV.U32 R9, RZ, RZ, R188.reuse ;  /* 0x000000ffff099224 */ /* 0x100fe200078e00bc */
[----:B------:R-:W-:Y:S03]  /*8160*/  @!P0 IADD3 R12, P3, PT, R14, R12, RZ ;  /* 0x0000000c0e0c8210 */ /* 0x000fe60007f7e0ff */
[----:B------:R-:W-:Y:S01]  /*8170*/  IMAD.X R15, R6, 0x1, R188, P2 ;  /* 0x00000001060f7824 */ /* 0x000fe200010e06bc */
[----:B------:R-:W-:Y:S01]  /*8180*/  @!PT LDS RZ, [RZ] ;  /* 0x00000000fffff984 */ /* 0x000fe20000000800 */
[----:B------:R-:W-:Y:S01]  /*8190*/  @!PT LDS RZ, [RZ] ;  /* 0x00000000fffff984 */ /* 0x000fe20000000800 */
[----:B------:R-:W-:Y:S01]  /*81a0*/  @!PT LDS RZ, [RZ] ;  /* 0x00000000fffff984 */ /* 0x000fe20000000800 */
[----:B------:R1:W-:Y:S01]  /*81b0*/  @!P1 LDGSTS.E.BYPASS.LTC128B.128 [R143+0x8000], desc[UR34][R8.64] ;  /* 0x08000000088f9fae */ /* 0x0003e2000b981a22 */
[----:B------:R-:W-:Y:S02]  /*81c0*/  @!P0 LEA R10, P2, R5, R14, 0x7 ;  /* 0x0000000e050a8211 */ /* 0x000fe400078438ff */
[----:B------:R-:W-:Y:S01]  /*81d0*/  @!P0 IMAD.X R13, R15, 0x1, R6, P3 ;  /* 0x000000010f0d8824 */ /* 0x000fe200018e0606 */
[----:B------:R1:W-:Y:S01]  /*81e0*/  @P1 STS.128 [R143+0x8000], RZ ;  /* 0x008000ff8f001388 */ /* 0x0003e20000000c00 */
[----:B------:R-:W-:Y:S03]  /*81f0*/  @!P0 LEA.HI.X R11, R5, R15, R4, 0x7, P2 ;  /* 0x0000000f050b8211 */ /* 0x000fe600010f3c04 */
        /* <DEDUP_REMOVED lines=16> */
.L_x_646:
[----:B------:R-:W-:Y:S01]  /*8300*/  LDSM.16.M88.4 R32, [R162+0x14000] ;  /* 0x01400000a220783b */ /* 0x000fe20000000200 */
[----:B------:R-:W-:Y:S01]  /*8310*/  IMAD.IADD R141, R160, 0x1, R161 ;  /* 0x00000001a08d7824 */ /* 0x000fe200078e02a1 */
[----:B------:R-:W-:Y:S01]  /*8320*/  PLOP3.LUT P2, PT, PT, PT, UP0, 0x80, 0x8 ;  /* 0x000000000008781c */ /* 0x000fe20003f4f008 */
[----:B------:R-:W-:Y:S02]  /*8330*/  @UP0 UIADD3 UR14, UP1, UPT, UR52, -0x200, URZ ;  /* 0xfffffe00340e0890 */ /* 0x000fe4000ff3e0ff */
[----:B------:R-:W2:Y:S01]  /*8340*/  LDSM.16.MT88.4 R16, [R139+0xc000] ;  /* 0x00c000008b10783b */ /* 0x000ea20000004200 */
[----:B------:R-:W-:Y:S02]  /*8350*/  ULOP3.LUT UR9, UR46, 0x1, URZ, 0xc0, !UPT ;  /* 0x000000012e097892 */ /* 0x000fe4000f8ec0ff */
[----:B------:R-:W-:Y:S02]  /*8360*/  @UP0 UIADD3.X UR12, UPT, UPT, UR53, -0x1, URZ, UP1, !UPT ;  /* 0xffffffff350c0890 */ /* 0x000fe40008ffe4ff */
[----:B------:R-:W1:Y:S01]  /*8370*/  LDSM.16.M88.4 R28, [R162+0x16000] ;  /* 0x01600000a21c783b */ /* 0x000e620000000200 */
[----:B------:R-:W-:Y:S04]  /*8380*/  @UP0 UIADD3 UR10, UP1, UPT, UR10, -0x200, URZ ;  /* 0xfffffe000a0a0890 */ /* 0x000fe8000ff3e0ff */
[----:B------:R-:W3:Y:S01]  /*8390*/  LDSM.16.MT88.4 R36, [R138+0xc000] ;  /* 0x00c000008a24783b */ /* 0x000ee20000004200 */
[----:B------:R-:W-:Y:S02]  /*83a0*/  @UP0 UIADD3.X UR11, UPT, UPT, UR11, -0x1, URZ, UP1, !UPT ;  /* 0xffffffff0b0b0890 */ /* 0x000fe40008ffe4ff */
[----:B------:R-:W-:Y:S02]  /*83b0*/  UISETP.NE.U32.AND UP1, UPT, UR9, 0x1, UPT ;  /* 0x000000010900788c */ /* 0x000fe4000bf25070 */
[----:B------:R-:W-:Y:S04]  /*83c0*/  LDSM.16.M88.4 R40, [R161+0x14000] ;  /* 0x01400000a128783b */ /* 0x000fe80000000200 */
[----:B------:R-:W-:Y:S01]  /*83d0*/  PLOP3.LUT P1, PT, PT, PT, UP1, 0x80, 0x8 ;  /* 0x000000000008781c */ /* 0x000fe20003f2f018 */
[----:B------:R-:W4:Y:S05]  /*83e0*/  LDSM.16.MT88.4 R44, [R139+0xc800] ;  /* 0x00c800008b2c783b */ /* 0x000f2a0000004200 */
[----:B------:R-:W4:Y:S05]  /*83f0*/  LDSM.16.M88.4 R48, [R161+0x16000] ;  /* 0x01600000a130783b */ /* 0x000f2a0000000200 */
[----:B------:R-:W4:Y:S05]  /*8400*/  LDSM.16.MT88.4 R52, [R138+0xc800] ;  /* 0x00c800008a34783b */ /* 0x000f2a0000004200 */
[----:B------:R-:W-:Y:S01]  /*8410*/  LDSM.16.M88.4 R56, [R152+0x14000] ;  /* 0x014000009838783b */ /* 0x000fe20000000200 */
[-C--:B--2---:R-:W-:Y:S04]  /*8420*/  HMMA.16816.F32.BF16 R4, R32, R16.reuse, RZ ;  /* 0x000000102004723c */ /* 0x084fe800000418ff */
[----:B------:R-:W2:Y:S05]  /*8430*/  LDSM.16.MT88.4 R60, [R139+0xd000] ;  /* 0x00d000008b3c783b */ /* 0x000eaa0000004200 */
[----:B------:R-:W2:Y:S01]  /*8440*/  LDSM.16.M88.4 R64, [R152+0x16000] ;  /* 0x016000009840783b */ /* 0x000ea20000000200 */
[C---:B-1----:R-:W-:Y:S04]  /*8450*/  HMMA.16816.F32.BF16 R8, R28.reuse, R16, RZ ;  /* 0x000000101c08723c */ /* 0x042fe800000418ff */
[----:B------:R-:W1:Y:S04]  /*8460*/  LDSM.16.MT88.4 R132, [R138+0xd000] ;  /* 0x00d000008a84783b */ /* 0x000e680000004200 */
[-C--:B------:R-:W-:Y:S08]  /*8470*/  HMMA.16816.F32.BF16 R12, R28, R18.reuse, RZ ;  /* 0x000000121c0c723c */ /* 0x080ff000000418ff */
[C---:B------:R-:W-:Y:S08]  /*8480*/  HMMA.16816.F32.BF16 R16, R32.reuse, R18, RZ ;  /* 0x000000122010723c */ /* 0x040ff000000418ff */
[-C--:B---3--:R-:W-:Y:S08]  /*8490*/  HMMA.16816.F32.BF16 R20, R32, R36.reuse, RZ ;  /* 0x000000242014723c */ /* 0x088ff000000418ff */
[C---:B------:R-:W-:Y:S08]  /*84a0*/  HMMA.16816.F32.BF16 R24, R28.reuse, R36, RZ ;  /* 0x000000241c18723c */ /* 0x040ff000000418ff */
[-C--:B------:R-:W-:Y:S08]  /*84b0*/  HMMA.16816.F32.BF16 R28, R28, R38.reuse, RZ ;  /* 0x000000261c1c723c */ /* 0x080ff000000418ff */
[----:B------:R-:W-:Y:S01]  /*84c0*/  HMMA.16816.F32.BF16 R32, R32, R38, RZ ;  /* 0x000000262020723c */ /* 0x000fe200000418ff */
[----:B------:R-:W-:Y:S07]  /*84d0*/  LDSM.16.M88.4 R36, [R141+0x14000] ;  /* 0x014000008d24783b */ /* 0x000fee0000000200 */
[-C--:B----4-:R-:W-:Y:S08]  /*84e0*/  HMMA.16816.F32.BF16 R4, R40, R44.reuse, R4 ;  /* 0x0000002c2804723c */ /* 0x090ff00000041804 */
[C---:B------:R-:W-:Y:S08]  /*84f0*/  HMMA.16816.F32.BF16 R8, R48.reuse, R44, R8 ;  /* 0x0000002c3008723c */ /* 0x040ff00000041808 */
[-C--:B------:R-:W-:Y:S08]  /*8500*/  HMMA.16816.F32.BF16 R12, R48, R46.reuse, R12 ;  /* 0x0000002e300c723c */ /* 0x080ff0000004180c */
[C---:B------:R-:W-:Y:S01]  /*8510*/  HMMA.16816.F32.BF16 R16, R40.reuse, R46, R16 ;  /* 0x0000002e2810723c */ /* 0x040fe20000041810 */
[----:B------:R-:W3:Y:S07]  /*8520*/  LDSM.16.MT88.4 R44, [R139+0xd800] ;  /* 0x00d800008b2c783b */ /* 0x000eee0000004200 */
[-C--:B------:R-:W-:Y:S08]  /*8530*/  HMMA.16816.F32.BF16 R20, R40, R52.reuse, R20 ;  /* 0x000000342814723c */ /* 0x080ff00000041814 */
[C---:B------:R-:W-:Y:S08]  /*8540*/  HMMA.16816.F32.BF16 R24, R48.reuse, R52, R24 ;  /* 0x000000343018723c */ /* 0x040ff00000041818 */
[-C--:B------:R-:W-:Y:S01]  /*8550*/  HMMA.16816.F32.BF16 R28, R48, R54.reuse, R28 ;  /* 0x00000036301c723c */ /* 0x080fe2000004181c */
[----:B------:R-:W4:Y:S07]  /*8560*/  LDSM.16.M88.4 R48, [R141+0x16000] ;  /* 0x016000008d30783b */ /* 0x000f2e0000000200 */
[----:B------:R-:W-:Y:S01]  /*8570*/  HMMA.16816.F32.BF16 R32, R40, R54, R32 ;  /* 0x000000362820723c */ /* 0x000fe20000041820 */
[----:B------:R-:W4:Y:S05]  /*8580*/  LDSM.16.MT88.4 R40, [R138+0xd800] ;  /* 0x00d800008a28783b */ /* 0x000f2a0000004200 */
[----:B------:R-:W-:Y:S02]  /*8590*/  LDSM.16.M88.4 R52, [R162+0x18000] ;  /* 0x01800000a234783b */ /* 0x000fe40000000200 */
[-C--:B--2---:R-:W-:Y:S08]  /*85a0*/  HMMA.16816.F32.BF16 R4, R56, R60.reuse, R4 ;  /* 0x0000003c3804723c */ /* 0x084ff00000041804 */
[C---:B------:R-:W-:Y:S08]  /*85b0*/  HMMA.16816.F32.BF16 R8, R64.reuse, R60, R8 ;  /* 0x0000003c4008723c */ /* 0x040ff00000041808 */
[-C--:B------:R-:W-:Y:S08]  /*85c0*/  HMMA.16816.F32.BF16 R12, R64, R62.reuse, R12 ;  /* 0x0000003e400c723c */ /* 0x080ff0000004180c */
[C---:B------:R-:W-:Y:S01]  /*85d0*/  HMMA.16816.F32.BF16 R16, R56.reuse, R62, R16 ;  /* 0x0000003e3810723c */ /* 0x040fe20000041810 */
[----:B------:R-:W2:Y:S07]  /*85e0*/  LDSM.16.MT88.4 R60, [R139+0xe000] ;  /* 0x00e000008b3c783b */ /* 0x000eae0000004200 */
[-C--:B-1----:R-:W-:Y:S08]  /*85f0*/  HMMA.16816.F32.BF16 R20, R56, R132.reuse, R20 ;  /* 0x000000843814723c */ /* 0x082ff00000041814 */
[C---:B------:R-:W-:Y:S08]  /*8600*/  HMMA.16816.F32.BF16 R24, R64.reuse, R132, R24 ;  /* 0x000000844018723c */ /* 0x040ff00000041818 */
[-C--:B------:R-:W-:Y:S01]  /*8610*/  HMMA.16816.F32.BF16 R28, R64, R134.reuse, R28 ;  /* 0x00000086401c723c */ /* 0x080fe2000004181c */
[----:B------:R-:W1:Y:S07]  /*8620*/  LDSM.16.M88.4 R64, [R162+0x1a000] ;  /* 0x01a00000a240783b */ /* 0x000e6e0000000200 */
[----:B------:R-:W-:Y:S01]  /*8630*/  HMMA.16816.F32.BF16 R32, R56, R134, R32 ;  /* 0x000000863820723c */ /* 0x000fe20000041820 */
[----:B------:R-:W-:Y:S07]  /*8640*/  LDSM.16.MT88.4 R56, [R138+0xe800] ;  /* 0x00e800008a38783b */ /* 0x000fee0000004200 */
[-C--:B---3--:R-:W-:Y:S08]  /*8650*/  HMMA.16816.F32.BF16 R4, R36, R44.reuse, R4 ;  /* 0x0000002c2404723c */ /* 0x088ff00000041804 */
[C---:B----4-:R-:W-:Y:S08]  /*8660*/  HMMA.16816.F32.BF16 R8, R48.reuse, R44, R8 ;  /* 0x0000002c3008723c */ /* 0x050ff00000041808 */
[-C--:B------:R-:W-:Y:S08]  /*8670*/  HMMA.16816.F32.BF16 R12, R48, R46.reuse, R12 ;  /* 0x0000002e300c723c */ /* 0x080ff0000004180c */
[C---:B------:R-:W-:Y:S01]  /*8680*/  HMMA.16816.F32.BF16 R16, R36.reuse, R46, R16 ;  /* 0x0000002e2410723c */ /* 0x040fe20000041810 */
[----:B------:R-:W3:Y:S07]  /*8690*/  LDSM.16.MT88.4 R44, [R138+0xe000] ;  /* 0x00e000008a2c783b */ /* 0x000eee0000004200 */
[-C--:B------:R-:W-:Y:S08]  /*86a0*/  HMMA.16816.F32.BF16 R20, R36, R40.reuse, R20 ;  /* 0x000000282414723c */ /* 0x080ff00000041814 */
[C---:B------:R-:W-:Y:S08]  /*86b0*/  HMMA.16816.F32.BF16 R24, R48.reuse, R40, R24 ;  /* 0x000000283018723c */ /* 0x040ff00000041818 */
[-C--:B------:R-:W-:Y:S01]  /*86c0*/  HMMA.16816.F32.BF16 R28, R48, R42.reuse, R28 ;  /* 0x0000002a301c723c */ /* 0x080fe2000004181c */
[----:B------:R-:W-:Y:S07]  /*86d0*/  LDSM.16.M88.4 R48, [R161+0x1a000] ;  /* 0x01a00000a130783b */ /* 0x000fee0000000200 */
[----:B------:R-:W-:Y:S01]  /*86e0*/  HMMA.16816.F32.BF16 R32, R36, R42, R32 ;  /* 0x0000002a2420723c */ /* 0x000fe20000041820 */
[----:B------:R-:W-:Y:S03]  /*86f0*/  LDSM.16.MT88.4 R40, [R139+0xe800] ;  /* 0x00e800008b28783b */ /* 0x000fe60000004200 */
[----:B------:R-:W-:Y:S04]  /*8700*/  IMAD.SHL.U32 R36, R144, 0x8, RZ ;  /* 0x0000000890247824 */ /* 0x000fe800078e00ff */
[-C--:B--2---:R-:W-:Y:S05]  /*8710*/  HMMA.16816.F32.BF16 R4, R52, R60.reuse, R4 ;  /* 0x0000003c3404723c */ /* 0x084fea0000041804 */
[C---:B------:R-:W-:Y:S03]  /*8720*/  LEA R132, P0, R36.reuse, R198, 0x2 ;  /* 0x000000c624847211 */ /* 0x040fe600078010ff */
[C---:B-1----:R-:W-:Y:S04]  /*8730*/  HMMA.16816.F32.BF16 R8, R64.reuse, R60, R8 ;  /* 0x0000003c4008723c */ /* 0x042fe80000041808 */
[----:B------:R-:W-:Y:S02]  /*8740*/  LEA.HI.X.SX32 R133, R36, R199, 0x2, P0 ;  /* 0x000000c724857211 */ /* 0x000fe400000f16ff */
[----:B------:R-:W1:Y:S01]  /*8750*/  LDSM.16.M88.4 R36, [R161+0x18000] ;  /* 0x01800000a124783b */ /* 0x000e620000000200 */
[C---:B------:R-:W-:Y:S01]  /*8760*/  LEA R60, P0, R144.reuse, R132, 0x5 ;  /* 0x00000084903c7211 */ /* 0x040fe200078028ff */
[-C--:B------:R-:W-:Y:S03]  /*8770*/  HMMA.16816.F32.BF16 R12, R64, R62.reuse, R12 ;  /* 0x0000003e400c723c */ /* 0x080fe6000004180c */
[C---:B------:R-:W-:Y:S02]  /*8780*/  LEA.HI.X.SX32 R61, R144.reuse, R133, 0x5, P0 ;  /* 0x00000085903d7211 */ /* 0x040fe400000f2eff */
[C---:B------:R-:W-:Y:S03]  /*8790*/  LEA R134, P0, R144.reuse, R60, 0x5 ;  /* 0x0000003c90867211 */ /* 0x040fe600078028ff */
[C---:B------:R-:W-:Y:S04]  /*87a0*/  HMMA.16816.F32.BF16 R16, R52.reuse, R62, R16 ;  /* 0x0000003e3410723c */ /* 0x040fe80000041810 */
[C---:B------:R-:W-:Y:S02]  /*87b0*/  LEA.HI.X.SX32 R135, R144.reuse, R61, 0x5, P0 ;  /* 0x0000003d90877211 */ /* 0x040fe400000f2eff */
[C---:B------:R-:W-:Y:S02]  /*87c0*/  LEA R62, P0, R144.reuse, R134, 0x5 ;  /* 0x00000086903e7211 */ /* 0x040fe400078028ff */
[-C--:B---3--:R-:W-:Y:S03]  /*87d0*/  HMMA.16816.F32.BF16 R20, R52, R44.reuse, R20 ;  /* 0x0000002c3414723c */ /* 0x088fe60000041814 */
[C---:B------:R-:W-:Y:S02]  /*87e0*/  LEA.HI.X.SX32 R63, R144.reuse, R135, 0x5, P0 ;  /* 0x00000087903f7211 */ /* 0x040fe400000f2eff */
[C---:B------:R-:W-:Y:S03]  /*87f0*/  LEA R146, P0, R144.reuse, R62, 0x5 ;  /* 0x0000003e90927211 */ /* 0x040fe600078028ff */
[C---:B------:R-:W-:Y:S04]  /*8800*/  HMMA.16816.F32.BF16 R24, R64.reuse, R44, R24 ;  /* 0x0000002c4018723c */ /* 0x040fe80000041818 */
[C---:B------:R-:W-:Y:S04]  /*8810*/  LEA.HI.X.SX32 R147, R144.reuse, R63, 0x5, P0 ;  /* 0x0000003f90937211 */ /* 0x040fe800000f2eff */
[-C--:B------:R-:W-:Y:S03]  /*8820*/  HMMA.16816.F32.BF16 R28, R64, R46.reuse, R28 ;  /* 0x0000002e401c723c */ /* 0x080fe6000004181c */
[C---:B------:R-:W-:Y:S04]  /*8830*/  LEA R64, P0, R144.reuse, R146, 0x5 ;  /* 0x0000009290407211 */ /* 0x040fe800078028ff */
[C---:B------:R-:W-:Y:S01]  /*8840*/  LEA.HI.X.SX32 R65, R144.reuse, R147, 0x5, P0 ;  /* 0x0000009390417211 */ /* 0x040fe200000f2eff */
[----:B------:R-:W-:Y:S01]  /*8850*/  HMMA.16816.F32.BF16 R32, R52, R46, R32 ;  /* 0x0000002e3420723c */ /* 0x000fe20000041820 */
[----:B------:R-:W-:Y:S03]  /*8860*/  LDSM.16.M88.4 R44, [R152+0x18000] ;  /* 0x01800000982c783b */ /* 0x000fe60000000200 */
[C---:B------:R-:W-:Y:S02]  /*8870*/  LEA R66, P0, R144.reuse, R64, 0x5 ;  /* 0x0000004090427211 */ /* 0x040fe400078028ff */
[----:B------:R-:W2:Y:S02]  /*8880*/  LDSM.16.MT88.4 R52, [R139+0xf000] ;  /* 0x00f000008b34783b */ /* 0x000ea40000004200 */
[-C--:B-1----:R-:W-:Y:S05]  /*8890*/  HMMA.16816.F32.BF16 R4, R36, R40.reuse, R4 ;  /* 0x000000282404723c */ /* 0x082fea0000041804 */
[C---:B------:R-:W-:Y:S02]  /*88a0*/  LEA.HI.X.SX32 R67, R144.reuse, R65, 0x5, P0 ;  /* 0x0000004190437211 */ /* 0x040fe400000f2eff */
[C---:B------:R-:W-:Y:S01]  /*88b0*/  LEA R150, P0, R144.reuse, R66, 0x5 ;  /* 0x0000004290967211 */ /* 0x040fe200078028ff */
[C---:B------:R-:W-:Y:S04]  /*88c0*/  HMMA.16816.F32.BF16 R8, R48.reuse, R40, R8 ;  /* 0x000000283008723c */ /* 0x040fe80000041808 */
[C---:B------:R-:W-:Y:S02]  /*88d0*/  LEA.HI.X.SX32 R151, R144.reuse, R67, 0x5, P0 ;  /* 0x0000004390977211 */ /* 0x040fe400000f2eff */
[C---:B------:R-:W-:Y:S02]  /*88e0*/  LEA R154, P0, R144.reuse, R150, 0x5 ;  /* 0x00000096909a7211 */ /* 0x040fe400078028ff */
[-C--:B------:R-:W-:Y:S03]  /*88f0*/  HMMA.16816.F32.BF16 R12, R48, R42.reuse, R12 ;  /* 0x0000002a300c723c */ /* 0x080fe6000004180c */
[C---:B------:R-:W-:Y:S05]  /*8900*/  LEA.HI.X.SX32 R155, R144.reuse, R151, 0x5, P0 ;  /* 0x00000097909b7211 */ /* 0x040fea00000f2eff */
[C---:B------:R-:W-:Y:S01]  /*8910*/  HMMA.16816.F32.BF16 R16, R36.reuse, R42, R16 ;  /* 0x0000002a2410723c */ /* 0x040fe20000041810 */
[----:B------:R1:W3:Y:S07]  /*8920*/  LDSM.16.M88.4 R40, [R152+0x1a000] ;  /* 0x01a000009828783b */ /* 0x0002ee0000000200 */
[-C--:B------:R-:W-:Y:S08]  /*8930*/  HMMA.16816.F32.BF16 R20, R36, R56.reuse, R20 ;  /* 0x000000382414723c */ /* 0x080ff00000041814 */
[C---:B------:R-:W-:Y:S08]  /*8940*/  HMMA.16816.F32.BF16 R24, R48.reuse, R56, R24 ;  /* 0x000000383018723c */ /* 0x040ff00000041818 */
[-C--:B------:R-:W-:Y:S01]  /*8950*/  HMMA.16816.F32.BF16 R28, R48, R58.reuse, R28 ;  /* 0x0000003a301c723c */ /* 0x080fe2000004181c */
[----:B------:R-:W-:Y:S02]  /*8960*/  LDSM.16.M88.4 R48, [R141+0x18000] ;  /* 0x018000008d30783b */ /* 0x000fe40000000200 */
[C---:B-1----:R-:W-:Y:S04]  /*8970*/  LEA R152, P0, R144.reuse, R154, 0x5 ;  /* 0x0000009a90987211 */ /* 0x042fe800078028ff */
[C---:B------:R-:W-:Y:S01]  /*8980*/  LEA.HI.X.SX32 R153, R144.reuse, R155, 0x5, P0 ;  /* 0x0000009b90997211 */ /* 0x040fe200000f2eff */
[----:B------:R-:W-:Y:S01]  /*8990*/  HMMA.16816.F32.BF16 R32, R36, R58, R32 ;  /* 0x0000003a2420723c */ /* 0x000fe20000041820 */
[----:B------:R-:W1:Y:S03]  /*89a0*/  LDSM.16.MT88.4 R36, [R138+0xf000] ;  /* 0x00f000008a24783b */ /* 0x000e660000004200 */
[C---:B------:R-:W-:Y:S02]  /*89b0*/  LEA R162, P0, R144.reuse, R152, 0x5 ;  /* 0x0000009890a27211 */ /* 0x040fe400078028ff */
[----:B------:R-:W-:Y:S02]  /*89c0*/  LDSM.16.M88.4 R56, [R141+0x1a000] ;  /* 0x01a000008d38783b */ /* 0x000fe40000000200 */
        /* <DEDUP_REMOVED lines=10> */
[----:B------:R-:W2:Y:S03]  /*8a70*/  LDSM.16.MT88.4 R52, [R139+0xf800] ;  /* 0x00f800008b34783b */ /* 0x000ea60000004200 */
[C---:B------:R-:W-:Y:S02]  /*8a80*/  LEA.HI.X.SX32 R171, R144.reuse, R169, 0x5, P0 ;  /* 0x000000a990ab7211 */ /* 0x040fe400000f2eff */
[C---:B------:R-:W-:Y:S02]  /*8a90*/  LEA R172, P0, R144.reuse, R170, 0x5 ;  /* 0x000000aa90ac7211 */ /* 0x040fe400078028ff */
[-C--:B-1----:R-:W-:Y:S03]  /*8aa0*/  HMMA.16816.F32.BF16 R20, R44, R36.reuse, R20 ;  /* 0x000000242c14723c */ /* 0x082fe60000041814 */
[C---:B------:R-:W-:Y:S05]  /*8ab0*/  LEA.HI.X.SX32 R173, R144.reuse, R171, 0x5, P0 ;  /* 0x000000ab90ad7211 */ /* 0x040fea00000f2eff */
[C---:B------:R-:W-:Y:S04]  /*8ac0*/  HMMA.16816.F32.BF16 R24, R40.reuse, R36, R24 ;  /* 0x000000242818723c */ /* 0x040fe80000041818 */
[C---:B------:R-:W-:Y:S04]  /*8ad0*/  IMAD.WIDE R174, R144.reuse, -0x1c0, R172 ;  /* 0xfffffe4090ae7825 */ /* 0x040fe800078e02ac */
[-C--:B------:R-:W-:Y:S03]  /*8ae0*/  HMMA.16816.F32.BF16 R28, R40, R38.reuse, R28 ;  /* 0x00000026281c723c */ /* 0x080fe6000004181c */
[C---:B------:R-:W-:Y:S04]  /*8af0*/  LEA R176, P0, R144.reuse, R174, 0x5 ;  /* 0x000000ae90b07211 */ /* 0x040fe800078028ff */
[C---:B------:R-:W-:Y:S01]  /*8b00*/  LEA.HI.X.SX32 R177, R144.reuse, R175, 0x5, P0 ;  /* 0x000000af90b17211 */ /* 0x040fe200000f2eff */
[----:B------:R-:W-:Y:S01]  /*8b10*/  HMMA.16816.F32.BF16 R32, R44, R38, R32 ;  /* 0x000000262c20723c */ /* 0x000fe20000041820 */
[----:B------:R-:W1:Y:S03]  /*8b20*/  LDSM.16.MT88.4 R36, [R138+0xf800] ;  /* 0x00f800008a24783b */ /* 0x000e660000004200 */
[----:B------:R-:W-:Y:S02]  /*8b30*/  LEA R178, P0, R144, R176, 0x5 ;  /* 0x000000b090b27211 */ /* 0x000fe400078028ff */
[----:B------:R-:W-:Y:S02]  /*8b40*/  @P2 SHF.R.U32.HI R46, RZ, 0x2, R157 ;  /* 0x00000002ff2e2819 */ /* 0x000fe4000001169d */
[-C--:B--2---:R-:W-:Y:S05]  /*8b50*/  HMMA.16816.F32.BF16 R4, R48, R52.reuse, R4 ;  /* 0x000000343004723c */ /* 0x084fea0000041804 */
[----:B------:R-:W-:Y:S02]  /*8b60*/  @P2 LOP3.LUT R195, R140, 0x7, R46, 0xf8, !PT ;  /* 0x000000078cc32812 */ /* 0x000fe400078ef82e */
[C---:B------:R-:W-:Y:S01]  /*8b70*/  LEA.HI.X.SX32 R179, R144.reuse, R177, 0x5, P0 ;  /* 0x000000b190b37211 */ /* 0x040fe200000f2eff */
[C---:B------:R-:W-:Y:S04]  /*8b80*/  HMMA.16816.F32.BF16 R8, R56.reuse, R52, R8 ;  /* 0x000000343808723c */ /* 0x040fe80000041808 */
[----:B------:R-:W-:Y:S01]  /*8b90*/  @P2 IMAD.WIDE.U32 R46, R195, R185, UR52 ;  /* 0x00000034c32e2e25 */ /* 0x000fe2000f8e00b9 */
[C---:B------:R-:W-:Y:S01]  /*8ba0*/  LEA R40, P0, R144.reuse, R178, 0x5 ;  /* 0x000000b290287211 */ /* 0x040fe200078028ff */
[----:B------:R-:W-:Y:S01]  /*8bb0*/  @UP0 UMOV UR52, UR14 ;  /* 0x0000000e00340c82 */ /* 0x000fe20008000000 */
[----:B------:R-:W-:Y:S01]  /*8bc0*/  @UP0 UMOV UR53, UR12 ;  /* 0x0000000c00350c82 */ /* 0x000fe20008000000 */
[-C--:B------:R-:W-:Y:S01]  /*8bd0*/  HMMA.16816.F32.BF16 R12, R56, R54.reuse, R12 ;  /* 0x00000036380c723c */ /* 0x080fe2000004180c */
[----:B------:R-:W5:Y:S01]  /*8be0*/  @P2 LDG.E R194, desc[UR34][R46.64+-0x200] ;  /* 0xfffe00222ec22981 */ /* 0x000f62000c1e1900 */
[----:B------:R-:W-:Y:S01]  /*8bf0*/  UISETP.GT.AND UP0, UPT, UR46, UR43, UPT ;  /* 0x0000002b2e00728c */ /* 0x000fe2000bf04270 */
[C---:B------:R-:W-:Y:S01]  /*8c00*/  LEA.HI.X.SX32 R41, R144.reuse, R179, 0x5, P0 ;  /* 0x000000b390297211 */ /* 0x040fe200000f2eff */
[----:B------:R-:W-:Y:S02]  /*8c10*/  UIADD3 UR46, UPT, UPT, UR46, -0x1, URZ ;  /* 0xffffffff2e2e7890 */ /* 0x000fe4000fffe0ff */
[----:B------:R-:W5:Y:S01]  /*8c20*/  @P2 LDG.E R193, desc[UR34][R46.64+-0x1e0] ;  /* 0xfffe20222ec12981 */ /* 0x000f62000c1e1900 */
[C---:B------:R-:W-:Y:S01]  /*8c30*/  LEA R42, P0, R144.reuse, R40, 0x5 ;  /* 0x00000028902a7211 */ /* 0x040fe200078028ff */
[C---:B------:R-:W-:Y:S03]  /*8c40*/  HMMA.16816.F32.BF16 R16, R48.reuse, R54, R16 ;  /* 0x000000363010723c */ /* 0x040fe60000041810 */
[----:B------:R-:W5:Y:S01]  /*8c50*/  @P2 LDG.E R192, desc[UR34][R46.64+-0x100] ;  /* 0xffff00222ec02981 */ /* 0x000f62000c1e1900 */
[C---:B------:R-:W-:Y:S04]  /*8c60*/  LEA.HI.X.SX32 R43, R144.reuse, R41, 0x5, P0 ;  /* 0x00000029902b7211 */ /* 0x040fe800000f2eff */
[----:B------:R2:W5:Y:S01]  /*8c70*/  @P2 LDG.E R191, desc[UR34][R46.64+-0xe0] ;  /* 0xffff20222ebf2981 */ /* 0x000562000c1e1900 */
[C---:B------:R-:W-:Y:S01]  /*8c80*/  LEA R44, P0, R144.reuse, R42, 0x5 ;  /* 0x0000002a902c7211 */ /* 0x040fe200078028ff */
[-C--:B-1----:R-:W-:Y:S03]  /*8c90*/  HMMA.16816.F32.BF16 R20, R48, R36.reuse, R20 ;  /* 0x000000243014723c */ /* 0x082fe60000041814 */
[----:B------:R1:W-:Y:S01]  /*8ca0*/  REDG.E.ADD.F32.FTZ.RN.STRONG.GPU desc[UR34][R198.64], R4 ;  /* 0x00000004c60079a6 */ /* 0x0003e2000c12f322 */
[C---:B------:R-:W-:Y:S04]  /*8cb0*/  LEA.HI.X.SX32 R45, R144.reuse, R43, 0x5, P0 ;  /* 0x0000002b902d7211 */ /* 0x040fe800000f2eff */
[----:B------:R3:W-:Y:S01]  /*8cc0*/  REDG.E.ADD.F32.FTZ.RN.STRONG.GPU desc[UR34][R132.64], R5 ;  /* 0x00000005840079a6 */ /* 0x0007e2000c12f322 */
[C---:B------:R-:W-:Y:S01]  /*8cd0*/  LEA R52, P0, R144.reuse, R44, 0x5 ;  /* 0x0000002c90347211 */ /* 0x040fe200078028ff */
[C---:B------:R-:W-:Y:S03]  /*8ce0*/  HMMA.16816.F32.BF16 R24, R56.reuse, R36, R24 ;  /* 0x000000243818723c */ /* 0x040fe60000041818 */
[----:B------:R4:W-:Y:S01]  /*8cf0*/  REDG.E.ADD.F32.FTZ.RN.STRONG.GPU desc[UR34][R60.64], R6 ;  /* 0x000000063c0079a6 */ /* 0x0009e2000c12f322 */
[C---:B------:R-:W-:Y:S04]  /*8d00*/  LEA.HI.X.SX32 R53, R144.reuse, R45, 0x5, P0 ;  /* 0x0000002d90357211 */ /* 0x040fe800000f2eff */
[----:B------:R2:W-:Y:S01]  /*8d10*/  REDG.E.ADD.F32.FTZ.RN.STRONG.GPU desc[UR34][R134.64], R7 ;  /* 0x00000007860079a6 */ /* 0x0005e2000c12f322 */
[C---:B------:R-:W-:Y:S01]  /*8d20*/  LEA R54, P0, R144.reuse, R52, 0x5 ;  /* 0x0000003490367211 */ /* 0x040fe200078028ff */
[-C--:B------:R-:W-:Y:S03]  /*8d30*/  HMMA.16816.F32.BF16 R28, R56, R38.reuse, R28 ;  /* 0x00000026381c723c */ /* 0x080fe6000004181c */
[----:B------:R2:W-:Y:S01]  /*8d40*/  REDG.E.ADD.F32.FTZ.RN.STRONG.GPU desc[UR34][R62.64], R8 ;  /* 0x000000083e0079a6 */ /* 0x0005e2000c12f322 */
[C---:B------:R-:W-:Y:S04]  /*8d50*/  LEA.HI.X.SX32 R55, R144.reuse, R53, 0x5, P0 ;  /* 0x0000003590377211 */ /* 0x040fe800000f2eff */
[----:B------:R2:W-:Y:S01]  /*8d60*/  REDG.E.ADD.F32.FTZ.RN.STRONG.GPU desc[UR34][R146.64], R9 ;  /* 0x00000009920079a6 */ /* 0x0005e2000c12f322 */
[C---:B------:R-:W-:Y:S01]  /*8d70*/  LEA R138, P0, R144.reuse, R54, 0x5 ;  /* 0x00000036908a7211 */ /* 0x040fe200078028ff */
[----:B------:R-:W-:Y:S03]  /*8d80*/  HMMA.16816.F32.BF16 R32, R48, R38, R32 ;  /* 0x000000263020723c */ /* 0x000fe60000041820 */
[----:B------:R2:W-:Y:S01]  /*8d90*/  REDG.E.ADD.F32.FTZ.RN.STRONG.GPU desc[UR34][R64.64], R10 ;  /* 0x0000000a400079a6 */ /* 0x0005e2000c12f322 */
[C---:B------:R-:W-:Y:S04]  /*8da0*/  LEA.HI.X.SX32 R139, R144.reuse, R55, 0x5, P0 ;  /* 0x00000037908b7211 */ /* 0x040fe800000f2eff */
[----:B------:R2:W-:Y:S01]  /*8db0*/  REDG.E.ADD.F32.FTZ.RN.STRONG.GPU desc[UR34][R66.64], R11 ;  /* 0x0000000b420079a6 */ /* 0x0005e2000c12f322 */
[----:B------:R-:W-:Y:S01]  /*8dc0*/  LEA R36, P0, R144, R138, 0x5 ;  /* 0x0000008a90247211 */ /* 0x000fe200078028ff */
[----:B------:R-:W-:Y:S03]  /*8dd0*/  IMAD.IADD R48, R160, 0x1, R0 ;  /* 0x00000001a0307824 */ /* 0x000fe600078e0200 */
[----:B------:R-:W-:Y:S01]  /*8de0*/  REDG.E.ADD.F32.FTZ.RN.STRONG.GPU desc[UR34][R150.64], R16 ;  /* 0x00000010960079a6 */ /* 0x000fe2000c12f322 */
[C---:B------:R-:W-:Y:S02]  /*8df0*/  LEA.HI.X.SX32 R37, R144.reuse, R139, 0x5, P0 ;  /* 0x0000008b90257211 */ /* 0x040fe400000f2eff */
[C---:B------:R-:W-:Y:S02]  /*8e00*/  LEA R56, P0, R144.reuse, R36, 0x5 ;  /* 0x0000002490387211 */ /* 0x040fe400078028ff */
[----:B------:R-:W-:Y:S02]  /*8e10*/  REDG.E.ADD.F32.FTZ.RN.STRONG.GPU desc[UR34][R154.64], R17 ;  /* 0x000000119a0079a6 */ /* 0x000fe4000c12f322 */
[C---:B------:R-:W-:Y:S03]  /*8e20*/  LEA.HI.X.SX32 R57, R144.reuse, R37, 0x5, P0 ;  /* 0x0000002590397211 */ /* 0x040fe600000f2eff */
[----:B------:R-:W-:Y:S01]  /*8e30*/  REDG.E.ADD.F32.FTZ.RN.STRONG.GPU desc[UR34][R152.64], R18 ;  /* 0x00000012980079a6 */ /* 0x000fe2000c12f322 */
[C---:B-1----:R-:W-:Y:S04]  /*8e40*/  LEA R4, P0, R144.reuse, R56, 0x5 ;  /* 0x0000003890047211 */ /* 0x042fe800078028ff */
[----:B------:R-:W-:Y:S01]  /*8e50*/  REDG.E.ADD.F32.FTZ.RN.STRONG.GPU desc[UR34][R162.64], R19 ;  /* 0x00000013a20079a6 */ /* 0x000fe2000c12f322 */
[C---:B---3--:R-:W-:Y:S02]  /*8e60*/  LEA.HI.X.SX32 R5, R144.reuse, R57, 0x5, P0 ;  /* 0x0000003990057211 */ /* 0x048fe400000f2eff */
[C---:B----4-:R-:W-:Y:S02]  /*8e70*/  LEA R6, P0, R144.reuse, R4, 0x5 ;  /* 0x0000000490067211 */ /* 0x050fe400078028ff */
[----:B------:R-:W-:Y:S02]  /*8e80*/  REDG.E.ADD.F32.FTZ.RN.STRONG.GPU desc[UR34][R166.64], R12 ;  /* 0x0000000ca60079a6 */ /* 0x000fe4000c12f322 */
[C---:B--2---:R-:W-:Y:S03]  /*8e90*/  LEA.HI.X.SX32 R7, R144.reuse, R5, 0x5, P0 ;  /* 0x0000000590077211 */ /* 0x044fe600000f2eff */
[----:B------:R-:W-:Y:S01]  /*8ea0*/  REDG.E.ADD.F32.FTZ.RN.STRONG.GPU desc[UR34][R168.64], R13 ;  /* 0x0000000da80079a6 */ /* 0x000fe2000c12f322 */
[C---:B------:R-:W-:Y:S04]  /*8eb0*/  LEA R8, P0, R144.reuse, R6, 0x5 ;  /* 0x0000000690087211 */ /* 0x040fe800078028ff */
[----:B------:R-:W-:Y:S01]  /*8ec0*/  REDG.E.ADD.F32.FTZ.RN.STRONG.GPU desc[UR34][R170.64], R14 ;  /* 0x0000000eaa0079a6 */ /* 0x000fe2000c12f322 */
[C---:B------:R-:W-:Y:S02]  /*8ed0*/  LEA.HI.X.SX32 R9, R144.reuse, R7, 0x5, P0 ;  /* 0x0000000790097211 */ /* 0x040fe400000f2eff */
[C---:B------:R-:W-:Y:S02]  /*8ee0*/  LEA R10, P0, R144.reuse, R8, 0x5 ;  /* 0x00000008900a7211 */ /* 0x040fe400078028ff */
[----:B------:R-:W-:Y:S02]  /*8ef0*/  REDG.E.ADD.F32.FTZ.RN.STRONG.GPU desc[UR34][R172.64], R15 ;  /* 0x0000000fac0079a6 */ /* 0x000fe4000c12f322 */
[----:B------:R-:W-:Y:S03]  /*8f00*/  LEA.HI.X.SX32 R11, R144, R9, 0x5, P0 ;  /* 0x00000009900b7211 */ /* 0x000fe600000f2eff */
        /* <DEDUP_REMOVED lines=16> */
[----:B------:R-:W-:Y:S05]  /*9010*/  LDSM.16.MT88.4 R4, [R137+0x14000] ;  /* 0x014000008904783b */ /* 0x000fea0000004200 */
[----:B------:R-:W1:Y:S05]  /*9020*/  LDSM.16.MT88.4 R8, [R0] ;  /* 0x000000000008783b */ /* 0x000e6a0000004200 */
[----:B------:R-:W2:Y:S05]  /*9030*/  LDSM.16.MT88.4 R12, [R137+0x18000] ;  /* 0x01800000890c783b */ /* 0x000eaa0000004200 */
[----:B------:R-:W3:Y:S05]  /*9040*/  LDSM.16.MT88.4 R16, [R48] ;  /* 0x000000003010783b */ /* 0x000eea0000004200 */
[----:B------:R-:W-:Y:S05]  /*9050*/  LDSM.16.MT88.4 R20, [R137+0x14800] ;  /* 0x014800008914783b */ /* 0x000fea0000004200 */
[----:B------:R-:W4:Y:S05]  /*9060*/  LDSM.16.MT88.4 R24, [R0+0x800] ;  /* 0x000800000018783b */ /* 0x000f2a0000004200 */
[----:B------:R-:W4:Y:S05]  /*9070*/  LDSM.16.MT88.4 R32, [R137+0x18800] ;  /* 0x018800008920783b */ /* 0x000f2a0000004200 */
[----:B------:R-:W4:Y:S05]  /*9080*/  LDSM.16.MT88.4 R28, [R48+0x800] ;  /* 0x00080000301c783b */ /* 0x000f2a0000004200 */
[----:B------:R-:W-:Y:S01]  /*9090*/  LDSM.16.MT88.4 R36, [R0+0x1000] ;  /* 0x001000000024783b */ /* 0x000fe20000004200 */
[-C--:B-1----:R-:W-:Y:S04]  /*90a0*/  HMMA.16816.F32.BF16 R100, R4, R8.reuse, R100 ;  /* 0x000000080464723c */ /* 0x082fe80000041864 */
[----:B------:R-:W-:Y:S05]  /*90b0*/  LDSM.16.MT88.4 R40, [R137+0x19000] ;  /* 0x019000008928783b */ /* 0x000fea0000004200 */
[----:B------:R-:W-:Y:S01]  /*90c0*/  LDSM.16.MT88.4 R44, [R48+0x1000] ;  /* 0x00100000302c783b */ /* 0x000fe20000004200 */
        /* <DEDUP_REMOVED lines=9> */
[----:B------:R-:W2:Y:S05]  /*9160*/  LDSM.16.MT88.4 R4, [R137+0x15800] ;  /* 0x015800008904783b */ /* 0x000eaa0000004200 */
        /* <DEDUP_REMOVED lines=12> */
[----:B------:R-:W4:Y:S02]  /*9230*/  LDSM.16.MT88.4 R28, [R0+0x2000] ;  /* 0x00200000001c783b */ /* 0x000f240000004200 */
        /* <DEDUP_REMOVED lines=10> */
[----:B------:R-:W-:Y:S07]  /*92e0*/  LDSM.16.MT88.4 R8, [R137+0x16800] ;  /* 0x016800008908783b */ /* 0x000fee0000004200 */
        /* <DEDUP_REMOVED lines=10> */
[----:B------:R-:W-:Y:S05]  /*9390*/  LDSM.16.MT88.4 R4, [R137+0x17000] ;  /* 0x017000008904783b */ /* 0x000fea0000004200 */
[----:B------:R-:W4:Y:S02]  /*93a0*/  LDSM.16.MT88.4 R24, [R0+0x3000] ;  /* 0x003000000018783b */ /* 0x000f240000004200 */
        /* <DEDUP_REMOVED lines=10> */
[----:B------:R-:W1:Y:S05]  /*9450*/  LDSM.16.MT88.4 R20, [R48+0x3000] ;  /* 0x003000003014783b */ /* 0x000e6a0000004200 */
[----:B------:R-:W-:Y:S02]  /*9460*/  LDSM.16.MT88.4 R36, [R137+0x1b800] ;  /* 0x01b800008924783b */ /* 0x000fe40000004200 */
[-C--:B--2---:R-:W-:Y:S08]  /*9470*/  HMMA.16816.F32.BF16 R100, R8, R12.reuse, R100 ;  /* 0x0000000c0864723c */ /* 0x084ff00000041864 */
[C---:B------:R-:W-:Y:S08]  /*9480*/  HMMA.16816.F32.BF16 R104, R40.reuse, R12, R104 ;  /* 0x0000000c2868723c */ /* 0x040ff00000041868 */
[-C--:B------:R-:W-:Y:S08]  /*9490*/  HMMA.16816.F32.BF16 R108, R40, R14.reuse, R108 ;  /* 0x0000000e286c723c */ /* 0x080ff0000004186c */
[C---:B------:R-:W-:Y:S01]  /*94a0*/  HMMA.16816.F32.BF16 R112, R8.reuse, R14, R112 ;  /* 0x0000000e0870723c */ /* 0x040fe20000041870 */
[----:B------:R-:W2:Y:S07]  /*94b0*/  LDSM.16.MT88.4 R12, [R137+0x17800] ;  /* 0x01780000890c783b */ /* 0x000eae0000004200 */
[-C--:B---3--:R-:W-:Y:S08]  /*94c0*/  HMMA.16816.F32.BF16 R116, R8, R16.reuse, R116 ;  /* 0x000000100874723c */ /* 0x088ff00000041874 */
[C---:B------:R-:W-:Y:S08]  /*94d0*/  HMMA.16816.F32.BF16 R120, R40.reuse, R16, R120 ;  /* 0x000000102878723c */ /* 0x040ff00000041878 */
[-C--:B------:R-:W-:Y:S01]  /*94e0*/  HMMA.16816.F32.BF16 R124, R40, R18.reuse, R124 ;  /* 0x00000012287c723c */ /* 0x080fe2000004187c */
[----:B------:R-:W3:Y:S07]  /*94f0*/  LDSM.16.MT88.4 R40, [R48+0x3800] ;  /* 0x003800003028783b */ /* 0x000eee0000004200 */
[----:B------:R-:W-:Y:S08]  /*9500*/  HMMA.16816.F32.BF16 R128, R8, R18, R128 ;  /* 0x000000120880723c */ /* 0x000ff00000041880 */
[-C--:B----4-:R-:W-:Y:S08]  /*9510*/  HMMA.16816.F32.BF16 R100, R4, R24.reuse, R100 ;  /* 0x000000180464723c */ /* 0x090ff00000041864 */
[C---:B------:R-:W-:Y:S08]  /*9520*/  HMMA.16816.F32.BF16 R104, R28.reuse, R24, R104 ;  /* 0x000000181c68723c */ /* 0x040ff00000041868 */
[-C--:B------:R-:W-:Y:S08]  /*9530*/  HMMA.16816.F32.BF16 R108, R28, R26.reuse, R108 ;  /* 0x0000001a1c6c723c */ /* 0x080ff0000004186c */
[C---:B------:R-:W-:Y:S08]  /*9540*/  HMMA.16816.F32.BF16 R112, R4.reuse, R26, R112 ;  /* 0x0000001a0470723c */ /* 0x040ff00000041870 */
[-C--:B-1----:R-:W-:Y:S08]  /*9550*/  HMMA.16816.F32.BF16 R116, R4, R20.reuse, R116 ;  /* 0x000000140474723c */ /* 0x082ff00000041874 */
[C---:B------:R-:W-:Y:S08]  /*9560*/  HMMA.16816.F32.BF16 R120, R28.reuse, R20, R120 ;  /* 0x000000141c78723c */ /* 0x040ff00000041878 */
[-C--:B------:R-:W-:Y:S08]  /*9570*/  HMMA.16816.F32.BF16 R124, R28, R22.reuse, R124 ;  /* 0x000000161c7c723c */ /* 0x080ff0000004187c */
[----:B------:R-:W-:Y:S04]  /*9580*/  HMMA.16816.F32.BF16 R128, R4, R22, R128 ;  /* 0x000000160480723c */ /* 0x000fe80000041880 */
[C---:B------:R-:W-:Y:S02]  /*9590*/  VIADD R4, R0.reuse, 0xffffc000 ;  /* 0xffffc00000047836 */ /* 0x040fe40000000000 */
[----:B------:R-:W-:Y:S02]  /*95a0*/  @P1 VIADD R4, R0, 0x4000 ;  /* 0x0000400000041836 */ /* 0x000fe40000000000 */
[-C--:B--2---:R-:W-:Y:S05]  /*95b0*/  HMMA.16816.F32.BF16 R100, R12, R32.reuse, R100 ;  /* 0x000000200c64723c */ /* 0x084fea0000041864 */
[----:B------:R-:W-:Y:S03]  /*95c0*/  IMAD.MOV.U32 R0, RZ, RZ, R4 ;  /* 0x000000ffff007224 */ /* 0x000fe600078e0004 */
[C---:B------:R-:W-:Y:S08]  /*95d0*/  HMMA.16816.F32.BF16 R104, R36.reuse, R32, R104 ;  /* 0x000000202468723c */ /* 0x040ff00000041868 */
[-C--:B------:R-:W-:Y:S08]  /*95e0*/  HMMA.16816.F32.BF16 R108, R36, R34.reuse, R108 ;  /* 0x00000022246c723c */ /* 0x080ff0000004186c */
[C---:B------:R-:W-:Y:S08]  /*95f0*/  HMMA.16816.F32.BF16 R112, R12.reuse, R34, R112 ;  /* 0x000000220c70723c */ /* 0x040ff00000041870 */
[-C--:B---3--:R-:W-:Y:S08]  /*9600*/  HMMA.16816.F32.BF16 R116, R12, R40.reuse, R116 ;  /* 0x000000280c74723c */ /* 0x088ff00000041874 */
[C---:B------:R-:W-:Y:S08]  /*9610*/  HMMA.16816.F32.BF16 R120, R36.reuse, R40, R120 ;  /* 0x000000282478723c */ /* 0x040ff00000041878 */
[-C--:B------:R-:W-:Y:S08]  /*9620*/  HMMA.16816.F32.BF16 R124, R36, R42.reuse, R124 ;  /* 0x0000002a247c723c */ /* 0x080ff0000004187c */
[----:B------:R-:W-:Y:S01]  /*9630*/  HMMA.16816.F32.BF16 R128, R12, R42, R128 ;  /* 0x0000002a0c80723c */ /* 0x000fe20000041880 */
[----:B------:R-:W-:Y:S08]  /*9640*/  @!UPT UIADD3 URZ, UPT, UPT, URZ, URZ, URZ ;  /* 0x000000fffffff290 */ /* 0x000ff0000fffe0ff */
[----:B------:R-:W-:Y:S11]  /*9650*/  BRA.U UP0, `(.L_x_647) ;  /* 0xffffffa100e47547 */ /* 0x000ff6000b83ffff */
[C---:B------:R-:W-:Y:S01]  /*9660*/  IMAD.SHL.U32 R0, R157.reuse, 0x10, RZ ;  /* 0x000000109d007824 */ /* 0x040fe200078e00ff */
[----:B------:R-:W1:Y:S01]  /*9670*/  LDCU UR5, c[0x0][0x500] ;  /* 0x0000a000ff0577ac */ /* 0x000e620008000800 */
[C---:B------:R-:W-:Y:S01]  /*9680*/  IMAD.SHL.U32 R2, R157.reuse, 0x2, RZ ;  /* 0x000000029d027824 */ /* 0x040fe200078e00ff */
[----:B------:R-:W-:Y:S02]  /*9690*/  LOP3.LUT R136, R136, 0xc00, RZ, 0xc0, !PT ;  /* 0x00000c0088887812 */ /* 0x000fe400078ec0ff */
[----:B------:R-:W-:Y:S01]  /*96a0*/  LOP3.LUT R0, R0, 0x1c0, RZ, 0xc0, !PT ;  /* 0x000001c000007812 */ /* 0x000fe200078ec0ff */
[----:B------:R-:W-:Y:S01]  /*96b0*/  UISETP.NE.AND UP0, UPT, UR40, -0x1, UPT ;  /* 0xffffffff2800788c */ /* 0x000fe2000bf05270 */
[--C-:B------:R-:W-:Y:S01]  /*96c0*/  LOP3.LUT R136, R136, 0x6, R2.reuse, 0xf8, !PT ;  /* 0x0000000688887812 */ /* 0x100fe200078ef802 */
[----:B------:R-:W-:Y:S01]  /*96d0*/  UMOV UR44, UR18 ;  /* 0x00000012002c7c82 */ /* 0x000fe20008000000 */
[----:B------:R-:W-:Y:S01]  /*96e0*/  LOP3.LUT R0, R0, 0x38, R2, 0xf8, !PT ;  /* 0x0000003800007812 */ /* 0x000fe200078ef802 */
[----:B------:R-:W-:Y:S01]  /*96f0*/  IMAD.MOV.U32 R2, RZ, RZ, 0x20 ;  /* 0x00000020ff027424 */ /* 0x000fe200078e00ff */
[----:B------:R-:W-:-:S02]  /*9700*/  LOP3.LUT P1, RZ, R157, 0x10, RZ, 0xc0, !PT ;  /* 0x000000109dff7812 */ /* 0x000fc4000782c0ff */
[----:B------:R-:W-:Y:S02]  /*9710*/  LOP3.LUT R0, R136, R0, R148, 0xf6, !PT ;  /* 0x0000000088007212 */ /* 0x000fe400078ef694 */
[----:B------:R-:W-:Y:S02]  /*9720*/  LOP3.LUT P0, RZ, R157, 0x8, RZ, 0xc0, !PT ;  /* 0x000000089dff7812 */ /* 0x000fe4000780c0ff */
[----:B------:R-:W-:Y:S01]  /*9730*/  LEA R0, R0, UR4, 0x1 ;  /* 0x0000000400007c11 */ /* 0x000fe2000f8e08ff */
        /* <DEDUP_REMOVED lines=29> */
[----:B------:R-:W-:-:S02]  /*9910*/  VIADD R4, R0, 0xc040 ;  /* 0x0000c04000047836 */ /* 0x000fc40000000000 */
[----:B------:R-:W-:Y:S01]  /*9920*/  FMUL.FTZ R120, R120, UR5 ;  /* 0x0000000578787c20 */ /* 0x000fe20008410000 */
[----:B------:R-:W-:Y:S01]  /*9930*/  FMUL.FTZ R121, R121, UR5 ;  /* 0x0000000579797c20 */ /* 0x000fe20008410000 */
[----:B------:R-:W-:Y:S01]  /*9940*/  FMUL.FTZ R122, R122, UR5 ;  /* 0x000000057a7a7c20 */ /* 0x000fe20008410000 */
[----:B------:R-:W-:Y:S01]  /*9950*/  FMUL.FTZ R123, R123, UR5 ;  /* 0x000000057b7b7c20 */ /* 0x000fe20008410000 */
[----:B------:R-:W-:Y:S01]  /*9960*/  F2FP.BF16.F32.PACK_AB R112, R113, R112 ;  /* 0x000000707170723e */ /* 0x000fe200000010ff */
[----:B------:R-:W-:Y:S01]  /*9970*/  IMAD.IADD R3, R2, 0x1, R0 ;  /* 0x0000000102037824 */ /* 0x000fe200078e0200 */
[----:B------:R-:W-:Y:S01]  /*9980*/  F2FP.BF16.F32.PACK_AB R114, R115, R114 ;  /* 0x000000727372723e */ /* 0x000fe200000010ff */
[----:B------:R-:W-:Y:S02]  /*9990*/  @P1 VIADD R4, R5, 0xffffffc0 ;  /* 0xffffffc005041836 */ /* 0x000fe40000000000 */
        /* <DEDUP_REMOVED lines=44> */
[----:B------:R-:W-:-:S03]  /*9c60*/  F2FP.BF16.F32.PACK_AB R94, R95, R94 ;  /* 0x0000005e5f5e723e */ /* 0x000fc600000010ff */
        /* <DEDUP_REMOVED lines=20> */
[----:B------:R-:W-:Y:S05]  /*9db0*/  BRA.U UP0, `(.L_x_648) ;  /* 0x00000001002c7547 */ /* 0x000fea000b800000 */
[----:B------:R-:W2:Y:S01]  /*9dc0*/  LDCU.64 UR10, c[0x0][0x5c0] ;  /* 0x0000b800ff0a77ac */ /* 0x000ea20008000a00 */
[----:B------:R-:W3:Y:S01]  /*9dd0*/  LDCU.64 UR8, c[0x0][0x5a8] ;  /* 0x0000b500ff0877ac */ /* 0x000ee20008000a00 */
[----:B------:R-:W-:-:S04]  /*9de0*/  USHF.R.S32.HI UR5, URZ, 0x1f, UR36 ;  /* 0x0000001fff057899 */ /* 0x000fc80008011424 */
[----:B--2---:R-:W-:Y:S02]  /*9df0*/  UIMAD UR5, UR5, UR10, URZ ;  /* 0x0000000a050572a4 */ /* 0x004fe4000f8e02ff */
[----:B------:R-:W-:Y:S02]  /*9e00*/  UIMAD.WIDE.U32 UR12, UR36, UR10, URZ ;  /* 0x0000000a240c72a5 */ /* 0x000fe4000f8e00ff */
[----:B------:R-:W-:-:S04]  /*9e10*/  UIMAD UR5, UR36, UR11, UR5 ;  /* 0x0000000b240572a4 */ /* 0x000fc8000f8e0205 */
[----:B------:R-:W-:-:S04]  /*9e20*/  UIADD3 UR13, UPT, UPT, UR13, UR5, URZ ;  /* 0x000000050d0d7290 */ /* 0x000fc8000fffe0ff */
[----:B---3--:R-:W-:-:S04]  /*9e30*/  UIMAD.WIDE.U32 UR42, UR44, UR8, UR12 ;  /* 0x000000082c2a72a5 */ /* 0x008fc8000f8e000c */
[----:B------:R-:W-:-:S06]  /*9e40*/  UIMAD UR9, UR44, UR9, UR43 ;  /* 0x000000092c0972a4 */ /* 0x000fcc000f8e022b */
[----:B-1----:R-:W-:Y:S01]  /*9e50*/  MOV R0, UR9 ;  /* 0x0000000900007c02 */ /* 0x002fe20008000f00 */
[----:B------:R-:W-:Y:S05]  /*9e60*/  BRA `(.L_x_649) ;  /* 0x0000000000187947 */ /* 0x000fea0003800000 */
.L_x_648:
[----:B------:R-:W2:Y:S01]  /*9e70*/  LDCU.64 UR10, c[0x0][0x5c0] ;  /* 0x0000b800ff0a77ac */ /* 0x000ea20008000a00 */
[----:B------:R-:W-:-:S04]  /*9e80*/  UIADD3 UR5, UPT, UPT, UR36, UR40, URZ ;  /* 0x0000002824057290 */ /* 0x000fc8000fffe0ff */
[----:B--2---:R-:W-:Y:S02]  /*9e90*/  UIMAD.WIDE.U32 UR42, UR5, UR10, URZ ;  /* 0x0000000a052a72a5 */ /* 0x004fe4000f8e00ff */
[----:B------:R-:W-:-:S04]  /*9ea0*/  UIMAD UR5, UR5, UR11, URZ ;  /* 0x0000000b050572a4 */ /* 0x000fc8000f8e02ff */
[----:B------:R-:W-:-:S06]  /*9eb0*/  UIADD3 UR5, UPT, UPT, UR43, UR5, URZ ;  /* 0x000000052b057290 */ /* 0x000fcc000fffe0ff */
[----:B-1----:R-:W-:Y:S02]  /*9ec0*/  MOV R0, UR5 ;  /* 0x0000000500007c02 */ /* 0x002fe40008000f00 */
.L_x_649:
[----:B------:R-:W-:Y:S05]  /*9ed0*/  BRA.U UP0, `(.L_x_650) ;  /* 0x00000001002c7547 */ /* 0x000fea000b800000 */
        /* <DEDUP_REMOVED lines=11> */
.L_x_650:
[----:B------:R-:W1:Y:S01]  /*9f90*/  LDCU.64 UR8, c[0x0][0x5c8] ;  /* 0x0000b900ff0877ac */ /* 0x000e620008000a00 */
[----:B------:R-:W-:-:S04]  /*9fa0*/  UIADD3 UR5, UPT, UPT, UR36, UR40, URZ ;  /* 0x0000002824057290 */ /* 0x000fc8000fffe0ff */
[----:B-1----:R-:W-:Y:S02]  /*9fb0*/  UIMAD.WIDE.U32 UR16, UR5, UR8, URZ ;  /* 0x00000008051072a5 */ /* 0x002fe4000f8e00ff */
[----:B------:R-:W-:-:S04]  /*9fc0*/  UIMAD UR5, UR5, UR9, URZ ;  /* 0x00000009050572a4 */ /* 0x000fc8000f8e02ff */
[----:B------:R-:W-:-:S06]  /*9fd0*/  UIADD3 UR5, UPT, UPT, UR17, UR5, URZ ;  /* 0x0000000511057290 */ /* 0x000fcc000fffe0ff */
[----:B------:R-:W-:-:S07]  /*9fe0*/  MOV R12, UR5 ;  /* 0x00000005000c7c02 */ /* 0x000fce0008000f00 */
.L_x_651:
        /* <DEDUP_REMOVED lines=9> */
[C---:B------:R-:W-:Y:S01]  /*a080*/  VIADD R13, R25.reuse, 0x40 ;  /* 0x00000040190d7836 */ /* 0x040fe20000000000 */
[----:B------:R-:W-:Y:S01]  /*a090*/  USHF.R.S32.HI UR14, URZ, 0x1f, UR5 ;  /* 0x0000001fff0e7899 */ /* 0x000fe20008011405 */
[----:B------:R-:W-:Y:S01]  /*a0a0*/  IMAD.U32 R16, RZ, RZ, UR40 ;  /* 0x00000028ff107e24 */ /* 0x000fe2000f8e00ff */
[----:B------:R-:W-:Y:S01]  /*a0b0*/  UIADD3 UR33, UPT, UPT, -UR15, UR33, URZ ;  /* 0x000000210f217290 */ /* 0x000fe2000fffe1ff */
[----:B------:R-:W-:Y:S01]  /*a0c0*/  VIADD R7, R25, 0x60 ;  /* 0x0000006019077836 */ /* 0x000fe20000000000 */
[----:B------:R-:W-:Y:S01]  /*a0d0*/  UIMAD UR13, UR14, UR10, URZ ;  /* 0x0000000a0e0d72a4 */ /* 0x000fe2000f8e02ff */
[----:B------:R-:W3:Y:S01]  /*a0e0*/  LDC.64 R2, c[0x0][0x5e0] ;  /* 0x00017800ff027b82 */ /* 0x000ee20000000a00 */
[----:B------:R-:W-:Y:S01]  /*a0f0*/  LOP3.LUT R16, R16, 0x38, R159, 0xf8, !PT ;  /* 0x0000003810107812 */ /* 0x000fe200078ef89f */
[----:B------:R-:W-:Y:S01]  /*a100*/  IMAD.U32 R17, RZ, RZ, UR41 ;  /* 0x00000029ff117e24 */ /* 0x000fe2000f8e00ff */
[----:B------:R-:W-:Y:S01]  /*a110*/  UIMAD UR13, UR5, UR11, UR13 ;  /* 0x0000000b050d72a4 */ /* 0x000fe2000f8e020d */
[----:B------:R-:W-:Y:S01]  /*a120*/  BSSY.RECONVERGENT B0, `(.L_x_652) ;  /* 0x0000018000007945 */ /* 0x000fe20003800200 */
[----:B------:R-:W-:Y:S01]  /*a130*/  IADD3 R16, P0, PT, R16, UR42, RZ ;  /* 0x0000002a10107c10 */ /* 0x000fe2000ff1e0ff */
[----:B------:R4:W3:Y:S01]  /*a140*/  LDS.128 R8, [R143+0xd000] ;  /* 0x00d000008f087984 */ /* 0x0008e20000000c00 */
[----:B--2---:R-:W-:-:S02]  /*a150*/  ISETP.GE.AND P6, PT, R142, UR12, PT ;  /* 0x0000000c8e007c0c */ /* 0x004fc4000bfc6270 */
[----:B------:R-:W-:Y:S02]  /*a160*/  IMAD.U32 R6, RZ, RZ, UR13 ;  /* 0x0000000dff067e24 */ /* 0x000fe4000f8e00ff */
[----:B------:R-:W-:Y:S02]  /*a170*/  ISETP.GE.OR P5, PT, R14, UR33, P6 ;  /* 0x000000210e007c0c */ /* 0x000fe4000b7a6670 */
[----:B------:R-:W-:Y:S02]  /*a180*/  ISETP.GE.OR P4, PT, R13, UR33, P6 ;  /* 0x000000210d007c0c */ /* 0x000fe4000b786670 */
[----:B------:R-:W-:Y:S01]  /*a190*/  ISETP.GE.OR P3, PT, R7, UR33, P6 ;  /* 0x0000002107007c0c */ /* 0x000fe2000b766670 */
[----:B------:R-:W-:Y:S01]  /*a1a0*/  IMAD.X R7, RZ, RZ, RZ, P2 ;  /* 0x000000ffff077224 */ /* 0x000fe200010e06ff */
[----:B------:R-:W-:Y:S02]  /*a1b0*/  ISETP.GE.OR P6, PT, R25, UR33, P6 ;  /* 0x0000002119007c0c */ /* 0x000fe4000b7c6670 */
[----:B------:R-:W-:-:S02]  /*a1c0*/  IADD3.X R17, PT, PT, R0, UR41, R6, P0, !PT ;  /* 0x0000002900117c10 */ /* 0x000fc400087fe406 */
[C---:B------:R-:W-:Y:S02]  /*a1d0*/  IADD3 R6, P1, PT, R25.reuse, 0x40, RZ ;  /* 0x0000004019067810 */ /* 0x040fe40007f3e0ff */
[----:B------:R-:W-:Y:S01]  /*a1e0*/  IADD3 R0, P0, PT, R25, 0x60, RZ ;  /* 0x0000006019007810 */ /* 0x000fe20007f1e0ff */
[----:B-1----:R-:W-:-:S04]  /*a1f0*/  IMAD.WIDE.U32 R14, R4, UR20, R16 ;  /* 0x00000014040e7c25 */ /* 0x002fc8000f8e0010 */
[----:B------:R-:W-:Y:S02]  /*a200*/  IMAD R5, R5, UR20, R15 ;  /* 0x0000001405057c24 */ /* 0x000fe4000f8e020f */
[----:B----4-:R-:W-:Y:S06]  /*a210*/  @P6 BRA `(.L_x_653) ;  /* 0x0000000000206947 */ /* 0x010fec0003800000 */
[----:B------:R-:W1:Y:S01]  /*a220*/  LDS.128 R16, [R143+0xc000] ;  /* 0x00c000008f107984 */ /* 0x000e620000000c00 */
[----:B------:R-:W2:Y:S01]  /*a230*/  LDCU.64 UR12, c[0x0][0x560] ;  /* 0x0000ac00ff0c77ac */ /* 0x000ea20008000a00 */
[----:B------:R-:W-:-:S05]  /*a240*/  MOV R4, R14 ;  /* 0x0000000e00047202 */ /* 0x000fca0000000f00 */
[----:B------:R-:W-:-:S04]  /*a250*/  IMAD.WIDE.U32 R22, R25, UR10, R4 ;  /* 0x0000000a19167c25 */ /* 0x000fc8000f8e0004 */
[----:B------:R-:W-:Y:S01]  /*a260*/  IMAD R4, R25, UR11, R23 ;  /* 0x0000000b19047c24 */ /* 0x000fe2000f8e0217 */
[----:B--2---:R-:W-:-:S04]  /*a270*/  LEA R20, P2, R22, UR12, 0x1 ;  /* 0x0000000c16147c11 */ /* 0x004fc8000f8408ff */
[----:B------:R-:W-:-:S05]  /*a280*/  LEA.HI.X R21, R22, UR13, R4, 0x1, P2 ;  /* 0x0000000d16157c11 */ /* 0x000fca00090f0c04 */
[----:B-1----:R1:W-:Y:S04]  /*a290*/  STG.E.128 desc[UR34][R20.64], R16 ;  /* 0x0000001014007986 */ /* 0x0023e8000c101d22 */
.L_x_653:
[----:B------:R-:W-:Y:S05]  /*a2a0*/  BSYNC.RECONVERGENT B0 ;  /* 0x0000000000007941 */ /* 0x000fea0003800200 */
.L_x_652:
        /* <DEDUP_REMOVED lines=11> */
[----:B---3--:R2:W-:Y:S04]  /*a360*/  STG.E.128 desc[UR34][R18.64], R8 ;  /* 0x0000000812007986 */ /* 0x0085e8000c101d22 */
.L_x_655:
[----:B------:R-:W-:Y:S05]  /*a370*/  BSYNC.RECONVERGENT B0 ;  /* 0x0000000000007941 */ /* 0x000fea0003800200 */
.L_x_654:
[----:B--23--:R2:W3:Y:S01]  /*a380*/  LDS.128 R8, [R143+0xe000] ;  /* 0x00e000008f087984 */ /* 0x00c4e20000000c00 */
[----:B------:R-:W-:Y:S01]  /*a390*/  BSSY.RECONVERGENT B0, `(.L_x_656) ;  /* 0x000000d000007945 */ /* 0x000fe20003800200 */
[----:B------:R-:W-:-:S03]  /*a3a0*/  IADD3.X R27, PT, PT, RZ, RZ, RZ, P1, !PT ;  /* 0x000000ffff1b7210 */ /* 0x000fc60000ffe4ff */
        /* <DEDUP_REMOVED lines=11> */
.L_x_657:
[----:B------:R-:W-:Y:S05]  /*a460*/  BSYNC.RECONVERGENT B0 ;  /* 0x0000000000007941 */ /* 0x000fea0003800200 */
.L_x_656:
[----:B---34-:R3:W4:Y:S01]  /*a470*/  LDS.128 R8, [R143+0xf000] ;  /* 0x00f000008f087984 */ /* 0x0187220000000c00 */
[----:B------:R-:W-:Y:S01]  /*a480*/  BSSY.RECONVERGENT B0, `(.L_x_658) ;  /* 0x000000d000007945 */ /* 0x000fe20003800200 */
[----:B------:R-:W-:Y:S02]  /*a490*/  MOV R4, UR8 ;  /* 0x0000000800047c02 */ /* 0x000fe40008000f00 */
[----:B------:R-:W-:Y:S01]  /*a4a0*/  IADD3.X R26, PT, PT, RZ, RZ, RZ, P0, !PT ;  /* 0x000000ffff1a7210 */ /* 0x000fe200007fe4ff */
[----:B------:R-:W-:Y:S06]  /*a4b0*/  @P3 BRA `(.L_x_659) ;  /* 0x0000000000243947 */ /* 0x000fec0003800000 */
        /* <DEDUP_REMOVED lines=8> */
[----:B----4-:R1:W-:Y:S04]  /*a540*/  STG.E.128 desc[UR34][R16.64], R8 ;  /* 0x0000000810007986 */ /* 0x0103e8000c101d22 */
.L_x_659:
[----:B------:R-:W-:Y:S05]  /*a550*/  BSYNC.RECONVERGENT B0 ;  /* 0x0000000000007941 */ /* 0x000fea0003800200 */
.L_x_658:
[----:B-1--4-:R-:W-:Y:S01]  /*a560*/  MOV R8, R142 ;  /* 0x0000008e00087202 */ /* 0x012fe20000000f00 */
[----:B------:R-:W1:Y:S01]  /*a570*/  LDS.128 R16, [R143+0x10000] ;  /* 0x010000008f107984 */ /* 0x000e620000000c00 */
[----:B------:R-:W-:Y:S01]  /*a580*/  MOV R9, RZ ;  /* 0x000000ff00097202 */ /* 0x000fe20000000f00 */
[----:B------:R-:W-:Y:S01]  /*a590*/  UIMAD UR14, UR14, UR8, URZ ;  /* 0x000000080e0e72a4 */ /* 0x000fe2000f8e02ff */
[----:B------:R-:W-:Y:S01]  /*a5a0*/  BSSY.RECONVERGENT B0, `(.L_x_660) ;  /* 0x000001c000007945 */ /* 0x000fe20003800200 */
[----:B------:R4:W1:Y:S01]  /*a5b0*/  LDS.128 R20, [R143+0x11000] ;  /* 0x011000008f147984 */ /* 0x0008620000000c00 */
[----:B------:R-:W-:Y:S01]  /*a5c0*/  IMAD.WIDE.U32 R8, R4, UR5, R8 ;  /* 0x0000000504087c25 */ /* 0x000fe2000f8e0008 */
[----:B------:R-:W-:Y:S01]  /*a5d0*/  UIMAD UR14, UR5, UR9, UR14 ;  /* 0x00000009050e72a4 */ /* 0x000fe2000f8e020e */
[----:B------:R-:W2:Y:S01]  /*a5e0*/  @!P6 LDC.64 R4, c[0x0][0x568] ;  /* 0x00015a00ff04eb82 */ /* 0x000ea20000000a00 */
[----:B------:R-:W-:-:S04]  /*a5f0*/  IADD3 R28, P0, PT, R8, UR16, RZ ;  /* 0x00000010081c7c10 */ /* 0x000fc8000ff1e0ff */
[----:B------:R-:W-:Y:S02]  /*a600*/  IADD3.X R29, PT, PT, R12, UR14, R9, P0, !PT ;  /* 0x0000000e0c1d7c10 */ /* 0x000fe400087fe409 */
[----:B------:R4:W1:Y:S01]  /*a610*/  LDS.128 R12, [R143+0x12000] ;  /* 0x012000008f0c7984 */ /* 0x0008620000000c00 */
[----:B------:R-:W-:-:S03]  /*a620*/  IMAD.WIDE.U32 R28, R2, UR20, R28 ;  /* 0x00000014021c7c25 */ /* 0x000fc6000f8e001c */
[----:B------:R4:W1:Y:S01]  /*a630*/  LDS.128 R8, [R143+0x13000] ;  /* 0x013000008f087984 */ /* 0x0008620000000c00 */
        /* <DEDUP_REMOVED lines=9> */
[----:B----4-:R-:W-:Y:S01]  /*a6d0*/  MOV R4, R28 ;  /* 0x0000001c00047202 */ /* 0x010fe20000000f00 */
        /* <DEDUP_REMOVED lines=8> */
.L_x_661:
[----:B------:R-:W-:Y:S05]  /*a760*/  BSYNC.RECONVERGENT B0 ;  /* 0x0000000000007941 */ /* 0x000fea0003800200 */
.L_x_660:
[----:B------:R-:W-:Y:S04]  /*a770*/  BSSY.RECONVERGENT B0, `(.L_x_662) ;  /* 0x000000c000007945 */ /* 0x000fe80003800200 */
[----:B------:R-:W-:Y:S05]  /*a780*/  @P4 BRA `(.L_x_663) ;  /* 0x0000000000284947 */ /* 0x000fea0003800000 */
[----:B------:R-:W2:Y:S01]  /*a790*/  LDCU.64 UR10, c[0x0][0x568] ;  /* 0x0000ad00ff0a77ac */ /* 0x000ea20008000a00 */
[----:B----4-:R-:W-:Y:S01]  /*a7a0*/  MOV R4, R28 ;  /* 0x0000001c00047202 */ /* 0x010fe20000000f00 */
[----:B------:R-:W-:Y:S01]  /*a7b0*/  IMAD R2, R27, UR8, RZ ;  /* 0x000000081b027c24 */ /* 0x000fe2000f8e02ff */
[----:B------:R-:W-:-:S03]  /*a7c0*/  MOV R5, R31 ;  /* 0x0000001f00057202 */ /* 0x000fc60000000f00 */
[C---:B------:R-:W-:Y:S02]  /*a7d0*/  IMAD R2, R6.reuse, UR9, R2 ;  /* 0x0000000906027c24 */ /* 0x040fe4000f8e0202 */
[----:B------:R-:W-:-:S05]  /*a7e0*/  IMAD.WIDE.U32 R4, R6, UR8, R4 ;  /* 0x0000000806047c25 */ /* 0x000fca000f8e0004 */
[----:B------:R-:W-:Y:S02]  /*a7f0*/  IADD3 R2, PT, PT, R2, R5, RZ ;  /* 0x0000000502027210 */ /* 0x000fe40007ffe0ff */
[----:B--2---:R-:W-:-:S04]  /*a800*/  LEA R6, P0, R4, UR10, 0x1 ;  /* 0x0000000a04067c11 */ /* 0x004fc8000f8008ff */
[----:B------:R-:W-:-:S05]  /*a810*/  LEA.HI.X R7, R4, UR11, R2, 0x1, P0 ;  /* 0x0000000b04077c11 */ /* 0x000fca00080f0c02 */
[----:B------:R2:W-:Y:S04]  /*a820*/  STG.E.128 desc[UR34][R6.64], R12 ;  /* 0x0000000c06007986 */ /* 0x0005e8000c101d22 */
.L_x_663:
[----:B------:R-:W-:Y:S05]  /*a830*/  BSYNC.RECONVERGENT B0 ;  /* 0x0000000000007941 */ /* 0x000fea0003800200 */
.L_x_662:
        /* <DEDUP_REMOVED lines=10> */
[----:B------:R4:W-:Y:S04]  /*a8e0*/  STG.E.128 desc[UR34][R4.64], R8 ;  /* 0x0000000804007986 */ /* 0x0009e8000c101d22 */
.L_x_602:
[----:B------:R-:W-:Y:S05]  /*a8f0*/  BSYNC.RECONVERGENT B1 ;  /* 0x0000000000017941 */ /* 0x000fea0003800200 */
.L_x_576:
[----:B------:R-:W3:Y:S01]  /*a900*/  LDCU UR8, c[0x0][0x438] ;  /* 0x00008700ff0877ac */ /* 0x000ee20008000800 */
[----:B------:R-:W1:Y:S01]  /*a910*/  LDCU UR9, c[0x0][0x370] ;  /* 0x00006e00ff0977ac */ /* 0x000e620008000800 */
[----:B------:R-:W-:Y:S01]  /*a920*/  UMOV UR10, UR19 ;  /* 0x00000013000a7c82 */ /* 0x000fe20008000000 */
[----:B---3--:R-:W-:-:S04]  /*a930*/  UIADD3 UR8, UPT, UPT, UR8, 0x7f, URZ ;  /* 0x0000007f08087890 */ /* 0x008fc8000fffe0ff */
[----:B------:R-:W-:Y:S02]  /*a940*/  USHF.R.S32.HI UR5, URZ, 0x1f, UR8 ;  /* 0x0000001fff057899 */ /* 0x000fe40008011408 */
[----:B-1----:R-:W-:Y:S02]  /*a950*/  UIADD3 UR37, UPT, UPT, UR9, UR37, URZ ;  /* 0x0000002509257290 */ /* 0x002fe4000fffe0ff */
[----:B------:R-:W-:-:S04]  /*a960*/  ULEA.HI UR5, UR5, UR8, URZ, 0x7 ;  /* 0x0000000805057291 */ /* 0x000fc8000f8f38ff */
[----:B------:R-:W-:-:S04]  /*a970*/  USHF.R.S32.HI UR5, URZ, 0x7, UR5 ;  /* 0x00000007ff057899 */ /* 0x000fc80008011405 */
[----:B------:R-:W-:-:S09]  /*a980*/  UISETP.GE.AND UP0, UPT, UR37, UR5, UPT ;  /* 0x000000052500728c */ /* 0x000fd2000bf06270 */
[----:B------:R-:W-:Y:S05]  /*a990*/  BRA.U !UP0, `(.L_x_664) ;  /* 0xffffff5908587547 */ /* 0x000fea000b83ffff */
[----:B------:R-:W-:Y:S05]  /*a9a0*/  EXIT ;  /* 0x000000000000794d */ /* 0x000fea0003800000 */
.L_x_665:
        /* <DEDUP_REMOVED lines=13> */
.L_x_2762:


//--------------------- .text._ZN5flash44flash_bwd_dq_dk_dv_loop_seqk_parallel_kernelI23Flash_bwd_kernel_traitsILi64ELi128ELi128ELi8ELi4ELi4ELi4ELb0ELb0EN7cutlass10bfloat16_tE19Flash_kernel_traitsILi64ELi128ELi128ELi8ES3_EELb0ELb0ELb0ELb0ELb1ELb1ELb0EEEvNS_16Flash_bwd_paramsE --------------------------
	.section	.text._ZN5flash44flash_bwd_dq_dk_dv_loop_seqk_parallel_kernelI23Flash_bwd_kernel_traitsILi64ELi128ELi128ELi8ELi4ELi4ELi4ELb0ELb0EN7cutlass10bfloat16_tE19Flash_kernel_traitsILi64ELi128ELi128ELi8ES3_EELb0ELb0ELb0ELb0ELb1ELb1ELb0EEEvNS_16Flash_bwd_paramsE,"ax",@progbits
	.align	128
        .global         _ZN5flash44flash_bwd_dq_dk_dv_loop_seqk_parallel_kernelI23Flash_bwd_kernel_traitsILi64ELi128ELi128ELi8ELi4ELi4ELi4ELb0ELb0EN7cutlass10bfloat16_tE19Flash_kernel_traitsILi64ELi128ELi128ELi8ES3_EELb0ELb0ELb0ELb0ELb1ELb1ELb0EEEvNS_16Flash_bwd_paramsE
        .type           _ZN5flash44flash_bwd_dq_dk_dv_loop_seqk_parallel_kernelI23Flash_bwd_kernel_traitsILi64ELi128ELi128ELi8ELi4ELi4ELi4ELb0ELb0EN7cutlass10bfloat16_tE19Flash_kernel_traitsILi64ELi128ELi128ELi8ES3_EELb0ELb0ELb0ELb0ELb1ELb1ELb0EEEvNS_16Flash_bwd_paramsE,@function
        .size           _ZN5flash44flash_bwd_dq_dk_dv_loop_seqk_parallel_kernelI23Flash_bwd_kernel_traitsILi64ELi128ELi128ELi8ELi4ELi4ELi4ELb0ELb0EN7cutlass10bfloat16_tE19Flash_kernel_traitsILi64ELi128ELi128ELi8ES3_EELb0ELb0ELb0ELb0ELb1ELb1ELb0EEEvNS_16Flash_bwd_paramsE,(.L_x_2763 - _ZN5flash44flash_bwd_dq_dk_dv_loop_seqk_parallel_kernelI23Flash_bwd_kernel_traitsILi64ELi128ELi128ELi8ELi4ELi4ELi4ELb0ELb0EN7cutlass10bfloat16_tE19Flash_kernel_traitsILi64ELi128ELi128ELi8ES3_EELb0ELb0ELb0ELb0ELb1ELb1ELb0EEEvNS_16Flash_bwd_paramsE)
        .other          _ZN5flash44flash_bwd_dq_dk_dv_loop_seqk_parallel_kernelI23Flash_bwd_kernel_traitsILi64ELi128ELi128ELi8ELi4ELi4ELi4ELb0ELb0EN7cutlass10bfloat16_tE19Flash_kernel_traitsILi64ELi128ELi128ELi8ES3_EELb0ELb0ELb0ELb0ELb1ELb1ELb0EEEvNS_16Flash_bwd_paramsE,@"STO_CUDA_ENTRY STV_DEFAULT"
_ZN5flash44flash_bwd_dq_dk_dv_loop_seqk_parallel_kernelI23Flash_bwd_kernel_traitsILi64ELi128ELi128ELi8ELi4ELi4ELi4ELb0ELb0EN7cutlass10bfloat16_tE19Flash_kernel_traitsILi64ELi128ELi128ELi8ES3_EELb0ELb0ELb0ELb0ELb1ELb1ELb0EEEvNS_16Flash_bwd_paramsE:
.text._ZN5flash44flash_bwd_dq_dk_dv_loop_seqk_parallel_kernelI23Flash_bwd_kernel_traitsILi64ELi128ELi128ELi8ELi4ELi4ELi4ELb0ELb0EN7cutlass10bfloat16_tE19Flash_kernel_traitsILi64ELi128ELi128ELi8ES3_EELb0ELb0ELb0ELb0ELb1ELb1ELb0EEEvNS_16Flash_bwd_paramsE:
        /* <DEDUP_REMOVED lines=10> */
[----:B------:R-:W1:Y:S01]  /*00a0*/  LDCU.64 UR8, c[0x0][0x478] ;  /* 0x00008f00ff0877ac */ /* 0x000e620008000a00 */
[----:B------:R-:W-:Y:S01]  /*00b0*/  S2UR UR22, SR_CgaCtaId ;  /* 0x00000000001679c3 */ /* 0x000fe20000008800 */
[----:B------:R-:W2:Y:S01]  /*00c0*/  LDCU.64 UR10, c[0x0][0x470] ;  /* 0x00008e00ff0a77ac */ /* 0x000ea20008000a00 */
[----:B------:R-:W3:Y:S06]  /*00d0*/  LDCU.64 UR28, c[0x0][0x358] ;  /* 0x00006b00ff1c77ac */ /* 0x000eec0008000a00 */
[----:B------:R-:W4:Y:S01]  /*00e0*/  S2UR UR21, SR_CgaCtaId ;  /* 0x00000000001579c3 */ /* 0x000f220000008800 */
[----:B------:R-:W-:Y:S01]  /*00f0*/  UMOV UR25, URZ ;  /* 0x000000ff00197c82 */ /* 0x000fe20008000000 */
[----:B------:R-:W-:-:S06]  /*0100*/  UMOV UR26, URZ ;  /* 0x000000ff001a7c82 */ /* 0x000fcc0008000000 */
[----:B------:R-:W3:Y:S01]  /*0110*/  S2UR UR37, SR_CTAID.Y ;  /* 0x00000000002579c3 */ /* 0x000ee20000002600 */
[----:B-1----:R-:W-:-:S04]  /*0120*/  UISETP.NE.U32.AND UP3, UPT, UR8, URZ, UPT ;  /* 0x000000ff0800728c */ /* 0x002fc8000bf65070 */
[----:B------:R-:W-:Y:S02]  /*0130*/  UISETP.NE.AND.EX UP3, UPT, UR9, URZ, UPT, UP3 ;  /* 0x000000ff0900728c */ /* 0x000fe4000bf65330 */
[----:B--2---:R-:W-:Y:S01]  /*0140*/  UISETP.NE.U32.AND UP4, UPT, UR10, URZ, UPT ;  /* 0x000000ff0a00728c */ /* 0x004fe2000bf85070 */
[----:B------:R-:W1:Y:S03]  /*0150*/  S2UR UR24, SR_CTAID.Z ;  /* 0x00000000001879c3 */ /* 0x000e660000002700 */
[----:B------:R-:W-:-:S05]  /*0160*/  UISETP.NE.AND.EX UP4, UPT, UR11, URZ, UPT, UP4 ;  /* 0x000000ff0b00728c */ /* 0x000fca000bf85340 */
[----:B------:R-:W2:Y:S01]  /*0170*/  @!UP3 LDCU.64 UR4, c[0x0][0x488] ;  /* 0x00009100ff04b7ac */ /* 0x000ea20008000a00 */
[----:B------:R-:W1:Y:S01]  /*0180*/  S2UR UR20, SR_CTAID.Y ;  /* 0x00000000001479c3 */ /* 0x000e620000002600 */
[----:B------:R-:W5:Y:S07]  /*0190*/  @!UP3 LDCU.64 UR18, c[0x0][0x438] ;  /* 0x00008700ff12b7ac */ /* 0x000f6e0008000a00 */
[----:B------:R-:W1:Y:S01]  /*01a0*/  S2UR UR23, SR_CTAID.Z ;  /* 0x00000000001779c3 */ /* 0x000e620000002700 */
[----:B--2---:R-:W-:-:S03]  /*01b0*/  @!UP3 UISETP.NE.U32.AND UP0, UPT, UR4, URZ, UPT ;  /* 0x000000ff0400b28c */ /* 0x004fc6000bf05070 */
[----:B------:R-:W-:Y:S01]  /*01c0*/  UMOV UR4, 0x400 ;  /* 0x0000040000047882 */ /* 0x000fe20000000000 */
[----:B------:R-:W-:Y:S02]  /*01d0*/  @!UP3 UISETP.NE.AND.EX UP0, UPT, UR5, URZ, UPT, UP0 ;  /* 0x000000ff0500b28c */ /* 0x000fe4000bf05300 */
[----:B----4-:R-:W-:Y:S01]  /*01e0*/  ULEA UR21, UR21, UR4, 0x18 ;  /* 0x0000000415157291 */ /* 0x010fe2000f8ec0ff */
[----:B------:R-:W-:Y:S01]  /*01f0*/  UMOV UR5, 0x400 ;  /* 0x0000040000057882 */ /* 0x000fe20000000000 */
[----:B-----5:R-:W-:Y:S02]  /*0200*/  @!UP3 USEL UR27, UR19, URZ, UP0 ;  /* 0x000000ff131bb287 */ /* 0x020fe40008000000 */
[----:B------:R-:W-:Y:S01]  /*0210*/  ULEA UR22, UR22, UR5, 0x18 ;  /* 0x0000000516167291 */ /* 0x000fe2000f8ec0ff */
[----:B---3--:R-:W-:-:S11]  /*0220*/  UMOV UR19, 0xffffc000 ;  /* 0xffffc00000137882 */ /* 0x008fd60000000000 */
.L_x_673:
[----:B------:R-:W-:Y:S01]  /*0230*/  @UP4 ULEA UR6, UP1, UR37, UR10, 0x2 ;  /* 0x0000000a25064291 */ /* 0x000fe2000f8210ff */
[----:B------:R-:W-:Y:S01]  /*0240*/  PLOP3.LUT P1, PT, PT, PT, UP4, 0x80, 0x8 ;  /* 0x000000000008781c */ /* 0x000fe20003f2f048 */
[----:B------:R-:W-:Y:S01]  /*0250*/  @UP3 ULEA UR4, UP0, UR37, UR8, 0x2 ;  /* 0x0000000825043291 */ /* 0x000fe2000f8010ff */
[----:B------:R-:W-:Y:S01]  /*0260*/  PLOP3.LUT P0, PT, PT, PT, UP3, 0x80, 0x8 ;  /* 0x000000000008781c */ /* 0x000fe20003f0f038 */
[----:B------:R-:W-:Y:S02]  /*0270*/  @UP4 ULEA.HI.X UR7, UR37, UR11, URZ, 0x2, UP1 ;  /* 0x0000000b25074291 */ /* 0x000fe400088f14ff */
[----:B------:R-:W-:Y:S01]  /*0280*/  @UP3 ULEA.HI.X UR5, UR37, UR9, URZ, 0x2, UP0 ;  /* 0x0000000925053291 */ /* 0x000fe200080f14ff */
[----:B----4-:R-:W-:Y:S02]  /*0290*/  IMAD.U32 R4, RZ, RZ, UR6 ;  /* 0x00000006ff047e24 */ /* 0x010fe4000f8e00ff */
[----:B------:R-:W-:Y:S02]  /*02a0*/  IMAD.U32 R2, RZ, RZ, UR4 ;  /* 0x00000004ff027e24 */ /* 0x000fe4000f8e00ff */
[----:B------:R-:W-:-:S02]  /*02b0*/  IMAD.U32 R5, RZ, RZ, UR7 ;  /* 0x00000007ff057e24 */ /* 0x000fc4000f8e00ff */
[----:B------:R-:W-:-:S03]  /*02c0*/  IMAD.U32 R3, RZ, RZ, UR5 ;  /* 0x00000005ff037e24 */ /* 0x000fc6000f8e00ff */
[----:B------:R-:W2:Y:S04]  /*02d0*/  @P1 LDG.E R4, desc[UR28][R4.64] ;  /* 0x0000001c04041981 */ /* 0x000ea8000c1e1900 */
[----:B------:R-:W3:Y:S01]  /*02e0*/  @P0 LDG.E R0, desc[UR28][R2.64] ;  /* 0x0000001c02000981 */ /* 0x000ee2000c1e1900 */
[----:B------:R-:W-:Y:S01]  /*02f0*/  UMOV UR35, URZ ;  /* 0x000000ff00237c82 */ /* 0x000fe20008000000 */
[----:B------:R-:W-:Y:S01]  /*0300*/  USHF.L.U32 UR36, UR30, 0x7, URZ ;  /* 0x000000071e247899 */ /* 0x000fe200080006ff */
[----:B--2---:R-:W-:Y:S02]  /*0310*/  @P1 R2UR UR35, R4 ;  /* 0x00000000042312ca */ /* 0x004fe400000e0000 */
[----:B---3--:R-:W-:-:S13]  /*0320*/  @P0 R2UR UR4, R0 ;  /* 0x00000000000402ca */ /* 0x008fda00000e0000 */
[----:B------:R-:W-:Y:S02]  /*0330*/  @UP3 UIADD3 UR4, UPT, UPT, UR4, -UR35, URZ ;  /* 0x8000002304043290 */ /* 0x000fe4000fffe0ff */
[----:B------:R-:W-:-:S04]  /*0340*/  @!UP3 UIADD3 UR4, UPT, UPT, UR27, UR18, -UR35 ;  /* 0x000000121b04b290 */ /* 0x000fc8000fffe823 */
[----:B------:R-:W-:-:S09]  /*0350*/  UISETP.GE.AND UP0, UPT, UR36, UR4, UPT ;  /* 0x000000042400728c */ /* 0x000fd2000bf06270 */
[----:B-----5:R-:W-:Y:S05]  /*0360*/  BRA.U UP0, `(.L_x_666) ;  /* 0x0000006900707547 */ /* 0x020fea000b800000 */
[----:B------:R-:W2:Y:S01]  /*0370*/  LDC R5, c[0x0][0x3e8] ;  /* 0x0000fa00ff057b82 */ /* 0x000ea20000000800 */
[----:B------:R-:W3:Y:S01]  /*0380*/  S2R R6, SR_CTAID.Z ;  /* 0x0000000000067919 */ /* 0x000ee20000002700 */
[----:B------:R-:W4:Y:S01]  /*0390*/  LDCU.U8 UR4, c[0x0][0x548] ;  /* 0x0000a900ff0477ac */ /* 0x000f220008000000 */
[----:B------:R-:W5:Y:S01]  /*03a0*/  LDCU UR31, c[0x0][0x434] ;  /* 0x00008680ff1f77ac */ /* 0x000f620008000800 */
[----:B------:R-:W1:Y:S01]  /*03b0*/  LDCU.U8 UR39, c[0x0][0x5f0] ;  /* 0x0000be00ff2777ac */ /* 0x000e620008000000 */
[----:B------:R-:W-:Y:S02]  /*03c0*/  USHF.L.U32 UR40, UR37, 0x7, URZ ;  /* 0x0000000725287899 */ /* 0x000fe400080006ff */
[----:B----4-:R-:W-:Y:S01]  /*03d0*/  UISETP.NE.AND UP0, UPT, UR4, URZ, UPT ;  /* 0x000000ff0400728c */ /* 0x010fe2000bf05270 */
[----:B--2---:R-:W-:Y:S01]  /*03e0*/  IABS R0, R5 ;  /* 0x0000000500007213 */ /* 0x004fe20000000000 */
[----:B-----5:R-:W-:-:S04]  /*03f0*/  UIADD3 UR5, UPT, UPT, UR31, 0x7f, URZ ;  /* 0x0000007f1f057890 */ /* 0x020fc8000fffe0ff */
[----:B------:R-:W-:Y:S01]  /*0400*/  IMAD.MOV.U32 R4, RZ, RZ, R0 ;  /* 0x000000ffff047224 */ /* 0x000fe200078e0000 */
[----:B------:R-:W-:-:S04]  /*0410*/  USHF.R.S32.HI UR41, URZ, 0x1f, UR5 ;  /* 0x0000001fff297899 */ /* 0x000fc80008011405 */
[----:B------:R-:W1:Y:S01]  /*0420*/  @UP0 LDCU UR34, c[0x0][0x454] ;  /* 0x00008a80ff2207ac */ /* 0x000e620008000800 */
[----:B------:R-:W2:Y:S01]  /*0430*/  I2F.RP R2, R4 ;  /* 0x0000000400027306 */ /* 0x000ea20000209400 */
[----:B---3--:R-:W-:Y:S01]  /*0440*/  IABS R6, R6 ;  /* 0x0000000600067213 */ /* 0x008fe20000000000 */
[----:B------:R-:W3:Y:S01]  /*0450*/  @!UP0 LDCU UR4, c[0x0][0x3e0] ;  /* 0x00007c00ff0487ac */ /* 0x000ee20008000800 */
[----:B------:R-:W-:-:S04]  /*0460*/  ULEA.HI UR41, UR41, UR5, URZ, 0x7 ;  /* 0x0000000529297291 */ /* 0x000fc8000f8f38ff */
[----:B------:R-:W-:Y:S01]  /*0470*/  USHF.R.S32.HI UR41, URZ, 0x7, UR41 ;  /* 0x00000007ff297899 */ /* 0x000fe20008011429 */
[----:B--2---:R-:W2:Y:S03]  /*0480*/  MUFU.RCP R2, R2 ;  /* 0x0000000200027308 */ /* 0x004ea60000001000 */
[----:B------:R-:W-:Y:S02]  /*0490*/  UIADD3 UR33, UPT, UPT, UR41, -0x1, URZ ;  /* 0xffffffff29217890 */ /* 0x000fe4000fffe0ff */
[----:B-1----:R-:W-:Y:S02]  /*04a0*/  @UP0 UIMAD UR34, UR24, UR34, URZ ;  /* 0x00000022182202a4 */ /* 0x002fe4000f8e02ff */
[----:B---3--:R-:W-:Y:S02]  /*04b0*/  @!UP0 UIMAD UR4, UR37, UR4, UR24 ;  /* 0x00000004250482a4 */ /* 0x008fe4000f8e0218 */
[----:B------:R-:W-:-:S02]  /*04c0*/  @UP0 UIMAD UR34, UR37, UR31, UR34 ;  /* 0x0000001f252202a4 */ /* 0x000fc4000f8e0222 */
[----:B------:R-:W-:Y:S01]  /*04d0*/  @!UP0 UIMAD UR34, UR4, UR31, URZ ;  /* 0x0000001f042282a4 */ /* 0x000fe2000f8e02ff */
[----:B--2---:R-:W-:-:S04]  /*04e0*/  VIADD R2, R2, 0xffffffe ;  /* 0x0ffffffe02027836 */ /* 0x004fc80000000000 */
        /* <DEDUP_REMOVED lines=10> */
[----:B------:R-:W-:Y:S01]  /*0590*/  @!P1 IMAD.IADD R2, R2, 0x1, -R4 ;  /* 0x0000000102029824 */ /* 0x000fe200078e0a04 */
[----:B------:R-:W-:Y:S02]  /*05a0*/  @!P1 IADD3 R0, PT, PT, R0, 0x1, RZ ;  /* 0x0000000100009810 */ /* 0x000fe40007ffe0ff */
[C---:B------:R-:W-:Y:S02]  /*05b0*/  ISETP.NE.AND P1, PT, R5.reuse, RZ, PT ;  /* 0x000000ff0500720c */ /* 0x040fe40003f25270 */
[----:B------:R-:W-:Y:S02]  /*05c0*/  ISETP.GE.U32.AND P2, PT, R2, R4, PT ;  /* 0x000000040200720c */ /* 0x000fe40003f46070 */
[----:B------:R-:W-:-:S04]  /*05d0*/  LOP3.LUT R2, R5, UR24, RZ, 0x3c, !PT ;  /* 0x0000001805027c12 */ /* 0x000fc8000f8e3cff */
[----:B------:R-:W-:-:S07]  /*05e0*/  ISETP.GE.AND P0, PT, R2, RZ, PT ;  /* 0x000000ff0200720c */ /* 0x000fce0003f06270 */
[----:B------:R-:W-:-:S06]  /*05f0*/  @P2 VIADD R0, R0, 0x1 ;  /* 0x0000000100002836 */ /* 0x000fcc0000000000 */
[----:B------:R-:W-:Y:S02]  /*0600*/  @!P0 IADD3 R0, PT, PT, -R0, RZ, RZ ;  /* 0x000000ff00008210 */ /* 0x000fe40007ffe1ff */
[----:B------:R-:W-:-:S04]  /*0610*/  @!P1 LOP3.LUT R0, RZ, R5, RZ, 0x33, !PT ;  /* 0x00000005ff009212 */ /* 0x000fc800078e33ff */
[----:B------:R-:W-:Y:S01]  /*0620*/  SHF.R.S32.HI R11, RZ, 0x1f, R0 ;  /* 0x0000001fff0b7819 */ /* 0x000fe20000011400 */
[----:B------:R-:W-:Y:S06]  /*0630*/  BRA.U !UP0, `(.L_x_667) ;  /* 0x00000001081c7547 */ /* 0x000fec000b800000 */
[----:B------:R-:W1:Y:S01]  /*0640*/  LDCU UR5, c[0x0][0x430] ;  /* 0x00008600ff0577ac */ /* 0x000e620008000800 */
[----:B------:R-:W1:Y:S01]  /*0650*/  LDCU UR4, c[0x0][0x454] ;  /* 0x00008a80ff0477ac */ /* 0x000e620008000800 */
[----:B------:R-:W2:Y:S01]  /*0660*/  LDCU UR44, c[0x0][0x444] ;  /* 0x00008880ff2c77ac */ /* 0x000ea20008000800 */
[----:B-1----:R-:W-:Y:S02]  /*0670*/  ULEA UR4, UR5, UR4, 0x7 ;  /* 0x0000000405047291 */ /* 0x002fe4000f8e38ff */
[----:B--2---:R-:W-:-:S04]  /*0680*/  UIMAD UR32, UR37, UR44, UR40 ;  /* 0x0000002c252072a4 */ /* 0x004fc8000f8e0228 */
[----:B------:R-:W-:Y:S01]  /*0690*/  UIMAD UR32, UR4, UR24, UR32 ;  /* 0x00000018042072a4 */ /* 0x000fe2000f8e0220 */
[----:B------:R-:W-:Y:S11]  /*06a0*/  BRA `(.L_x_668) ;  /* 0x0000000000107947 */ /* 0x000ff60003800000 */
.L_x_667:
[----:B------:R-:W1:Y:S01]  /*06b0*/  LDCU UR32, c[0x0][0x3e0] ;  /* 0x00007c00ff2077ac */ /* 0x000e620008000800 */
[----:B------:R-:W2:Y:S01]  /*06c0*/  LDCU UR44, c[0x0][0x444] ;  /* 0x00008880ff2c77ac */ /* 0x000ea20008000800 */
[----:B-1----:R-:W-:-:S04]  /*06d0*/  UIMAD UR32, UR37, UR32, UR24 ;  /* 0x00000020252072a4 */ /* 0x002fc8000f8e0218 */
[----:B--2---:R-:W-:-:S12]  /*06e0*/  UIMAD UR32, UR32, UR44, URZ ;  /* 0x0000002c202072a4 */ /* 0x004fd8000f8e02ff */
.L_x_668:
[----:B------:R-:W1:Y:S01]  /*06f0*/  S2R R192, SR_TID.X ;  /* 0x0000000000c07919 */ /* 0x000e620000002100 */
[----:B------:R-:W2:Y:S01]  /*0700*/  LDCU.64 UR12, c[0x0][0x3a0] ;  /* 0x00007400ff0c77ac */ /* 0x000ea20008000a00 */
[----:B------:R-:W3:Y:S01]  /*0710*/  LDC R12, c[0x0][0x44c] ;  /* 0x00011300ff0c7b82 */ /* 0x000ee20000000800 */
[----:B------:R-:W-:Y:S01]  /*0720*/  IMAD.MOV.U32 R3, RZ, RZ, RZ ;  /* 0x000000ffff037224 */ /* 0x000fe200078e00ff */
[----:B------:R-:W4:Y:S01]  /*0730*/  S2R R31, SR_CTAID.X ;  /* 0x00000000001f7919 */ /* 0x000f220000002500 */
[----:B------:R-:W5:Y:S01]  /*0740*/  LDCU.64 UR4, c[0x0][0x3a8] ;  /* 0x00007500ff0477ac */ /* 0x000f620008000a00 */
[----:B------:R-:W-:Y:S02]  /*0750*/  ISETP.NE.AND P3, PT, RZ, UR39, PT ;  /* 0x00000027ff007c0c */ /* 0x000fe4000bf65270 */
[----:B------:R-:W-:Y:S02]  /*0760*/  CS2R R126, SRZ ;  /* 0x00000000007e7805 */ /* 0x000fe4000001ff00 */
[----:B------:R-:W-:Y:S01]  /*0770*/  CS2R R124, SRZ ;  /* 0x00000000007c7805 */ /* 0x000fe2000001ff00 */
[----:B------:R-:W3:Y:S01]  /*0780*/  LDCU UR38, c[0x0][0x3e0] ;  /* 0x00007c00ff2677ac */ /* 0x000ee20008000800 */
[----:B------:R-:W4:Y:S01]  /*0790*/  LDC.64 R20, c[0x0][0x3b0] ;  /* 0x0000ec00ff147b82 */ /* 0x000f220000000a00 */
[----:B------:R-:W-:-:S02]  /*07a0*/  CS2R R130, SRZ ;  /* 0x0000000000827805 */ /* 0x000fc4000001ff00 */
[----:B------:R-:W-:Y:S01]  /*07b0*/  CS2R R128, SRZ ;  /* 0x0000000000807805 */ /* 0x000fe2000001ff00 */
[----:B------:R-:W1:Y:S01]  /*07c0*/  LDCU.64 UR16, c[0x0][0x588] ;  /* 0x0000b100ff1077ac */ /* 0x000e620008000a00 */
[----:B------:R-:W-:Y:S02]  /*07d0*/  CS2R R122, SRZ ;  /* 0x00000000007a7805 */ /* 0x000fe4000001ff00 */
[----:B------:R-:W-:Y:S02]  /*07e0*/  CS2R R120, SRZ ;  /* 0x0000000000787805 */ /* 0x000fe4000001ff00 */
[----:B------:R-:W-:Y:S01]  /*07f0*/  CS2R R118, SRZ ;  /* 0x0000000000767805 */ /* 0x000fe2000001ff00 */
[----:B------:R-:W-:Y:S01]  /*0800*/  USHF.R.S32.HI UR42, URZ, 0x1f, UR44 ;  /* 0x0000001fff2a7899 */ /* 0x000fe2000801142c */
[----:B------:R-:W4:Y:S01]  /*0810*/  LDC.64 R16, c[0x0][0x590] ;  /* 0x00016400ff107b82 */ /* 0x000f220000000a00 */
[----:B--2---:R-:W-:Y:S01]  /*0820*/  IMAD.U32 R6, RZ, RZ, UR12 ;  /* 0x0000000cff067e24 */ /* 0x004fe2000f8e00ff */
[----:B------:R-:W-:Y:S01]  /*0830*/  UIMAD.WIDE.U32 UR44, UR37, UR44, URZ ;  /* 0x0000002c252c72a5 */ /* 0x000fe2000f8e00ff */
[----:B------:R-:W-:Y:S01]  /*0840*/  CS2R R116, SRZ ;  /* 0x0000000000747805 */ /* 0x000fe2000001ff00 */
[----:B------:R-:W-:Y:S01]  /*0850*/  UIMAD UR12, UR42, UR37, URZ ;  /* 0x000000252a0c72a4 */ /* 0x000fe2000f8e02ff */
[----:B-----5:R-:W-:Y:S01]  /*0860*/  IMAD.U32 R4, RZ, RZ, UR4 ;  /* 0x00000004ff047e24 */ /* 0x020fe2000f8e00ff */
[----:B------:R-:W2:Y:S01]  /*0870*/  LDCU.64 UR6, c[0x0][0x3d0] ;  /* 0x00007a00ff0677ac */ /* 0x000ea20008000a00 */
[----:B------:R-:W-:Y:S01]  /*0880*/  IMAD.U32 R10, RZ, RZ, UR5 ;  /* 0x00000005ff0a7e24 */ /* 0x000fe2000f8e00ff */
[----:B------:R-:W5:Y:S01]  /*0890*/  LDC.64 R24, c[0x0][0x5f8] ;  /* 0x00017e00ff187b82 */ /* 0x000f620000000a00 */
[----:B---3--:R-:W-:Y:S01]  /*08a0*/  IMAD R29, R12, UR38, RZ ;  /* 0x000000260c1d7c24 */ /* 0x008fe2000f8e02ff */
[----:B------:R-:W-:Y:S01]  /*08b0*/  USHF.R.S32.HI UR4, URZ, 0x1f, UR38 ;  /* 0x0000001fff047899 */ /* 0x000fe20008011426 */
[----:B------:R-:W-:Y:S01]  /*08c0*/  CS2R R110, SRZ ;  /* 0x00000000006e7805 */ /* 0x000fe2000001ff00 */
[----:B------:R-:W-:Y:S01]  /*08d0*/  UIADD3 UR12, UPT, UPT, UR45, UR12, URZ ;  /* 0x0000000c2d0c7290 */ /* 0x000fe2000fffe0ff */
[----:B-1----:R-:W-:Y:S01]  /*08e0*/  IMAD.U32 R8, RZ, RZ, UR16 ;  /* 0x00000010ff087e24 */ /* 0x002fe2000f8e00ff */
[--C-:B------:R-:W-:Y:S01]  /*08f0*/  SHF.R.U32.HI R22, RZ, 0x5, R192.reuse ;  /* 0x00000005ff167819 */ /* 0x100fe200000116c0 */
[----:B------:R-:W-:Y:S01]  /*0900*/  IMAD.SHL.U32 R248, R192, 0x8, RZ ;  /* 0x00000008c0f87824 */ /* 0x000fe200078e00ff */
[----:B------:R-:W-:Y:S01]  /*0910*/  UIMAD UR12, UR12, UR38, URZ ;  /* 0x000000260c0c72a4 */ /* 0x000fe2000f8e02ff */
[----:B------:R-:W-:Y:S01]  /*0920*/  SHF.R.U32.HI R30, RZ, 0x2, R192 ;  /* 0x00000002ff1e7819 */ /* 0x000fe200000116c0 */
[----:B------:R-:W1:Y:S01]  /*0930*/  LDCU.64 UR14, c[0x0][0x460] ;  /* 0x00008c00ff0e77ac */ /* 0x000e620008000a00 */
[----:B------:R-:W3:Y:S01]  /*0940*/  LDC.64 R26, c[0x0][0x598] ;  /* 0x00016600ff1a7b82 */ /* 0x000ee20000000a00 */
[----:B------:R-:W-:-:S02]  /*0950*/  LOP3.LUT R186, R248, 0x38, RZ, 0xc0, !PT ;  /* 0x00000038f8ba7812 */ /* 0x000fc400078ec0ff */
[----:B------:R-:W-:Y:S01]  /*0960*/  CS2R R108, SRZ ;  /* 0x00000000006c7805 */ /* 0x000fe2000001ff00 */
[----:B------:R-:W-:Y:S01]  /*0970*/  UIMAD UR12, UR4, UR44, UR12 ;  /* 0x0000002c040c72a4 */ /* 0x000fe2000f8e020c */
[----:B------:R-:W-:Y:S01]  /*0980*/  CS2R R114, SRZ ;  /* 0x0000000000727805 */ /* 0x000fe2000001ff00 */
[----:B------:R-:W2:Y:S01]  /*0990*/  LDCU.64 UR4, c[0x0][0x3d8] ;  /* 0x00007b00ff0477ac */ /* 0x000ea20008000a00 */
[----:B------:R-:W-:Y:S01]  /*09a0*/  IMAD.MOV.U32 R2, RZ, RZ, R186 ;  /* 0x000000ffff027224 */ /* 0x000fe200078e00ba */
[----:B------:R-:W-:Y:S02]  /*09b0*/  CS2R R112, SRZ ;  /* 0x0000000000707805 */ /* 0x000fe4000001ff00 */
[----:B------:R-:W-:Y:S01]  /*09c0*/  CS2R R106, SRZ ;  /* 0x00000000006a7805 */ /* 0x000fe2000001ff00 */
[----:B------:R-:W-:Y:S01]  /*09d0*/  ULEA UR41, UR41, 0xffffff80, 0x7 ;  /* 0xffffff8029297891 */ /* 0x000fe2000f8e38ff */
[--C-:B------:R-:W-:Y:S01]  /*09e0*/  IMAD.WIDE.U32 R8, R8, UR37, R2.reuse ;  /* 0x0000002508087c25 */ /* 0x100fe2000f8e0002 */
[----:B------:R-:W-:Y:S01]  /*09f0*/  ULEA UR34, UR33, UR34, 0x7 ;  /* 0x0000002221227291 */ /* 0x000fe2000f8e38ff */
[----:B------:R-:W-:Y:S01]  /*0a00*/  CS2R R104, SRZ ;  /* 0x0000000000687805 */ /* 0x000fe2000001ff00 */
[----:B------:R-:W-:Y:S01]  /*0a10*/  ULEA UR32, UR33, UR32, 0x7 ;  /* 0x0000002021207291 */ /* 0x000fe2000f8e38ff */
[----:B------:R-:W-:Y:S01]  /*0a20*/  IMAD.WIDE.U32 R6, R6, UR37, R2 ;  /* 0x0000002506067c25 */ /* 0x000fe2000f8e0002 */
[----:B------:R-:W-:-:S02]  /*0a30*/  CS2R R102, SRZ ;  /* 0x0000000000667805 */ /* 0x000fc4000001ff00 */
[----:B------:R-:W-:Y:S01]  /*0a40*/  CS2R R100, SRZ ;  /* 0x0000000000647805 */ /* 0x000fe2000001ff00 */
[----:B-1----:R-:W-:Y:S01]  /*0a50*/  UISETP.NE.U32.AND UP0, UPT, UR14, URZ, UPT ;  /* 0x000000ff0e00728c */ /* 0x002fe2000bf05070 */
[----:B------:R-:W-:Y:S01]  /*0a60*/  IMAD.WIDE.U32 R4, R4, UR37, R2 ;  /* 0x0000002504047c25 */ /* 0x000fe2000f8e0002 */
[----:B------:R-:W-:Y:S02]  /*0a70*/  CS2R R94, SRZ ;  /* 0x00000000005e7805 */ /* 0x000fe4000001ff00 */
[----:B------:R-:W-:Y:S01]  /*0a80*/  CS2R R92, SRZ ;  /* 0x00000000005c7805 */ /* 0x000fe2000001ff00 */
[----:B------:R-:W-:Y:S01]  /*0a90*/  UISETP.NE.AND.EX UP0, UPT, UR15, URZ, UPT, UP0 ;  /* 0x000000ff0f00728c */ /* 0x000fe2000bf05300 */
[----:B------:R-:W-:Y:S01]  /*0aa0*/  IMAD.SHL.U32 R3, R22, 0x10, RZ ;  /* 0x0000001016037824 */ /* 0x000fe200078e00ff */
[----:B------:R-:W-:Y:S01]  /*0ab0*/  CS2R R98, SRZ ;  /* 0x0000000000627805 */ /* 0x000fe2000001ff00 */
[----:B------:R-:W-:Y:S01]  /*0ac0*/  IMAD.U32 R2, RZ, RZ, UR17 ;  /* 0x00000011ff027e24 */ /* 0x000fe2000f8e00ff */
[----:B------:R-:W-:Y:S01]  /*0ad0*/  UIMAD.WIDE.U32 UR16, UR44, UR38, URZ ;  /* 0x000000262c1072a5 */ /* 0x000fe2000f8e00ff */
[----:B------:R-:W-:Y:S01]  /*0ae0*/  IMAD R5, R10, UR37, R5 ;  /* 0x000000250a057c24 */ /* 0x000fe2000f8e0205 */
[----:B------:R-:W-:Y:S01]  /*0af0*/  LOP3.LUT R3, R3, 0x30, RZ, 0xc0, !PT ;  /* 0x0000003003037812 */ /* 0x000fe200078ec0ff */
[----:B------:R-:W-:Y:S01]  /*0b00*/  IMAD R9, R2, UR37, R9 ;  /* 0x0000002502097c24 */ /* 0x000fe2000f8e0209 */
[----:B------:R-:W-:Y:S01]  /*0b10*/  UIADD3 UR12, UPT, UPT, UR17, UR12, URZ ;  /* 0x0000000c110c7290 */ /* 0x000fe2000fffe0ff */
[----:B------:R-:W-:Y:S01]  /*0b20*/  IMAD.U32 R2, RZ, RZ, UR13 ;  /* 0x0000000dff027e24 */ /* 0x000fe2000f8e00ff */
[----:B------:R-:W-:Y:S01]  /*0b30*/  LOP3.LUT R30, R3, 0x7, R30, 0xf8, !PT ;  /* 0x00000007031e7812 */ /* 0x000fe200078ef81e */
[----:B--2---:R-:W-:Y:S01]  /*0b40*/  IMAD.WIDE.U32 R18, R0, UR4, R4 ;  /* 0x0000000400127c25 */ /* 0x004fe2000f8e0004 */
[----:B------:R-:W-:Y:S01]  /*0b50*/  SHF.R.S32.HI R10, RZ, 0x1f, R12 ;  /* 0x0000001fff0a7819 */ /* 0x000fe2000001140c */
[----:B------:R-:W-:Y:S01]  /*0b60*/  USEL UR40, UR40, URZ, UP0 ;  /* 0x000000ff28287287 */ /* 0x000fe20008000000 */
[----:B------:R-:W-:Y:S01]  /*0b70*/  CS2R R96, SRZ ;  /* 0x0000000000607805 */ /* 0x000fe2000001ff00 */
[----:B------:R-:W-:Y:S01]  /*0b80*/  IMAD R3, R2, UR37, R7 ;  /* 0x0000002502037c24 */ /* 0x000fe2000f8e0207 */
[----:B------:R-:W-:Y:S01]  /*0b90*/  CS2R R90, SRZ ;  /* 0x00000000005a7805 */ /* 0x000fe2000001ff00 */
[----:B------:R-:W-:Y:S01]  /*0ba0*/  IMAD.MOV.U32 R2, RZ, RZ, R6 ;  /* 0x000000ffff027224 */ /* 0x000fe200078e0006 */
[----:B------:R-:W-:Y:S01]  /*0bb0*/  UIADD3 UR40, UP0, UPT, UR41, UR40, URZ ;  /* 0x0000002829287290 */ /* 0x000fe2000ff1e0ff */
[----:B------:R-:W-:Y:S01]  /*0bc0*/  IMAD R6, R11, UR6, RZ ;  /* 0x000000060b067c24 */ /* 0x000fe2000f8e02ff */
[----:B------:R-:W-:Y:S01]  /*0bd0*/  CS2R R88, SRZ ;  /* 0x0000000000587805 */ /* 0x000fe2000001ff00 */
[----:B------:R-:W-:Y:S01]  /*0be0*/  IMAD.WIDE.U32 R14, R0, UR6, R2 ;  /* 0x00000006000e7c25 */ /* 0x000fe2000f8e0002 */
[----:B------:R-:W-:-:S02]  /*0bf0*/  CS2R R86, SRZ ;  /* 0x0000000000567805 */ /* 0x000fc4000001ff00 */
[----:B------:R-:W-:Y:S02]  /*0c00*/  CS2R R84, SRZ ;  /* 0x0000000000547805 */ /* 0x000fe4000001ff00 */
[----:B------:R-:W-:Y:S01]  /*0c10*/  CS2R R78, SRZ ;  /* 0x00000000004e7805 */ /* 0x000fe2000001ff00 */
[----:B------:R-:W-:Y:S01]  /*0c20*/  IMAD R23, R0, UR7, R6 ;  /* 0x0000000700177c24 */ /* 0x000fe2000f8e0206 */
[----:B------:R-:W1:Y:S01]  /*0c30*/  LDCU.64 UR6, c[0x0][0x398] ;  /* 0x00007300ff0677ac */ /* 0x000e620008000a00 */
[C---:B------:R-:W-:Y:S01]  /*0c40*/  IMAD R2, R12.reuse, UR24, RZ ;  /* 0x000000180c027c24 */ /* 0x040fe2000f8e02ff */
[----:B------:R-:W-:Y:S01]  /*0c50*/  CS2R R76, SRZ ;  /* 0x00000000004c7805 */ /* 0x000fe2000001ff00 */
[----:B------:R-:W-:Y:S01]  /*0c60*/  IMAD R7, R12, UR12, RZ ;  /* 0x0000000c0c077c24 */ /* 0x000fe2000f8e02ff */
[----:B------:R-:W-:Y:S01]  /*0c70*/  USHF.R.S32.HI UR12, URZ, 0x1f, UR41 ;  /* 0x0000001fff0c7899 */ /* 0x000fe20008011429 */
[----:B------:R-:W-:Y:S01]  /*0c80*/  IMAD R6, R11, UR4, RZ ;  /* 0x000000040b067c24 */ /* 0x000fe2000f8e02ff */
[----:B------:R-:W-:Y:S01]  /*0c90*/  SHF.R.S32.HI R3, RZ, 0x1f, R2 ;  /* 0x0000001fff037819 */ /* 0x000fe20000011402 */
[----:B----4-:R-:W-:Y:S01]  /*0ca0*/  IMAD.WIDE.U32 R4, R20, UR41, RZ ;  /* 0x0000002914047c25 */ /* 0x010fe2000f8e00ff */
[----:B------:R-:W-:-:S02]  /*0cb0*/  CS2R R82, SRZ ;  /* 0x0000000000527805 */ /* 0x000fc4000001ff00 */
[----:B------:R-:W-:Y:S02]  /*0cc0*/  CS2R R80, SRZ ;  /* 0x0000000000507805 */ /* 0x000fe4000001ff00 */
[----:B------:R-:W-:Y:S01]  /*0cd0*/  CS2R R74, SRZ ;  /* 0x00000000004a7805 */ /* 0x000fe2000001ff00 */
[----:B------:R-:W-:Y:S01]  /*0ce0*/  IMAD R28, R0, UR5, R6 ;  /* 0x00000005001c7c24 */ /* 0x000fe2000f8e0206 */
[----:B------:R-:W2:Y:S01]  /*0cf0*/  LDCU.64 UR4, c[0x0][0x3c8] ;  /* 0x00007900ff0477ac */ /* 0x000ea20008000a00 */
[----:B------:R-:W-:Y:S01]  /*0d00*/  IMAD R0, R20, UR12, RZ ;  /* 0x0000000c14007c24 */ /* 0x000fe2000f8e02ff */
[----:B------:R-:W-:Y:S01]  /*0d10*/  CS2R R72, SRZ ;  /* 0x0000000000487805 */ /* 0x000fe2000001ff00 */
[----:B------:R-:W-:Y:S01]  /*0d20*/  IMAD.WIDE.U32 R2, R12, UR16, R2 ;  /* 0x000000100c027c25 */ /* 0x000fe2000f8e0002 */
[----:B------:R-:W-:Y:S02]  /*0d30*/  CS2R R70, SRZ ;  /* 0x0000000000467805 */ /* 0x000fe4000001ff00 */
[----:B------:R-:W-:Y:S01]  /*0d40*/  CS2R R68, SRZ ;  /* 0x0000000000447805 */ /* 0x000fe2000001ff00 */
[----:B------:R-:W-:Y:S01]  /*0d50*/  IMAD R7, R10, UR16, R7 ;  /* 0x000000100a077c24 */ /* 0x000fe2000f8e0207 */
[----:B------:R-:W-:Y:S01]  /*0d60*/  LOP3.LUT R10, R192, 0x1f, RZ, 0xc0, !PT ;  /* 0x0000001fc00a7812 */ /* 0x000fe200078ec0ff */
[----:B------:R-:W-:-:S02]  /*0d70*/  IMAD R0, R21, UR41, R0 ;  /* 0x0000002915007c24 */ /* 0x000fc4000f8e0200 */
[----:B------:R-:W-:Y:S01]  /*0d80*/  IMAD.MOV.U32 R6, RZ, RZ, R2 ;  /* 0x000000ffff067224 */ /* 0x000fe200078e0002 */
[----:B------:R-:W-:Y:S01]  /*0d90*/  LOP3.LUT R2, R4, R186, RZ, 0xfc, !PT ;  /* 0x000000ba04027212 */ /* 0x000fe200078efcff */
[----:B------:R-:W-:Y:S02]  /*0da0*/  IMAD.IADD R7, R3, 0x1, R7 ;  /* 0x0000000103077824 */ /* 0x000fe400078e0207 */
[----:B------:R-:W-:Y:S02]  /*0db0*/  IMAD.IADD R3, R5, 0x1, R0 ;  /* 0x0000000105037824 */ /* 0x000fe400078e0200 */
[----:B------:R-:W-:Y:S01]  /*0dc0*/  IMAD R4, R16, UR12, RZ ;  /* 0x0000000c10047c24 */ /* 0x000fe2000f8e02ff */
[----:B------:R-:W-:Y:S01]  /*0dd0*/  UIADD3.X UR12, UPT, UPT, URZ, UR12, URZ, UP0, !UPT ;  /* 0x0000000cff0c7290 */ /* 0x000fe200087fe4ff */
[----:B-1----:R-:W-:Y:S02]  /*0de0*/  IMAD.U32 R0, RZ, RZ, UR6 ;  /* 0x00000006ff007e24 */ /* 0x002fe4000f8e00ff */
[----:B------:R-:W-:-:S04]  /*0df0*/  IMAD.WIDE R12, R12, UR38, RZ ;  /* 0x000000260c0c7c25 */ /* 0x000fc8000f8e02ff */
[----:B------:R-:W-:Y:S02]  /*0e00*/  IMAD R22, R29, R22, R10 ;  /* 0x000000161d167224 */ /* 0x000fe400078e020a */
[----:B------:R-:W-:Y:S01]  /*0e10*/  IMAD.U32 R5, RZ, RZ, UR7 ;  /* 0x00000007ff057e24 */ /* 0x000fe2000f8e00ff */
[----:B------:R-:W1:Y:S01]  /*0e20*/  LDCU.64 UR6, c[0x0][0x550] ;  /* 0x0000aa00ff0677ac */ /* 0x000e620008000a00 */
[----:B------:R-:W-:-:S04]  /*0e30*/  IMAD.WIDE.U32 R2, R0, UR37, R2 ;  /* 0x0000002500027c25 */ /* 0x000fc8000f8e0002 */
[----:B------:R-:W-:Y:S02]  /*0e40*/  IMAD R4, R17, UR41, R4 ;  /* 0x0000002911047c24 */ /* 0x000fe4000f8e0204 */
[----:B------:R-:W-:-:S04]  /*0e50*/  IMAD.WIDE.U32 R10, R16, UR41, R8 ;  /* 0x00000029100a7c25 */ /* 0x000fc8000f8e0008 */
[----:B------:R-:W-:Y:S02]  /*0e60*/  IMAD R13, R13, UR40, RZ ;  /* 0x000000280d0d7c24 */ /* 0x000fe4000f8e02ff */
[----:B------:R-:W-:-:S04]  /*0e70*/  IMAD.WIDE.U32 R8, R12, UR40, R6 ;  /* 0x000000280c087c25 */ /* 0x000fc8000f8e0006 */
[----:B------:R-:W-:Y:S02]  /*0e80*/  IMAD R5, R5, UR37, R3 ;  /* 0x0000002505057c24 */ /* 0x000fe4000f8e0203 */
[----:B-----5:R-:W-:-:S04]  /*0e90*/  IMAD.WIDE.U32 R6, R31, R24, RZ ;  /* 0x000000181f067225 */ /* 0x020fc800078e00ff */
[----:B------:R-:W-:Y:S01]  /*0ea0*/  IMAD.IADD R3, R11, 0x1, R4 ;  /* 0x000000010b037824 */ /* 0x000fe200078e0204 */
[----:B------:R-:W-:Y:S01]  /*0eb0*/  SEL R6, R6, RZ, P3 ;  /* 0x000000ff06067207 */ /* 0x000fe20001800000 */
[----:B------:R-:W-:Y:S01]  /*0ec0*/  IMAD R13, R12, UR12, R13 ;  /* 0x0000000c0c0d7c24 */ /* 0x000fe2000f8e020d */
[----:B------:R-:W4:Y:S01]  /*0ed0*/  LDCU.64 UR12, c[0x0][0x380] ;  /* 0x00007000ff0c77ac */ /* 0x000f220008000a00 */
[----:B--2---:R-:W-:Y:S01]  /*0ee0*/  IMAD.U32 R0, RZ, RZ, UR4 ;  /* 0x00000004ff007e24 */ /* 0x004fe2000f8e00ff */
[----:B------:R-:W-:Y:S01]  /*0ef0*/  @P3 BAR.SYNC.DEFER_BLOCKING 0x0 ;  /* 0x0000000000003b1d */ /* 0x000fe20000010000 */
[----:B------:R-:W-:Y:S01]  /*0f00*/  IMAD.MOV.U32 R4, RZ, RZ, R2 ;  /* 0x000000ffff047224 */ /* 0x000fe200078e0002 */
[----:B------:R-:W-:Y:S01]  /*0f10*/  IADD3 R8, P1, P0, R22, R8, R6 ;  /* 0x0000000816087210 */ /* 0x000fe2000783e006 */
[----:B------:R-:W-:Y:S01]  /*0f20*/  IMAD.MOV.U32 R2, RZ, RZ, R10 ;  /* 0x000000ffff027224 */ /* 0x000fe200078e000a */
[----:B------:R-:W-:Y:S01]  /*0f30*/  SHF.R.S32.HI R6, RZ, 0x1f, R22 ;  /* 0x0000001fff067819 */ /* 0x000fe20000011416 */
[----:B------:R-:W-:Y:S01]  /*0f40*/  IMAD.WIDE.U32 R4, R0, UR24, R4 ;  /* 0x0000001800047c25 */ /* 0x000fe2000f8e0004 */
[----:B------:R-:W-:-:S02]  /*0f50*/  SHF.R.U32.HI R22, RZ, 0x3, R192 ;  /* 0x00000003ff167819 */ /* 0x000fc400000116c0 */
[----:B------:R-:W-:Y:S01]  /*0f60*/  SHF.L.U64.HI R11, R16, 0x6, R17 ;  /* 0x00000006100b7819 */ /* 0x000fe20000010211 */
[----:B------:R-:W-:Y:S02]  /*0f70*/  IMAD R10, R31, R25, R7 ;  /* 0x000000191f0a7224 */ /* 0x000fe400078e0207 */
[----:B------:R-:W-:Y:S01]  /*0f80*/  IMAD.U32 R0, RZ, RZ, UR5 ;  /* 0x00000005ff007e24 */ /* 0x000fe2000f8e00ff */
[----:B------:R-:W2:Y:S01]  /*0f90*/  LDCU.64 UR4, c[0x0][0x570] ;  /* 0x0000ae00ff0477ac */ /* 0x000ea20008000a00 */
[----:B---3--:R-:W-:-:S04]  /*0fa0*/  IMAD.WIDE.U32 R2, R26, UR24, R2 ;  /* 0x000000181a027c25 */ /* 0x008fc8000f8e0002 */
[----:B------:R-:W-:Y:S01]  /*0fb0*/  IMAD.IADD R7, R9, 0x1, R13 ;  /* 0x0000000109077824 */ /* 0x000fe200078e020d */
[----:B------:R-:W-:Y:S01]  /*0fc0*/  SHF.L.U64.HI R9, R16, 0x5, R17 ;  /* 0x0000000510097819 */ /* 0x000fe20000010211 */
[----:B------:R-:W-:Y:S01]  /*0fd0*/  IMAD R5, R0, UR24, R5 ;  /* 0x0000001800057c24 */ /* 0x000fe2000f8e0205 */
[----:B------:R-:W-:Y:S01]  /*0fe0*/  SEL R0, R10, RZ, P3 ;  /* 0x000000ff0a007207 */ /* 0x000fe20001800000 */
[----:B------:R-:W-:Y:S01]  /*0ff0*/  IMAD R3, R27, UR24, R3 ;  /* 0x000000181b037c24 */ /* 0x000fe2000f8e0203 */
[----:B------:R-:W-:Y:S01]  /*1000*/  LOP3.LUT R10, R248, 0x1f8, RZ, 0xc0, !PT ;  /* 0x000001f8f80a7812 */ /* 0x000fe200078ec0ff */
[----:B------:R-:W-:Y:S01]  /*1010*/  IMAD.WIDE.U32 R4, R22, R20, R4 ;  /* 0x0000001416047225 */ /* 0x000fe200078e0004 */
[----:B------:R-:W-:Y:S02]  /*1020*/  IADD3.X R7, PT, PT, R6, R7, R0, P1, P0 ;  /* 0x0000000706077210 */ /* 0x000fe40000fe0400 */
[----:B------:R-:W-:Y:S01]  /*1030*/  LOP3.LUT R10, R10, 0x38, R192, 0x78, !PT ;  /* 0x000000380a0a7812 */ /* 0x000fe200078e78c0 */
[----:B------:R-:W-:Y:S01]  /*1040*/  IMAD.WIDE.U32 R2, R22, R16, R2 ;  /* 0x0000001016027225 */ /* 0x000fe200078e0002 */
[----:B----4-:R-:W-:-:S02]  /*1050*/  LEA R245, P2, R4, UR12, 0x1 ;  /* 0x0000000c04f57c11 */ /* 0x010fc4000f8408ff */
[----:B------:R-:W-:Y:S01]  /*1060*/  LOP3.LUT R10, R10, 0x1e00, R248, 0xf8, !PT ;  /* 0x00001e000a0a7812 */ /* 0x000fe200078ef8f8 */
[----:B------:R-:W-:Y:S01]  /*1070*/  IMAD.SHL.U32 R6, R29, 0x80, RZ ;  /* 0x000000801d067824 */ /* 0x000fe200078e00ff */
[----:B-1----:R-:W-:Y:S01]  /*1080*/  LEA R246, P1, R2, UR6, 0x1 ;  /* 0x0000000602f67c11 */ /* 0x002fe2000f8208ff */
[C---:B------:R-:W-:Y:S01]  /*1090*/  IMAD R0, R22.reuse, R21, R5 ;  /* 0x0000001516007224 */ /* 0x040fe200078e0205 */
[----:B------:R-:W-:Y:S01]  /*10a0*/  UIADD3 UR6, UP0, UPT, UR36, UR35, URZ ;  /* 0x0000002324067290 */ /* 0x000fe2000ff1e0ff */
[----:B------:R-:W-:Y:S01]  /*10b0*/  IMAD R3, R22, R17, R3 ;  /* 0x0000001116037224 */ /* 0x000fe200078e0203 */
[----:B------:R-:W-:Y:S01]  /*10c0*/  IADD3 R8, P0, PT, R6, R8, RZ ;  /* 0x0000000806087210 */ /* 0x000fe20007f1e0ff */
[----:B------:R-:W-:Y:S01]  /*10d0*/  IMAD.SHL.U32 R5, R16, 0x20, RZ ;  /* 0x0000002010057824 */ /* 0x000fe200078e00ff */
[----:B------:R-:W-:Y:S01]  /*10e0*/  LEA.HI.X R244, R4, UR13, R0, 0x1, P2 ;  /* 0x0000000d04f47c11 */ /* 0x000fe200090f0c00 */
[----:B------:R-:W-:Y:S01]  /*10f0*/  IMAD.IADD R13, R15, 0x1, R23 ;  /* 0x000000010f0d7824 */ /* 0x000fe200078e0217 */
[----:B------:R-:W-:Y:S01]  /*1100*/  LEA.HI.X R243, R2, UR7, R3, 0x1, P1 ;  /* 0x0000000702f37c11 */ /* 0x000fe200088f0c03 */
[----:B------:R-:W-:Y:S01]  /*1110*/  IMAD.SHL.U32 R2, R20, 0x20, RZ ;  /* 0x0000002014027824 */ /* 0x000fe200078e00ff */
[----:B------:R-:W-:Y:S01]  /*1120*/  LEA.HI.X.SX32 R0, R6, R7, 0x1, P0 ;  /* 0x0000000706007211 */ /* 0x000fe200000f0eff */
[----:B------:R-:W-:Y:S01]  /*1130*/  IMAD.MOV.U32 R12, RZ, RZ, R14 ;  /* 0x000000ffff0c7224 */ /* 0x000fe200078e000e */
[C---:B--2---:R-:W-:Y:S01]  /*1140*/  LEA R240, P2, R8.reuse, UR4, 0x2 ;  /* 0x0000000408f07c11 */ /* 0x044fe2000f8410ff */
[----:B------:R-:W1:Y:S01]  /*1150*/  LDC.64 R14, c[0x0][0x3b8] ;  /* 0x0000ee00ff0e7b82 */ /* 0x000e620000000a00 */
[C---:B------:R-:W-:Y:S01]  /*1160*/  LEA R4, P1, R5.reuse, R246, 0x1 ;  /* 0x000000f605047211 */ /* 0x040fe200078208ff */
[----:B------:R-:W-:Y:S01]  /*1170*/  UMOV UR4, UR22 ;  /* 0x0000001600047c82 */ /* 0x000fe20008000000 */
[----:B------:R-:W-:Y:S01]  /*1180*/  LEA.HI.X R241, R8, UR5, R0, 0x2, P2 ;  /* 0x0000000508f17c11 */ /* 0x000fe200090f1400 */
[----:B------:R-:W-:Y:S01]  /*1190*/  IMAD.SHL.U32 R0, R16, 0x40, RZ ;  /* 0x0000004010007824 */ /* 0x000fe200078e00ff */
[----:B------:R-:W-:Y:S01]  /*11a0*/  SHF.L.U64.HI R3, R20, 0x5, R21 ;  /* 0x0000000514037819 */ /* 0x000fe20000010215 */
[----:B------:R-:W-:Y:S01]  /*11b0*/  IMAD.MOV.U32 R8, RZ, RZ, R246 ;  /* 0x000000ffff087224 */ /* 0x000fe200078e00f6 */
[----:B------:R-:W-:Y:S01]  /*11c0*/  LEA R6, P0, R2, R245, 0x1 ;  /* 0x000000f502067211 */ /* 0x000fe200078008ff */
[----:B------:R-:W-:Y:S01]  /*11d0*/  ULOP3.LUT UR7, UR33, 0x80000001, URZ, 0xc0, !UPT ;  /* 0x8000000121077892 */ /* 0x000fe2000f8ec0ff */
[----:B------:R-:W-:Y:S01]  /*11e0*/  LEA.HI.X R5, R5, R243, R9, 0x1, P1 ;  /* 0x000000f305057211 */ /* 0x000fe200008f0c09 */
[----:B------:R-:W-:Y:S01]  /*11f0*/  IMAD.MOV.U32 R9, RZ, RZ, R243 ;  /* 0x000000ffff097224 */ /* 0x000fe200078e00f3 */
[----:B------:R-:W-:Y:S01]  /*1200*/  LEA R10, R10, UR4, 0x1 ;  /* 0x000000040a0a7c11 */ /* 0x000fe2000f8e08ff */
[----:B------:R-:W-:Y:S01]  /*1210*/  USHF.R.S32.HI UR5, URZ, 0x1f, UR35 ;  /* 0x0000001fff057899 */ /* 0x000fe20008011423 */
[----:B------:R-:W-:Y:S01]  /*1220*/  LEA.HI.X R7, R2, R244, R3, 0x1, P0 ;  /* 0x000000f402077211 */ /* 0x000fe200000f0c03 */
[----:B------:R-:W-:Y:S01]  /*1230*/  UISETP.NE.AND UP1, UPT, UR7, 0x1, UPT ;  /* 0x000000010700788c */ /* 0x000fe2000bf25270 */
[----:B------:R-:W-:Y:S01]  /*1240*/  IADD3 R2, P1, PT, R0, R4, RZ ;  /* 0x0000000400027210 */ /* 0x000fe20007f3e0ff */
[----:B------:R-:W-:Y:S01]  /*1250*/  @!PT LDS RZ, [RZ] ;  /* 0x00000000fffff984 */ /* 0x000fe20000000800 */
[----:B------:R-:W-:Y:S01]  /*1260*/  @!PT LDS RZ, [RZ] ;  /* 0x00000000fffff984 */ /* 0x000fe20000000800 */
[----:B------:R-:W-:Y:S01]  /*1270*/  @!PT LDS RZ, [RZ] ;  /* 0x00000000fffff984 */ /* 0x000fe20000000800 */
[----:B------:R2:W-:Y:S01]  /*1280*/  LDGSTS.E.BYPASS.LTC128B.128 [R10+0x8000], desc[UR28][R8.64] ;  /* 0x08000000080a7fae */ /* 0x0005e2000b981a1c */
[----:B------:R-:W-:Y:S01]  /*1290*/  ULEA.HI.X.SX32 UR36, UR36, UR5, 0x1, UP0 ;  /* 0x0000000524247291 */ /* 0x000fe200080f0eff */
[----:B------:R-:W3:Y:S01]  /*12a0*/  LDC.64 R16, c[0x0][0x3c0] ;  /* 0x0000f000ff107b82 */ /* 0x000ee20000000a00 */
[----:B------:R-:W-:Y:S01]  /*12b0*/  USEL UR5, URZ, 0x4000, UP1 ;  /* 0x00004000ff057887 */ /* 0x000fe20008800000 */
[----:B------:R-:W-:Y:S01]  /*12c0*/  IMAD.X R3, R11, 0x1, R5, P1 ;  /* 0x000000010b037824 */ /* 0x000fe200008e0605 */
[----:B------:R-:W-:Y:S01]  /*12d0*/  LDGSTS.E.BYPASS.LTC128B.128 [R10+0x9000], desc[UR28][R4.64] ;  /* 0x09000000040a7fae */ /* 0x000fe2000b981a1c */
[----:B------:R-:W4:Y:S01]  /*12e0*/  LDCU.64 UR12, c[0x0][0x388] ;  /* 0x00007100ff0c77ac */ /* 0x000f220008000a00 */
[----:B------:R-:W-:-:S02]  /*12f0*/  IMAD.IADD R19, R19, 0x1, R28 ;  /* 0x0000000113137824 */ /* 0x000fc400078e021c */
[----:B------:R5:W-:Y:S01]  /*1300*/  LDGSTS.E.BYPASS.LTC128B.128 [R10+0xa000], desc[UR28][R2.64] ;  /* 0x0a000000020a7fae */ /* 0x000be2000b981a1c */
[----:B------:R-:W-:Y:S01]  /*1310*/  UISETP.GE.AND UP0, UPT, UR31, 0x1, UPT ;  /* 0x000000011f00788c */ /* 0x000fe2000bf06270 */
[----:B--2---:R-:W-:Y:S01]  /*1320*/  IADD3 R8, P0, PT, R2, R0, RZ ;  /* 0x0000000002087210 */ /* 0x004fe20007f1e0ff */
[----:B-1----:R-:W-:-:S04]  /*1330*/  IMAD R0, R14, UR36, RZ ;  /* 0x000000240e007c24 */ /* 0x002fc8000f8e02ff */
[----:B------:R-:W-:Y:S01]  /*1340*/  IMAD.X R9, R3, 0x1, R11, P0 ;  /* 0x0000000103097824 */ /* 0x000fe200000e060b */
[----:B------:R-:W-:Y:S01]  /*1350*/  SHF.L.U64.HI R11, R20, 0x6, R21 ;  /* 0x00000006140b7819 */ /* 0x000fe20000010215 */
[----:B------:R-:W-:Y:S02]  /*1360*/  VIADD R21, R10, UR5 ;  /* 0x000000050a157c36 */ /* 0x000fe40008000000 */
[----:B-----5:R-:W-:Y:S01]  /*1370*/  IMAD.SHL.U32 R3, R20, 0x40, RZ ;  /* 0x0000004014037824 */ /* 0x020fe200078e00ff */
[----:B------:R1:W-:Y:S01]  /*1380*/  LDGSTS.E.BYPASS.LTC128B.128 [R10+0xb000], desc[UR28][R8.64] ;  /* 0x0b000000080a7fae */ /* 0x0003e2000b981a1c */
[----:B------:R-:W-:Y:S02]  /*1390*/  IMAD R0, R15, UR6, R0 ;  /* 0x000000060f007c24 */ /* 0x000fe4000f8e0200 */
[----:B------:R-:W-:Y:S01]  /*13a0*/  IMAD.WIDE.U32 R4, R14, UR6, R12 ;  /* 0x000000060e047c25 */ /* 0x000fe2000f8e000c */
[----:B------:R-:W-:-:S03]  /*13b0*/  IADD3 R2, P1, PT, R3, R6, RZ ;  /* 0x0000000603027210 */ /* 0x000fc60007f3e0ff */
[----:B------:R-:W-:Y:S02]  /*13c0*/  IMAD.IADD R5, R5, 0x1, R0 ;  /* 0x0000000105057824 */ /* 0x000fe400078e0200 */
[----:B-1----:R-:W-:Y:S02]  /*13d0*/  IMAD.MOV.U32 R8, RZ, RZ, R245 ;  /* 0x000000ffff087224 */ /* 0x002fe400078e00f5 */
[----:B------:R-:W-:-:S05]  /*13e0*/  IMAD.MOV.U32 R9, RZ, RZ, R244 ;  /* 0x000000ffff097224 */ /* 0x000fca00078e00f4 */
[----:B------:R1:W-:Y:S04]  /*13f0*/  LDGSTS.E.BYPASS.LTC128B.128 [R21], desc[UR28][R8.64] ;  /* 0x0000000008157fae */ /* 0x0003e8000b981a1c */
[----:B------:R-:W-:Y:S01]  /*1400*/  LDGSTS.E.BYPASS.LTC128B.128 [R21+0x1000], desc[UR28][R6.64] ;  /* 0x0100000006157fae */ /* 0x000fe2000b981a1c */
[----:B-1----:R-:W-:Y:S01]  /*1410*/  IADD3 R8, P0, PT, R2, R3, RZ ;  /* 0x0000000302087210 */ /* 0x002fe20007f1e0ff */
[----:B------:R-:W-:-:S04]  /*1420*/  IMAD.X R3, R11, 0x1, R7, P1 ;  /* 0x000000010b037824 */ /* 0x000fc800008e0607 */
[----:B------:R-:W-:Y:S01]  /*1430*/  IMAD.X R9, R3, 0x1, R11, P0 ;  /* 0x0000000103097824 */ /* 0x000fe200000e060b */
[----:B------:R1:W-:Y:S01]  /*1440*/  LDGSTS.E.BYPASS.LTC128B.128 [R21+0x2000], desc[UR28][R2.64] ;  /* 0x0200000002157fae */ /* 0x0003e2000b981a1c */
[----:B------:R-:W-:-:S03]  /*1450*/  IMAD.SHL.U32 R11, R14, 0x20, RZ ;  /* 0x000000200e0b7824 */ /* 0x000fc600078e00ff */
[----:B------:R2:W-:Y:S01]  /*1460*/  LDGSTS.E.BYPASS.LTC128B.128 [R21+0x3000], desc[UR28][R8.64] ;  /* 0x0300000008157fae */ /* 0x0005e2000b981a1c */
[----:B-1----:R-:W-:Y:S01]  /*1470*/  IMAD.WIDE.U32 R2, R22, R14, R4 ;  /* 0x0000000e16027225 */ /* 0x002fe200078e0004 */
[----:B------:R-:W-:-:S03]  /*1480*/  SHF.L.U64.HI R5, R14, 0x5, R15 ;  /* 0x000000050e057819 */ /* 0x000fc6000001020f */
[----:B------:R-:W-:Y:S01]  /*1490*/  IMAD R0, R22, R15, R3 ;  /* 0x0000000f16007224 */ /* 0x000fe200078e0203 */
[-C--:B------:R-:W-:Y:S01]  /*14a0*/  LEA R7, P0, R14, R2.reuse, 0x6 ;  /* 0x000000020e077211 */ /* 0x080fe200078030ff */
[----:B---3--:R-:W-:Y:S01]  /*14b0*/  IMAD R3, R16, UR36, RZ ;  /* 0x0000002410037c24 */ /* 0x008fe2000f8e02ff */
[----:B----4-:R-:W-:Y:S01]  /*14c0*/  LEA R12, P2, R2, UR12, 0x1 ;  /* 0x0000000c020c7c11 */ /* 0x010fe2000f8408ff */
[----:B------:R-:W1:Y:S01]  /*14d0*/  LDCU.64 UR36, c[0x0][0x5e8] ;  /* 0x0000bd00ff2477ac */ /* 0x000e620008000a00 */
[----:B--2---:R-:W-:Y:S01]  /*14e0*/  IADD3 R9, P1, PT, R11, R2, RZ ;  /* 0x000000020b097210 */ /* 0x004fe20007f3e0ff */
[----:B------:R-:W-:Y:S01]  /*14f0*/  IMAD R20, R17, UR6, R3 ;  /* 0x0000000611147c24 */ /* 0x000fe2000f8e0203 */
[----:B------:R-:W-:Y:S02]  /*1500*/  LEA.HI.X R14, R14, R0, R15, 0x6, P0 ;  /* 0x000000000e0e7211 */ /* 0x000fe400000f340f */
[----:B------:R-:W-:Y:S01]  /*1510*/  IADD3 R11, P0, PT, R7, R11, RZ ;  /* 0x0000000b070b7210 */ /* 0x000fe20007f1e0ff */
[--C-:B------:R-:W-:Y:S01]  /*1520*/  IMAD.X R15, R5, 0x1, R0.reuse, P1 ;  /* 0x00000001050f7824 */ /* 0x100fe200008e0600 */
[----:B------:R-:W-:Y:S01]  /*1530*/  LEA.HI.X R13, R2, UR13, R0, 0x1, P2 ;  /* 0x0000000d020d7c11 */ /* 0x000fe200090f0c00 */
[----:B------:R-:W-:Y:S01]  /*1540*/  IMAD.WIDE.U32 R2, R16, UR6, R18 ;  /* 0x0000000610027c25 */ /* 0x000fe2000f8e0012 */
[----:B------:R-:W-:Y:S01]  /*1550*/  LEA R4, P2, R9, UR12, 0x1 ;  /* 0x0000000c09047c11 */ /* 0x000fe2000f8408ff */
[----:B------:R-:W2:Y:S01]  /*1560*/  LDCU.64 UR6, c[0x0][0x390] ;  /* 0x00007200ff0677ac */ /* 0x000ea20008000a00 */
[----:B------:R-:W-:Y:S01]  /*1570*/  LEA R8, P1, R7, UR12, 0x1 ;  /* 0x0000000c07087c11 */ /* 0x000fe2000f8208ff */
[----:B------:R-:W-:Y:S01]  /*1580*/  IMAD.X R0, R14, 0x1, R5, P0 ;  /* 0x000000010e007824 */ /* 0x000fe200000e0605 */
[----:B------:R-:W-:Y:S01]  /*1590*/  LEA R6, P0, R11, UR12, 0x1 ;  /* 0x0000000c0b067c11 */ /* 0x000fe2000f8008ff */
[----:B------:R-:W-:Y:S01]  /*15a0*/  IMAD.IADD R3, R3, 0x1, R20 ;  /* 0x0000000103037824 */ /* 0x000fe200078e0214 */
[----:B------:R-:W-:Y:S01]  /*15b0*/  LEA.HI.X R5, R9, UR13, R15, 0x1, P2 ;  /* 0x0000000d09057c11 */ /* 0x000fe200090f0c0f */
[----:B------:R3:W-:Y:S01]  /*15c0*/  LDGSTS.E.BYPASS.LTC128B.128 [R10+0xc000], desc[UR28][R12.64] ;  /* 0x0c0000000c0a7fae */ /* 0x0007e2000b981a1c */
[----:B------:R-:W-:Y:S01]  /*15d0*/  LEA.HI.X R9, R7, UR13, R14, 0x1, P1 ;  /* 0x0000000d07097c11 */ /* 0x000fe200088f0c0e */
[----:B------:R-:W-:Y:S01]  /*15e0*/  IMAD.WIDE.U32 R2, R22, R16, R2 ;  /* 0x0000001016027225 */ /* 0x000fe200078e0002 */
[----:B------:R-:W-:Y:S01]  /*15f0*/  LEA.HI.X R7, R11, UR13, R0, 0x1, P0 ;  /* 0x0000000d0b077c11 */ /* 0x000fe200080f0c00 */
[----:B------:R4:W-:Y:S01]  /*1600*/  LDGSTS.E.BYPASS.LTC128B.128 [R10+0xd000], desc[UR28][R4.64] ;  /* 0x0d000000040a7fae */ /* 0x0009e2000b981a1c */
[----:B-1----:R-:W-:Y:S01]  /*1610*/  UIMAD.WIDE UR36, UR32, 0x4, UR36 ;  /* 0x00000004202478a5 */ /* 0x002fe2000f8e0224 */
[C---:B------:R-:W-:Y:S01]  /*1620*/  IMAD.SHL.U32 R11, R16.reuse, 0x20, RZ ;  /* 0x00000020100b7824 */ /* 0x040fe200078e00ff */
[----:B------:R-:W-:Y:S01]  /*1630*/  LEA R0, P0, R16, R2, 0x6 ;  /* 0x0000000210007211 */ /* 0x000fe200078030ff */
[----:B------:R-:W-:Y:S01]  /*1640*/  IMAD R3, R22, R17, R3 ;  /* 0x0000001116037224 */ /* 0x000fe200078e0203 */
[----:B------:R2:W-:Y:S04]  /*1650*/  LDGSTS.E.BYPASS.LTC128B.128 [R10+0xe000], desc[UR28][R8.64] ;  /* 0x0e000000080a7fae */ /* 0x0005e8000b981a1c */
[----:B------:R1:W-:Y:S01]  /*1660*/  LDGSTS.E.BYPASS.LTC128B.128 [R10+0xf000], desc[UR28][R6.64] ;  /* 0x0f000000060a7fae */ /* 0x0003e2000b981a1c */
[----:B---3--:R-:W-:-:S02]  /*1670*/  SHF.L.U64.HI R12, R16, 0x5, R17 ;  /* 0x00000005100c7819 */ /* 0x008fc40000010211 */
[----:B----4-:R-:W-:Y:S02]  /*1680*/  IADD3 R4, P1, PT, R11, R2, RZ ;  /* 0x000000020b047210 */ /* 0x010fe40007f3e0ff */
[----:B------:R-:W-:Y:S02]  /*1690*/  LEA.HI.X R5, R16, R3, R17, 0x6, P0 ;  /* 0x0000000310057211 */ /* 0x000fe400000f3411 */
[----:B------:R-:W-:Y:S02]  /*16a0*/  IADD3 R11, P0, PT, R0, R11, RZ ;  /* 0x0000000b000b7210 */ /* 0x000fe40007f1e0ff */
[----:B--2---:R-:W-:Y:S01]  /*16b0*/  LEA R8, P2, R2, UR6, 0x1 ;  /* 0x0000000602087c11 */ /* 0x004fe2000f8408ff */
[--C-:B-1----:R-:W-:Y:S01]  /*16c0*/  IMAD.X R7, R12, 0x1, R3.reuse, P1 ;  /* 0x000000010c077824 */ /* 0x102fe200008e0603 */
[----:B------:R-:W-:Y:S02]  /*16d0*/  LEA R6, P1, R4, UR6, 0x1 ;  /* 0x0000000604067c11 */ /* 0x000fe4000f8208ff */
[----:B------:R-:W-:Y:S01]  /*16e0*/  LEA.HI.X R9, R2, UR7, R3, 0x1, P2 ;  /* 0x0000000702097c11 */ /* 0x000fe200090f0c03 */
[----:B------:R-:W-:Y:S01]  /*16f0*/  IMAD.X R3, R5, 0x1, R12, P0 ;  /* 0x0000000105037824 */ /* 0x000fe200000e060c */
[----:B------:R-:W-:-:S02]  /*1700*/  LEA.HI.X R7, R4, UR7, R7, 0x1, P1 ;  /* 0x0000000704077c11 */ /* 0x000fc400088f0c07 */
[C---:B------:R-:W-:Y:S01]  /*1710*/  LEA R4, P1, R0.reuse, UR6, 0x1 ;  /* 0x0000000600047c11 */ /* 0x040fe2000f8208ff */
[----:B------:R1:W-:Y:S01]  /*1720*/  LDGSTS.E.BYPASS.LTC128B.128 [R10+0x10000], desc[UR28][R8.64] ;  /* 0x10000000080a7fae */ /* 0x0003e2000b981a1c */
[C---:B------:R-:W-:Y:S02]  /*1730*/  LEA R2, P0, R11.reuse, UR6, 0x1 ;  /* 0x000000060b027c11 */ /* 0x040fe4000f8008ff */
[----:B------:R-:W-:Y:S01]  /*1740*/  LEA.HI.X R5, R0, UR7, R5, 0x1, P1 ;  /* 0x0000000700057c11 */ /* 0x000fe200088f0c05 */
[----:B------:R1:W-:Y:S01]  /*1750*/  LDGSTS.E.BYPASS.LTC128B.128 [R10+0x11000], desc[UR28][R6.64] ;  /* 0x11000000060a7fae */ /* 0x0003e2000b981a1c */
[----:B------:R-:W-:Y:S01]  /*1760*/  LEA.HI.X R3, R11, UR7, R3, 0x1, P0 ;  /* 0x000000070b037c11 */ /* 0x000fe200080f0c03 */
[----:B------:R-:W2:Y:S02]  /*1770*/  LDCU.64 UR6, c[0x0][0x420] ;  /* 0x00008400ff0677ac */ /* 0x000ea40008000a00 */
[----:B------:R1:W-:Y:S04]  /*1780*/  LDGSTS.E.BYPASS.LTC128B.128 [R10+0x12000], desc[UR28][R4.64] ;  /* 0x12000000040a7fae */ /* 0x0003e8000b981a1c */
[----:B------:R1:W-:Y:S04]  /*1790*/  LDGSTS.E.BYPASS.LTC128B.128 [R10+0x13000], desc[UR28][R2.64] ;  /* 0x13000000020a7fae */ /* 0x0003e8000b981a1c */
[----:B------:R-:W0:Y:S01]  /*17a0*/  LDGDEPBAR ;  /* 0x00000000000079af */ /* 0x000e220000000000 */
[----:B--2---:R-:W-:Y:S01]  /*17b0*/  UIMAD.WIDE UR38, UR34, 0x4, UR6 ;  /* 0x00000004222678a5 */ /* 0x004fe2000f8e0206 */
[----:B------:R-:W-:Y:S11]  /*17c0*/  BRA.U !UP0, `(.L_x_669) ;  /* 0x0000004908347547 */ /* 0x000ff6000b800000 */
[----:B-1----:R-:W-:Y:S01]  /*17d0*/  IMAD.MOV.U32 R2, RZ, RZ, 0x4 ;  /* 0x00000004ff027424 */ /* 0x002fe200078e00ff */
[----:B------:R-:W-:Y:S01]  /*17e0*/  SHF.R.U32.HI R0, RZ, 0x1, R192 ;  /* 0x00000001ff007819 */ /* 0x000fe200000116c0 */
[----:B------:R-:W-:Y:S01]  /*17f0*/  IMAD.SHL.U32 R4, R192, 0x40, RZ ;  /* 0x00000040c0047824 */ /* 0x000fe200078e00ff */
[----:B------:R-:W1:Y:S01]  /*1800*/  LDC R242, c[0x0][0x44c] ;  /* 0x00011300fff27b82 */ /* 0x000e620000000800 */
[----:B------:R-:W-:Y:S01]  /*1810*/  IMAD.WIDE.U32 R2, R30, R2, UR38 ;  /* 0x000000261e027e25 */ /* 0x000fe2000f8e0002 */
[----:B------:R-:W2:Y:S04]  /*1820*/  LDCU UR12, c[0x0][0x3b0] ;  /* 0x00007600ff0c77ac */ /* 0x000ea80008000800 */
[----:B------:R-:W5:Y:S01]  /*1830*/  LDG.E R252, desc[UR28][R2.64] ;  /* 0x0000001c02fc7981 */ /* 0x000f62000c1e1900 */
[----:B------:R-:W-:Y:S01]  /*1840*/  IMAD.SHL.U32 R5, R192, 0x20, RZ ;  /* 0x00000020c0057824 */ /* 0x000fe200078e00ff */
[----:B------:R-:W3:Y:S02]  /*1850*/  LDCU UR13, c[0x0][0x3b4] ;  /* 0x00007680ff0d77ac */ /* 0x000ee40008000800 */
[----:B------:R-:W5:Y:S01]  /*1860*/  LDG.E R251, desc[UR28][R2.64+0x20] ;  /* 0x0000201c02fb7981 */ /* 0x000f62000c1e1900 */
[----:B------:R-:W4:Y:S03]  /*1870*/  LDCU UR6, c[0x0][0x590] ;  /* 0x0000b200ff0677ac */ /* 0x000f260008000800 */
[----:B------:R-:W5:Y:S01]  /*1880*/  LDG.E R250, desc[UR28][R2.64+0x100] ;  /* 0x0001001c02fa7981 */ /* 0x000f62000c1e1900 */
[----:B------:R-:W4:Y:S03]  /*1890*/  LDCU UR7, c[0x0][0x594] ;  /* 0x0000b280ff0777ac */ /* 0x000f260008000800 */
[----:B------:R1:W5:Y:S01]  /*18a0*/  LDG.E R249, desc[UR28][R2.64+0x120] ;  /* 0x0001201c02f97981 */ /* 0x000362000c1e1900 */
[----:B------:R-:W-:Y:S01]  /*18b0*/  LOP3.LUT R186, R186, 0x1c0, R4, 0xf8, !PT ;  /* 0x000001c0baba7812 */ /* 0x000fe200078ef804 */
[----:B------:R-:W-:Y:S01]  /*18c0*/  IMAD.MOV.U32 R239, RZ, RZ, R21 ;  /* 0x000000ffffef7224 */ /* 0x000fe200078e0015 */
[----:B--2---:R-:W-:Y:S01]  /*18d0*/  USHF.L.U32 UR16, UR12, 0x7, URZ ;  /* 0x000000070c107899 */ /* 0x004fe200080006ff */
[----:B------:R-:W-:Y:S01]  /*18e0*/  IMAD.MOV.U32 R185, RZ, RZ, 0x40 ;  /* 0x00000040ffb97424 */ /* 0x000fe200078e00ff */
[----:B------:R-:W-:Y:S01]  /*18f0*/  LOP3.LUT R0, R186, 0x8, R0, 0x78, !PT ;  /* 0x00000008ba007812 */ /* 0x000fe200078e7800 */
[----:B------:R-:W-:Y:S01]  /*1900*/  IMAD.MOV.U32 R247, RZ, RZ, 0x10 ;  /* 0x00000010fff77424 */ /* 0x000fe200078e00ff */
[----:B------:R-:W2:Y:S01]  /*1910*/  LDCU UR14, c[0x0][0x3e0] ;  /* 0x00007c00ff0e77ac */ /* 0x000ea20008000800 */
[----:B------:R-:W-:-:S02]  /*1920*/  IMAD.MOV.U32 R188, RZ, RZ, 0x20 ;  /* 0x00000020ffbc7424 */ /* 0x000fc400078e00ff */
[----:B------:R-:W-:Y:S01]  /*1930*/  IMAD.MOV.U32 R127, RZ, RZ, RZ ;  /* 0x000000ffff7f7224 */ /* 0x000fe200078e00ff */
[----:B---3--:R-:W-:Y:S02]  /*1940*/  USHF.L.U64.HI UR13, UR12, 0x6, UR13 ;  /* 0x000000060c0d7899 */ /* 0x008fe4000801020d */
[----:B----4-:R-:W-:Y:S01]  /*1950*/  USHF.L.U32 UR17, UR6, 0x7, URZ ;  /* 0x0000000706117899 */ /* 0x010fe200080006ff */
[----:B------:R-:W3:Y:S01]  /*1960*/  LDCU UR15, c[0x0][0x45c] ;  /* 0x00008b80ff0f77ac */ /* 0x000ee20008000800 */
[----:B------:R-:W-:Y:S02]  /*1970*/  USHF.L.U64.HI UR7, UR6, 0x6, UR7 ;  /* 0x0000000606077899 */ /* 0x000fe40008010207 */
[----:B------:R-:W-:Y:S02]  /*1980*/  USHF.L.U32 UR12, UR12, 0x6, URZ ;  /* 0x000000060c0c7899 */ /* 0x000fe400080006ff */
[----:B------:R-:W-:Y:S01]  /*1990*/  USHF.L.U32 UR6, UR6, 0x6, URZ ;  /* 0x0000000606067899 */ /* 0x000fe200080006ff */
[----:B-1----:R-:W-:-:S02]  /*19a0*/  SHF.R.U32.HI R3, RZ, 0x4, R192 ;  /* 0x00000004ff037819 */ /* 0x002fc400000116c0 */
[----:B------:R-:W-:Y:S02]  /*19b0*/  LOP3.LUT R2, R4, 0x200, RZ, 0xc0, !PT ;  /* 0x0000020004027812 */ /* 0x000fe400078ec0ff */
[----:B------:R-:W-:Y:S02]  /*19c0*/  LOP3.LUT R3, R3, 0x8, RZ, 0xc0, !PT ;  /* 0x0000000803037812 */ /* 0x000fe400078ec0ff */
[----:B------:R-:W-:Y:S02]  /*19d0*/  LOP3.LUT R2, R2, 0xc00, R5, 0xf8, !PT ;  /* 0x00000c0002027812 */ /* 0x000fe400078ef805 */
[----:B------:R-:W-:Y:S02]  /*19e0*/  LOP3.LUT R3, R3, 0x10, R192, 0xf8, !PT ;  /* 0x0000001003037812 */ /* 0x000fe400078ef8c0 */
[----:B------:R-:W1:Y:S01]  /*19f0*/  S2R R192, SR_TID.X ;  /* 0x0000000000c07919 */ /* 0x000e620000002100 */
[----:B------:R-:W-:Y:S02]  /*1a00*/  LOP3.LUT R184, R2, R0, RZ, 0xfc, !PT ;  /* 0x0000000002b87212 */ /* 0x000fe400078efcff */
[----:B------:R-:W-:-:S04]  /*1a10*/  LOP3.LUT R3, R3, R186, RZ, 0x3c, !PT ;  /* 0x000000ba03037212 */ /* 0x000fc800078e3cff */
[----:B------:R-:W-:Y:S01]  /*1a20*/  LOP3.LUT R3, R3, 0x200, R4, 0xf8, !PT ;  /* 0x0000020003037812 */ /* 0x000fe200078ef804 */
[C---:B-1----:R-:W-:Y:S01]  /*1a30*/  IMAD.SHL.U32 R2, R192.reuse, 0x10, RZ ;  /* 0x00000010c0027824 */ /* 0x042fe200078e00ff */
[--C-:B------:R-:W-:Y:S01]  /*1a40*/  SHF.R.U32.HI R190, RZ, 0x1, R192.reuse ;  /* 0x00000001ffbe7819 */ /* 0x100fe200000116c0 */
[C---:B------:R-:W-:Y:S01]  /*1a50*/  IMAD.SHL.U32 R0, R192.reuse, 0x2, RZ ;  /* 0x00000002c0007824 */ /* 0x040fe200078e00ff */
[----:B------:R-:W-:Y:S01]  /*1a60*/  SHF.R.U32.HI R6, RZ, 0x2, R192 ;  /* 0x00000002ff067819 */ /* 0x000fe200000116c0 */
[----:B------:R-:W-:Y:S01]  /*1a70*/  IMAD.SHL.U32 R193, R192, 0x40, RZ ;  /* 0x00000040c0c17824 */ /* 0x000fe200078e00ff */
[----:B------:R-:W-:Y:S01]  /*1a80*/  LOP3.LUT R2, R2, 0x1c0, RZ, 0xc0, !PT ;  /* 0x000001c002027812 */ /* 0x000fe200078ec0ff */
[----:B------:R-:W-:Y:S01]  /*1a90*/  IMAD.SHL.U32 R195, R192, 0x20, RZ ;  /* 0x00000020c0c37824 */ /* 0x000fe200078e00ff */
[----:B------:R-:W-:Y:S02]  /*1aa0*/  LOP3.LUT R5, R190, 0x30, RZ, 0xc0, !PT ;  /* 0x00000030be057812 */ /* 0x000fe400078ec0ff */
[----:B------:R-:W-:-:S02]  /*1ab0*/  LOP3.LUT R2, R2, 0x38, R0, 0xf8, !PT ;  /* 0x0000003802027812 */ /* 0x000fc400078ef800 */
[----:B------:R-:W-:Y:S02]  /*1ac0*/  LOP3.LUT R0, R0, 0xe006, R193, 0xc8, !PT ;  /* 0x0000e00600007812 */ /* 0x000fe400078ec8c1 */
[----:B------:R-:W-:Y:S02]  /*1ad0*/  LOP3.LUT R4, R5, 0x7, R6, 0xf8, !PT ;  /* 0x0000000705047812 */ /* 0x000fe400078ef806 */
[----:B------:R-:W-:-:S03]  /*1ae0*/  LOP3.LUT R0, R0, 0xc00, R195, 0xf8, !PT ;  /* 0x00000c0000007812 */ /* 0x000fc600078ef8c3 */
[----:B------:R1:W-:Y:S01]  /*1af0*/  STL [R1], R4 ;  /* 0x0000000401007387 */ /* 0x0003e20000100800 */
[----:B------:R-:W-:-:S05]  /*1b00*/  LOP3.LUT R0, R0, R2, RZ, 0xfc, !PT ;  /* 0x0000000200007212 */ /* 0x000fca00078efcff */
[----:B------:R1:W-:Y:S01]  /*1b10*/  STL [R1+0x4], R0 ;  /* 0x0000040001007387 */ /* 0x0003e20000100800 */
[C---:B------:R-:W-:Y:S01]  /*1b20*/  LOP3.LUT P1, RZ, R192.reuse, 0x2, RZ, 0xc0, !PT ;  /* 0x00000002c0ff7812 */ /* 0x040fe2000782c0ff */
[----:B------:R-:W-:Y:S01]  /*1b30*/  UMOV UR32, UR36 ;  /* 0x0000002400207c82 */ /* 0x000fe20008000000 */
[----:B------:R-:W-:Y:S02]  /*1b40*/  LOP3.LUT P0, RZ, R192, 0x4, RZ, 0xc0, !PT ;  /* 0x00000004c0ff7812 */ /* 0x000fe4000780c0ff */
[----:B------:R-:W-:Y:S02]  /*1b50*/  LOP3.LUT R187, R193, 0x200, RZ, 0xc0, !PT ;  /* 0x00000200c1bb7812 */ /* 0x000fe400078ec0ff */
[----:B------:R-:W-:Y:S02]  /*1b60*/  LEA R184, R184, UR4, 0x1 ;  /* 0x00000004b8b87c11 */ /* 0x000fe4000f8e08ff */
[----:B------:R-:W-:Y:S02]  /*1b70*/  LEA R3, R3, UR4, 0x1 ;  /* 0x0000000403037c11 */ /* 0x000fe4000f8e08ff */
[----:B------:R-:W-:Y:S01]  /*1b80*/  LOP3.LUT R191, R192, 0x8, RZ, 0xc0, !PT ;  /* 0x00000008c0bf7812 */ /* 0x000fe200078ec0ff */
[----:B------:R-:W-:Y:S01]  /*1b90*/  VIADD R184, R184, UR5 ;  /* 0x00000005b8b87c36 */ /* 0x000fe20008000000 */
[----:B------:R-:W-:Y:S01]  /*1ba0*/  SEL R185, R185, 0xffffffc0, !P0 ;  /* 0xffffffc0b9b97807 */ /* 0x000fe20004000000 */
[----:B------:R-:W-:Y:S01]  /*1bb0*/  VIADD R182, R3, UR5 ;  /* 0x0000000503b67c36 */ /* 0x000fe20008000000 */
[----:B------:R-:W-:Y:S01]  /*1bc0*/  SEL R247, R247, 0xfffffff0, !P0 ;  /* 0xfffffff0f7f77807 */ /* 0x000fe20004000000 */
[----:B------:R-:W-:Y:S01]  /*1bd0*/  UMOV UR5, UR37 ;  /* 0x0000002500057c82 */ /* 0x000fe20008000000 */
[----:B------:R-:W-:-:S02]  /*1be0*/  SEL R189, R188, 0xffffffe0, !P1 ;  /* 0xffffffe0bcbd7807 */ /* 0x000fc40004800000 */
[----:B------:R-:W-:Y:S02]  /*1bf0*/  LOP3.LUT R194, R195, 0x7200, RZ, 0xc0, !PT ;  /* 0x00007200c3c27812 */ /* 0x000fe400078ec0ff */
[----:B--23--:R-:W-:-:S07]  /*1c00*/  LOP3.LUT R187, R187, 0xc00, R195, 0xf8, !PT ;  /* 0x00000c00bbbb7812 */ /* 0x00cfce00078ef8c3 */
.L_x_672:
[----:B------:R-:W0:Y:S01]  /*1c10*/  LDGDEPBAR ;  /* 0x00000000000079af */ /* 0x000e220000000000 */
[----:B------:R-:W-:Y:S01]  /*1c20*/  SHF.L.U32 R248, R192, 0x3, RZ ;  /* 0x00000003c0f87819 */ /* 0x000fe200000006ff */
[----:B------:R-:W-:Y:S01]  /*1c30*/  UMOV UR4, UR21 ;  /* 0x0000001500047c82 */ /* 0x000fe20008000000 */
[----:B------:R-:W-:Y:S05]  /*1c40*/  IADD3 R144, PT, PT, R184, R189, RZ ;  /* 0x000000bdb8907210 */ /* 0x000fea0007ffe0ff */
[----:B------:R-:W2:Y:S01]  /*1c50*/  LDL R198, [R1+0x4] ;  /* 0x0000040001c67983 */ /* 0x000ea20000100800 */
[----:B------:R-:W-:Y:S01]  /*1c60*/  LOP3.LUT R186, R248, 0x38, RZ, 0xc0, !PT ;  /* 0x00000038f8ba7812 */ /* 0x000fe200078ec0ff */
[----:B------:R-:W-:Y:S01]  /*1c70*/  UIADD3 UR31, UPT, UPT, UR33, 0x1, URZ ;  /* 0x00000001211f7890 */ /* 0x000fe2000fffe0ff */
[----:B-----5:R-:W-:Y:S02]  /*1c80*/  FSETP.NEU.FTZ.AND P0, PT, R252, -INF , PT ;  /* 0xff800000fc00780b */ /* 0x020fe40003f1d000 */
[----:B------:R-:W-:Y:S01]  /*1c90*/  LOP3.LUT R183, R186, 0x1c0, R193, 0xf8, !PT ;  /* 0x000001c0bab77812 */ /* 0x000fe200078ef8c1 */
[----:B------:R-:W-:Y:S03]  /*1ca0*/  UISETP.NE.AND UP0, UPT, UR31, 0x1, UPT ;  /* 0x000000011f00788c */ /* 0x000fe6000bf05270 */
[----:B-1----:R-:W-:Y:S04]  /*1cb0*/  LOP3.LUT R0, R194, R183, R191, 0xf6, !PT ;  /* 0x000000b7c2007212 */ /* 0x002fe800078ef6bf */
[----:B------:R-:W-:Y:S02]  /*1cc0*/  LEA R2, R0, UR4, 0x1 ;  /* 0x0000000400027c11 */ /* 0x000fe4000f8e08ff */
[----:B------:R-:W-:Y:S02]  /*1cd0*/  IADD3 R0, PT, PT, R184, R185, RZ ;  /* 0x000000b9b8007210 */ /* 0x000fe40007ffe0ff */
[-C--:B------:R-:W-:Y:S02]  /*1ce0*/  IADD3 R180, PT, PT, R189, R2.reuse, RZ ;  /* 0x00000002bdb47210 */ /* 0x080fe40007ffe0ff */
[----:B------:R-:W-:Y:S04]  /*1cf0*/  IADD3 R3, PT, PT, R185, R2, RZ ;  /* 0x00000002b9037210 */ /* 0x000fe80007ffe0ff */
[C---:B------:R-:W-:Y:S01]  /*1d00*/  IADD3 R181, PT, PT, R189.reuse, R3, RZ ;  /* 0x00000003bdb57210 */ /* 0x040fe20007ffe0ff */
[----:B------:R-:W-:Y:S04]  /*1d10*/  DEPBAR.LE SB0, 0x0 ;  /* 0x000080000000791a */ /* 0x000fe80000000000 */
[----:B------:R-:W-:Y:S06]  /*1d20*/  BAR.SYNC.DEFER_BLOCKING 0x0 ;  /* 0x0000000000007b1d */ /* 0x000fec0000010000 */
[----:B------:R-:W-:Y:S08]  /*1d30*/  LDSM.16.M88.4 R64, [R184] ;  /* 0x00000000b840783b */ /* 0x000ff00000000200 */
[----:B------:R-:W1:Y:S08]  /*1d40*/  LDSM.16.M88.4 R16, [R2+0xc000] ;  /* 0x00c000000210783b */ /* 0x000e700000000200 */
[----:B------:R-:W3:Y:S08]  /*1d50*/  LDSM.16.M88.4 R60, [R184+0x2000] ;  /* 0x00200000b83c783b */ /* 0x000ef00000000200 */
[----:B------:R-:W4:Y:S08]  /*1d60*/  LDSM.16.M88.4 R32, [R2+0xc800] ;  /* 0x00c800000220783b */ /* 0x000f300000000200 */
[----:B------:R-:W4:Y:S08]  /*1d70*/  LDSM.16.M88.4 R48, [R2+0xd000] ;  /* 0x00d000000230783b */ /* 0x000f300000000200 */
[----:B------:R-:W4:Y:S01]  /*1d80*/  LDSM.16.M88.4 R132, [R2+0xd800] ;  /* 0x00d800000284783b */ /* 0x000f220000000200 */
[-C--:B-1----:R-:W-:Y:S07]  /*1d90*/  HMMA.16816.F32.BF16 R4, R64, R16.reuse, RZ ;  /* 0x000000104004723c */ /* 0x082fee00000418ff */
[----:B------:R-:W-:Y:S01]  /*1da0*/  LDSM.16.M88.4 R136, [R144] ;  /* 0x000000009088783b */ /* 0x000fe20000000200 */
[C---:B---3--:R-:W-:Y:S07]  /*1db0*/  HMMA.16816.F32.BF16 R8, R60.reuse, R16, RZ ;  /* 0x000000103c08723c */ /* 0x048fee00000418ff */
[----:B------:R-:W1:Y:S01]  /*1dc0*/  LDSM.16.M88.4 R140, [R180+0xc000] ;  /* 0x00c00000b48c783b */ /* 0x000e620000000200 */
[-C--:B------:R-:W-:Y:S07]  /*1dd0*/  HMMA.16816.F32.BF16 R12, R60, R18.reuse, RZ ;  /* 0x000000123c0c723c */ /* 0x080fee00000418ff */
[----:B------:R-:W3:Y:S01]  /*1de0*/  LDSM.16.M88.4 R144, [R144+0x2000] ;  /* 0x002000009090783b */ /* 0x000ee20000000200 */
[C---:B------:R-:W-:Y:S07]  /*1df0*/  HMMA.16816.F32.BF16 R16, R64.reuse, R18, RZ ;  /* 0x000000124010723c */ /* 0x040fee00000418ff */
[----:B------:R-:W3:Y:S01]  /*1e00*/  LDSM.16.M88.4 R148, [R180+0xc800] ;  /* 0x00c80000b494783b */ /* 0x000ee20000000200 */
[-C--:B----4-:R-:W-:Y:S07]  /*1e10*/  HMMA.16816.F32.BF16 R20, R64, R32.reuse, RZ ;  /* 0x000000204014723c */ /* 0x090fee00000418ff */
[----:B------:R-:W4:Y:S01]  /*1e20*/  LDSM.16.M88.4 R152, [R180+0xd000] ;  /* 0x00d00000b498783b */ /* 0x000f220000000200 */
[C---:B------:R-:W-:Y:S07]  /*1e30*/  HMMA.16816.F32.BF16 R24, R60.reuse, R32, RZ ;  /* 0x000000203c18723c */ /* 0x040fee00000418ff */
[----:B------:R-:W-:Y:S01]  /*1e40*/  LDSM.16.M88.4 R156, [R3+0xc000] ;  /* 0x00c00000039c783b */ /* 0x000fe20000000200 */
        /* <DEDUP_REMOVED lines=14> */
[----:B------:R-:W4:Y:S07]  /*1f30*/  LDSM.16.M88.4 R132, [R180+0xd800] ;  /* 0x00d80000b484783b */ /* 0x000f2e0000000200 */
[-C--:B-1----:R-:W-:Y:S08]  /*1f40*/  HMMA.16816.F32.BF16 R4, R136, R140.reuse, R4 ;  /* 0x0000008c8804723c */ /* 0x082ff00000041804 */
[C---:B---3--:R-:W-:Y:S08]  /*1f50*/  HMMA.16816.F32.BF16 R8, R144.reuse, R140, R8 ;  /* 0x0000008c9008723c */ /* 0x048ff00000041808 */
[-C--:B------:R-:W-:Y:S08]  /*1f60*/  HMMA.16816.F32.BF16 R12, R144, R142.reuse, R12 ;  /* 0x0000008e900c723c */ /* 0x080ff0000004180c */
[C---:B------:R-:W-:Y:S01]  /*1f70*/  HMMA.16816.F32.BF16 R16, R136.reuse, R142, R16 ;  /* 0x0000008e8810723c */ /* 0x040fe20000041810 */
[----:B------:R-:W1:Y:S07]  /*1f80*/  LDSM.16.M88.4 R140, [R0] ;  /* 0x00000000008c783b */ /* 0x000e6e0000000200 */
[-C--:B------:R-:W-:Y:S08]  /*1f90*/  HMMA.16816.F32.BF16 R20, R136, R148.reuse, R20 ;  /* 0x000000948814723c */ /* 0x080ff00000041814 */
[C---:B------:R-:W-:Y:S08]  /*1fa0*/  HMMA.16816.F32.BF16 R24, R144.reuse, R148, R24 ;  /* 0x000000949018723c */ /* 0x040ff00000041818 */
[-C--:B------:R-:W-:Y:S08]  /*1fb0*/  HMMA.16816.F32.BF16 R28, R144, R150.reuse, R28 ;  /* 0x00000096901c723c */ /* 0x080ff0000004181c */
[C---:B------:R-:W-:Y:S01]  /*1fc0*/  HMMA.16816.F32.BF16 R32, R136.reuse, R150, R32 ;  /* 0x000000968820723c */ /* 0x040fe20000041820 */
[----:B------:R3:W2:Y:S07]  /*1fd0*/  LDSM.16.M88.4 R148, [R0+0x2000] ;  /* 0x002000000094783b */ /* 0x0006ae0000000200 */
[-C--:B----4-:R-:W-:Y:S08]  /*1fe0*/  HMMA.16816.F32.BF16 R36, R136, R152.reuse, R36 ;  /* 0x000000988824723c */ /* 0x090ff00000041824 */
[C---:B------:R-:W-:Y:S08]  /*1ff0*/  HMMA.16816.F32.BF16 R40, R144.reuse, R152, R40 ;  /* 0x000000989028723c */ /* 0x040ff00000041828 */
[-C--:B------:R-:W-:Y:S03]  /*2000*/  HMMA.16816.F32.BF16 R44, R144, R154.reuse, R44 ;  /* 0x0000009a902c723c */ /* 0x080fe6000004182c */
[----:B---3--:R-:W-:Y:S05]  /*2010*/  IADD3 R0, PT, PT, R189, R0, RZ ;  /* 0x00000000bd007210 */ /* 0x008fea0007ffe0ff */
[C---:B------:R-:W-:Y:S01]  /*2020*/  HMMA.16816.F32.BF16 R48, R136.reuse, R154, R48 ;  /* 0x0000009a8830723c */ /* 0x040fe20000041830 */
[----:B------:R-:W3:Y:S07]  /*2030*/  LDSM.16.M88.4 R172, [R0] ;  /* 0x0000000000ac783b */ /* 0x000eee0000000200 */
[-C--:B------:R-:W-:Y:S08]  /*2040*/  HMMA.16816.F32.BF16 R52, R136, R132.reuse, R52 ;  /* 0x000000848834723c */ /* 0x080ff00000041834 */
[C---:B------:R-:W-:Y:S08]  /*2050*/  HMMA.16816.F32.BF16 R56, R144.reuse, R132, R56 ;  /* 0x000000849038723c */ /* 0x040ff00000041838 */
[-C--:B------:R-:W-:Y:S08]  /*2060*/  HMMA.16816.F32.BF16 R60, R144, R134.reuse, R60 ;  /* 0x00000086903c723c */ /* 0x080ff0000004183c */
[----:B------:R-:W-:Y:S01]  /*2070*/  HMMA.16816.F32.BF16 R64, R136, R134, R64 ;  /* 0x000000868840723c */ /* 0x000fe20000041840 */
[----:B------:R4:W3:Y:S07]  /*2080*/  LDSM.16.M88.4 R132, [R0+0x2000] ;  /* 0x002000000084783b */ /* 0x0008ee0000000200 */
[-C--:B-1----:R-:W-:Y:S01]  /*2090*/  HMMA.16816.F32.BF16 R4, R140, R156.reuse, R4 ;  /* 0x0000009c8c04723c */ /* 0x082fe20000041804 */
[----:B------:R-:W1:Y:S07]  /*20a0*/  LDSM.16.M88.4 R136, [R181+0xc800] ;  /* 0x00c80000b588783b */ /* 0x000e6e0000000200 */
[C---:B--2---:R-:W-:Y:S08]  /*20b0*/  HMMA.16816.F32.BF16 R8, R148.reuse, R156, R8 ;  /* 0x0000009c9408723c */ /* 0x044ff00000041808 */
[-C--:B------:R-:W-:Y:S03]  /*20c0*/  HMMA.16816.F32.BF16 R12, R148, R158.reuse, R12 ;  /* 0x0000009e940c723c */ /* 0x080fe6000004180c */
[----:B----4-:R-:W-:Y:S05]  /*20d0*/  FMUL.FTZ R0, R249, 1.4426950216293334961 ;  /* 0x3fb8aa3bf9007820 */ /* 0x010fea0000410000 */
        /* <DEDUP_REMOVED lines=11> */
[-C--:B------:R-:W-:Y:S03]  /*2190*/  HMMA.16816.F32.BF16 R60, R148, R170.reuse, R60 ;  /* 0x000000aa943c723c */ /* 0x080fe6000004183c */
[----:B------:R-:W-:Y:S04]  /*21a0*/  LEA R151, R198, UR4, 0x1 ;  /* 0x00000004c6977c11 */ /* 0x000fe8000f8e08ff */
[C---:B------:R-:W-:Y:S01]  /*21b0*/  IADD3 R158, PT, PT, R151.reuse, R247, RZ ;  /* 0x000000f7979e7210 */ /* 0x040fe20007ffe0ff */
[----:B------:R-:W-:Y:S04]  /*21c0*/  HMMA.16816.F32.BF16 R64, R140, R170, R64 ;  /* 0x000000aa8c40723c */ /* 0x000fe80000041840 */
[----:B------:R-:W-:Y:S01]  /*21d0*/  IADD3 R152, PT, PT, R151, 0x1c040, RZ ;  /* 0x0001c04097987810 */ /* 0x000fe20007ffe0ff */
[----:B------:R-:W-:Y:S01]  /*21e0*/  FMUL.FTZ R142, R252, 1.4426950216293334961 ;  /* 0x3fb8aa3bfc8e7820 */ /* 0x000fe20000410000 */
[C---:B------:R-:W-:Y:S01]  /*21f0*/  FMUL.FTZ R141, R251.reuse, 1.4426950216293334961 ;  /* 0x3fb8aa3bfb8d7820 */ /* 0x040fe20000410000 */
[----:B------:R-:W-:Y:S01]  /*2200*/  FMUL.FTZ R140, R250, 1.4426950216293334961 ;  /* 0x3fb8aa3bfa8c7820 */ /* 0x000fe20000410000 */
[-C--:B---3--:R-:W-:Y:S05]  /*2210*/  HMMA.16816.F32.BF16 R4, R172, R176.reuse, R4 ;  /* 0x000000b0ac04723c */ /* 0x088fea0000041804 */
[----:B------:R-:W-:Y:S02]  /*2220*/  FSEL R142, R142, RZ, P0 ;  /* 0x000000ff8e8e7208 */ /* 0x000fe40000000000 */
[----:B------:R-:W-:Y:S01]  /*2230*/  FSETP.NEU.FTZ.AND P0, PT, R251, -INF , PT ;  /* 0xff800000fb00780b */ /* 0x000fe20003f1d000 */
[C---:B------:R-:W-:Y:S04]  /*2240*/  HMMA.16816.F32.BF16 R8, R132.reuse, R176, R8 ;  /* 0x000000b08408723c */ /* 0x040fe80000041808 */
[----:B------:R-:W-:Y:S02]  /*2250*/  FSEL R141, R141, RZ, P0 ;  /* 0x000000ff8d8d7208 */ /* 0x000fe40000000000 */
[----:B------:R-:W-:Y:S02]  /*2260*/  FSETP.NEU.FTZ.AND P0, PT, R250, -INF , PT ;  /* 0xff800000fa00780b */ /* 0x000fe40003f1d000 */
[-C--:B------:R-:W-:Y:S03]  /*2270*/  HMMA.16816.F32.BF16 R12, R132, R178.reuse, R12 ;  /* 0x000000b2840c723c */ /* 0x080fe6000004180c */
[--C-:B------:R-:W-:Y:S01]  /*2280*/  FFMA.FTZ R4, R4, UR15, -R142.reuse ;  /* 0x0000000f04047c23 */ /* 0x100fe2000801088e */
[----:B------:R-:W-:Y:S01]  /*2290*/  FFMA.FTZ R5, R5, UR15, -R142 ;  /* 0x0000000f05057c23 */ /* 0x000fe2000801088e */
[--C-:B------:R-:W-:Y:S01]  /*22a0*/  FFMA.FTZ R6, R6, UR15, -R141.reuse ;  /* 0x0000000f06067c23 */ /* 0x100fe2000801088d */
[--C-:B------:R-:W-:Y:S01]  /*22b0*/  FFMA.FTZ R7, R7, UR15, -R141.reuse ;  /* 0x0000000f07077c23 */ /* 0x100fe2000801088d */
[----:B------:R-:W-:Y:S01]  /*22c0*/  MUFU.EX2 R197, R4 ;  /* 0x0000000400c57308 */ /* 0x000fe20000000800 */
[C---:B------:R-:W-:Y:S09]  /*22d0*/  HMMA.16816.F32.BF16 R16, R172.reuse, R178, R16 ;  /* 0x000000b2ac10723c */ /* 0x040ff20000041810 */
[----:B------:R-:W2:Y:S01]  /*22e0*/  MUFU.EX2 R196, R5 ;  /* 0x0000000500c47308 */ /* 0x000ea20000000800 */
[----:B------:R-:W-:Y:S02]  /*22f0*/  FSEL R140, R140, RZ, P0 ;  /* 0x000000ff8c8c7208 */ /* 0x000fe40000000000 */
[----:B------:R-:W-:Y:S07]  /*2300*/  FSETP.NEU.FTZ.AND P0, PT, R249, -INF , PT ;  /* 0xff800000f900780b */ /* 0x000fee0003f1d000 */
[----:B------:R-:W-:Y:S01]  /*2310*/  MUFU.EX2 R226, R6 ;  /* 0x0000000600e27308 */ /* 0x000fe20000000800 */
[-C--:B-1----:R-:W-:Y:S09]  /*2320*/  HMMA.16816.F32.BF16 R20, R172, R136.reuse, R20 ;  /* 0x00000088ac14723c */ /* 0x082ff20000041814 */
[----:B------:R1:W3:Y:S01]  /*2330*/  MUFU.EX2 R225, R7 ;  /* 0x0000000700e17308 */ /* 0x0002e20000000800 */
[--C-:B------:R-:W-:Y:S01]  /*2340*/  FFMA.FTZ R8, R8, UR15, -R140.reuse ;  /* 0x0000000f08087c23 */ /* 0x100fe2000801088c */
[--C-:B------:R-:W-:Y:S01]  /*2350*/  FFMA.FTZ R9, R9, UR15, -R140.reuse ;  /* 0x0000000f09097c23 */ /* 0x100fe2000801088c */
[----:B------:R-:W-:Y:S01]  /*2360*/  FSEL R0, R0, RZ, P0 ;  /* 0x000000ff00007208 */ /* 0x000fe20000000000 */
[----:B------:R-:W-:Y:S01]  /*2370*/  FFMA.FTZ R12, R12, UR15, -R140 ;  /* 0x0000000f0c0c7c23 */ /* 0x000fe2000801088c */
[C---:B------:R-:W-:Y:S05]  /*2380*/  HMMA.16816.F32.BF16 R24, R132.reuse, R136, R24 ;  /* 0x000000888418723c */ /* 0x040fea0000041818 */
[----:B------:R-:W-:Y:S01]  /*2390*/  MUFU.EX2 R234, R8 ;  /* 0x0000000800ea7308 */ /* 0x000fe20000000800 */
[--C-:B------:R-:W-:Y:S01]  /*23a0*/  FFMA.FTZ R10, R10, UR15, -R0.reuse ;  /* 0x0000000f0a0a7c23 */ /* 0x100fe20008010800 */
[----:B------:R-:W-:Y:S08]  /*23b0*/  FFMA.FTZ R11, R11, UR15, -R0 ;  /* 0x0000000f0b0b7c23 */ /* 0x000ff00008010800 */
[----:B------:R-:W-:Y:S01]  /*23c0*/  MUFU.EX2 R233, R9 ;  /* 0x0000000900e97308 */ /* 0x000fe20000000800 */
[--C-:B------:R-:W-:Y:S01]  /*23d0*/  FFMA.FTZ R18, R18, UR15, -R141.reuse ;  /* 0x0000000f12127c23 */ /* 0x100fe2000801088d */
[-C--:B------:R-:W-:Y:S01]  /*23e0*/  HMMA.16816.F32.BF16 R28, R132, R138.reuse, R28 ;  /* 0x0000008a841c723c */ /* 0x080fe2000004181c */
[----:B-1----:R-:W1:Y:S07]  /*23f0*/  LDSM.16.M88.4 R4, [R181+0xd000] ;  /* 0x00d00000b504783b */ /* 0x002e6e0000000200 */
[----:B------:R-:W-:Y:S01]  /*2400*/  MUFU.EX2 R238, R10 ;  /* 0x0000000a00ee7308 */ /* 0x000fe20000000800 */
[--C-:B------:R-:W-:Y:S01]  /*2410*/  FFMA.FTZ R19, R19, UR15, -R141.reuse ;  /* 0x0000000f13137c23 */ /* 0x100fe2000801088d */
[--C-:B------:R-:W-:Y:S01]  /*2420*/  FFMA.FTZ R16, R16, UR15, -R142.reuse ;  /* 0x0000000f10107c23 */ /* 0x100fe2000801088e */
[----:B------:R-:W-:Y:S07]  /*2430*/  FFMA.FTZ R17, R17, UR15, -R142 ;  /* 0x0000000f11117c23 */ /* 0x000fee000801088e */
[----:B------:R4:W-:Y:S01]  /*2440*/  MUFU.EX2 R237, R11 ;  /* 0x0000000b00ed7308 */ /* 0x0009e20000000800 */
[----:B------:R-:W-:Y:S01]  /*2450*/  R2P PR, R192, 0x18 ;  /* 0x00000018c0007804 */ /* 0x000fe20000000000 */
[C---:B------:R-:W-:Y:S08]  /*2460*/  HMMA.16816.F32.BF16 R32, R172.reuse, R138, R32 ;  /* 0x0000008aac20723c */ /* 0x040ff00000041820 */
[----:B------:R-:W-:Y:S01]  /*2470*/  MUFU.EX2 R218, R18 ;  /* 0x0000001200da7308 */ /* 0x000fe20000000800 */
[----:B------:R-:W-:Y:S01]  /*2480*/  FFMA.FTZ R13, R13, UR15, -R140 ;  /* 0x0000000f0d0d7c23 */ /* 0x000fe2000801088c */
[--C-:B------:R-:W-:Y:S08]  /*2490*/  FFMA.FTZ R14, R14, UR15, -R0.reuse ;  /* 0x0000000f0e0e7c23 */ /* 0x100ff00008010800 */
[----:B------:R-:W-:Y:S01]  /*24a0*/  MUFU.EX2 R217, R19 ;  /* 0x0000001300d97308 */ /* 0x000fe20000000800 */
[----:B------:R-:W-:Y:S01]  /*24b0*/  FFMA.FTZ R15, R15, UR15, -R0 ;  /* 0x0000000f0f0f7c23 */ /* 0x000fe20008010800 */
[--C-:B------:R-:W-:Y:S01]  /*24c0*/  FFMA.FTZ R20, R20, UR15, -R142.reuse ;  /* 0x0000000f14147c23 */ /* 0x100fe2000801088e */
[----:B------:R-:W-:Y:S07]  /*24d0*/  FFMA.FTZ R21, R21, UR15, -R142 ;  /* 0x0000000f15157c23 */ /* 0x000fee000801088e */
[----:B------:R-:W-:Y:S01]  /*24e0*/  MUFU.EX2 R202, R16 ;  /* 0x0000001000ca7308 */ /* 0x000fe20000000800 */
[--C-:B------:R-:W-:Y:S01]  /*24f0*/  FFMA.FTZ R22, R22, UR15, -R141.reuse ;  /* 0x0000000f16167c23 */ /* 0x100fe2000801088d */
[----:B----4-:R-:W4:Y:S01]  /*2500*/  LDSM.16.M88.4 R8, [R181+0xd800] ;  /* 0x00d80000b508783b */ /* 0x010f220000000200 */
[--C-:B------:R-:W-:Y:S07]  /*2510*/  FFMA.FTZ R23, R23, UR15, -R141.reuse ;  /* 0x0000000f17177c23 */ /* 0x100fee000801088d */
[----:B------:R-:W-:Y:S01]  /*2520*/  MUFU.EX2 R204, R17 ;  /* 0x0000001100cc7308 */ /* 0x000fe20000000800 */
[--C-:B------:R-:W-:Y:S01]  /*2530*/  FFMA.FTZ R24, R24, UR15, -R140.reuse ;  /* 0x0000000f18187c23 */ /* 0x100fe2000801088c */
[----:B------:R-:W-:Y:S01]  /*2540*/  FFMA.FTZ R25, R25, UR15, -R140 ;  /* 0x0000000f19197c23 */ /* 0x000fe2000801088c */
[----:B------:R-:W-:Y:S07]  /*2550*/  FFMA.FTZ R26, R26, UR15, -R0 ;  /* 0x0000000f1a1a7c23 */ /* 0x000fee0008010800 */
[----:B------:R-:W-:Y:S01]  /*2560*/  MUFU.EX2 R232, R12 ;  /* 0x0000000c00e87308 */ /* 0x000fe20000000800 */
[--C-:B------:R-:W-:Y:S01]  /*2570*/  FFMA.FTZ R32, R32, UR15, -R142.reuse ;  /* 0x0000000f20207c23 */ /* 0x100fe2000801088e */
[----:B------:R-:W-:Y:S01]  /*2580*/  FFMA.FTZ R33, R33, UR15, -R142 ;  /* 0x0000000f21217c23 */ /* 0x000fe2000801088e */
[--C-:B------:R-:W-:Y:S01]  /*2590*/  FFMA.FTZ R34, R34, UR15, -R141.reuse ;  /* 0x0000000f22227c23 */ /* 0x100fe2000801088d */
[--C-:B------:R-:W-:Y:S06]  /*25a0*/  FFMA.FTZ R35, R35, UR15, -R141.reuse ;  /* 0x0000000f23237c23 */ /* 0x100fec000801088d */
[----:B------:R-:W-:Y:S01]  /*25b0*/  MUFU.EX2 R179, R32 ;  /* 0x0000002000b37308 */ /* 0x000fe20000000800 */
[----:B------:R-:W-:Y:S01]  /*25c0*/  FFMA.FTZ R27, R27, UR15, -R0 ;  /* 0x0000000f1b1b7c23 */ /* 0x000fe20008010800 */
[--C-:B------:R-:W-:Y:S01]  /*25d0*/  FFMA.FTZ R28, R28, UR15, -R140.reuse ;  /* 0x0000000f1c1c7c23 */ /* 0x100fe2000801088c */
[----:B------:R-:W-:Y:S07]  /*25e0*/  FFMA.FTZ R29, R29, UR15, -R140 ;  /* 0x0000000f1d1d7c23 */ /* 0x000fee000801088c */
[----:B------:R-:W-:Y:S01]  /*25f0*/  MUFU.EX2 R178, R33 ;  /* 0x0000002100b27308 */ /* 0x000fe20000000800 */
[--C-:B------:R-:W-:Y:S01]  /*2600*/  FFMA.FTZ R30, R30, UR15, -R0.reuse ;  /* 0x0000000f1e1e7c23 */ /* 0x100fe20008010800 */
[----:B------:R-:W-:Y:S01]  /*2610*/  FFMA.FTZ R31, R31, UR15, -R0 ;  /* 0x0000000f1f1f7c23 */ /* 0x000fe20008010800 */
[----:B------:R-:W-:Y:S07]  /*2620*/  SEL R153, R188, 0xffffffe0, !P3 ;  /* 0xffffffe0bc997807 */ /* 0x000fee0005800000 */
[----:B------:R-:W-:Y:S01]  /*2630*/  MUFU.EX2 R208, R34 ;  /* 0x0000002200d07308 */ /* 0x000fe20000000800 */
[-C--:B-1----:R-:W-:Y:S09]  /*2640*/  HMMA.16816.F32.BF16 R36, R172, R4.reuse, R36 ;  /* 0x00000004ac24723c */ /* 0x082ff20000041824 */
[----:B------:R-:W-:Y:S01]  /*2650*/  MUFU.EX2 R207, R35 ;  /* 0x0000002300cf7308 */ /* 0x000fe20000000800 */
[----:B------:R-:W-:Y:S09]  /*2660*/  IADD3 R155, PT, PT, R151, R153, RZ ;  /* 0x00000099979b7210 */ /* 0x000ff20007ffe0ff */
[----:B------:R-:W1:Y:S01]  /*2670*/  MUFU.EX2 R230, R13 ;  /* 0x0000000d00e67308 */ /* 0x000e620000000800 */
[----:B------:R-:W-:Y:S01]  /*2680*/  IADD3 R157, PT, PT, R247, R155, RZ ;  /* 0x0000009bf79d7210 */ /* 0x000fe20007ffe0ff */
[C---:B------:R-:W-:Y:S08]  /*2690*/  HMMA.16816.F32.BF16 R40, R132.reuse, R4, R40 ;  /* 0x000000048428723c */ /* 0x040ff00000041828 */
[----:B------:R-:W-:Y:S01]  /*26a0*/  MUFU.EX2 R236, R14 ;  /* 0x0000000e00ec7308 */ /* 0x000fe20000000800 */
[----:B------:R-:W-:Y:S02]  /*26b0*/  IADD3 R5, PT, PT, R151, 0x1c000, RZ ;  /* 0x0001c00097057810 */ /* 0x000fe40007ffe0ff */
[----:B--2---:R-:W-:Y:S07]  /*26c0*/  F2FP.BF16.F32.PACK_AB R4, R196, R197 ;  /* 0x000000c5c404723e */ /* 0x004fee00000010ff */
[----:B------:R-:W-:Y:S01]  /*26d0*/  MUFU.EX2 R235, R15 ;  /* 0x0000000f00eb7308 */ /* 0x000fe20000000800 */
[-C--:B------:R-:W-:Y:S03]  /*26e0*/  HMMA.16816.F32.BF16 R44, R132, R6.reuse, R44 ;  /* 0x00000006842c723c */ /* 0x080fe6000004182c */
[----:B------:R-:W-:Y:S01]  /*26f0*/  @P4 IADD3 R152, PT, PT, R5, -0x40, RZ ;  /* 0xffffffc005984810 */ /* 0x000fe20007ffe0ff */
[----:B------:R2:W-:Y:S01]  /*2700*/  STS [R151+0x1c000], R4 ;  /* 0x01c0000497007388 */ /* 0x0005e20000000800 */
[----:B---3--:R-:W-:Y:S04]  /*2710*/  F2FP.BF16.F32.PACK_AB R5, R225, R226 ;  /* 0x000000e2e105723e */ /* 0x008fe800000010ff */
[----:B------:R-:W-:Y:S01]  /*2720*/  MUFU.EX2 R200, R20 ;  /* 0x0000001400c87308 */ /* 0x000fe20000000800 */
[----:B------:R-:W-:Y:S01]  /*2730*/  IADD3 R156, PT, PT, R247, R152, RZ ;  /* 0x00000098f79c7210 */ /* 0x000fe20007ffe0ff */
[C---:B------:R-:W-:Y:S01]  /*2740*/  HMMA.16816.F32.BF16 R48, R172.reuse, R6, R48 ;  /* 0x00000006ac30723c */ /* 0x040fe20000041830 */
[----:B------:R3:W-:Y:S07]  /*2750*/  STS [R151+0x1c400], R5 ;  /* 0x01c4000597007388 */ /* 0x0007ee0000000800 */
[----:B------:R-:W3:Y:S01]  /*2760*/  MUFU.EX2 R199, R21 ;  /* 0x0000001500c77308 */ /* 0x000ee20000000800 */
[----:B-1----:R-:W-:Y:S01]  /*2770*/  F2FP.BF16.F32.PACK_AB R6, R230, R232 ;  /* 0x000000e8e606723e */ /* 0x002fe200000010ff */
[--C-:B------:R-:W-:Y:S01]  /*2780*/  FFMA.FTZ R38, R38, UR15, -R141.reuse ;  /* 0x0000000f26267c23 */ /* 0x100fe2000801088d */
[--C-:B------:R-:W-:Y:S07]  /*2790*/  FFMA.FTZ R39, R39, UR15, -R141.reuse ;  /* 0x0000000f27277c23 */ /* 0x100fee000801088d */
[----:B------:R-:W-:Y:S01]  /*27a0*/  MUFU.EX2 R214, R22 ;  /* 0x0000001600d67308 */ /* 0x000fe20000000800 */
[-C--:B----4-:R-:W-:Y:S09]  /*27b0*/  HMMA.16816.F32.BF16 R52, R172, R8.reuse, R52 ;  /* 0x00000008ac34723c */ /* 0x090ff20000041834 */
[----:B------:R-:W1:Y:S01]  /*27c0*/  MUFU.EX2 R213, R23 ;  /* 0x0000001700d57308 */ /* 0x000e620000000800 */
[--C-:B------:R-:W-:Y:S01]  /*27d0*/  FFMA.FTZ R36, R36, UR15, -R142.reuse ;  /* 0x0000000f24247c23 */ /* 0x100fe2000801088e */
[----:B------:R-:W-:Y:S01]  /*27e0*/  FFMA.FTZ R37, R37, UR15, -R142 ;  /* 0x0000000f25257c23 */ /* 0x000fe2000801088e */
[----:B------:R-:W-:Y:S07]  /*27f0*/  FFMA.FTZ R40, R40, UR15, -R140 ;  /* 0x0000000f28287c23 */ /* 0x000fee000801088c */
[----:B------:R-:W-:Y:S01]  /*2800*/  MUFU.EX2 R224, R24 ;  /* 0x0000001800e07308 */ /* 0x000fe20000000800 */
[C---:B------:R-:W-:Y:S09]  /*2810*/  HMMA.16816.F32.BF16 R56, R132.reuse, R8, R56 ;  /* 0x000000088438723c */ /* 0x040ff20000041838 */
[----:B------:R-:W-:Y:S01]  /*2820*/  MUFU.EX2 R223, R25 ;  /* 0x0000001900df7308 */ /* 0x000fe20000000800 */
[--C-:B------:R-:W-:Y:S01]  /*2830*/  FFMA.FTZ R50, R50, UR15, -R141.reuse ;  /* 0x0000000f32327c23 */ /* 0x100fe2000801088d */
[----:B--2---:R-:W-:Y:S01]  /*2840*/  F2FP.BF16.F32.PACK_AB R4, R204, R202 ;  /* 0x000000cacc04723e */ /* 0x004fe200000010ff */
[--C-:B------:R-:W-:Y:S07]  /*2850*/  FFMA.FTZ R51, R51, UR15, -R141.reuse ;  /* 0x0000000f33337c23 */ /* 0x100fee000801088d */
[----:B------:R-:W-:Y:S01]  /*2860*/  MUFU.EX2 R231, R26 ;  /* 0x0000001a00e77308 */ /* 0x000fe20000000800 */
[-C--:B------:R-:W-:Y:S01]  /*2870*/  HMMA.16816.F32.BF16 R60, R132, R10.reuse, R60 ;  /* 0x0000000a843c723c */ /* 0x080fe2000004183c */
[----:B------:R2:W-:Y:S02]  /*2880*/  STS [R158+0x1c000], R4 ;  /* 0x01c000049e007388 */ /* 0x0005e40000000800 */
[----:B---3--:R-:W-:Y:S06]  /*2890*/  F2FP.BF16.F32.PACK_AB R5, R217, R218 ;  /* 0x000000dad905723e */ /* 0x008fec00000010ff */
[----:B------:R-:W-:Y:S01]  /*28a0*/  MUFU.EX2 R229, R27 ;  /* 0x0000001b00e57308 */ /* 0x000fe20000000800 */
[--C-:B------:R-:W-:Y:S01]  /*28b0*/  FFMA.FTZ R48, R48, UR15, -R142.reuse ;  /* 0x0000000f30307c23 */ /* 0x100fe2000801088e */
[----:B------:R-:W-:Y:S01]  /*28c0*/  FFMA.FTZ R49, R49, UR15, -R142 ;  /* 0x0000000f31317c23 */ /* 0x000fe2000801088e */
[----:B------:R-:W-:Y:S01]  /*28d0*/  FFMA.FTZ R41, R41, UR15, -R140 ;  /* 0x0000000f29297c23 */ /* 0x000fe2000801088c */
[----:B------:R-:W-:Y:S01]  /*28e0*/  HMMA.16816.F32.BF16 R64, R172, R10, R64 ;  /* 0x0000000aac40723c */ /* 0x000fe20000041840 */
[----:B------:R3:W-:Y:S05]  /*28f0*/  STS [R158+0x1c400], R5 ;  /* 0x01c400059e007388 */ /* 0x0007ea0000000800 */
[----:B------:R-:W-:Y:S01]  /*2900*/  MUFU.EX2 R222, R28 ;  /* 0x0000001c00de7308 */ /* 0x000fe20000000800 */
[--C-:B------:R-:W-:Y:S01]  /*2910*/  FFMA.FTZ R42, R42, UR15, -R0.reuse ;  /* 0x0000000f2a2a7c23 */ /* 0x100fe20008010800 */
[--C-:B------:R-:W-:Y:S08]  /*2920*/  FFMA.FTZ R43, R43, UR15, -R0.reuse ;  /* 0x0000000f2b2b7c23 */ /* 0x100ff00008010800 */
[----:B------:R-:W-:Y:S01]  /*2930*/  MUFU.EX2 R220, R29 ;  /* 0x0000001d00dc7308 */ /* 0x000fe20000000800 */
[--C-:B------:R-:W-:Y:S01]  /*2940*/  FFMA.FTZ R46, R46, UR15, -R0.reuse ;  /* 0x0000000f2e2e7c23 */ /* 0x100fe20008010800 */
[----:B------:R-:W-:Y:S01]  /*2950*/  FFMA.FTZ R47, R47, UR15, -R0 ;  /* 0x0000000f2f2f7c23 */ /* 0x000fe20008010800 */
[--C-:B------:R-:W-:Y:S07]  /*2960*/  FFMA.FTZ R44, R44, UR15, -R140.reuse ;  /* 0x0000000f2c2c7c23 */ /* 0x100fee000801088c */
[----:B------:R-:W-:Y:S01]  /*2970*/  MUFU.EX2 R228, R30 ;  /* 0x0000001e00e47308 */ /* 0x000fe20000000800 */
[----:B------:R-:W-:Y:S01]  /*2980*/  FFMA.FTZ R45, R45, UR15, -R140 ;  /* 0x0000000f2d2d7c23 */ /* 0x000fe2000801088c */
[--C-:B------:R-:W-:Y:S01]  /*2990*/  FFMA.FTZ R52, R52, UR15, -R142.reuse ;  /* 0x0000000f34347c23 */ /* 0x100fe2000801088e */
[--C-:B------:R-:W-:Y:S07]  /*29a0*/  FFMA.FTZ R53, R53, UR15, -R142.reuse ;  /* 0x0000000f35357c23 */ /* 0x100fee000801088e */
[----:B------:R-:W-:Y:S01]  /*29b0*/  MUFU.EX2 R227, R31 ;  /* 0x0000001f00e37308 */ /* 0x000fe20000000800 */
[--C-:B------:R-:W-:Y:S01]  /*29c0*/  FFMA.FTZ R54, R54, UR15, -R141.reuse ;  /* 0x0000000f36367c23 */ /* 0x100fe2000801088d */
[--C-:B------:R-:W-:Y:S01]  /*29d0*/  FFMA.FTZ R55, R55, UR15, -R141.reuse ;  /* 0x0000000f37377c23 */ /* 0x100fe2000801088d */
[----:B------:R-:W-:Y:S07]  /*29e0*/  IADD3 R153, PT, PT, R153, R152, RZ ;  /* 0x0000009899997210 */ /* 0x000fee0007ffe0ff */
[----:B------:R-:W-:Y:S01]  /*29f0*/  MUFU.EX2 R206, R38 ;  /* 0x0000002600ce7308 */ /* 0x000fe20000000800 */
[----:B--2---:R-:W-:Y:S01]  /*2a00*/  F2FP.BF16.F32.PACK_AB R4, R237, R238 ;  /* 0x000000eeed04723e */ /* 0x004fe200000010ff */
[--C-:B------:R-:W-:Y:S01]  /*2a10*/  FFMA.FTZ R64, R64, UR15, -R142.reuse ;  /* 0x0000000f40407c23 */ /* 0x100fe2000801088e */
[----:B------:R-:W-:Y:S07]  /*2a20*/  FFMA.FTZ R142, R65, UR15, -R142 ;  /* 0x0000000f418e7c23 */ /* 0x000fee000801088e */
[----:B------:R-:W-:Y:S01]  /*2a30*/  MUFU.EX2 R203, R39 ;  /* 0x0000002700cb7308 */ /* 0x000fe20000000800 */
[--C-:B------:R-:W-:Y:S01]  /*2a40*/  FFMA.FTZ R66, R66, UR15, -R141.reuse ;  /* 0x0000000f42427c23 */ /* 0x100fe2000801088d */
[----:B------:R2:W-:Y:S01]  /*2a50*/  STS [R151+0x1e400], R4 ;  /* 0x01e4000497007388 */ /* 0x0005e20000000800 */
[----:B------:R-:W-:Y:S01]  /*2a60*/  FFMA.FTZ R141, R67, UR15, -R141 ;  /* 0x0000000f438d7c23 */ /* 0x000fe2000801088d */
[----:B---3--:R-:W-:Y:S06]  /*2a70*/  F2FP.BF16.F32.PACK_AB R5, R233, R234 ;  /* 0x000000eae905723e */ /* 0x008fec00000010ff */
[----:B------:R-:W-:Y:S01]  /*2a80*/  MUFU.EX2 R176, R36 ;  /* 0x0000002400b07308 */ /* 0x000fe20000000800 */
[----:B------:R-:W-:Y:S01]  /*2a90*/  IADD3 R154, PT, PT, R247, R153, RZ ;  /* 0x00000099f79a7210 */ /* 0x000fe20007ffe0ff */
[--C-:B------:R-:W-:Y:S01]  /*2aa0*/  FFMA.FTZ R62, R62, UR15, -R0.reuse ;  /* 0x0000000f3e3e7c23 */ /* 0x100fe20008010800 */
[--C-:B------:R-:W-:Y:S01]  /*2ab0*/  FFMA.FTZ R58, R58, UR15, -R0.reuse ;  /* 0x0000000f3a3a7c23 */ /* 0x100fe20008010800 */
[----:B------:R3:W-:Y:S06]  /*2ac0*/  STS [R151+0x1e000], R5 ;  /* 0x01e0000597007388 */ /* 0x0007ec0000000800 */
[----:B------:R-:W-:Y:S01]  /*2ad0*/  MUFU.EX2 R177, R37 ;  /* 0x0000002500b17308 */ /* 0x000fe20000000800 */
[--C-:B------:R-:W-:Y:S01]  /*2ae0*/  FFMA.FTZ R59, R59, UR15, -R0.reuse ;  /* 0x0000000f3b3b7c23 */ /* 0x100fe20008010800 */
[----:B------:R-:W-:Y:S01]  /*2af0*/  FFMA.FTZ R0, R63, UR15, -R0 ;  /* 0x0000000f3f007c23 */ /* 0x000fe20008010800 */
[----:B------:R1:W-:Y:S07]  /*2b00*/  STS [R158+0x1e000], R6 ;  /* 0x01e000069e007388 */ /* 0x0003ee0000000800 */
[----:B------:R-:W-:Y:S01]  /*2b10*/  MUFU.EX2 R171, R50 ;  /* 0x0000003200ab7308 */ /* 0x000fe20000000800 */
[--C-:B------:R-:W-:Y:S01]  /*2b20*/  FFMA.FTZ R56, R56, UR15, -R140.reuse ;  /* 0x0000000f38387c23 */ /* 0x100fe2000801088c */
[--C-:B------:R-:W-:Y:S01]  /*2b30*/  FFMA.FTZ R57, R57, UR15, -R140.reuse ;  /* 0x0000000f39397c23 */ /* 0x100fe2000801088c */
[--C-:B------:R-:W-:Y:S07]  /*2b40*/  FFMA.FTZ R60, R60, UR15, -R140.reuse ;  /* 0x0000000f3c3c7c23 */ /* 0x100fee000801088c */
[----:B------:R-:W-:Y:S01]  /*2b50*/  MUFU.EX2 R170, R51 ;  /* 0x0000003300aa7308 */ /* 0x000fe20000000800 */
[----:B------:R-:W-:Y:S09]  /*2b60*/  FFMA.FTZ R140, R61, UR15, -R140 ;  /* 0x0000000f3d8c7c23 */ /* 0x000ff2000801088c */
[----:B------:R-:W-:Y:S10]  /*2b70*/  MUFU.EX2 R166, R48 ;  /* 0x0000003000a67308 */ /* 0x000ff40000000800 */
[----:B------:R-:W-:Y:S01]  /*2b80*/  MUFU.EX2 R165, R49 ;  /* 0x0000003100a57308 */ /* 0x000fe20000000800 */
[----:B--2---:R-:W-:Y:S09]  /*2b90*/  F2FP.BF16.F32.PACK_AB R4, R199, R200 ;  /* 0x000000c8c704723e */ /* 0x004ff200000010ff */
[----:B------:R-:W-:Y:S01]  /*2ba0*/  MUFU.EX2 R212, R40 ;  /* 0x0000002800d47308 */ /* 0x000fe20000000800 */
[----:B---3--:R-:W-:Y:S09]  /*2bb0*/  F2FP.BF16.F32.PACK_AB R5, R235, R236 ;  /* 0x000000eceb05723e */ /* 0x008ff200000010ff */
[----:B------:R-:W2:Y:S01]  /*2bc0*/  MUFU.EX2 R211, R41 ;  /* 0x0000002900d37308 */ /* 0x000ea20000000800 */
[----:B-1----:R-:W-:Y:S01]  /*2bd0*/  F2FP.BF16.F32.PACK_AB R6, R213, R214 ;  /* 0x000000d6d506723e */ /* 0x002fe200000010ff */
[----:B------:R1:W-:Y:S08]  /*2be0*/  STS [R158+0x1e400], R5 ;  /* 0x01e400059e007388 */ /* 0x0003f00000000800 */
[----:B------:R-:W-:Y:S01]  /*2bf0*/  MUFU.EX2 R221, R42 ;  /* 0x0000002a00dd7308 */ /* 0x000fe20000000800 */
[----:B------:R3:W-:Y:S09]  /*2c00*/  STS [R155+0x1c000], R4 ;  /* 0x01c000049b007388 */ /* 0x0007f20000000800 */
[----:B------:R-:W4:Y:S01]  /*2c10*/  MUFU.EX2 R219, R43 ;  /* 0x0000002b00db7308 */ /* 0x000f220000000800 */
[----:B------:R4:W-:Y:S09]  /*2c20*/  STS [R155+0x1c400], R6 ;  /* 0x01c400069b007388 */ /* 0x0009f20000000800 */
[----:B------:R-:W-:Y:S01]  /*2c30*/  MUFU.EX2 R216, R46 ;  /* 0x0000002e00d87308 */ /* 0x000fe20000000800 */
[----:B--2---:R-:W-:Y:S09]  /*2c40*/  F2FP.BF16.F32.PACK_AB R7, R211, R212 ;  /* 0x000000d4d307723e */ /* 0x004ff200000010ff */
[----:B------:R-:W-:Y:S10]  /*2c50*/  MUFU.EX2 R215, R47 ;  /* 0x0000002f00d77308 */ /* 0x000ff40000000800 */
[----:B------:R-:W-:Y:S10]  /*2c60*/  MUFU.EX2 R210, R44 ;  /* 0x0000002c00d27308 */ /* 0x000ff40000000800 */
[----:B------:R-:W2:Y:S01]  /*2c70*/  MUFU.EX2 R209, R45 ;  /* 0x0000002d00d17308 */ /* 0x000ea20000000800 */
[----:B-1----:R-:W-:Y:S09]  /*2c80*/  F2FP.BF16.F32.PACK_AB R5, R178, R179 ;  /* 0x000000b3b205723e */ /* 0x002ff200000010ff */
[----:B------:R-:W-:Y:S01]  /*2c90*/  MUFU.EX2 R162, R52 ;  /* 0x0000003400a27308 */ /* 0x000fe20000000800 */
[----:B---3--:R-:W-:Y:S01]  /*2ca0*/  F2FP.BF16.F32.PACK_AB R4, R207, R208 ;  /* 0x000000d0cf04723e */ /* 0x008fe200000010ff */
[----:B------:R1:W-:Y:S08]  /*2cb0*/  STS [R157+0x1c000], R5 ;  /* 0x01c000059d007388 */ /* 0x0003f00000000800 */
[----:B------:R-:W-:Y:S01]  /*2cc0*/  MUFU.EX2 R161, R53 ;  /* 0x0000003500a17308 */ /* 0x000fe20000000800 */
[----:B----4-:R-:W-:Y:S01]  /*2cd0*/  F2FP.BF16.F32.PACK_AB R6, R223, R224 ;  /* 0x000000e0df06723e */ /* 0x010fe200000010ff */
[----:B------:R3:W-:Y:S08]  /*2ce0*/  STS [R157+0x1c400], R4 ;  /* 0x01c400049d007388 */ /* 0x0007f00000000800 */
[----:B------:R-:W-:Y:S01]  /*2cf0*/  MUFU.EX2 R168, R54 ;  /* 0x0000003600a87308 */ /* 0x000fe20000000800 */
[----:B------:R4:W-:Y:S09]  /*2d00*/  STS [R155+0x1e000], R6 ;  /* 0x01e000069b007388 */ /* 0x0009f20000000800 */
[----:B------:R-:W2:Y:S10]  /*2d10*/  MUFU.EX2 R167, R55 ;  /* 0x0000003700a77308 */ /* 0x000eb40000000800 */
[----:B------:R-:W-:Y:S10]  /*2d20*/  MUFU.EX2 R160, R64 ;  /* 0x0000004000a07308 */ /* 0x000ff40000000800 */
[----:B------:R-:W2:Y:S10]  /*2d30*/  MUFU.EX2 R159, R142 ;  /* 0x0000008e009f7308 */ /* 0x000eb40000000800 */
[----:B------:R-:W-:Y:S01]  /*2d40*/  MUFU.EX2 R164, R66 ;  /* 0x0000004200a47308 */ /* 0x000fe20000000800 */
[----:B-1----:R-:W-:Y:S09]  /*2d50*/  F2FP.BF16.F32.PACK_AB R5, R229, R231 ;  /* 0x000000e7e505723e */ /* 0x002ff200000010ff */
[----:B------:R-:W1:Y:S01]  /*2d60*/  MUFU.EX2 R163, R141 ;  /* 0x0000008d00a37308 */ /* 0x000e620000000800 */
[----:B---3--:R-:W-:Y:S01]  /*2d70*/  F2FP.BF16.F32.PACK_AB R4, R220, R222 ;  /* 0x000000dedc04723e */ /* 0x008fe200000010ff */
[----:B------:R3:W-:Y:S08]  /*2d80*/  STS [R155+0x1e400], R5 ;  /* 0x01e400059b007388 */ /* 0x0007f00000000800 */
[----:B------:R2:W-:Y:S01]  /*2d90*/  MUFU.EX2 R175, R0 ;  /* 0x0000000000af7308 */ /* 0x0005e20000000800 */
[----:B----4-:R-:W-:Y:S01]  /*2da0*/  F2FP.BF16.F32.PACK_AB R6, R227, R228 ;  /* 0x000000e4e306723e */ /* 0x010fe200000010ff */
[----:B------:R4:W-:Y:S08]  /*2db0*/  STS [R157+0x1e000], R4 ;  /* 0x01e000049d007388 */ /* 0x0009f00000000800 */
[----:B------:R-:W-:Y:S01]  /*2dc0*/  MUFU.EX2 R174, R56 ;  /* 0x0000003800ae7308 */ /* 0x000fe20000000800 */
[----:B------:R1:W-:Y:S09]  /*2dd0*/  STS [R157+0x1e400], R6 ;  /* 0x01e400069d007388 */ /* 0x0003f20000000800 */
[----:B------:R-:W1:Y:S10]  /*2de0*/  MUFU.EX2 R173, R57 ;  /* 0x0000003900ad7308 */ /* 0x000e740000000800 */
[----:B------:R-:W-:Y:S01]  /*2df0*/  MUFU.EX2 R205, R58 ;  /* 0x0000003a00cd7308 */ /* 0x000fe20000000800 */
[----:B--2---:R-:W-:Y:S09]  /*2e00*/  LOP3.LUT R0, R183, 0x8, R190, 0x78, !PT ;  /* 0x00000008b7007812 */ /* 0x004ff200078e78be */
[----:B------:R-:W-:Y:S01]  /*2e10*/  MUFU.EX2 R201, R59 ;  /* 0x0000003b00c97308 */ /* 0x000fe20000000800 */
[----:B------:R-:W-:Y:S09]  /*2e20*/  LOP3.LUT R0, R187, R0, RZ, 0xfc, !PT ;  /* 0x00000000bb007212 */ /* 0x000ff200078efcff */
[----:B------:R-:W-:Y:S01]  /*2e30*/  MUFU.EX2 R172, R60 ;  /* 0x0000003c00ac7308 */ /* 0x000fe20000000800 */
[----:B------:R-:W-:Y:S02]  /*2e40*/  LEA R148, R0, UR4, 0x1 ;  /* 0x0000000400947c11 */ /* 0x000fe4000f8e08ff */
[----:B---3--:R-:W-:Y:S07]  /*2e50*/  F2FP.BF16.F32.PACK_AB R5, R177, R176 ;  /* 0x000000b0b105723e */ /* 0x008fee00000010ff */
[----:B------:R-:W-:Y:S01]  /*2e60*/  MUFU.EX2 R169, R140 ;  /* 0x0000008c00a97308 */ /* 0x000fe20000000800 */
[C---:B------:R-:W-:Y:S02]  /*2e70*/  IADD3 R150, PT, PT, R148.reuse, R189, RZ ;  /* 0x000000bd94967210 */ /* 0x040fe40007ffe0ff */
[----:B----4-:R-:W-:Y:S01]  /*2e80*/  F2FP.BF16.F32.PACK_AB R4, R203, R206 ;  /* 0x000000cecb04723e */ /* 0x010fe200000010ff */
[----:B------:R2:W-:Y:S06]  /*2e90*/  STS [R152], R5 ;  /* 0x0000000598007388 */ /* 0x0005ec0000000800 */
[----:B------:R-:W3:Y:S01]  /*2ea0*/  MUFU.EX2 R198, R62 ;  /* 0x0000003e00c67308 */ /* 0x000ee20000000800 */
[----:B------:R-:W-:Y:S01]  /*2eb0*/  IADD3 R149, PT, PT, R148, R185, RZ ;  /* 0x000000b994957210 */ /* 0x000fe20007ffe0ff */
[----:B------:R4:W-:Y:S01]  /*2ec0*/  STS [R152+0x400], R4 ;  /* 0x0004000498007388 */ /* 0x0009e20000000800 */
[----:B-1----:R-:W-:Y:S02]  /*2ed0*/  F2FP.BF16.F32.PACK_AB R6, R219, R221 ;  /* 0x000000dddb06723e */ /* 0x002fe400000010ff */
[----:B--2---:R-:W-:Y:S02]  /*2ee0*/  F2FP.BF16.F32.PACK_AB R5, R165, R166 ;  /* 0x000000a6a505723e */ /* 0x004fe400000010ff */
[----:B----4-:R-:W-:Y:S03]  /*2ef0*/  F2FP.BF16.F32.PACK_AB R4, R170, R171 ;  /* 0x000000abaa04723e */ /* 0x010fe600000010ff */
[----:B------:R1:W-:Y:S04]  /*2f00*/  STS [R156], R5 ;  /* 0x000000059c007388 */ /* 0x0003e80000000800 */
[----:B------:R2:W-:Y:S04]  /*2f10*/  STS [R156+0x400], R4 ;  /* 0x000400049c007388 */ /* 0x0005e80000000800 */
[----:B------:R4:W-:Y:S04]  /*2f20*/  STS [R152+0x2000], R7 ;  /* 0x0020000798007388 */ /* 0x0009e80000000800 */
[----:B------:R3:W-:Y:S01]  /*2f30*/  STS [R152+0x2400], R6 ;  /* 0x0024000698007388 */ /* 0x0007e20000000800 */
[----:B-1----:R-:W-:Y:S02]  /*2f40*/  F2FP.BF16.F32.PACK_AB R5, R209, R210 ;  /* 0x000000d2d105723e */ /* 0x002fe400000010ff */
[----:B--2---:R-:W-:Y:S03]  /*2f50*/  F2FP.BF16.F32.PACK_AB R4, R215, R216 ;  /* 0x000000d8d704723e */ /* 0x004fe600000010ff */
[----:B------:R1:W-:Y:S01]  /*2f60*/  STS [R156+0x2000], R5 ;  /* 0x002000059c007388 */ /* 0x0003e20000000800 */
[----:B----4-:R-:W-:Y:S03]  /*2f70*/  F2FP.BF16.F32.PACK_AB R7, R167, R168 ;  /* 0x000000a8a707723e */ /* 0x010fe600000010ff */
[----:B------:R2:W-:Y:S01]  /*2f80*/  STS [R156+0x2400], R4 ;  /* 0x002400049c007388 */ /* 0x0005e20000000800 */
[----:B---3--:R-:W-:Y:S03]  /*2f90*/  F2FP.BF16.F32.PACK_AB R6, R159, R160 ;  /* 0x000000a09f06723e */ /* 0x008fe600000010ff */
[----:B------:R3:W-:Y:S01]  /*2fa0*/  STS [R153+0x400], R7 ;  /* 0x0004000799007388 */ /* 0x0007e20000000800 */
[----:B-1----:R-:W-:Y:S02]  /*2fb0*/  F2FP.BF16.F32.PACK_AB R5, R163, R164 ;  /* 0x000000a4a305723e */ /* 0x002fe400000010ff */
[----:B--2---:R-:W-:Y:S02]  /*2fc0*/  F2FP.BF16.F32.PACK_AB R4, R161, R162 ;  /* 0x000000a2a104723e */ /* 0x004fe400000010ff */
[----:B---3--:R-:W-:Y:S03]  /*2fd0*/  F2FP.BF16.F32.PACK_AB R7, R173, R174 ;  /* 0x000000aead07723e */ /* 0x008fe600000010ff */
[----:B------:R1:W-:Y:S04]  /*2fe0*/  STS [R153], R4 ;  /* 0x0000000499007388 */ /* 0x0003e80000000800 */
[----:B------:R2:W-:Y:S04]  /*2ff0*/  STS [R154], R6 ;  /* 0x000000069a007388 */ /* 0x0005e80000000800 */
[----:B------:R3:W-:Y:S04]  /*3000*/  STS [R154+0x400], R5 ;  /* 0x000400059a007388 */ /* 0x0007e80000000800 */
[----:B------:R-:W-:Y:S01]  /*3010*/  STS [R153+0x2000], R7 ;  /* 0x0020000799007388 */ /* 0x000fe20000000800 */
[----:B-1----:R-:W-:Y:S02]  /*3020*/  F2FP.BF16.F32.PACK_AB R4, R175, R198 ;  /* 0x000000c6af04723e */ /* 0x002fe400000010ff */
[----:B--2---:R-:W-:Y:S02]  /*3030*/  F2FP.BF16.F32.PACK_AB R6, R201, R205 ;  /* 0x000000cdc906723e */ /* 0x004fe400000010ff */
[----:B---3--:R-:W-:Y:S03]  /*3040*/  F2FP.BF16.F32.PACK_AB R5, R169, R172 ;  /* 0x000000aca905723e */ /* 0x008fe600000010ff */
[----:B------:R-:W-:Y:S04]  /*3050*/  STS [R153+0x2400], R6 ;  /* 0x0024000699007388 */ /* 0x000fe80000000800 */
[----:B------:R-:W-:Y:S04]  /*3060*/  STS [R154+0x2000], R5 ;  /* 0x002000059a007388 */ /* 0x000fe80000000800 */
[----:B------:R-:W-:Y:S04]  /*3070*/  STS [R154+0x2400], R4 ;  /* 0x002400049a007388 */ /* 0x000fe80000000800 */
[----:B------:R-:W-:Y:S08]  /*3080*/  LDSM.16.M88.4 R64, [R148+0x8000] ;  /* 0x008000009440783b */ /* 0x000ff00000000200 */
[----:B------:R-:W1:Y:S08]  /*3090*/  LDSM.16.M88.4 R16, [R2+0x10000] ;  /* 0x010000000210783b */ /* 0x000e700000000200 */
[----:B------:R-:W2:Y:S08]  /*30a0*/  LDSM.16.M88.4 R60, [R148+0xa000] ;  /* 0x00a00000943c783b */ /* 0x000eb00000000200 */
[----:B------:R-:W3:Y:S08]  /*30b0*/  LDSM.16.M88.4 R32, [R2+0x10800] ;  /* 0x010800000220783b */ /* 0x000ef00000000200 */
[----:B------:R-:W4:Y:S08]  /*30c0*/  LDSM.16.M88.4 R48, [R2+0x11000] ;  /* 0x011000000230783b */ /* 0x000f300000000200 */
[----:B------:R3:W4:Y:S01]  /*30d0*/  LDSM.16.M88.4 R132, [R2+0x11800] ;  /* 0x011800000284783b */ /* 0x0007220000000200 */
[-C--:B-1----:R-:W-:Y:S07]  /*30e0*/  HMMA.16816.F32.BF16 R4, R64, R16.reuse, RZ ;  /* 0x000000104004723c */ /* 0x082fee00000418ff */
[----:B------:R-:W-:Y:S01]  /*30f0*/  LDSM.16.M88.4 R136, [R150+0x8000] ;  /* 0x008000009688783b */ /* 0x000fe20000000200 */
[C---:B--2---:R-:W-:Y:S07]  /*3100*/  HMMA.16816.F32.BF16 R8, R60.reuse, R16, RZ ;  /* 0x000000103c08723c */ /* 0x044fee00000418ff */
[----:B------:R-:W1:Y:S01]  /*3110*/  LDSM.16.M88.4 R140, [R180+0x10000] ;  /* 0x01000000b48c783b */ /* 0x000e620000000200 */
[----:B---3--:R-:W-:Y:S01]  /*3120*/  MOV R2, UR32 ;  /* 0x0000002000027c02 */ /* 0x008fe20008000f00 */
[-C--:B------:R-:W-:Y:S06]  /*3130*/  HMMA.16816.F32.BF16 R12, R60, R18.reuse, RZ ;  /* 0x000000123c0c723c */ /* 0x080fec00000418ff */
[----:B------:R-:W-:Y:S02]  /*3140*/  LDSM.16.M88.4 R144, [R180+0x11800] ;  /* 0x01180000b490783b */ /* 0x000fe40000000200 */
[C---:B------:R-:W-:Y:S08]  /*3150*/  HMMA.16816.F32.BF16 R16, R64.reuse, R18, RZ ;  /* 0x000000124010723c */ /* 0x040ff000000418ff */
[-C--:B------:R-:W-:Y:S08]  /*3160*/  HMMA.16816.F32.BF16 R20, R64, R32.reuse, RZ ;  /* 0x000000204014723c */ /* 0x080ff000000418ff */
        /* <DEDUP_REMOVED lines=21> */
[----:B------:R1:W2:Y:S08]  /*32c0*/  LDSM.16.M88.4 R140, [R180+0x11000] ;  /* 0x01100000b48c783b */ /* 0x0002b00000000200 */
[----:B-1----:R-:W3:Y:S01]  /*32d0*/  LDL R180, [R1] ;  /* 0x0000000001b47983 */ /* 0x002ee20000100800 */
[-C--:B--2---:R-:W-:Y:S08]  /*32e0*/  HMMA.16816.F32.BF16 R36, R136, R140.reuse, R36 ;  /* 0x0000008c8824723c */ /* 0x084ff00000041824 */
[C---:B------:R-:W-:Y:S08]  /*32f0*/  HMMA.16816.F32.BF16 R40, R132.reuse, R140, R40 ;  /* 0x0000008c8428723c */ /* 0x040ff00000041828 */
[-C--:B------:R-:W-:Y:S08]  /*3300*/  HMMA.16816.F32.BF16 R44, R132, R142.reuse, R44 ;  /* 0x0000008e842c723c */ /* 0x080ff0000004182c */
[C---:B------:R-:W-:Y:S01]  /*3310*/  HMMA.16816.F32.BF16 R48, R136.reuse, R142, R48 ;  /* 0x0000008e8830723c */ /* 0x040fe20000041830 */
[----:B------:R-:W-:Y:S07]  /*3320*/  LDSM.16.M88.4 R140, [R149+0xa000] ;  /* 0x00a00000958c783b */ /* 0x000fee0000000200 */
[-C--:B------:R-:W-:Y:S08]  /*3330*/  HMMA.16816.F32.BF16 R52, R136, R144.reuse, R52 ;  /* 0x000000908834723c */ /* 0x080ff00000041834 */
[C---:B------:R-:W-:Y:S08]  /*3340*/  HMMA.16816.F32.BF16 R56, R132.reuse, R144, R56 ;  /* 0x000000908438723c */ /* 0x040ff00000041838 */
[-C--:B------:R-:W-:Y:S01]  /*3350*/  HMMA.16816.F32.BF16 R60, R132, R146.reuse, R60 ;  /* 0x00000092843c723c */ /* 0x080fe2000004183c */
[----:B------:R-:W-:Y:S07]  /*3360*/  LDSM.16.M88.4 R132, [R149+0x8000] ;  /* 0x008000009584783b */ /* 0x000fee0000000200 */
[----:B------:R-:W-:Y:S01]  /*3370*/  HMMA.16816.F32.BF16 R64, R136, R146, R64 ;  /* 0x000000928840723c */ /* 0x000fe20000041840 */
[----:B------:R-:W1:Y:S08]  /*3380*/  LDSM.16.M88.4 R136, [R3+0x10000] ;  /* 0x010000000388783b */ /* 0x000e700000000200 */
[----:B------:R-:W-:Y:S01]  /*3390*/  LDSM.16.M88.4 R144, [R3+0x11800] ;  /* 0x011800000390783b */ /* 0x000fe20000000200 */
        /* <DEDUP_REMOVED lines=9> */
[----:B------:R1:W2:Y:S02]  /*3430*/  LDSM.16.M88.4 R136, [R3+0x11000] ;  /* 0x011000000388783b */ /* 0x0002a40000000200 */
[----:B-1----:R-:W-:Y:S05]  /*3440*/  MOV R3, UR5 ;  /* 0x0000000500037c02 */ /* 0x002fea0008000f00 */
[-C--:B--2---:R-:W-:Y:S08]  /*3450*/  HMMA.16816.F32.BF16 R36, R132, R136.reuse, R36 ;  /* 0x000000888424723c */ /* 0x084ff00000041824 */
[C---:B------:R-:W-:Y:S08]  /*3460*/  HMMA.16816.F32.BF16 R40, R140.reuse, R136, R40 ;  /* 0x000000888c28723c */ /* 0x040ff00000041828 */
[-C--:B------:R-:W-:Y:S08]  /*3470*/  HMMA.16816.F32.BF16 R44, R140, R138.reuse, R44 ;  /* 0x0000008a8c2c723c */ /* 0x080ff0000004182c */
[C---:B------:R-:W-:Y:S08]  /*3480*/  HMMA.16816.F32.BF16 R48, R132.reuse, R138, R48 ;  /* 0x0000008a8430723c */ /* 0x040ff00000041830 */
[-C--:B------:R-:W-:Y:S08]  /*3490*/  HMMA.16816.F32.BF16 R52, R132, R144.reuse, R52 ;  /* 0x000000908434723c */ /* 0x080ff00000041834 */
[C---:B------:R-:W-:Y:S08]  /*34a0*/  HMMA.16816.F32.BF16 R56, R140.reuse, R144, R56 ;  /* 0x000000908c38723c */ /* 0x040ff00000041838 */
[-C--:B------:R-:W-:Y:S03]  /*34b0*/  HMMA.16816.F32.BF16 R60, R140, R146.reuse, R60 ;  /* 0x000000928c3c723c */ /* 0x080fe6000004183c */
[----:B------:R-:W-:Y:S05]  /*34c0*/  IADD3 R140, PT, PT, R189, R149, RZ ;  /* 0x00000095bd8c7210 */ /* 0x000fea0007ffe0ff */
[----:B------:R-:W-:Y:S01]  /*34d0*/  HMMA.16816.F32.BF16 R64, R132, R146, R64 ;  /* 0x000000928440723c */ /* 0x000fe20000041840 */
[----:B------:R-:W-:Y:S03]  /*34e0*/  LDSM.16.M88.4 R132, [R140+0x8000] ;  /* 0x008000008c84783b */ /* 0x000fe60000000200 */
[C---:B---3--:R-:W-:Y:S04]  /*34f0*/  LEA R136, P0, R180.reuse, R2, 0x2 ;  /* 0x00000002b4887211 */ /* 0x048fe800078010ff */
[----:B------:R-:W-:Y:S01]  /*3500*/  LEA.HI.X R137, R180, R3, RZ, 0x2, P0 ;  /* 0x00000003b4897211 */ /* 0x000fe200000f14ff */
[----:B------:R-:W-:Y:S01]  /*3510*/  LDSM.16.M88.4 R140, [R140+0xa000] ;  /* 0x00a000008c8c783b */ /* 0x000fe20000000200 */
[--C-:B------:R-:W-:Y:S04]  /*3520*/  SHF.R.U32.HI R3, RZ, 0x4, R192.reuse ;  /* 0x00000004ff037819 */ /* 0x100fe800000116c0 */
[----:B------:R-:W-:Y:S03]  /*3530*/  LOP3.LUT R3, R3, 0x8, RZ, 0xc0, !PT ;  /* 0x0000000803037812 */ /* 0x000fe600078ec0ff */
[----:B------:R-:W2:Y:S01]  /*3540*/  LDG.E R145, desc[UR28][R136.64] ;  /* 0x0000001c88917981 */ /* 0x000ea2000c1e1900 */
[----:B------:R-:W-:Y:S03]  /*3550*/  LOP3.LUT R3, R3, 0x10, R192, 0xf8, !PT ;  /* 0x0000001003037812 */ /* 0x000fe600078ef8c0 */
[----:B------:R-:W3:Y:S01]  /*3560*/  LDG.E R144, desc[UR28][R136.64+0x20] ;  /* 0x0000201c88907981 */ /* 0x000ee2000c1e1900 */
[----:B------:R-:W-:Y:S03]  /*3570*/  LOP3.LUT R3, R3, R183, RZ, 0x3c, !PT ;  /* 0x000000b703037212 */ /* 0x000fe600078e3cff */
[----:B------:R-:W5:Y:S04]  /*3580*/  LDG.E R2, desc[UR28][R136.64+0x100] ;  /* 0x0001001c88027981 */ /* 0x000f68000c1e1900 */
[----:B------:R1:W5:Y:S04]  /*3590*/  LDG.E R0, desc[UR28][R136.64+0x120] ;  /* 0x0001201c88007981 */ /* 0x000368000c1e1900 */
[----:B-1----:R-:W1:Y:S02]  /*35a0*/  LDSM.16.M88.4 R136, [R181+0x10000] ;  /* 0x01000000b588783b */ /* 0x002e640000000200 */
        /* <DEDUP_REMOVED lines=18> */
[----:B------:R-:W-:Y:S04]  /*36d0*/  HMMA.16816.F32.BF16 R64, R132, R138, R64 ;  /* 0x0000008a8440723c */ /* 0x000fe80000041840 */
[C---:B--2---:R-:W-:Y:S01]  /*36e0*/  FADD.FTZ R4, -R145.reuse, R4 ;  /* 0x0000000491047221 */ /* 0x044fe20000010100 */
        /* <DEDUP_REMOVED lines=8> */
[----:B------:R-:W-:Y:S01]  /*3770*/  FMUL.FTZ R21, R204, R17 ;  /* 0x00000011cc157220 */ /* 0x000fe20000410000 */
[----:B------:R-:W-:Y:S01]  /*3780*/  FMUL.FTZ R5, R200, R5 ;  /* 0x00000005c8057220 */ /* 0x000fe20000410000 */
[----:B------:R-:W-:Y:S01]  /*3790*/  FMUL.FTZ R4, R199, R4 ;  /* 0x00000004c7047220 */ /* 0x000fe20000410000 */
[C---:B------:R-:W-:Y:S01]  /*37a0*/  FADD.FTZ R32, -R145.reuse, R32 ;  /* 0x0000002091207221 */ /* 0x040fe20000010100 */
[----:B------:R-:W-:Y:S01]  /*37b0*/  FADD.FTZ R33, -R145, R33 ;  /* 0x0000002191217221 */ /* 0x000fe20000010100 */
[----:B------:R-:W-:Y:S01]  /*37c0*/  F2FP.BF16.F32.PACK_AB R21, R21, R16 ;  /* 0x000000101515723e */ /* 0x000fe200000010ff */
[----:B------:R-:W-:Y:S01]  /*37d0*/  FADD.FTZ R36, -R145, R36 ;  /* 0x0000002491247221 */ /* 0x000fe20000010100 */
[----:B------:R-:W-:Y:S01]  /*37e0*/  F2FP.BF16.F32.PACK_AB R133, R4, R5 ;  /* 0x000000050485723e */ /* 0x000fe200000010ff */
[----:B------:R-:W-:Y:S01]  /*37f0*/  FMUL.FTZ R5, R179, R32 ;  /* 0x00000020b3057220 */ /* 0x000fe20000410000 */
[----:B------:R-:W-:Y:S01]  /*3800*/  FMUL.FTZ R4, R178, R33 ;  /* 0x00000021b2047220 */ /* 0x000fe20000410000 */
[C---:B------:R-:W-:Y:S01]  /*3810*/  FADD.FTZ R16, -R145.reuse, R37 ;  /* 0x0000002591107221 */ /* 0x040fe20000010100 */
[----:B------:R-:W-:Y:S01]  /*3820*/  FMUL.FTZ R37, R176, R36 ;  /* 0x00000024b0257220 */ /* 0x000fe20000410000 */
[C---:B------:R-:W-:Y:S01]  /*3830*/  FADD.FTZ R33, -R145.reuse, R48 ;  /* 0x0000003091217221 */ /* 0x040fe20000010100 */
[----:B------:R-:W-:Y:S01]  /*3840*/  FADD.FTZ R32, -R145, R49 ;  /* 0x0000003191207221 */ /* 0x000fe20000010100 */
[----:B------:R-:W-:Y:S01]  /*3850*/  FMUL.FTZ R36, R177, R16 ;  /* 0x00000010b1247220 */ /* 0x000fe20000410000 */
[----:B------:R-:W-:Y:S01]  /*3860*/  F2FP.BF16.F32.PACK_AB R132, R4, R5 ;  /* 0x000000050484723e */ /* 0x000fe200000010ff */
[C---:B------:R-:W-:Y:S01]  /*3870*/  FADD.FTZ R17, -R145.reuse, R52 ;  /* 0x0000003491117221 */ /* 0x040fe20000010100 */
[C---:B------:R-:W-:Y:S01]  /*3880*/  FADD.FTZ R16, -R145.reuse, R53 ;  /* 0x0000003591107221 */ /* 0x040fe20000010100 */
[C---:B------:R-:W-:Y:S01]  /*3890*/  FADD.FTZ R5, -R145.reuse, R64 ;  /* 0x0000004091057221 */ /* 0x040fe20000010100 */
[----:B------:R-:W-:Y:S01]  /*38a0*/  F2FP.BF16.F32.PACK_AB R53, R36, R37 ;  /* 0x000000252435723e */ /* 0x000fe200000010ff */
[----:B------:R-:W-:Y:S01]  /*38b0*/  FADD.FTZ R4, -R145, R65 ;  /* 0x0000004191047221 */ /* 0x000fe20000010100 */
[----:B------:R-:W-:Y:S01]  /*38c0*/  FMUL.FTZ R33, R166, R33 ;  /* 0x00000021a6217220 */ /* 0x000fe20000410000 */
[----:B------:R-:W-:Y:S01]  /*38d0*/  F2FP.BF16.F32.PACK_AB R20, R146, R147 ;  /* 0x000000939214723e */ /* 0x000fe200000010ff */
[----:B------:R-:W-:Y:S01]  /*38e0*/  FMUL.FTZ R32, R165, R32 ;  /* 0x00000020a5207220 */ /* 0x000fe20000410000 */
[----:B------:R-:W-:Y:S01]  /*38f0*/  FMUL.FTZ R17, R162, R17 ;  /* 0x00000011a2117220 */ /* 0x000fe20000410000 */
[----:B------:R-:W-:Y:S01]  /*3900*/  FMUL.FTZ R16, R161, R16 ;  /* 0x00000010a1107220 */ /* 0x000fe20000410000 */
[----:B------:R-:W-:Y:S01]  /*3910*/  FMUL.FTZ R5, R160, R5 ;  /* 0x00000005a0057220 */ /* 0x000fe20000410000 */
[----:B------:R-:W-:Y:S01]  /*3920*/  FMUL.FTZ R4, R159, R4 ;  /* 0x000000049f047220 */ /* 0x000fe20000410000 */
[----:B------:R-:W-:Y:S01]  /*3930*/  F2FP.BF16.F32.PACK_AB R52, R32, R33 ;  /* 0x000000212034723e */ /* 0x000fe200000010ff */
[----:B---3--:R-:W-:Y:S01]  /*3940*/  FADD.FTZ R37, -R144, R6 ;  /* 0x0000000690257221 */ /* 0x008fe20000010100 */
[----:B------:R-:W-:Y:S01]  /*3950*/  F2FP.BF16.F32.PACK_AB R49, R16, R17 ;  /* 0x000000111031723e */ /* 0x000fe200000010ff */
[----:B------:R-:W-:Y:S01]  /*3960*/  FADD.FTZ R36, -R144, R7 ;  /* 0x0000000790247221 */ /* 0x000fe20000010100 */
        /* <DEDUP_REMOVED lines=28> */
.L_x_670:
[----:B-1----:R-:W-:Y:S01]  /*3b30*/  FMUL.FTZ R6, R226, R37 ;  /* 0x00000025e2067220 */ /* 0x002fe20000410000 */
[----:B------:R-:W-:Y:S01]  /*3b40*/  FMUL.FTZ R5, R225, R36 ;  /* 0x00000024e1057220 */ /* 0x000fe20000410000 */
        /* <DEDUP_REMOVED lines=11> */
[----:B------:R-:W-:Y:S01]  /*3c00*/  STS [R151+0x14400], R5 ;  /* 0x0144000597007388 */ /* 0x000fe20000000800 */
[----:B------:R-:W-:Y:S01]  /*3c10*/  FMUL.FTZ R22, R214, R22 ;  /* 0x00000016d6167220 */ /* 0x000fe20000410000 */
[----:B------:R-:W-:Y:S01]  /*3c20*/  FMUL.FTZ R23, R213, R23 ;  /* 0x00000017d5177220 */ /* 0x000fe20000410000 */
[----:B------:R-:W-:Y:S01]  /*3c30*/  FMUL.FTZ R17, R168, R17 ;  /* 0x00000011a8117220 */ /* 0x000fe20000410000 */
[----:B------:R1:W-:Y:S01]  /*3c40*/  STS [R158+0x14400], R4 ;  /* 0x014400049e007388 */ /* 0x0003e20000000800 */
[----:B------:R-:W-:Y:S01]  /*3c50*/  FMUL.FTZ R16, R167, R16 ;  /* 0x00000010a7107220 */ /* 0x000fe20000410000 */
[C---:B-----5:R-:W-:Y:S01]  /*3c60*/  FADD.FTZ R56, -R2.reuse, R56 ;  /* 0x0000003802387221 */ /* 0x060fe20000010100 */
[----:B------:R-:W-:Y:S01]  /*3c70*/  F2FP.BF16.F32.PACK_AB R32, R23, R22 ;  /* 0x000000161720723e */ /* 0x000fe200000010ff */
[C---:B------:R-:W-:Y:S01]  /*3c80*/  FADD.FTZ R25, -R2.reuse, R25 ;  /* 0x0000001902197221 */ /* 0x040fe20000010100 */
[----:B------:R-:W-:Y:S01]  /*3c90*/  FADD.FTZ R29, -R2, R29 ;  /* 0x0000001d021d7221 */ /* 0x000fe20000010100 */
[----:B------:R-:W-:Y:S01]  /*3ca0*/  F2FP.BF16.F32.PACK_AB R22, R16, R17 ;  /* 0x000000111016723e */ /* 0x000fe200000010ff */
[C---:B------:R-:W-:Y:S01]  /*3cb0*/  FADD.FTZ R16, -R2.reuse, R57 ;  /* 0x0000003902107221 */ /* 0x040fe20000010100 */
        /* <DEDUP_REMOVED lines=19> */
[C---:B------:R-:W-:Y:S01]  /*3df0*/  FADD.FTZ R2, -R0.reuse, R10 ;  /* 0x0000000a00027221 */ /* 0x040fe20000010100 */
[----:B-1----:R-:W-:Y:S01]  /*3e00*/  F2FP.BF16.F32.PACK_AB R4, R9, R8 ;  /* 0x000000080904723e */ /* 0x002fe200000010ff */
[----:B------:R-:W-:Y:S01]  /*3e10*/  FMUL.FTZ R9, R237, R11 ;  /* 0x0000000bed097220 */ /* 0x000fe20000410000 */
[----:B------:R-:W-:Y:S01]  /*3e20*/  FADD.FTZ R14, -R0, R14 ;  /* 0x0000000e000e7221 */ /* 0x000fe20000010100 */
[----:B------:R-:W-:Y:S01]  /*3e30*/  FMUL.FTZ R2, R238, R2 ;  /* 0x00000002ee027220 */ /* 0x000fe20000410000 */
[----:B------:R-:W-:Y:S01]  /*3e40*/  FMUL.FTZ R8, R235, R15 ;  /* 0x0000000feb087220 */ /* 0x000fe20000410000 */
[----:B------:R-:W-:Y:S01]  /*3e50*/  FMUL.FTZ R12, R232, R12 ;  /* 0x0000000ce80c7220 */ /* 0x000fe20000410000 */
[----:B------:R-:W-:Y:S01]  /*3e60*/  FMUL.FTZ R14, R236, R14 ;  /* 0x0000000eec0e7220 */ /* 0x000fe20000410000 */
[----:B------:R-:W-:Y:S01]  /*3e70*/  FMUL.FTZ R13, R230, R13 ;  /* 0x0000000de60d7220 */ /* 0x000fe20000410000 */
[----:B------:R-:W-:Y:S01]  /*3e80*/  F2FP.BF16.F32.PACK_AB R9, R9, R2 ;  /* 0x000000020909723e */ /* 0x000fe200000010ff */
[----:B------:R-:W-:Y:S01]  /*3e90*/  STS [R158+0x14000], R21 ;  /* 0x014000159e007388 */ /* 0x000fe20000000800 */
[C---:B------:R-:W-:Y:S01]  /*3ea0*/  FADD.FTZ R7, -R144.reuse, R66 ;  /* 0x0000004290077221 */ /* 0x040fe20000010100 */
[C---:B------:R-:W-:Y:S01]  /*3eb0*/  FADD.FTZ R6, -R144.reuse, R67 ;  /* 0x0000004390067221 */ /* 0x040fe20000010100 */
[C---:B------:R-:W-:Y:S01]  /*3ec0*/  FADD.FTZ R35, -R144.reuse, R35 ;  /* 0x0000002390237221 */ /* 0x040fe20000010100 */
[----:B------:R-:W-:Y:S01]  /*3ed0*/  FADD.FTZ R34, -R144, R34 ;  /* 0x0000002290227221 */ /* 0x000fe20000010100 */
[----:B------:R-:W-:Y:S01]  /*3ee0*/  F2FP.BF16.F32.PACK_AB R19, R13, R12 ;  /* 0x0000000c0d13723e */ /* 0x000fe200000010ff */
[----:B------:R1:W-:Y:S01]  /*3ef0*/  STS [R151+0x16000], R4 ;  /* 0x0160000497007388 */ /* 0x0003e20000000800 */
        /* <DEDUP_REMOVED lines=19> */
[----:B------:R-:W-:Y:S01]  /*4030*/  FMUL.FTZ R28, R222, R28 ;  /* 0x0000001cde1c7220 */ /* 0x000fe20000410000 */
[----:B------:R-:W-:Y:S01]  /*4040*/  FMUL.FTZ R17, R220, R29 ;  /* 0x0000001ddc117220 */ /* 0x000fe20000410000 */
[----:B------:R-:W-:Y:S01]  /*4050*/  FMUL.FTZ R30, R228, R30 ;  /* 0x0000001ee41e7220 */ /* 0x000fe20000410000 */
[----:B------:R-:W-:Y:S01]  /*4060*/  STS [R155+0x14400], R32 ;  /* 0x014400209b007388 */ /* 0x000fe20000000800 */
[----:B------:R-:W-:Y:S01]  /*4070*/  FMUL.FTZ R31, R227, R31 ;  /* 0x0000001fe31f7220 */ /* 0x000fe20000410000 */
[C---:B------:R-:W-:Y:S01]  /*4080*/  FADD.FTZ R38, -R144.reuse, R38 ;  /* 0x0000002690267221 */ /* 0x040fe20000010100 */
[----:B------:R-:W-:Y:S01]  /*4090*/  FADD.FTZ R39, -R144, R39 ;  /* 0x0000002790277221 */ /* 0x000fe20000010100 */
[----:B------:R-:W-:Y:S01]  /*40a0*/  F2FP.BF16.F32.PACK_AB R18, R18, R24 ;  /* 0x000000181212723e */ /* 0x000fe200000010ff */
[----:B------:R-:W-:Y:S01]  /*40b0*/  STS [R157+0x14000], R132 ;  /* 0x014000849d007388 */ /* 0x000fe20000000800 */
[----:B------:R-:W-:Y:S01]  /*40c0*/  F2FP.BF16.F32.PACK_AB R7, R7, R26 ;  /* 0x0000001a0707723e */ /* 0x000fe200000010ff */
[----:B------:R-:W-:Y:S01]  /*40d0*/  FMUL.FTZ R38, R206, R38 ;  /* 0x00000026ce267220 */ /* 0x000fe20000410000 */
[C---:B------:R-:W-:Y:S01]  /*40e0*/  FADD.FTZ R43, -R0.reuse, R43 ;  /* 0x0000002b002b7221 */ /* 0x040fe20000010100 */
[----:B------:R-:W-:Y:S01]  /*40f0*/  STS [R157+0x14400], R23 ;  /* 0x014400179d007388 */ /* 0x000fe20000000800 */
[C---:B------:R-:W-:Y:S01]  /*4100*/  FADD.FTZ R47, -R0.reuse, R47 ;  /* 0x0000002f002f7221 */ /* 0x040fe20000010100 */
[----:B------:R-:W-:Y:S01]  /*4110*/  FMUL.FTZ R39, R203, R39 ;  /* 0x00000027cb277220 */ /* 0x000fe20000410000 */
        /* <DEDUP_REMOVED lines=14> */
[----:B------:R-:W-:Y:S01]  /*4200*/  F2FP.BF16.F32.PACK_AB R39, R39, R38 ;  /* 0x000000262727723e */ /* 0x000fe200000010ff */
[----:B------:R-:W-:Y:S01]  /*4210*/  FMUL.FTZ R40, R212, R40 ;  /* 0x00000028d4287220 */ /* 0x000fe20000410000 */
[----:B------:R-:W-:Y:S01]  /*4220*/  FMUL.FTZ R12, R211, R41 ;  /* 0x00000029d30c7220 */ /* 0x000fe20000410000 */
[----:B------:R-:W-:Y:S01]  /*4230*/  STS [R157+0x16000], R17 ;  /* 0x016000119d007388 */ /* 0x000fe20000000800 */
[----:B------:R-:W-:Y:S01]  /*4240*/  FMUL.FTZ R42, R221, R42 ;  /* 0x0000002add2a7220 */ /* 0x000fe20000410000 */
[----:B------:R-:W-:Y:S01]  /*4250*/  FMUL.FTZ R2, R219, R43 ;  /* 0x0000002bdb027220 */ /* 0x000fe20000410000 */
[----:B------:R-:W-:Y:S01]  /*4260*/  F2FP.BF16.F32.PACK_AB R50, R51, R50 ;  /* 0x000000323332723e */ /* 0x000fe200000010ff */
[----:B------:R2:W-:Y:S01]  /*4270*/  STS [R157+0x16400], R0 ;  /* 0x016400009d007388 */ /* 0x0005e20000000800 */
[----:B------:R-:W-:Y:S01]  /*4280*/  FMUL.FTZ R44, R210, R44 ;  /* 0x0000002cd22c7220 */ /* 0x000fe20000410000 */
[----:B------:R-:W-:Y:S01]  /*4290*/  FMUL.FTZ R13, R209, R45 ;  /* 0x0000002dd10d7220 */ /* 0x000fe20000410000 */
[----:B------:R-:W-:Y:S01]  /*42a0*/  FMUL.FTZ R46, R216, R46 ;  /* 0x0000002ed82e7220 */ /* 0x000fe20000410000 */
[----:B------:R-:W-:Y:S01]  /*42b0*/  STS [R152+-0x8000], R53 ;  /* 0xff80003598007388 */ /* 0x000fe20000000800 */
[----:B-1----:R-:W-:Y:S01]  /*42c0*/  FMUL.FTZ R4, R215, R47 ;  /* 0x0000002fd7047220 */ /* 0x002fe20000410000 */
[----:B------:R-:W-:Y:S01]  /*42d0*/  F2FP.BF16.F32.PACK_AB R12, R12, R40 ;  /* 0x000000280c0c723e */ /* 0x000fe200000010ff */
[----:B------:R-:W-:Y:S01]  /*42e0*/  FMUL.FTZ R58, R205, R58 ;  /* 0x0000003acd3a7220 */ /* 0x000fe20000410000 */
[----:B------:R-:W-:Y:S01]  /*42f0*/  STS [R152+-0x7c00], R39 ;  /* 0xff84002798007388 */ /* 0x000fe20000000800 */
[----:B------:R-:W-:Y:S01]  /*4300*/  F2FP.BF16.F32.PACK_AB R2, R2, R42 ;  /* 0x0000002a0202723e */ /* 0x000fe200000010ff */
[----:B------:R-:W-:Y:S01]  /*4310*/  FMUL.FTZ R5, R201, R59 ;  /* 0x0000003bc9057220 */ /* 0x000fe20000410000 */
[----:B------:R-:W-:Y:S01]  /*4320*/  F2FP.BF16.F32.PACK_AB R13, R13, R44 ;  /* 0x0000002c0d0d723e */ /* 0x000fe200000010ff */
[----:B------:R-:W-:Y:S01]  /*4330*/  STS [R156+-0x8000], R52 ;  /* 0xff8000349c007388 */ /* 0x000fe20000000800 */
[----:B------:R-:W-:Y:S01]  /*4340*/  F2FP.BF16.F32.PACK_AB R4, R4, R46 ;  /* 0x0000002e0404723e */ /* 0x000fe200000010ff */
[----:B------:R-:W-:Y:S01]  /*4350*/  FMUL.FTZ R60, R172, R60 ;  /* 0x0000003cac3c7220 */ /* 0x000fe20000410000 */
        /* <DEDUP_REMOVED lines=9> */
[----:B------:R1:W-:Y:S01]  /*43f0*/  STS [R152+-0x5c00], R2 ;  /* 0xffa4000298007388 */ /* 0x0003e20000000800 */
[----:B--2---:R-:W-:Y:S03]  /*4400*/  LOP3.LUT R0, R191, 0x30, R190, 0xf8, !PT ;  /* 0x00000030bf007812 */ /* 0x004fe600078ef8be */
[----:B------:R-:W-:Y:S01]  /*4410*/  STS [R156+-0x6000], R13 ;  /* 0xffa0000d9c007388 */ /* 0x000fe20000000800 */
[----:B------:R-:W-:Y:S03]  /*4420*/  LOP3.LUT R0, R0, 0x1c0, R193, 0xf8, !PT ;  /* 0x000001c000007812 */ /* 0x000fe600078ef8c1 */
[----:B------:R-:W-:Y:S01]  /*4430*/  STS [R156+-0x5c00], R4 ;  /* 0xffa400049c007388 */ /* 0x000fe20000000800 */
[----:B------:R-:W-:Y:S03]  /*4440*/  LOP3.LUT R0, R0, R186, RZ, 0x3c, !PT ;  /* 0x000000ba00007212 */ /* 0x000fe600078e3cff */
[----:B------:R-:W-:Y:S04]  /*4450*/  STS [R153+-0x8000], R49 ;  /* 0xff80003199007388 */ /* 0x000fe80000000800 */
[----:B------:R-:W-:Y:S04]  /*4460*/  STS [R153+-0x7c00], R22 ;  /* 0xff84001699007388 */ /* 0x000fe80000000800 */
[----:B------:R-:W-:Y:S04]  /*4470*/  STS [R154+-0x8000], R48 ;  /* 0xff8000309a007388 */ /* 0x000fe80000000800 */
[----:B------:R-:W-:Y:S01]  /*4480*/  STS [R154+-0x7c00], R20 ;  /* 0xff8400149a007388 */ /* 0x000fe20000000800 */
[----:B-1----:R-:W-:Y:S02]  /*4490*/  LOP3.LUT R2, R0, 0x200, R195, 0xf8, !PT ;  /* 0x0000020000027812 */ /* 0x002fe400078ef8c3 */
[----:B------:R-:W-:Y:S01]  /*44a0*/  LOP3.LUT R0, R3, 0x200, R193, 0xf8, !PT ;  /* 0x0000020003007812 */ /* 0x000fe200078ef8c1 */
[----:B------:R-:W-:Y:S01]  /*44b0*/  STS [R153+-0x6000], R16 ;  /* 0xffa0001099007388 */ /* 0x000fe20000000800 */
[----:B------:R-:W-:Y:S02]  /*44c0*/  LEA R2, R2, UR4, 0x1 ;  /* 0x0000000402027c11 */ /* 0x000fe4000f8e08ff */
[----:B------:R-:W-:Y:S01]  /*44d0*/  LEA R0, R0, UR4, 0x1 ;  /* 0x0000000400007c11 */ /* 0x000fe2000f8e08ff */
[----:B------:R-:W-:Y:S03]  /*44e0*/  STS [R153+-0x5c00], R5 ;  /* 0xffa4000599007388 */ /* 0x000fe60000000800 */
[----:B------:R-:W-:Y:S01]  /*44f0*/  IADD3 R3, PT, PT, R0, R185, RZ ;  /* 0x000000b900037210 */ /* 0x000fe20007ffe0ff */
        /* <DEDUP_REMOVED lines=93> */
[-C--:B-1----:R-:W-:Y:S05]  /*4ad0*/  HMMA.16816.F32.BF16 R68, R12, R20.reuse, R68 ;  /* 0x000000140c44723c */ /* 0x082fea0000041844 */
[C---:B------:R-:W-:Y:S03]  /*4ae0*/  LEA R5, P0, R4.reuse, R240, 0x2 ;  /* 0x000000f004057211 */ /* 0x040fe600078010ff */
[C---:B------:R-:W-:Y:S04]  /*4af0*/  HMMA.16816.F32.BF16 R72, R32.reuse, R20, R72 ;  /* 0x000000142048723c */ /* 0x040fe80000041848 */
[----:B------:R-:W-:Y:S02]  /*4b00*/  LEA.HI.X.SX32 R4, R4, R241, 0x2, P0 ;  /* 0x000000f104047211 */ /* 0x000fe400000f16ff */
[----:B------:R-:W-:Y:S02]  /*4b10*/  MOV R240, R5 ;  /* 0x0000000500f07202 */ /* 0x000fe40000000f00 */
[-C--:B------:R-:W-:Y:S03]  /*4b20*/  HMMA.16816.F32.BF16 R76, R32, R22.reuse, R76 ;  /* 0x00000016204c723c */ /* 0x080fe6000004184c */
[----:B------:R-:W-:Y:S05]  /*4b30*/  MOV R241, R4 ;  /* 0x0000000400f17202 */ /* 0x000fea0000000f00 */
        /* <DEDUP_REMOVED lines=9> */
[----:B------:R-:W-:Y:S02]  /*4bd0*/  SHF.R.S64 R6, R5, 0x1f, R4 ;  /* 0x0000001f05067819 */ /* 0x000fe40000001004 */
[----:B------:R-:W-:Y:S02]  /*4be0*/  LOP3.LUT R5, R248, 0x1f8, RZ, 0xc0, !PT ;  /* 0x000001f8f8057812 */ /* 0x000fe400078ec0ff */
[----:B------:R-:W-:Y:S02]  /*4bf0*/  IADD3 R246, P0, PT, R6, R246, RZ ;  /* 0x000000f606f67210 */ /* 0x000fe40007f1e0ff */
[----:B------:R-:W-:Y:S02]  /*4c00*/  LOP3.LUT R5, R5, 0x38, R192, 0x78, !PT ;  /* 0x0000003805057812 */ /* 0x000fe400078e78c0 */
[----:B------:R-:W-:Y:S01]  /*4c10*/  LEA.HI.X.SX32 R243, R4, R243, 0x1, P0 ;  /* 0x000000f304f37211 */ /* 0x000fe200000f0eff */
[----:B------:R-:W-:Y:S01]  /*4c20*/  IMAD.MOV.U32 R12, RZ, RZ, R246 ;  /* 0x000000ffff0c7224 */ /* 0x000fe200078e00f6 */
[----:B------:R-:W-:Y:S02]  /*4c30*/  LOP3.LUT R5, R5, 0x1e00, R248, 0xf8, !PT ;  /* 0x00001e0005057812 */ /* 0x000fe400078ef8f8 */
[----:B------:R-:W-:Y:S01]  /*4c40*/  IADD3 R6, P0, PT, R246, UR6, RZ ;  /* 0x00000006f6067c10 */ /* 0x000fe2000ff1e0ff */
[----:B------:R-:W-:Y:S01]  /*4c50*/  IMAD.MOV.U32 R13, RZ, RZ, R243 ;  /* 0x000000ffff0d7224 */ /* 0x000fe200078e00f3 */
[----:B------:R-:W-:Y:S02]  /*4c60*/  LEA R8, R5, UR4, 0x1 ;  /* 0x0000000405087c11 */ /* 0x000fe4000f8e08ff */
[----:B------:R-:W-:Y:S02]  /*4c70*/  IADD3.X R7, PT, PT, R243, UR7, RZ, P0, !PT ;  /* 0x00000007f3077c10 */ /* 0x000fe400087fe4ff */
[----:B------:R-:W-:Y:S01]  /*4c80*/  IADD3 R4, P0, PT, R6, UR6, RZ ;  /* 0x0000000606047c10 */ /* 0x000fe2000ff1e0ff */
[----:B------:R-:W-:Y:S01]  /*4c90*/  @!PT LDS RZ, [RZ] ;  /* 0x00000000fffff984 */ /* 0x000fe20000000800 */
[----:B------:R-:W-:Y:S01]  /*4ca0*/  @!PT LDS RZ, [RZ] ;  /* 0x00000000fffff984 */ /* 0x000fe20000000800 */
[----:B------:R-:W-:Y:S01]  /*4cb0*/  @!PT LDS RZ, [RZ] ;  /* 0x00000000fffff984 */ /* 0x000fe20000000800 */
[----:B------:R1:W-:Y:S03]  /*4cc0*/  LDGSTS.E.BYPASS.LTC128B.128 [R8+0x8000], desc[UR28][R12.64] ;  /* 0x080000000c087fae */ /* 0x0003e6000b981a1c */
[----:B------:R-:W-:Y:S01]  /*4cd0*/  IADD3.X R5, PT, PT, R7, UR7, RZ, P0, !PT ;  /* 0x0000000707057c10 */ /* 0x000fe200087fe4ff */
[----:B------:R1:W-:Y:S01]  /*4ce0*/  LDGSTS.E.BYPASS.LTC128B.128 [R8+0x9000], desc[UR28][R6.64] ;  /* 0x0900000006087fae */ /* 0x0003e2000b981a1c */
[----:B------:R-:W-:Y:S03]  /*4cf0*/  IADD3 R10, P0, PT, R4, UR6, RZ ;  /* 0x00000006040a7c10 */ /* 0x000fe6000ff1e0ff */
[----:B------:R1:W-:Y:S01]  /*4d00*/  LDGSTS.E.BYPASS.LTC128B.128 [R8+0xa000], desc[UR28][R4.64] ;  /* 0x0a00000004087fae */ /* 0x0003e2000b981a1c */
[----:B------:R-:W-:Y:S05]  /*4d10*/  IADD3.X R11, PT, PT, R5, UR7, RZ, P0, !PT ;  /* 0x00000007050b7c10 */ /* 0x000fea00087fe4ff */
[----:B------:R1:W-:Y:S04]  /*4d20*/  LDGSTS.E.BYPASS.LTC128B.128 [R8+0xb000], desc[UR28][R10.64] ;  /* 0x0b0000000a087fae */ /* 0x0003e8000b981a1c */
[----:B------:R-:W0:Y:S02]  /*4d30*/  LDGDEPBAR ;  /* 0x00000000000079af */ /* 0x000e240000000000 */
.L_x_671:
        /* <DEDUP_REMOVED lines=84> */
[C---:B------:R-:W-:Y:S04]  /*5280*/  LEA.HI.X.SX32 R153, R141.reuse, R155, 0x5, P0 ;  /* 0x0000009b8d997211 */ /* 0x040fe800000f2eff */
[-C--:B------:R-:W-:Y:S01]  /*5290*/  HMMA.16816.F32.BF16 R28, R36, R58.reuse, R28 ;  /* 0x0000003a241c723c */ /* 0x080fe2000004181c */
[----:B------:R-:W4:Y:S02]  /*52a0*/  LDSM.16.MT88.4 R36, [R3+0xe800] ;  /* 0x00e800000324783b */ /* 0x000f240000004200 */
[C---:B-1----:R-:W-:Y:S04]  /*52b0*/  LEA R150, P0, R141.reuse, R152, 0x5 ;  /* 0x000000988d967211 */ /* 0x042fe800078028ff */
[C---:B------:R-:W-:Y:S01]  /*52c0*/  LEA.HI.X.SX32 R151, R141.reuse, R153, 0x5, P0 ;  /* 0x000000998d977211 */ /* 0x040fe200000f2eff */
[----:B------:R-:W-:Y:S01]  /*52d0*/  HMMA.16816.F32.BF16 R32, R40, R58, R32 ;  /* 0x0000003a2820723c */ /* 0x000fe20000041820 */
[----:B------:R-:W-:Y:S03]  /*52e0*/  LDSM.16.M88.4 R40, [R149+0x18000] ;  /* 0x018000009528783b */ /* 0x000fe60000000200 */
[C---:B------:R-:W-:Y:S02]  /*52f0*/  LEA R146, P0, R141.reuse, R150, 0x5 ;  /* 0x000000968d927211 */ /* 0x040fe400078028ff */
[----:B------:R-:W1:Y:S02]  /*5300*/  LDSM.16.MT88.4 R56, [R0+0xf000] ;  /* 0x00f000000038783b */ /* 0x000e640000004200 */
        /* <DEDUP_REMOVED lines=14> */
[C---:B------:R-:W-:Y:S02]  /*53f0*/  LEA.HI.X.SX32 R137, R141.reuse, R139, 0x5, P0 ;  /* 0x0000008b8d897211 */ /* 0x040fe400000f2eff */
[C---:B------:R-:W-:Y:S03]  /*5400*/  LEA R134, P0, R141.reuse, R136, 0x5 ;  /* 0x000000888d867211 */ /* 0x040fe600078028ff */
[C---:B------:R-:W-:Y:S04]  /*5410*/  HMMA.16816.F32.BF16 R24, R52.reuse, R36, R24 ;  /* 0x000000243418723c */ /* 0x040fe80000041818 */
[C---:B------:R-:W-:Y:S02]  /*5420*/  LEA.HI.X.SX32 R135, R141.reuse, R137, 0x5, P0 ;  /* 0x000000898d877211 */ /* 0x040fe400000f2eff */
[C---:B------:R-:W-:Y:S02]  /*5430*/  LEA R148, P0, R141.reuse, R134, 0x5 ;  /* 0x000000868d947211 */ /* 0x040fe400078028ff */
[-C--:B------:R-:W-:Y:S01]  /*5440*/  HMMA.16816.F32.BF16 R28, R52, R38.reuse, R28 ;  /* 0x00000026341c723c */ /* 0x080fe2000004181c */
[----:B------:R-:W-:Y:S02]  /*5450*/  LDSM.16.M88.4 R52, [R140+0x1a000] ;  /* 0x01a000008c34783b */ /* 0x000fe40000000200 */
[C---:B--2---:R-:W-:Y:S05]  /*5460*/  LEA.HI.X.SX32 R149, R141.reuse, R135, 0x5, P0 ;  /* 0x000000878d957211 */ /* 0x044fea00000f2eff */
        /* <DEDUP_REMOVED lines=10> */
[----:B------:R-:W-:Y:S01]  /*5510*/  LEA.HI.X.SX32 R67, R141, R133, 0x5, P0 ;  /* 0x000000858d437211 */ /* 0x000fe200000f2eff */
[----:B--2---:R-:W-:Y:S01]  /*5520*/  IMAD.IADD R0, R185, 0x1, R182 ;  /* 0x00000001b9007824 */ /* 0x004fe200078e02b6 */
[C---:B------:R-:W-:Y:S03]  /*5530*/  LEA R64, P0, R141.reuse, R66, 0x5 ;  /* 0x000000428d407211 */ /* 0x040fe600078028ff */
[C---:B------:R-:W-:Y:S04]  /*5540*/  HMMA.16816.F32.BF16 R16, R40.reuse, R58, R16 ;  /* 0x0000003a2810723c */ /* 0x040fe80000041810 */
[C---:B------:R-:W-:Y:S04]  /*5550*/  LEA.HI.X.SX32 R65, R141.reuse, R67, 0x5, P0 ;  /* 0x000000438d417211 */ /* 0x040fe800000f2eff */
[-C--:B------:R-:W-:Y:S08]  /*5560*/  HMMA.16816.F32.BF16 R20, R40, R60.reuse, R20 ;  /* 0x0000003c2814723c */ /* 0x080ff00000041814 */
[C---:B------:R-:W-:Y:S08]  /*5570*/  HMMA.16816.F32.BF16 R24, R48.reuse, R60, R24 ;  /* 0x0000003c3018723c */ /* 0x040ff00000041818 */
[-C--:B------:R-:W-:Y:S08]  /*5580*/  HMMA.16816.F32.BF16 R28, R48, R62.reuse, R28 ;  /* 0x0000003e301c723c */ /* 0x080ff0000004181c */
[----:B------:R-:W-:Y:S01]  /*5590*/  HMMA.16816.F32.BF16 R32, R40, R62, R32 ;  /* 0x0000003e2820723c */ /* 0x000fe20000041820 */
[----:B------:R-:W1:Y:S03]  /*55a0*/  LDSM.16.MT88.4 R40, [R3+0xf800] ;  /* 0x00f800000328783b */ /* 0x000e660000004200 */
[C---:B------:R-:W-:Y:S04]  /*55b0*/  LEA R62, P0, R141.reuse, R64, 0x5 ;  /* 0x000000408d3e7211 */ /* 0x040fe800078028ff */
[-C--:B----4-:R-:W-:Y:S05]  /*55c0*/  HMMA.16816.F32.BF16 R4, R36, R44.reuse, R4 ;  /* 0x0000002c2404723c */ /* 0x090fea0000041804 */
[C---:B------:R-:W-:Y:S02]  /*55d0*/  LEA.HI.X.SX32 R63, R141.reuse, R65, 0x5, P0 ;  /* 0x000000418d3f7211 */ /* 0x040fe400000f2eff */
[C---:B------:R-:W-:Y:S01]  /*55e0*/  LEA R60, P0, R141.reuse, R62, 0x5 ;  /* 0x0000003e8d3c7211 */ /* 0x040fe200078028ff */
[C---:B------:R-:W-:Y:S04]  /*55f0*/  HMMA.16816.F32.BF16 R8, R52.reuse, R44, R8 ;  /* 0x0000002c3408723c */ /* 0x040fe80000041808 */
[----:B------:R-:W-:Y:S01]  /*5600*/  @P1 IMAD.WIDE.U32 R44, R180, R168, UR38 ;  /* 0x00000026b42c1e25 */ /* 0x000fe2000f8e00a8 */
[C---:B------:R-:W-:Y:S01]  /*5610*/  LEA.HI.X.SX32 R61, R141.reuse, R63, 0x5, P0 ;  /* 0x0000003f8d3d7211 */ /* 0x040fe200000f2eff */
[----:B------:R-:W-:Y:S01]  /*5620*/  @UP0 UMOV UR38, UR34 ;  /* 0x0000002200260c82 */ /* 0x000fe20008000000 */
[C---:B------:R-:W-:Y:S01]  /*5630*/  LEA R58, P0, R141.reuse, R60, 0x5 ;  /* 0x0000003c8d3a7211 */ /* 0x040fe200078028ff */
[-C--:B------:R-:W-:Y:S01]  /*5640*/  HMMA.16816.F32.BF16 R12, R52, R46.reuse, R12 ;  /* 0x0000002e340c723c */ /* 0x080fe2000004180c */
[----:B------:R-:W5:Y:S01]  /*5650*/  @P1 LDG.E R252, desc[UR28][R44.64+-0x200] ;  /* 0xfffe001c2cfc1981 */ /* 0x000f62000c1e1900 */
[----:B------:R-:W-:Y:S01]  /*5660*/  @UP0 UMOV UR39, UR31 ;  /* 0x0000001f00270c82 */ /* 0x000fe20008000000 */
[C---:B------:R-:W-:Y:S03]  /*5670*/  LEA.HI.X.SX32 R59, R141.reuse, R61, 0x5, P0 ;  /* 0x0000003d8d3b7211 */ /* 0x040fe600000f2eff */
        /* <DEDUP_REMOVED lines=8> */
[----:B------:R-:W-:Y:S01]  /*5700*/  REDG.E.ADD.F32.FTZ.RN.STRONG.GPU desc[UR28][R240.64], R4 ;  /* 0x00000004f00079a6 */ /* 0x000fe2000c12f31c */
[C---:B------:R-:W-:Y:S04]  /*5710*/  LEA.HI.X.SX32 R51, R141.reuse, R57, 0x5, P0 ;  /* 0x000000398d337211 */ /* 0x040fe800000f2eff */
[----:B------:R-:W-:Y:S01]  /*5720*/  REDG.E.ADD.F32.FTZ.RN.STRONG.GPU desc[UR28][R164.64], R5 ;  /* 0x00000005a40079a6 */ /* 0x000fe2000c12f31c */
        /* <DEDUP_REMOVED lines=12> */
[----:B------:R-:W-:Y:S01]  /*57f0*/  REDG.E.ADD.F32.FTZ.RN.STRONG.GPU desc[UR28][R154.64], R10 ;  /* 0x0000000a9a0079a6 */ /* 0x000fe2000c12f31c */
[C---:B------:R-:W-:Y:S04]  /*5800*/  LEA.HI.X.SX32 R41, R141.reuse, R47, 0x5, P0 ;  /* 0x0000002f8d297211 */ /* 0x040fe800000f2eff */
[----:B------:R-:W-:Y:S05]  /*5810*/  REDG.E.ADD.F32.FTZ.RN.STRONG.GPU desc[UR28][R152.64], R11 ;  /* 0x0000000b980079a6 */ /* 0x000fea000c12f31c */
[----:B------:R-:W-:Y:S01]  /*5820*/  REDG.E.ADD.F32.FTZ.RN.STRONG.GPU desc[UR28][R150.64], R16 ;  /* 0x00000010960079a6 */ /* 0x000fe2000c12f31c */
[C---:B-1----:R-:W-:Y:S04]  /*5830*/  LEA R6, P0, R141.reuse, R40, 0x5 ;  /* 0x000000288d067211 */ /* 0x042fe800078028ff */
[----:B------:R-:W-:Y:S01]  /*5840*/  REDG.E.ADD.F32.FTZ.RN.STRONG.GPU desc[UR28][R146.64], R17 ;  /* 0x00000011920079a6 */ /* 0x000fe2000c12f31c */
[C---:B---3--:R-:W-:Y:S04]  /*5850*/  LEA.HI.X.SX32 R7, R141.reuse, R41, 0x5, P0 ;  /* 0x000000298d077211 */ /* 0x048fe800000f2eff */
[----:B------:R-:W-:Y:S01]  /*5860*/  REDG.E.ADD.F32.FTZ.RN.STRONG.GPU desc[UR28][R144.64], R18 ;  /* 0x00000012900079a6 */ /* 0x000fe2000c12f31c */
[C---:B------:R-:W-:Y:S04]  /*5870*/  LEA R4, P0, R141.reuse, R6, 0x5 ;  /* 0x000000068d047211 */ /* 0x040fe800078028ff */
[----:B------:R-:W-:Y:S01]  /*5880*/  REDG.E.ADD.F32.FTZ.RN.STRONG.GPU desc[UR28][R142.64], R19 ;  /* 0x000000138e0079a6 */ /* 0x000fe2000c12f31c */
[C---:B------:R-:W-:Y:S02]  /*5890*/  LEA.HI.X.SX32 R5, R141.reuse, R7, 0x5, P0 ;  /* 0x000000078d057211 */ /* 0x040fe400000f2eff */
[C---:B----4-:R-:W-:Y:S02]  /*58a0*/  LEA R8, P0, R141.reuse, R4, 0x5 ;  /* 0x000000048d087211 */ /* 0x050fe400078028ff */
[----:B------:R-:W-:Y:S02]  /*58b0*/  REDG.E.ADD.F32.FTZ.RN.STRONG.GPU desc[UR28][R138.64], R12 ;  /* 0x0000000c8a0079a6 */ /* 0x000fe4000c12f31c */
[----:B--2---:R-:W-:Y:S03]  /*58c0*/  LEA.HI.X.SX32 R9, R141, R5, 0x5, P0 ;  /* 0x000000058d097211 */ /* 0x004fe600000f2eff */
[----:B------:R-:W-:Y:S01]  /*58d0*/  REDG.E.ADD.F32.FTZ.RN.STRONG.GPU desc[UR28][R136.64], R13 ;  /* 0x0000000d880079a6 */ /* 0x000fe2000c12f31c */
[----:B------:R-:W-:Y:S01]  /*58e0*/  PLOP3.LUT P0, PT, PT, PT, UP1, 0x80, 0x8 ;  /* 0x000000000008781c */ /* 0x000fe20003f0f018 */
[----:B------:R-:W-:Y:S03]  /*58f0*/  @UP0 UIADD3 UR32, UP1, UPT, UR32, -0x200, URZ ;  /* 0xfffffe0020200890 */ /* 0x000fe6000ff3e0ff */
[----:B------:R-:W-:Y:S01]  /*5900*/  REDG.E.ADD.F32.FTZ.RN.STRONG.GPU desc[UR28][R134.64], R14 ;  /* 0x0000000e860079a6 */ /* 0x000fe2000c12f31c */
[----:B------:R-:W-:Y:S04]  /*5910*/  @UP0 UIADD3.X UR5, UPT, UPT, UR5, -0x1, URZ, UP1, !UPT ;  /* 0xffffffff05050890 */ /* 0x000fe80008ffe4ff */
[----:B------:R-:W-:Y:S01]  /*5920*/  REDG.E.ADD.F32.FTZ.RN.STRONG.GPU desc[UR28][R148.64], R15 ;  /* 0x0000000f940079a6 */ /* 0x000fe2000c12f31c */
[----:B------:R-:W-:Y:S04]  /*5930*/  UISETP.GT.AND UP1, UPT, UR33, URZ, UPT ;  /* 0x000000ff2100728c */ /* 0x000fe8000bf24270 */
        /* <DEDUP_REMOVED lines=24> */
[----:B------:R-:W-:Y:S05]  /*5ac0*/  LDSM.16.MT88.4 R28, [R182+0x1000] ;  /* 0x00100000b61c783b */ /* 0x000fea0000004200 */
        /* <DEDUP_REMOVED lines=13> */
[----:B------:R-:W3:Y:S05]  /*5ba0*/  LDSM.16.MT88.4 R4, [R0+0x1000] ;  /* 0x001000000004783b */ /* 0x000eea0000004200 */
[----:B------:R-:W-:Y:S02]  /*5bb0*/  LDSM.16.MT88.4 R16, [R2+0x15800] ;  /* 0x015800000210783b */ /* 0x000fe40000004200 */
[-C--:B----4-:R-:W-:Y:S08]  /*5bc0*/  HMMA.16816.F32.BF16 R100, R20, R24.reuse, R100 ;  /* 0x000000181464723c */ /* 0x090ff00000041864 */
        /* <DEDUP_REMOVED lines=9> */
[----:B------:R-:W-:Y:S05]  /*5c60*/  LDSM.16.MT88.4 R8, [R2+0x16000] ;  /* 0x016000000208783b */ /* 0x000fea0000004200 */
[----:B------:R-:W1:Y:S02]  /*5c70*/  LDSM.16.MT88.4 R20, [R182+0x2000] ;  /* 0x00200000b614783b */ /* 0x000e640000004200 */
        /* <DEDUP_REMOVED lines=24> */
[-C--:B-1----:R-:W-:Y:S08]  /*5e00*/  HMMA.16816.F32.BF16 R100, R8, R20.reuse, R100 ;  /* 0x000000140864723c */ /* 0x082ff00000041864 */
[C---:B--2---:R-:W-:Y:S08]  /*5e10*/  HMMA.16816.F32.BF16 R104, R28.reuse, R20, R104 ;  /* 0x000000141c68723c */ /* 0x044ff00000041868 */
        /* <DEDUP_REMOVED lines=8> */
[----:B------:R-:W-:Y:S05]  /*5ea0*/  LDSM.16.MT88.4 R8, [R2+0x17800] ;  /* 0x017800000208783b */ /* 0x000fea0000004200 */
[----:B------:R2:W-:Y:S02]  /*5eb0*/  LDSM.16.MT88.4 R32, [R0+0x3800] ;  /* 0x003800000020783b */ /* 0x0005e40000004200 */
        /* <DEDUP_REMOVED lines=30> */
.L_x_669:
[C---:B------:R-:W-:Y:S01]  /*60a0*/  IMAD.SHL.U32 R0, R192.reuse, 0x10, RZ ;  /* 0x00000010c0007824 */ /* 0x040fe200078e00ff */
[----:B------:R-:W2:Y:S01]  /*60b0*/  LDCU.64 UR12, c[0x0][0x5a8] ;  /* 0x0000b500ff0c77ac */ /* 0x000ea20008000a00 */
[C---:B-1----:R-:W-:Y:S01]  /*60c0*/  IMAD.SHL.U32 R2, R192.reuse, 0x20, RZ ;  /* 0x00000020c0027824 */ /* 0x042fe200078e00ff */
[----:B------:R-:W-:Y:S01]  /*60d0*/  SHF.R.U32.HI R4, RZ, 0x4, R192 ;  /* 0x00000004ff047819 */ /* 0x000fe200000116c0 */
[----:B------:R-:W-:Y:S01]  /*60e0*/  IMAD.SHL.U32 R3, R192, 0x2, RZ ;  /* 0x00000002c0037824 */ /* 0x000fe200078e00ff */
[----:B------:R-:W-:Y:S01]  /*60f0*/  LOP3.LUT R0, R0, 0x1c0, RZ, 0xc0, !PT ;  /* 0x000001c000007812 */ /* 0x000fe200078ec0ff */
[----:B------:R-:W1:Y:S01]  /*6100*/  LDCU UR5, c[0x0][0x500] ;  /* 0x0000a000ff0577ac */ /* 0x000e620008000800 */
[----:B------:R-:W-:Y:S01]  /*6110*/  LOP3.LUT R2, R2, 0xc00, RZ, 0xc0, !PT ;  /* 0x00000c0002027812 */ /* 0x000fe200078ec0ff */
[----:B------:R-:W-:Y:S01]  /*6120*/  IMAD.MOV.U32 R187, RZ, RZ, RZ ;  /* 0x000000ffffbb7224 */ /* 0x000fe200078e00ff */
[--C-:B------:R-:W-:Y:S01]  /*6130*/  LOP3.LUT R0, R0, 0x38, R3.reuse, 0xf8, !PT ;  /* 0x0000003800007812 */ /* 0x100fe200078ef803 */
[----:B------:R-:W-:Y:S01]  /*6140*/  UMOV UR37, UR20 ;  /* 0x0000001400257c82 */ /* 0x000fe20008000000 */
[----:B------:R-:W-:Y:S01]  /*6150*/  LOP3.LUT R3, R2, 0x6, R3, 0xf8, !PT ;  /* 0x0000000602037812 */ /* 0x000fe200078ef803 */
[----:B------:R-:W3:Y:S01]  /*6160*/  LDCU.64 UR6, c[0x0][0x5b0] ;  /* 0x0000b600ff0677ac */ /* 0x000ee20008000a00 */
[----:B------:R-:W-:Y:S01]  /*6170*/  LOP3.LUT R0, R0, 0x8, R4, 0x78, !PT ;  /* 0x0000000800007812 */ /* 0x000fe200078e7804 */
[----:B------:R-:W-:Y:S01]  /*6180*/  IMAD.MOV.U32 R4, RZ, RZ, 0x20 ;  /* 0x00000020ff047424 */ /* 0x000fe200078e00ff */
[----:B------:R-:W-:-:S02]  /*6190*/  R2P PR, R192, 0x18 ;  /* 0x00000018c0007804 */ /* 0x000fc40000000000 */
[----:B------:R-:W-:Y:S02]  /*61a0*/  LOP3.LUT R5, R3, R0, RZ, 0xfc, !PT ;  /* 0x0000000003057212 */ /* 0x000fe400078efcff */
[----:B------:R-:W-:Y:S01]  /*61b0*/  LOP3.LUT R0, R248, 0x1f8, RZ, 0xc0, !PT ;  /* 0x000001f8f8007812 */ /* 0x000fe200078ec0ff */
[----:B--2---:R-:W-:Y:S01]  /*61c0*/  UIMAD UR13, UR37, UR13, URZ ;  /* 0x0000000d250d72a4 */ /* 0x004fe2000f8e02ff */
[----:B------:R-:W-:Y:S01]  /*61d0*/  MOV R2, UR12 ;  /* 0x0000000c00027c02 */ /* 0x000fe20008000f00 */
[----:B------:R-:W-:Y:S01]  /*61e0*/  USHF.L.U32 UR12, UR30, 0x7, URZ ;  /* 0x000000071e0c7899 */ /* 0x000fe200080006ff */
[----:B------:R-:W-:Y:S01]  /*61f0*/  LOP3.LUT R0, R0, 0x38, R192, 0x78, !PT ;  /* 0x0000003800007812 */ /* 0x000fe200078e78c0 */
[----:B-1----:R-:W-:Y:S01]  /*6200*/  FMUL.FTZ R100, R100, UR5 ;  /* 0x0000000564647c20 */ /* 0x002fe20008410000 */
[----:B------:R-:W-:Y:S01]  /*6210*/  FMUL.FTZ R15, R101, UR5 ;  /* 0x00000005650f7c20 */ /* 0x000fe20008410000 */
[----:B------:R-:W-:Y:S01]  /*6220*/  IMAD.WIDE.U32 R2, R2, UR37, R186 ;  /* 0x0000002502027c25 */ /* 0x000fe2000f8e00ba */
[----:B------:R-:W-:-:S03]  /*6230*/  LOP3.LUT R20, R0, 0x1e00, R248, 0xf8, !PT ;  /* 0x00001e0000147812 */ /* 0x000fc600078ef8f8 */
[----:B------:R-:W-:Y:S01]  /*6240*/  FMUL.FTZ R102, R102, UR5 ;  /* 0x0000000566667c20 */ /* 0x000fe20008410000 */
[----:B------:R-:W-:Y:S01]  /*6250*/  LEA R0, R5, UR4, 0x1 ;  /* 0x0000000405007c11 */ /* 0x000fe2000f8e08ff */
[----:B------:R-:W-:Y:S01]  /*6260*/  FMUL.FTZ R14, R103, UR5 ;  /* 0x00000005670e7c20 */ /* 0x000fe20008410000 */
[----:B------:R-:W-:Y:S01]  /*6270*/  FMUL.FTZ R112, R112, UR5 ;  /* 0x0000000570707c20 */ /* 0x000fe20008410000 */
[----:B------:R-:W-:Y:S01]  /*6280*/  FMUL.FTZ R11, R113, UR5 ;  /* 0x00000005710b7c20 */ /* 0x000fe20008410000 */
[----:B------:R-:W-:Y:S01]  /*6290*/  IADD3 R5, PT, PT, R0, 0xc000, RZ ;  /* 0x0000c00000057810 */ /* 0x000fe20007ffe0ff */
        /* <DEDUP_REMOVED lines=11> */
[----:B------:R-:W-:-:S02]  /*6350*/  IMAD.MOV.U32 R6, RZ, RZ, R2 ;  /* 0x000000ffff067224 */ /* 0x000fc400078e0002 */
[----:B------:R-:W-:Y:S01]  /*6360*/  FMUL.FTZ R116, R116, UR5 ;  /* 0x0000000574747c20 */ /* 0x000fe20008410000 */
[----:B------:R-:W-:Y:S01]  /*6370*/  FMUL.FTZ R17, R117, UR5 ;  /* 0x0000000575117c20 */ /* 0x000fe20008410000 */
[----:B------:R-:W-:Y:S01]  /*6380*/  FMUL.FTZ R118, R118, UR5 ;  /* 0x0000000576767c20 */ /* 0x000fe20008410000 */
[----:B------:R-:W-:Y:S01]  /*6390*/  FMUL.FTZ R16, R119, UR5 ;  /* 0x0000000577107c20 */ /* 0x000fe20008410000 */
[----:B------:R-:W-:Y:S02]  /*63a0*/  VIADD R2, R0, 0xc040 ;  /* 0x0000c04000027836 */ /* 0x000fe40000000000 */
[----:B------:R-:W-:Y:S01]  /*63b0*/  FMUL.FTZ R128, R128, UR5 ;  /* 0x0000000580807c20 */ /* 0x000fe20008410000 */
[----:B------:R-:W-:Y:S01]  /*63c0*/  FMUL.FTZ R129, R129, UR5 ;  /* 0x0000000581817c20 */ /* 0x000fe20008410000 */
[----:B------:R-:W-:Y:S01]  /*63d0*/  FMUL.FTZ R130, R130, UR5 ;  /* 0x0000000582827c20 */ /* 0x000fe20008410000 */
[----:B------:R-:W-:Y:S01]  /*63e0*/  FMUL.FTZ R131, R131, UR5 ;  /* 0x0000000583837c20 */ /* 0x000fe20008410000 */
[----:B------:R-:W-:Y:S01]  /*63f0*/  F2FP.BF16.F32.PACK_AB R15, R15, R100 ;  /* 0x000000640f0f723e */ /* 0x000fe200000010ff */
[----:B------:R-:W-:Y:S01]  /*6400*/  BAR.SYNC.DEFER_BLOCKING 0x0 ;  /* 0x0000000000007b1d */ /* 0x000fe20000010000 */
[----:B------:R-:W-:Y:S01]  /*6410*/  F2FP.BF16.F32.PACK_AB R14, R14, R102 ;  /* 0x000000660e0e723e */ /* 0x000fe200000010ff */
[----:B------:R-:W-:Y:S01]  /*6420*/  @P4 VIADD R2, R5, 0xffffffc0 ;  /* 0xffffffc005024836 */ /* 0x000fe20000000000 */
[----:B------:R-:W-:Y:S01]  /*6430*/  IADD3 R7, PT, PT, R3, UR13, RZ ;  /* 0x0000000d03077c10 */ /* 0x000fe2000fffe0ff */
[----:B------:R-:W-:Y:S01]  /*6440*/  FMUL.FTZ R120, R120, UR5 ;  /* 0x0000000578787c20 */ /* 0x000fe20008410000 */
[----:B------:R-:W-:Y:S01]  /*6450*/  FMUL.FTZ R121, R121, UR5 ;  /* 0x0000000579797c20 */ /* 0x000fe20008410000 */
[----:B------:R-:W-:Y:S01]  /*6460*/  FMUL.FTZ R122, R122, UR5 ;  /* 0x000000057a7a7c20 */ /* 0x000fe20008410000 */
[----:B------:R-:W-:Y:S01]  /*6470*/  FMUL.FTZ R123, R123, UR5 ;  /* 0x000000057b7b7c20 */ /* 0x000fe20008410000 */
[----:B------:R-:W-:Y:S01]  /*6480*/  F2FP.BF16.F32.PACK_AB R11, R11, R112 ;  /* 0x000000700b0b723e */ /* 0x000fe200000010ff */
[----:B------:R-:W-:Y:S01]  /*6490*/  IMAD.IADD R3, R4, 0x1, R0 ;  /* 0x0000000104037824 */ /* 0x000fe200078e0200 */
[----:B------:R-:W-:Y:S01]  /*64a0*/  F2FP.BF16.F32.PACK_AB R10, R10, R114 ;  /* 0x000000720a0a723e */ /* 0x000fe200000010ff */
[----:B------:R-:W-:Y:S01]  /*64b0*/  FMUL.FTZ R124, R124, UR5 ;  /* 0x000000057c7c7c20 */ /* 0x000fe20008410000 */
[----:B------:R-:W-:Y:S01]  /*64c0*/  FMUL.FTZ R125, R125, UR5 ;  /* 0x000000057d7d7c20 */ /* 0x000fe20008410000 */
[----:B------:R-:W-:Y:S01]  /*64d0*/  FMUL.FTZ R126, R126, UR5 ;  /* 0x000000057e7e7c20 */ /* 0x000fe20008410000 */
[----:B------:R-:W-:Y:S01]  /*64e0*/  FMUL.FTZ R127, R127, UR5 ;  /* 0x000000057f7f7c20 */ /* 0x000fe20008410000 */
[----:B------:R-:W-:Y:S01]  /*64f0*/  F2FP.BF16.F32.PACK_AB R13, R13, R104 ;  /* 0x000000680d0d723e */ /* 0x000fe200000010ff */
[----:B------:R-:W-:Y:S01]  /*6500*/  USHF.R.S32.HI UR5, URZ, 0x1f, UR12 ;  /* 0x0000001fff057899 */ /* 0x000fe2000801140c */
[----:B------:R-:W-:Y:S01]  /*6510*/  F2FP.BF16.F32.PACK_AB R12, R12, R106 ;  /* 0x0000006a0c0c723e */ /* 0x000fe200000010ff */
[----:B------:R-:W-:Y:S01]  /*6520*/  UIADD3 UR12, UP0, UPT, UR35, UR12, URZ ;  /* 0x0000000c230c7290 */ /* 0x000fe2000ff1e0ff */
[----:B------:R-:W-:Y:S01]  /*6530*/  F2FP.BF16.F32.PACK_AB R19, R19, R108 ;  /* 0x0000006c1313723e */ /* 0x000fe200000010ff */
[----:B---3--:R-:W-:Y:S01]  /*6540*/  IMAD.U32 R8, RZ, RZ, UR6 ;  /* 0x00000006ff087e24 */ /* 0x008fe2000f8e00ff */
[----:B------:R-:W-:Y:S01]  /*6550*/  F2FP.BF16.F32.PACK_AB R18, R18, R110 ;  /* 0x0000006e1212723e */ /* 0x000fe200000010ff */
[----:B------:R-:W-:Y:S01]  /*6560*/  UIMAD UR7, UR37, UR7, URZ ;  /* 0x00000007250772a4 */ /* 0x000fe2000f8e02ff */
[----:B------:R-:W-:Y:S01]  /*6570*/  F2FP.BF16.F32.PACK_AB R17, R17, R116 ;  /* 0x000000741111723e */ /* 0x000fe200000010ff */
[----:B------:R-:W-:Y:S01]  /*6580*/  STS [R0+0xc000], R15 ;  /* 0x00c0000f00007388 */ /* 0x000fe20000000800 */
[----:B------:R-:W-:Y:S01]  /*6590*/  F2FP.BF16.F32.PACK_AB R16, R16, R118 ;  /* 0x000000761010723e */ /* 0x000fe200000010ff */
[----:B------:R-:W-:Y:S01]  /*65a0*/  ULEA.HI.X.SX32 UR35, UR35, UR5, 0x1, UP0 ;  /* 0x0000000523237291 */ /* 0x000fe200080f0eff */
[----:B------:R-:W-:Y:S01]  /*65b0*/  F2FP.BF16.F32.PACK_AB R128, R129, R128 ;  /* 0x000000808180723e */ /* 0x000fe200000010ff */
[----:B------:R1:W-:Y:S01]  /*65c0*/  STS [R0+0xc400], R14 ;  /* 0x00c4000e00007388 */ /* 0x0003e20000000800 */
[----:B------:R-:W-:Y:S01]  /*65d0*/  F2FP.BF16.F32.PACK_AB R130, R131, R130 ;  /* 0x000000828382723e */ /* 0x000fe200000010ff */
[----:B------:R-:W-:Y:S01]  /*65e0*/  IMAD.WIDE.U32 R8, R8, UR37, R186 ;  /* 0x0000002508087c25 */ /* 0x000fe2000f8e00ba */
[----:B------:R-:W-:Y:S01]  /*65f0*/  IADD3 R4, PT, PT, R4, R2, RZ ;  /* 0x0000000204047210 */ /* 0x000fe20007ffe0ff */
[----:B------:R-:W-:Y:S01]  /*6600*/  STS [R3+0xc000], R11 ;  /* 0x00c0000b03007388 */ /* 0x000fe20000000800 */
[----:B------:R-:W-:-:S02]  /*6610*/  F2FP.BF16.F32.PACK_AB R121, R121, R120 ;  /* 0x000000787979723e */ /* 0x000fc400000010ff */
[----:B------:R-:W-:Y:S01]  /*6620*/  F2FP.BF16.F32.PACK_AB R122, R123, R122 ;  /* 0x0000007a7b7a723e */ /* 0x000fe200000010ff */
[----:B------:R2:W-:Y:S01]  /*6630*/  STS [R3+0xc400], R10 ;  /* 0x00c4000a03007388 */ /* 0x0005e20000000800 */
[----:B------:R-:W-:Y:S02]  /*6640*/  F2FP.BF16.F32.PACK_AB R124, R125, R124 ;  /* 0x0000007c7d7c723e */ /* 0x000fe400000010ff */
[----:B------:R-:W-:Y:S01]  /*6650*/  F2FP.BF16.F32.PACK_AB R126, R127, R126 ;  /* 0x0000007e7f7e723e */ /* 0x000fe200000010ff */
[----:B------:R-:W-:Y:S01]  /*6660*/  STS [R0+0xe000], R13 ;  /* 0x00e0000d00007388 */ /* 0x000fe20000000800 */
[----:B------:R-:W-:Y:S02]  /*6670*/  F2FP.BF16.F32.PACK_AB R68, R69, R68 ;  /* 0x000000444544723e */ /* 0x000fe400000010ff */
[----:B------:R-:W-:Y:S01]  /*6680*/  F2FP.BF16.F32.PACK_AB R70, R71, R70 ;  /* 0x000000464746723e */ /* 0x000fe200000010ff */
[----:B------:R3:W-:Y:S01]  /*6690*/  STS [R0+0xe400], R12 ;  /* 0x00e4000c00007388 */ /* 0x0007e20000000800 */
[----:B------:R-:W-:-:S02]  /*66a0*/  F2FP.BF16.F32.PACK_AB R80, R81, R80 ;  /* 0x000000505150723e */ /* 0x000fc400000010ff */
[----:B------:R-:W-:Y:S01]  /*66b0*/  F2FP.BF16.F32.PACK_AB R82, R83, R82 ;  /* 0x000000525352723e */ /* 0x000fe200000010ff */
[----:B------:R-:W-:Y:S01]  /*66c0*/  STS [R3+0xe000], R19 ;  /* 0x00e0001303007388 */ /* 0x000fe20000000800 */
[----:B------:R-:W-:Y:S02]  /*66d0*/  F2FP.BF16.F32.PACK_AB R72, R73, R72 ;  /* 0x000000484948723e */ /* 0x000fe400000010ff */
[----:B------:R-:W-:Y:S01]  /*66e0*/  F2FP.BF16.F32.PACK_AB R74, R75, R74 ;  /* 0x0000004a4b4a723e */ /* 0x000fe200000010ff */
[----:B------:R-:W-:Y:S01]  /*66f0*/  STS [R3+0xe400], R18 ;  /* 0x00e4001203007388 */ /* 0x000fe20000000800 */
[----:B------:R-:W-:Y:S01]  /*6700*/  F2FP.BF16.F32.PACK_AB R76, R77, R76 ;  /* 0x0000004c4d4c723e */ /* 0x000fe200000010ff */
[----:B-1----:R-:W1:Y:S01]  /*6710*/  LDC.64 R14, c[0x0][0x5d8] ;  /* 0x00017600ff0e7b82 */ /* 0x002e620000000a00 */
[----:B------:R-:W-:Y:S01]  /*6720*/  F2FP.BF16.F32.PACK_AB R78, R79, R78 ;  /* 0x0000004e4f4e723e */ /* 0x000fe200000010ff */
[----:B------:R-:W-:Y:S01]  /*6730*/  STS [R2], R17 ;  /* 0x0000001102007388 */ /* 0x000fe20000000800 */
[----:B------:R-:W-:-:S02]  /*6740*/  F2FP.BF16.F32.PACK_AB R84, R85, R84 ;  /* 0x000000545554723e */ /* 0x000fc400000010ff */
[----:B------:R-:W-:Y:S01]  /*6750*/  F2FP.BF16.F32.PACK_AB R86, R87, R86 ;  /* 0x000000565756723e */ /* 0x000fe200000010ff */
[----:B------:R4:W-:Y:S01]  /*6760*/  STS [R2+0x400], R16 ;  /* 0x0004001002007388 */ /* 0x0009e20000000800 */
[----:B------:R-:W-:Y:S01]  /*6770*/  F2FP.BF16.F32.PACK_AB R96, R97, R96 ;  /* 0x000000606160723e */ /* 0x000fe200000010ff */
[----:B--2---:R-:W2:Y:S01]  /*6780*/  LDC.64 R10, c[0x0][0x5c0] ;  /* 0x00017000ff0a7b82 */ /* 0x004ea20000000a00 */
[----:B------:R-:W-:Y:S01]  /*6790*/  F2FP.BF16.F32.PACK_AB R98, R99, R98 ;  /* 0x000000626362723e */ /* 0x000fe200000010ff */
[----:B------:R-:W-:Y:S01]  /*67a0*/  STS [R4], R128 ;  /* 0x0000008004007388 */ /* 0x000fe20000000800 */
[----:B------:R-:W-:Y:S02]  /*67b0*/  F2FP.BF16.F32.PACK_AB R88, R89, R88 ;  /* 0x000000585958723e */ /* 0x000fe400000010ff */
[----:B------:R-:W-:Y:S01]  /*67c0*/  F2FP.BF16.F32.PACK_AB R90, R91, R90 ;  /* 0x0000005a5b5a723e */ /* 0x000fe200000010ff */
[----:B------:R-:W-:Y:S01]  /*67d0*/  STS [R4+0x400], R130 ;  /* 0x0004008204007388 */ /* 0x000fe20000000800 */
[----:B------:R-:W-:Y:S01]  /*67e0*/  F2FP.BF16.F32.PACK_AB R92, R93, R92 ;  /* 0x0000005c5d5c723e */ /* 0x000fe200000010ff */
[----:B---3--:R-:W3:Y:S01]  /*67f0*/  LDC.64 R12, c[0x0][0x5c8] ;  /* 0x00017200ff0c7b82 */ /* 0x008ee20000000a00 */
[----:B------:R-:W-:Y:S01]  /*6800*/  F2FP.BF16.F32.PACK_AB R94, R95, R94 ;  /* 0x0000005e5f5e723e */ /* 0x000fe200000010ff */
[----:B------:R-:W-:Y:S01]  /*6810*/  STS [R2+0x2000], R121 ;  /* 0x0020007902007388 */ /* 0x000fe20000000800 */
[----:B------:R-:W-:-:S03]  /*6820*/  SHF.R.U32.HI R192, RZ, 0x3, R192 ;  /* 0x00000003ffc07819 */ /* 0x000fc600000116c0 */
[----:B------:R-:W-:Y:S04]  /*6830*/  STS [R2+0x2400], R122 ;  /* 0x0024007a02007388 */ /* 0x000fe80000000800 */
[----:B------:R-:W-:Y:S04]  /*6840*/  STS [R4+0x2000], R124 ;  /* 0x0020007c04007388 */ /* 0x000fe80000000800 */
[----:B------:R-:W-:Y:S01]  /*6850*/  STS [R4+0x2400], R126 ;  /* 0x0024007e04007388 */ /* 0x000fe20000000800 */
[----:B----4-:R-:W4:Y:S03]  /*6860*/  LDC.64 R16, c[0x0][0x5e0] ;  /* 0x00017800ff107b82 */ /* 0x010f260000000a00 */
[----:B------:R-:W-:Y:S04]  /*6870*/  STS [R0+0x10000], R68 ;  /* 0x0100004400007388 */ /* 0x000fe80000000800 */
[----:B------:R-:W-:Y:S04]  /*6880*/  STS [R0+0x10400], R70 ;  /* 0x0104004600007388 */ /* 0x000fe80000000800 */
[----:B------:R-:W-:Y:S04]  /*6890*/  STS [R3+0x10000], R80 ;  /* 0x0100005003007388 */ /* 0x000fe80000000800 */
[----:B------:R-:W-:Y:S04]  /*68a0*/  STS [R3+0x10400], R82 ;  /* 0x0104005203007388 */ /* 0x000fe80000000800 */
[----:B------:R-:W-:Y:S04]  /*68b0*/  STS [R0+0x12000], R72 ;  /* 0x0120004800007388 */ /* 0x000fe80000000800 */
[----:B------:R1:W-:Y:S04]  /*68c0*/  STS [R0+0x12400], R74 ;  /* 0x0124004a00007388 */ /* 0x0003e80000000800 */
[----:B------:R-:W-:Y:S04]  /*68d0*/  STS [R3+0x12000], R76 ;  /* 0x0120004c03007388 */ /* 0x000fe80000000800 */
[----:B------:R-:W-:Y:S04]  /*68e0*/  STS [R3+0x12400], R78 ;  /* 0x0124004e03007388 */ /* 0x000fe80000000800 */
[----:B------:R-:W-:Y:S04]  /*68f0*/  STS [R2+0x4000], R84 ;  /* 0x0040005402007388 */ /* 0x000fe80000000800 */
[----:B------:R-:W-:Y:S04]  /*6900*/  STS [R2+0x4400], R86 ;  /* 0x0044005602007388 */ /* 0x000fe80000000800 */
[----:B------:R-:W-:Y:S04]  /*6910*/  STS [R4+0x4000], R96 ;  /* 0x0040006004007388 */ /* 0x000fe80000000800 */
[----:B------:R-:W-:Y:S01]  /*6920*/  STS [R4+0x4400], R98 ;  /* 0x0044006204007388 */ /* 0x000fe20000000800 */
[----:B-1----:R-:W-:-:S03]  /*6930*/  LEA R0, R20, UR4, 0x1 ;  /* 0x0000000414007c11 */ /* 0x002fc6000f8e08ff */
[----:B------:R-:W-:Y:S04]  /*6940*/  STS [R2+0x6000], R88 ;  /* 0x0060005802007388 */ /* 0x000fe80000000800 */
[----:B------:R1:W-:Y:S04]  /*6950*/  STS [R2+0x6400], R90 ;  /* 0x0064005a02007388 */ /* 0x0003e80000000800 */
[----:B------:R-:W-:Y:S04]  /*6960*/  STS [R4+0x6000], R92 ;  /* 0x0060005c04007388 */ /* 0x000fe80000000800 */
[----:B------:R3:W-:Y:S01]  /*6970*/  STS [R4+0x6400], R94 ;  /* 0x0064005e04007388 */ /* 0x0007e20000000800 */
[----:B------:R-:W-:Y:S01]  /*6980*/  BAR.SYNC.DEFER_BLOCKING 0x0 ;  /* 0x0000000000007b1d */ /* 0x000fe20000010000 */
[----:B-1----:R-:W-:Y:S01]  /*6990*/  IMAD.WIDE.U32 R2, R14, UR23, R6 ;  /* 0x000000170e027c25 */ /* 0x002fe2000f8e0006 */
[----:B--2---:R-:W-:-:S03]  /*69a0*/  SHF.L.U64.HI R14, R10, 0x6, R11 ;  /* 0x000000060a0e7819 */ /* 0x004fc6000001020b */
[----:B------:R-:W-:Y:S02]  /*69b0*/  IMAD R5, R15, UR23, R3 ;  /* 0x000000170f057c24 */ /* 0x000fe4000f8e0203 */
[C---:B------:R-:W-:Y:S02]  /*69c0*/  IMAD R6, R10.reuse, UR35, RZ ;  /* 0x000000230a067c24 */ /* 0x040fe4000f8e02ff */
[----:B---3--:R-:W-:Y:S01]  /*69d0*/  IMAD.MOV.U32 R4, RZ, RZ, R2 ;  /* 0x000000ffff047224 */ /* 0x008fe200078e0002 */
[----:B------:R-:W-:Y:S01]  /*69e0*/  MOV R2, R8 ;  /* 0x0000000800027202 */ /* 0x000fe20000000f00 */
[----:B------:R-:W-:Y:S01]  /*69f0*/  VIADD R3, R9, UR7 ;  /* 0x0000000709037c36 */ /* 0x000fe20008000000 */
[----:B------:R-:W1:Y:S01]  /*6a00*/  LDS.128 R44, [R0+0xc000] ;  /* 0x00c00000002c7984 */ /* 0x000e620000000c00 */
[----:B------:R-:W2:Y:S01]  /*6a10*/  LDCU.128 UR4, c[0x0][0x560] ;  /* 0x0000ac00ff0477ac */ /* 0x000ea20008000c00 */
[----:B------:R-:W-:Y:S02]  /*6a20*/  IMAD R6, R11, UR12, R6 ;  /* 0x0000000c0b067c24 */ /* 0x000fe4000f8e0206 */
[----:B------:R-:W3:Y:S01]  /*6a30*/  LDS.128 R40, [R0+0xd000] ;  /* 0x00d0000000287984 */ /* 0x000ee20000000c00 */
[----:B------:R-:W-:-:S03]  /*6a40*/  IMAD.WIDE.U32 R4, R10, UR12, R4 ;  /* 0x0000000c0a047c25 */ /* 0x000fc6000f8e0004 */
[----:B------:R-:W3:Y:S01]  /*6a50*/  LDS.128 R36, [R0+0xe000] ;  /* 0x00e0000000247984 */ /* 0x000ee20000000c00 */
[----:B----4-:R-:W-:-:S03]  /*6a60*/  IMAD.WIDE.U32 R8, R16, UR23, R2 ;  /* 0x0000001710087c25 */ /* 0x010fc6000f8e0002 */
[----:B------:R-:W4:Y:S01]  /*6a70*/  LDS.128 R32, [R0+0xf000] ;  /* 0x00f0000000207984 */ /* 0x000f220000000c00 */
[----:B------:R-:W-:Y:S02]  /*6a80*/  IMAD.IADD R3, R5, 0x1, R6 ;  /* 0x0000000105037824 */ /* 0x000fe400078e0206 */
[----:B------:R-:W-:Y:S01]  /*6a90*/  IMAD R5, R17, UR23, R9 ;  /* 0x0000001711057c24 */ /* 0x000fe2000f8e0209 */
[----:B------:R-:W4:Y:S01]  /*6aa0*/  LDS.128 R28, [R0+0x10000] ;  /* 0x01000000001c7984 */ /* 0x000f220000000c00 */
[----:B------:R-:W-:Y:S01]  /*6ab0*/  IMAD.MOV.U32 R2, RZ, RZ, R4 ;  /* 0x000000ffff027224 */ /* 0x000fe200078e0004 */
[----:B------:R-:W-:Y:S01]  /*6ac0*/  MOV R4, R8 ;  /* 0x0000000800047202 */ /* 0x000fe20000000f00 */
[----:B------:R-:W-:Y:S01]  /*6ad0*/  IMAD R9, R12, UR35, RZ ;  /* 0x000000230c097c24 */ /* 0x000fe2000f8e02ff */
[----:B------:R-:W4:Y:S01]  /*6ae0*/  LDS.128 R24, [R0+0x11000] ;  /* 0x0110000000187984 */ /* 0x000f220000000c00 */
[----:B------:R-:W-:-:S03]  /*6af0*/  IMAD.WIDE.U32 R6, R192, R10, R2 ;  /* 0x0000000ac0067225 */ /* 0x000fc600078e0002 */
[----:B------:R-:W4:Y:S01]  /*6b00*/  LDS.128 R20, [R0+0x12000] ;  /* 0x0120000000147984 */ /* 0x000f220000000c00 */
[----:B------:R-:W-:Y:S01]  /*6b10*/  IMAD R9, R13, UR12, R9 ;  /* 0x0000000c0d097c24 */ /* 0x000fe2000f8e0209 */
[----:B--2---:R-:W-:Y:S01]  /*6b20*/  LEA R2, P0, R6, UR4, 0x1 ;  /* 0x0000000406027c11 */ /* 0x004fe2000f8008ff */
[----:B------:R-:W-:Y:S01]  /*6b30*/  IMAD.WIDE.U32 R4, R12, UR12, R4 ;  /* 0x0000000c0c047c25 */ /* 0x000fe2000f8e0004 */
[----:B------:R2:W4:Y:S03]  /*6b40*/  LDS.128 R16, [R0+0x13000] ;  /* 0x0130000000107984 */ /* 0x0005260000000c00 */
[----:B------:R-:W-:Y:S02]  /*6b50*/  IMAD R3, R192, R11, R7 ;  /* 0x0000000bc0037224 */ /* 0x000fe400078e0207 */
[----:B------:R-:W-:Y:S02]  /*6b60*/  IMAD.SHL.U32 R15, R10, 0x40, RZ ;  /* 0x000000400a0f7824 */ /* 0x000fe400078e00ff */
[----:B------:R-:W-:Y:S01]  /*6b70*/  IMAD.IADD R5, R5, 0x1, R9 ;  /* 0x0000000105057824 */ /* 0x000fe200078e0209 */
[----:B------:R-:W-:-:S02]  /*6b80*/  LEA.HI.X R3, R6, UR5, R3, 0x1, P0 ;  /* 0x0000000506037c11 */ /* 0x000fc400080f0c03 */
[----:B------:R-:W-:Y:S01]  /*6b90*/  IADD3 R8, P1, PT, R15, R2, RZ ;  /* 0x000000020f087210 */ /* 0x000fe20007f3e0ff */
[----:B------:R-:W-:Y:S01]  /*6ba0*/  IMAD.WIDE.U32 R4, R192, R12, R4 ;  /* 0x0000000cc0047225 */ /* 0x000fe200078e0004 */
[----:B------:R-:W-:Y:S01]  /*6bb0*/  LEA R6, P0, R10, R2, 0x7 ;  /* 0x000000020a067211 */ /* 0x000fe200078038ff */
[----:B-1----:R1:W-:Y:S01]  /*6bc0*/  STG.E.128 desc[UR28][R2.64], R44 ;  /* 0x0000002c02007986 */ /* 0x0023e2000c101d1c */
[-C--:B------:R-:W-:Y:S02]  /*6bd0*/  IADD3.X R9, PT, PT, R14, R3.reuse, RZ, P1, !PT ;  /* 0x000000030e097210 */ /* 0x080fe40000ffe4ff */
[----:B------:R-:W-:Y:S02]  /*6be0*/  LEA.HI.X R7, R10, R3, R11, 0x7, P0 ;  /* 0x000000030a077211 */ /* 0x000fe400000f3c0b */
[----:B------:R-:W-:Y:S01]  /*6bf0*/  IADD3 R10, P2, PT, R6, R15, RZ ;  /* 0x0000000f060a7210 */ /* 0x000fe20007f5e0ff */
[----:B---3--:R3:W-:Y:S01]  /*6c00*/  STG.E.128 desc[UR28][R8.64], R40 ;  /* 0x0000002808007986 */ /* 0x0087e2000c101d1c */
[----:B--2---:R-:W-:-:S03]  /*6c10*/  IMAD R0, R192, R13, R5 ;  /* 0x0000000dc0007224 */ /* 0x004fc600078e0205 */
[----:B------:R2:W-:Y:S01]  /*6c20*/  STG.E.128 desc[UR28][R6.64], R36 ;  /* 0x0000002406007986 */ /* 0x0005e2000c101d1c */
[----:B------:R-:W-:-:S05]  /*6c30*/  IMAD.X R11, R7, 0x1, R14, P2 ;  /* 0x00000001070b7824 */ /* 0x000fca00010e060e */
[----:B----4-:R4:W-:Y:S01]  /*6c40*/  STG.E.128 desc[UR28][R10.64], R32 ;  /* 0x000000200a007986 */ /* 0x0109e2000c101d1c */
[----:B-1----:R-:W-:-:S04]  /*6c50*/  LEA R2, P0, R4, UR6, 0x1 ;  /* 0x0000000604027c11 */ /* 0x002fc8000f8008ff */
[----:B------:R-:W-:Y:S01]  /*6c60*/  LEA.HI.X R3, R4, UR7, R0, 0x1, P0 ;  /* 0x0000000704037c11 */ /* 0x000fe200080f0c00 */
[C---:B---3--:R-:W-:Y:S01]  /*6c70*/  IMAD.SHL.U32 R9, R12.reuse, 0x40, RZ ;  /* 0x000000400c097824 */ /* 0x048fe200078e00ff */
[CC--:B------:R-:W-:Y:S02]  /*6c80*/  LEA R4, P0, R12.reuse, R2.reuse, 0x7 ;  /* 0x000000020c047211 */ /* 0x0c0fe400078038ff */
[C-C-:B------:R-:W-:Y:S01]  /*6c90*/  SHF.L.U64.HI R0, R12.reuse, 0x6, R13.reuse ;  /* 0x000000060c007819 */ /* 0x140fe2000001020d */
[----:B------:R4:W-:Y:S01]  /*6ca0*/  STG.E.128 desc[UR28][R2.64], R28 ;  /* 0x0000001c02007986 */ /* 0x0009e2000c101d1c */
[----:B------:R-:W-:Y:S02]  /*6cb0*/  IADD3 R8, P1, PT, R9, R2, RZ ;  /* 0x0000000209087210 */ /* 0x000fe40007f3e0ff */
[----:B------:R-:W-:Y:S02]  /*6cc0*/  LEA.HI.X R5, R12, R3, R13, 0x7, P0 ;  /* 0x000000030c057211 */ /* 0x000fe400000f3c0d */
[----:B--2---:R-:W-:-:S02]  /*6cd0*/  IADD3 R6, P0, PT, R4, R9, RZ ;  /* 0x0000000904067210 */ /* 0x004fc40007f1e0ff */
[----:B------:R-:W-:-:S03]  /*6ce0*/  IADD3.X R9, PT, PT, R0, R3, RZ, P1, !PT ;  /* 0x0000000300097210 */ /* 0x000fc60000ffe4ff */
[----:B------:R-:W-:Y:S02]  /*6cf0*/  IMAD.X R7, R5, 0x1, R0, P0 ;  /* 0x0000000105077824 */ /* 0x000fe400000e0600 */
[----:B------:R4:W-:Y:S04]  /*6d00*/  STG.E.128 desc[UR28][R8.64], R24 ;  /* 0x0000001808007986 */ /* 0x0009e8000c101d1c */
[----:B------:R4:W-:Y:S04]  /*6d10*/  STG.E.128 desc[UR28][R4.64], R20 ;  /* 0x0000001404007986 */ /* 0x0009e8000c101d1c */
[----:B------:R4:W-:Y:S02]  /*6d20*/  STG.E.128 desc[UR28][R6.64], R16 ;  /* 0x0000001006007986 */ /* 0x0009e4000c101d1c */
.L_x_666:
[----:B------:R-:W2:Y:S01]  /*6d30*/  LDCU UR5, c[0x0][0x438] ;  /* 0x00008700ff0577ac */ /* 0x000ea20008000800 */
[----:B------:R-:W3:Y:S01]  /*6d40*/  LDCU UR6, c[0x0][0x370] ;  /* 0x00006e00ff0677ac */ /* 0x000ee20008000800 */
[----:B--2---:R-:W-:-:S04]  /*6d50*/  UIADD3 UR5, UPT, UPT, UR5, 0x7f, URZ ;  /* 0x0000007f05057890 */ /* 0x004fc8000fffe0ff */
[----:B------:R-:W-:Y:S02]  /*6d60*/  USHF.R.S32.HI UR4, URZ, 0x1f, UR5 ;  /* 0x0000001fff047899 */ /* 0x000fe40008011405 */
[----:B---3--:R-:W-:Y:S02]  /*6d70*/  UIADD3 UR30, UPT, UPT, UR6, UR30, URZ ;  /* 0x0000001e061e7290 */ /* 0x008fe4000fffe0ff */
[----:B------:R-:W-:-:S04]  /*6d80*/  ULEA.HI UR4, UR4, UR5, URZ, 0x7 ;  /* 0x0000000504047291 */ /* 0x000fc8000f8f38ff */
[----:B------:R-:W-:-:S04]  /*6d90*/  USHF.R.S32.HI UR4, URZ, 0x7, UR4 ;  /* 0x00000007ff047899 */ /* 0x000fc80008011404 */
[----:B------:R-:W-:-:S09]  /*6da0*/  UISETP.GE.AND UP0, UPT, UR30, UR4, UPT ;  /* 0x000000041e00728c */ /* 0x000fd2000bf06270 */
[----:B------:R-:W-:Y:S05]  /*6db0*/  BRA.U !UP0, `(.L_x_673) ;  /* 0xffffff95081c7547 */ /* 0x000fea000b83ffff */
[----:B-1----:R-:W-:Y:S05]  /*6dc0*/  EXIT ;  /* 0x000000000000794d */ /* 0x002fea0003800000 */
.L_x_674:
        /* <DEDUP_REMOVED lines=11> */
.L_x_2763:


//--------------------- .text._ZN5flash44flash_bwd_dq_dk_dv_loop_seqk_parallel_kernelI23Flash_bwd_kernel_traitsILi64ELi128ELi128ELi8ELi4ELi4ELi4ELb0ELb0EN7cutlass10bfloat16_tE19Flash_kernel_traitsILi64ELi128ELi128ELi8ES3_EELb0ELb0ELb0ELb1ELb0ELb0ELb0EEEvNS_16Flash_bwd_paramsE --------------------------
	.section	.text._ZN5flash44flash_bwd_dq_dk_dv_loop_seqk_parallel_kernelI23Flash_bwd_kernel_traitsILi64ELi128ELi128ELi8ELi4ELi4ELi4ELb0ELb0EN7cutlass10bfloat16_tE19Flash_kernel_traitsILi64ELi128ELi128ELi8ES3_EELb0ELb0ELb0ELb1ELb0ELb0ELb0EEEvNS_16Flash_bwd_paramsE,"ax",@progbits
	.align	128
        .global         _ZN5flash44flash_bwd_dq_dk_dv_loop_seqk_parallel_kernelI23Flash_bwd_kernel_traitsILi64ELi128ELi128ELi8ELi4ELi4ELi4ELb0ELb0EN7cutlass10bfloat16_tE19Flash_kernel_traitsILi64ELi128ELi128ELi8ES3_EELb0ELb0ELb0ELb1ELb0ELb0ELb0EEEvNS_16Flash_bwd_paramsE
        .type           _ZN5flash44flash_bwd_dq_dk_dv_loop_seqk_parallel_kernelI23Flash_bwd_kernel_traitsILi64ELi128ELi128ELi8ELi4ELi4ELi4ELb0ELb0EN7cutlass10bfloat16_tE19Flash_kernel_traitsILi64ELi128ELi128ELi8ES3_EELb0ELb0ELb0ELb1ELb0ELb0ELb0EEEvNS_16Flash_bwd_paramsE,@function
        .size           _ZN5flash44flash_bwd_dq_dk_dv_loop_seqk_parallel_kernelI23Flash_bwd_kernel_traitsILi64ELi128ELi128ELi8ELi4ELi4ELi4ELb0ELb0EN7cutlass10bfloat16_tE19Flash_kernel_traitsILi64ELi128ELi128ELi8ES3_EELb0ELb0ELb0ELb1ELb0ELb0ELb0EEEvNS_16Flash_bwd_paramsE,(.L_x_2764 - _ZN5flash44flash_bwd_dq_dk_dv_loop_seqk_parallel_kernelI23Flash_bwd_kernel_traitsILi64ELi128ELi128ELi8ELi4ELi4ELi4ELb0ELb0EN7cutlass10bfloat16_tE19Flash_kernel_traitsILi64ELi128ELi128ELi8ES3_EELb0ELb0ELb0ELb1ELb0ELb0ELb0EEEvNS_16Flash_bwd_paramsE)
        .other          _ZN5flash44flash_bwd_dq_dk_dv_loop_seqk_parallel_kernelI23Flash_bwd_kernel_traitsILi64ELi128ELi128ELi8ELi4ELi4ELi4ELb0ELb0EN7cutlass10bfloat16_tE19Flash_kernel_traitsILi64ELi128ELi128ELi8ES3_EELb0ELb0ELb0ELb1ELb0ELb0ELb0EEEvNS_16Flash_bwd_paramsE,@"STO_CUDA_ENTRY STV_DEFAULT"
_ZN5flash44flash_bwd_dq_dk_dv_loop_seqk_parallel_kernelI23Flash_bwd_kernel_traitsILi64ELi128ELi128ELi8ELi4ELi4ELi4ELb0ELb0EN7cutlass10bfloat16_tE19Flash_kernel_traitsILi64ELi128ELi128ELi8ES3_EELb0ELb0ELb0ELb1ELb0ELb0ELb0EEEvNS_16Flash_bwd_paramsE:
.text._ZN5flash44flash_bwd_dq_dk_dv_loop_seqk_parallel_kernelI23Flash_bwd_kernel_traitsILi64ELi128ELi128ELi8ELi4ELi4ELi4ELb0ELb0EN7cutlass10bfloat16_tE19Flash_kernel_traitsILi64ELi128ELi128ELi8ES3_EELb0ELb0ELb0ELb1ELb0ELb0ELb0EEEvNS_16Flash_bwd_paramsE:
        /* <DEDUP_REMOVED lines=13> */
[----:B------:R-:W4:Y:S01]  /*00d0*/  S2R R0, SR_CTAID.Y ;  /* 0x0000000000007919 */ /* 0x000f220000002600 */
[----:B------:R-:W5:Y:S05]  /*00e0*/  LDCU.64 UR36, c[0x0][0x468] ;  /* 0x00008d00ff2477ac */ /* 0x000f6a0008000a00 */
[----:B------:R-:W5:Y:S01]  /*00f0*/  S2UR UR25, SR_CTAID.Y ;  /* 0x00000000001979c3 */ /* 0x000f620000002600 */
[----:B------:R-:W1:Y:S01]  /*0100*/  LDCU.64 UR6, c[0x0][0x468] ;  /* 0x00008d00ff0677ac */ /* 0x000e620008000a00 */
        /* <DEDUP_REMOVED lines=9> */
[----:B-1----:R-:W-:Y:S01]  /*01a0*/  UISETP.NE.U32.AND UP4, UPT, UR6, URZ, UPT ;  /* 0x000000ff0600728c */ /* 0x002fe2000bf85070 */
[----:B------:R-:W-:Y:S01]  /*01b0*/  R2UR UR20, R2 ;  /* 0x00000000021472ca */ /* 0x000fe200000e0000 */
[----:B------:R-:W1:Y:S01]  /*01c0*/  S2UR UR24, SR_CTAID.Z ;  /* 0x00000000001879c3 */ /* 0x000e620000002700 */
[----:B-----5:R-:W-:Y:S01]  /*01d0*/  ULEA UR36, UP0, UR25, UR36, 0x2 ;  /* 0x0000002419247291 */ /* 0x020fe2000f8010ff */
[----:B----4-:R-:W-:Y:S01]  /*01e0*/  R2UR UR19, R0 ;  /* 0x00000000001372ca */ /* 0x010fe200000e0000 */
[----:B------:R-:W-:-:S02]  /*01f0*/  UMOV UR8, 0x400 ;  /* 0x0000040000087882 */ /* 0x000fc40000000000 */
[----:B------:R-:W-:Y:S02]  /*0200*/  ULEA.HI.X UR37, UR25, UR37, URZ, 0x2, UP0 ;  /* 0x0000002519257291 */ /* 0x000fe400080f14ff */
[----:B------:R-:W-:Y:S01]  /*0210*/  UISETP.NE.AND.EX UP6, UPT, UR9, URZ, UPT, UP6 ;  /* 0x000000ff0900728c */ /* 0x000fe2000bfc5360 */
        /* <DEDUP_REMOVED lines=9> */
.L_x_762:
[----:B---34-:R-:W3:Y:S01]  /*02b0*/  LDC.64 R2, c[0x0][0x470] ;  /* 0x00011c00ff027b82 */ /* 0x018ee20000000a00 */
[----:B-----5:R-:W5:Y:S01]  /*02c0*/  LDCU.64 UR8, c[0x0][0x478] ;  /* 0x00008f00ff0877ac */ /* 0x020f620008000a00 */
[----:B------:R-:W-:Y:S01]  /*02d0*/  IMAD.U32 R0, RZ, RZ, UR25 ;  /* 0x00000019ff007e24 */ /* 0x000fe2000f8e00ff */
[----:B------:R-:W-:-:S05]  /*02e0*/  PLOP3.LUT P2, PT, PT, PT, UP6, 0x80, 0x8 ;  /* 0x000000000008781c */ /* 0x000fca0003f4f068 */
[----:B------:R-:W4:Y:S08]  /*02f0*/  LDC.U8 R7, c[0x0][0x532] ;  /* 0x00014c80ff077b82 */ /* 0x000f300000000000 */
[----:B------:R-:W2:Y:S01]  /*0300*/  LDC.64 R8, c[0x0][0x460] ;  /* 0x00011800ff087b82 */ /* 0x000ea20000000a00 */
[----:B-----5:R-:W-:-:S04]  /*0310*/  UISETP.NE.U32.AND UP1, UPT, UR8, URZ, UPT ;  /* 0x000000ff0800728c */ /* 0x020fc8000bf25070 */
[----:B------:R-:W-:Y:S01]  /*0320*/  UISETP.NE.AND.EX UP1, UPT, UR9, URZ, UPT, UP1 ;  /* 0x000000ff0900728c */ /* 0x000fe2000bf25310 */
[----:B---3--:R-:W-:-:S04]  /*0330*/  ISETP.NE.U32.AND P4, PT, R2, RZ, PT ;  /* 0x000000ff0200720c */ /* 0x008fc80003f85070 */
[----:B------:R-:W-:Y:S02]  /*0340*/  ISETP.NE.AND.EX P4, PT, R3, RZ, PT, P4 ;  /* 0x000000ff0300720c */ /* 0x000fe40003f85340 */
[----:B------:R-:W-:-:S04]  /*0350*/  PLOP3.LUT P0, PT, PT, PT, UP1, 0x80, 0x8 ;  /* 0x000000000008781c */ /* 0x000fc80003f0f018 */
[----:B------:R-:W-:Y:S01]  /*0360*/  @UP1 ULEA UR8, UP0, UR25, UR8, 0x2 ;  /* 0x0000000819081291 */ /* 0x000fe2000f8010ff */
[----:B----4-:R-:W-:Y:S02]  /*0370*/  ISETP.NE.AND P5, PT, R7, RZ, PT ;  /* 0x000000ff0700720c */ /* 0x010fe40003fa5270 */
[----:B------:R-:W-:Y:S01]  /*0380*/  ISETP.EQ.U32.AND P3, PT, RZ, UR6, PT ;  /* 0x00000006ff007c0c */ /* 0x000fe2000bf62070 */
[----:B------:R-:W-:Y:S01]  /*0390*/  @UP1 ULEA.HI.X UR9, UR25, UR9, URZ, 0x2, UP0 ;  /* 0x0000000919091291 */ /* 0x000fe200080f14ff */
[----:B------:R-:W-:Y:S01]  /*03a0*/  IMAD.MOV.U32 R34, RZ, RZ, -0x1 ;  /* 0xffffffffff227424 */ /* 0x000fe200078e00ff */
[----:B------:R-:W3:Y:S01]  /*03b0*/  @!UP1 LDCU UR5, c[0x0][0x43c] ;  /* 0x00008780ff0597ac */ /* 0x000ee20008000800 */
[----:B------:R-:W-:Y:S01]  /*03c0*/  @P4 LEA R4, P1, R0, R2, 0x2 ;  /* 0x0000000200044211 */ /* 0x000fe200078210ff */
[----:B------:R-:W-:-:S03]  /*03d0*/  IMAD.U32 R2, RZ, RZ, UR8 ;  /* 0x00000008ff027e24 */ /* 0x000fc6000f8e00ff */
[C---:B------:R-:W-:Y:S01]  /*03e0*/  @P4 LEA.HI.X R5, R0.reuse, R3, RZ, 0x2, P1 ;  /* 0x0000000300054211 */ /* 0x040fe200008f14ff */
[----:B------:R-:W-:Y:S01]  /*03f0*/  IMAD.U32 R3, RZ, RZ, UR9 ;  /* 0x00000009ff037e24 */ /* 0x000fe2000f8e00ff */
[----:B------:R-:W-:Y:S02]  /*0400*/  PLOP3.LUT P1, PT, PT, PT, UP5, 0x80, 0x8 ;  /* 0x000000000008781c */ /* 0x000fe40003f2f058 */
[----:B------:R-:W-:Y:S01]  /*0410*/  ISETP.EQ.OR.EX P3, PT, RZ, UR7, !P5, P3 ;  /* 0x00000007ff007c0c */ /* 0x000fe2000ef62730 */
[----:B------:R-:W4:Y:S01]  /*0420*/  @P4 LDG.E R6, desc[UR28][R4.64] ;  /* 0x0000001c04064981 */ /* 0x000f22000c1e1900 */
[----:B------:R-:W5:Y:S03]  /*0430*/  @!UP1 LDCU.64 UR8, c[0x0][0x488] ;  /* 0x00009100ff0897ac */ /* 0x000f660008000a00 */
[----:B------:R2:W4:Y:S02]  /*0440*/  @P0 LDG.E R5, desc[UR28][R2.64] ;  /* 0x0000001c02050981 */ /* 0x000524000c1e1900 */
[----:B--2---:R-:W-:-:S05]  /*0450*/  IMAD.WIDE.U32 R2, R0, 0x4, R8 ;  /* 0x0000000400027825 */ /* 0x004fca00078e0008 */
[----:B------:R-:W2:Y:S04]  /*0460*/  @P2 LDG.E R4, desc[UR28][R2.64] ;  /* 0x0000001c02042981 */ /* 0x000ea8000c1e1900 */
[----:B------:R1:W2:Y:S02]  /*0470*/  @P1 LDG.E R0, desc[UR28][R2.64+0x4] ;  /* 0x0000041c02001981 */ /* 0x0002a4000c1e1900 */
[----:B-1----:R-:W-:Y:S02]  /*0480*/  IMAD.U32 R2, RZ, RZ, UR36 ;  /* 0x00000024ff027e24 */ /* 0x002fe4000f8e00ff */
[----:B------:R-:W-:-:S05]  /*0490*/  IMAD.U32 R3, RZ, RZ, UR37 ;  /* 0x00000025ff037e24 */ /* 0x000fca000f8e00ff */
[----:B------:R-:W2:Y:S01]  /*04a0*/  @!P3 LDG.E R34, desc[UR28][R2.64] ;  /* 0x0000001c0222b981 */ /* 0x000ea2000c1e1900 */
[----:B------:R-:W-:Y:S01]  /*04b0*/  UMOV UR34, URZ ;  /* 0x000000ff00227c82 */ /* 0x000fe20008000000 */
[----:B-----5:R-:W-:Y:S01]  /*04c0*/  @!UP1 UISETP.NE.U32.AND UP0, UPT, UR8, URZ, UPT ;  /* 0x000000ff0800928c */ /* 0x020fe2000bf05070 */
[----:B------:R-:W-:Y:S01]  /*04d0*/  UMOV UR12, 0xffffffff ;  /* 0xffffffff000c7882 */ /* 0x000fe20000000000 */
[----:B------:R-:W-:Y:S02]  /*04e0*/  USHF.L.U32 UR27, UR38, 0x7, URZ ;  /* 0x00000007261b7899 */ /* 0x000fe400080006ff */
[----:B------:R-:W-:-:S04]  /*04f0*/  @!UP1 UISETP.NE.AND.EX UP0, UPT, UR9, URZ, UPT, UP0 ;  /* 0x000000ff0900928c */ /* 0x000fc8000bf05300 */
[----:B---3--:R-:W-:Y:S01]  /*0500*/  @!UP1 USEL UR5, UR5, URZ, UP0 ;  /* 0x000000ff05059287 */ /* 0x008fe20008000000 */
[----:B----4-:R-:W-:Y:S02]  /*0510*/  @P4 R2UR UR34, R6 ;  /* 0x00000000062242ca */ /* 0x010fe400000e0000 */
[----:B------:R-:W-:-:S13]  /*0520*/  @P0 R2UR UR33, R5 ;  /* 0x00000000052102ca */ /* 0x000fda00000e0000 */
[----:B------:R-:W-:Y:S01]  /*0530*/  @UP1 UIADD3 UR33, UPT, UPT, UR33, -UR34, URZ ;  /* 0x8000002221211290 */ /* 0x000fe2000fffe0ff */
[----:B--2---:R-:W-:Y:S02]  /*0540*/  @P2 R2UR UR12, R4 ;  /* 0x00000000040c22ca */ /* 0x004fe400000e0000 */
[----:B------:R-:W-:Y:S01]  /*0550*/  @P1 R2UR UR8, R0 ;  /* 0x00000000000812ca */ /* 0x000fe200000e0000 */
[----:B------:R1:W-:Y:S01]  /*0560*/  STL [R1+0x8], R34 ;  /* 0x0000082201007387 */ /* 0x0003e20000100800 */
[----:B------:R-:W-:-:S13]  /*0570*/  BRA.U !UP4, `(.L_x_675) ;  /* 0x000000010c247547 */ /* 0x000fda000b800000 */
[----:B------:R-:W-:Y:S01]  /*0580*/  IMAD.U32 R4, RZ, RZ, UR36 ;  /* 0x00000024ff047e24 */ /* 0x000fe2000f8e00ff */
[----:B------:R-:W-:Y:S01]  /*0590*/  MOV R5, UR37 ;  /* 0x0000002500057c02 */ /* 0x000fe20008000f00 */
[----:B------:R-:W-:Y:S01]  /*05a0*/  IMAD.U32 R2, RZ, RZ, UR36 ;  /* 0x00000024ff027e24 */ /* 0x000fe2000f8e00ff */
[----:B------:R-:W-:-:S03]  /*05b0*/  MOV R3, UR37 ;  /* 0x0000002500037c02 */ /* 0x000fc60008000f00 */
[----:B------:R-:W2:Y:S04]  /*05c0*/  @P5 LDG.E R0, desc[UR28][R4.64+0x4] ;  /* 0x0000041c04005981 */ /* 0x000ea8000c1e1900 */
[----:B------:R-:W3:Y:S01]  /*05d0*/  @!P5 LDG.E R2, desc[UR28][R2.64] ;  /* 0x0000001c0202d981 */ /* 0x000ee2000c1e1900 */
[----:B--2---:R-:W-:-:S05]  /*05e0*/  @P5 IMAD.IADD R0, R0, 0x1, -R34 ;  /* 0x0000000100005824 */ /* 0x004fca00078e0a22 */
[----:B------:R-:W-:Y:S02]  /*05f0*/  @P5 R2UR UR10, R0 ;  /* 0x00000000000a52ca */ /* 0x000fe400000e0000 */
[----:B---3--:R-:W-:-:S15]  /*0600*/  @!P5 R2UR UR10, R2 ;  /* 0x00000000020ad2ca */ /* 0x008fde00000e0000 */
.L_x_675:
[----:B------:R-:W-:Y:S01]  /*0610*/  @!UP1 UIADD3 UR33, UPT, UPT, UR5, UR10, -UR34 ;  /* 0x0000000a05219290 */ /* 0x000fe2000fffe822 */
[----:B------:R-:W-:Y:S01]  /*0620*/  @!UP5 UMOV UR35, UR23 ;  /* 0x000000170023dc82 */ /* 0x000fe20008000000 */
[----:B------:R-:W-:Y:S02]  /*0630*/  @UP5 UIADD3 UR35, UPT, UPT, UR8, -UR12, URZ ;  /* 0x8000000c08235290 */ /* 0x000fe4000fffe0ff */
[----:B------:R-:W-:-:S09]  /*0640*/  UISETP.GT.AND UP0, UPT, UR33, UR27, UPT ;  /* 0x0000001b2100728c */ /* 0x000fd2000bf04270 */
[----:B------:R-:W-:Y:S05]  /*0650*/  BRA.U !UP0, `(.L_x_676) ;  /* 0x000000a908707547 */ /* 0x000fea000b800000 */
[----:B------:R-:W-:Y:S01]  /*0660*/  UISETP.NE.AND UP0, UPT, UR12, -0x1, UPT ;  /* 0xffffffff0c00788c */ /* 0x000fe2000bf05270 */
[----:B------:R-:W-:Y:S01]  /*0670*/  ISETP.NE.AND P4, PT, R34, -0x1, PT ;  /* 0xffffffff2200780c */ /* 0x000fe20003f85270 */
[----:B------:R-:W-:-:S04]  /*0680*/  UIADD3 UR13, UPT, UPT, UR35, 0x7f, URZ ;  /* 0x0000007f230d7890 */ /* 0x000fc8000fffe0ff */
[----:B------:R-:W-:-:S04]  /*0690*/  USHF.R.S32.HI UR5, URZ, 0x1f, UR13 ;  /* 0x0000001fff057899 */ /* 0x000fc8000801140d */
[----:B------:R-:W-:Y:S01]  /*06a0*/  ULEA.HI UR5, UR5, UR13, URZ, 0x7 ;  /* 0x0000000d05057291 */ /* 0x000fe2000f8f38ff */
[----:B------:R-:W2:Y:S01]  /*06b0*/  @!UP0 LDCU.64 UR10, c[0x0][0x398] ;  /* 0x00007300ff0a87ac */ /* 0x000ea20008000a00 */
[----:B------:R-:W3:Y:S02]  /*06c0*/  @UP0 LDCU.64 UR8, c[0x0][0x3b0] ;  /* 0x00007600ff0807ac */ /* 0x000ee40008000a00 */
[----:B------:R-:W-:-:S04]  /*06d0*/  USHF.R.S32.HI UR5, URZ, 0x7, UR5 ;  /* 0x00000007ff057899 */ /* 0x000fc80008011405 */
[----:B------:R-:W-:-:S04]  /*06e0*/  ULEA UR41, UR5, 0xffffff80, 0x7 ;  /* 0xffffff8005297891 */ /* 0x000fc8000f8e38ff */
[----:B------:R-:W-:Y:S02]  /*06f0*/  USHF.R.S32.HI UR42, URZ, 0x1f, UR41 ;  /* 0x0000001fff2a7899 */ /* 0x000fe40008011429 */
[----:B--2---:R-:W-:Y:S02]  /*0700*/  @!UP0 UIMAD.WIDE.U32 UR44, UR25, UR10, URZ ;  /* 0x0000000a192c82a5 */ /* 0x004fe4000f8e00ff */
[----:B---3--:R-:W-:Y:S02]  /*0710*/  @UP0 UIMAD.WIDE.U32 UR14, UR12, UR8, URZ ;  /* 0x000000080c0e02a5 */ /* 0x008fe4000f8e00ff */
[----:B------:R-:W-:Y:S02]  /*0720*/  @!UP0 UIMAD UR13, UR25, UR11, UR45 ;  /* 0x0000000b190d82a4 */ /* 0x000fe4000f8e022d */
[----:B------:R-:W-:-:S03]  /*0730*/  @UP0 UIMAD UR13, UR12, UR9, UR15 ;  /* 0x000000090c0d02a4 */ /* 0x000fc6000f8e020f */
[----:B------:R-:W-:Y:S01]  /*0740*/  @UP0 UMOV UR44, UR14 ;  /* 0x0000000e002c0c82 */ /* 0x000fe20008000000 */
[----:B------:R-:W-:Y:S08]  /*0750*/  @P4 BRA `(.L_x_677) ;  /* 0x0000000000404947 */ /* 0x000ff00003800000 */
[----:B------:R-:W2:Y:S01]  /*0760*/  LDCU.64 UR16, c[0x0][0x3b8] ;  /* 0x00007700ff1077ac */ /* 0x000ea20008000a00 */
[----:B------:R-:W-:Y:S01]  /*0770*/  MOV R0, UR34 ;  /* 0x0000002200007c02 */ /* 0x000fe20008000f00 */
[----:B------:R-:W3:Y:S03]  /*0780*/  LDCU.64 UR8, c[0x0][0x3a0] ;  /* 0x00007400ff0877ac */ /* 0x000ee60008000a00 */
[----:B------:R-:W-:Y:S02]  /*0790*/  SHF.R.S32.HI R0, RZ, 0x1f, R0 ;  /* 0x0000001fff007819 */ /* 0x000fe40000011400 */
[----:B--2---:R-:W-:-:S03]  /*07a0*/  MOV R2, UR16 ;  /* 0x0000001000027c02 */ /* 0x004fc60008000f00 */
[----:B------:R-:W-:Y:S01]  /*07b0*/  IMAD R0, R0, UR16, RZ ;  /* 0x0000001000007c24 */ /* 0x000fe2000f8e02ff */
[----:B------:R-:W-:Y:S01]  /*07c0*/  MOV R4, UR17 ;  /* 0x0000001100047c02 */ /* 0x000fe20008000f00 */
[----:B------:R-:W-:-:S04]  /*07d0*/  IMAD.WIDE.U32 R2, R2, UR34, RZ ;  /* 0x0000002202027c25 */ /* 0x000fc8000f8e00ff */
[----:B------:R-:W-:Y:S01]  /*07e0*/  IMAD R0, R4, UR34, R0 ;  /* 0x0000002204007c24 */ /* 0x000fe2000f8e0200 */
[----:B---3--:R-:W-:-:S04]  /*07f0*/  MOV R4, UR9 ;  /* 0x0000000900047c02 */ /* 0x008fc80008000f00 */
[----:B------:R-:W-:Y:S02]  /*0800*/  IADD3 R3, PT, PT, R3, R0, RZ ;  /* 0x0000000003037210 */ /* 0x000fe40007ffe0ff */
[----:B------:R-:W-:-:S05]  /*0810*/  MOV R0, UR8 ;  /* 0x0000000800007c02 */ /* 0x000fca0008000f00 */
[----:B------:R-:W-:-:S04]  /*0820*/  IMAD.WIDE.U32 R2, R0, UR25, R2 ;  /* 0x0000001900027c25 */ /* 0x000fc8000f8e0002 */
[----:B------:R-:W-:Y:S01]  /*0830*/  IMAD R23, R4, UR25, R3 ;  /* 0x0000001904177c24 */ /* 0x000fe2000f8e0203 */
[----:B------:R-:W-:Y:S01]  /*0840*/  MOV R22, R2 ;  /* 0x0000000200167202 */ /* 0x000fe20000000f00 */
[----:B------:R-:W-:Y:S06]  /*0850*/  BRA `(.L_x_678) ;  /* 0x0000000000187947 */ /* 0x000fec0003800000 */
.L_x_677:
[----:B------:R-:W2:Y:S01]  /*0860*/  LDCU.64 UR16, c[0x0][0x3b8] ;  /* 0x00007700ff1077ac */ /* 0x000ea20008000a00 */
[----:B------:R-:W-:-:S05]  /*0870*/  IADD3 R2, PT, PT, R34, UR34, RZ ;  /* 0x0000002222027c10 */ /* 0x000fca000fffe0ff */
[C---:B--2---:R-:W-:Y:S02]  /*0880*/  IMAD R0, R2.reuse, UR17, RZ ;  /* 0x0000001102007c24 */ /* 0x044fe4000f8e02ff */
[----:B------:R-:W-:-:S05]  /*0890*/  IMAD.WIDE.U32 R2, R2, UR16, RZ ;  /* 0x0000001002027c25 */ /* 0x000fca000f8e00ff */
[----:B------:R-:W-:Y:S02]  /*08a0*/  IADD3 R23, PT, PT, R3, R0, RZ ;  /* 0x0000000003177210 */ /* 0x000fe40007ffe0ff */
[----:B------:R-:W-:-:S07]  /*08b0*/  MOV R22, R2 ;  /* 0x0000000200167202 */ /* 0x000fce0000000f00 */
.L_x_678:
[----:B------:R-:W2:Y:S01]  /*08c0*/  LDC R5, c[0x0][0x3e8] ;  /* 0x0000fa00ff057b82 */ /* 0x000ea20000000800 */
[----:B------:R-:W3:Y:S01]  /*08d0*/  S2R R6, SR_CTAID.Z ;  /* 0x0000000000067919 */ /* 0x000ee20000002700 */
[----:B------:R-:W-:Y:S01]  /*08e0*/  USHF.R.S32.HI UR40, URZ, 0x1f, UR27 ;  /* 0x0000001fff287899 */ /* 0x000fe2000801141b */
[----:B--2---:R-:W-:-:S05]  /*08f0*/  IABS R0, R5 ;  /* 0x0000000500007213 */ /* 0x004fca0000000000 */
[----:B------:R-:W-:-:S04]  /*0900*/  IMAD.MOV.U32 R4, RZ, RZ, R0 ;  /* 0x000000ffff047224 */ /* 0x000fc800078e0000 */
[----:B------:R-:W2:Y:S01]  /*0910*/  I2F.RP R2, R4 ;  /* 0x0000000400027306 */ /* 0x000ea20000209400 */
[----:B---3--:R-:W-:-:S07]  /*0920*/  IABS R6, R6 ;  /* 0x0000000600067213 */ /* 0x008fce0000000000 */
[----:B--2---:R-:W2:Y:S02]  /*0930*/  MUFU.RCP R2, R2 ;  /* 0x0000000200027308 */ /* 0x004ea40000001000 */
[----:B--2---:R-:W-:-:S06]  /*0940*/  VIADD R2, R2, 0xffffffe ;  /* 0x0ffffffe02027836 */ /* 0x004fcc0000000000 */
[----:B------:R-:W2:Y:S02]  /*0950*/  F2I.FTZ.U32.TRUNC.NTZ R3, R2 ;  /* 0x0000000200037305 */ /* 0x000ea4000021f000 */
[----:B--2---:R-:W-:Y:S01]  /*0960*/  IADD3 R0, PT, PT, RZ, -R3, RZ ;  /* 0x80000003ff007210 */ /* 0x004fe20007ffe0ff */
        /* <DEDUP_REMOVED lines=36> */
.L_x_679:
[----:B------:R-:W2:Y:S01]  /*0bb0*/  LDCU.64 UR14, c[0x0][0x3c0] ;  /* 0x00007800ff0e77ac */ /* 0x000ea20008000a00 */
[----:B------:R-:W-:-:S05]  /*0bc0*/  IADD3 R0, PT, PT, R34, UR34, RZ ;  /* 0x0000002222007c10 */ /* 0x000fca000fffe0ff */
[C---:B--2---:R-:W-:Y:S02]  /*0bd0*/  IMAD R4, R0.reuse, UR15, RZ ;  /* 0x0000000f00047c24 */ /* 0x044fe4000f8e02ff */
[----:B------:R-:W-:-:S05]  /*0be0*/  IMAD.WIDE.U32 R2, R0, UR14, RZ ;  /* 0x0000000e00027c25 */ /* 0x000fca000f8e00ff */
[----:B------:R-:W-:Y:S02]  /*0bf0*/  IADD3 R26, PT, PT, R3, R4, RZ ;  /* 0x00000004031a7210 */ /* 0x000fe40007ffe0ff */
[----:B------:R-:W-:Y:S02]  /*0c00*/  MOV R24, R2 ;  /* 0x0000000200187202 */ /* 0x000fe40000000f00 */
.L_x_680:
[----:B------:R-:W2:Y:S01]  /*0c10*/  @!UP0 LDCU.64 UR10, c[0x0][0x588] ;  /* 0x0000b100ff0a87ac */ /* 0x000ea20008000a00 */
[----:B------:R-:W3:Y:S01]  /*0c20*/  @UP0 LDCU.64 UR8, c[0x0][0x590] ;  /* 0x0000b200ff0807ac */ /* 0x000ee20008000a00 */
[----:B------:R-:W4:Y:S01]  /*0c30*/  LDCU UR51, c[0x0][0x3e0] ;  /* 0x00007c00ff3377ac */ /* 0x000f220008000800 */
[----:B------:R-:W4:Y:S01]  /*0c40*/  LDCU UR50, c[0x0][0x44c] ;  /* 0x00008980ff3277ac */ /* 0x000f220008000800 */
[----:B--2---:R-:W-:Y:S02]  /*0c50*/  @!UP0 UIMAD.WIDE.U32 UR46, UR25, UR10, URZ ;  /* 0x0000000a192e82a5 */ /* 0x004fe4000f8e00ff */
[----:B---3--:R-:W-:Y:S02]  /*0c60*/  @UP0 UIMAD.WIDE.U32 UR48, UR12, UR8, URZ ;  /* 0x000000080c3002a5 */ /* 0x008fe4000f8e00ff */
[----:B------:R-:W-:-:S03]  /*0c70*/  @!UP0 UIMAD UR45, UR25, UR11, UR47 ;  /* 0x0000000b192d82a4 */ /* 0x000fc6000f8e022f */
[----:B------:R-:W-:Y:S01]  /*0c80*/  @!UP0 UMOV UR10, UR46 ;  /* 0x0000002e000a8c82 */ /* 0x000fe20008000000 */
[----:B------:R-:W-:Y:S01]  /*0c90*/  @UP0 UIMAD UR45, UR12, UR9, UR49 ;  /* 0x000000090c2d02a4 */ /* 0x000fe2000f8e0231 */
[----:B------:R-:W-:Y:S01]  /*0ca0*/  @UP0 UMOV UR10, UR48 ;  /* 0x00000030000a0c82 */ /* 0x000fe20008000000 */
[----:B----4-:R-:W-:Y:S01]  /*0cb0*/  UIMAD.WIDE UR56, UR51, UR50, URZ ;  /* 0x00000032333872a5 */ /* 0x010fe2000f8e02ff */
[----:B------:R-:W-:Y:S11]  /*0cc0*/  BRA.U UP0, `(.L_x_681) ;  /* 0x0000000100407547 */ /* 0x000ff6000b800000 */
[----:B------:R-:W2:Y:S01]  /*0cd0*/  LDCU UR48, c[0x0][0x444] ;  /* 0x00008880ff3077ac */ /* 0x000ea20008000800 */
[----:B------:R-:W-:Y:S02]  /*0ce0*/  USHF.R.S32.HI UR9, URZ, 0x1f, UR51 ;  /* 0x0000001fff097899 */ /* 0x000fe40008011433 */
[----:B--2---:R-:W-:Y:S02]  /*0cf0*/  USHF.R.S32.HI UR8, URZ, 0x1f, UR48 ;  /* 0x0000001fff087899 */ /* 0x004fe40008011430 */
[----:B------:R-:W-:Y:S02]  /*0d00*/  UIMAD.WIDE.U32 UR48, UR25, UR48, URZ ;  /* 0x00000030193072a5 */ /* 0x000fe4000f8e00ff */
[----:B------:R-:W-:Y:S02]  /*0d10*/  UIMAD UR8, UR8, UR25, URZ ;  /* 0x00000019080872a4 */ /* 0x000fe4000f8e02ff */
[----:B------:R-:W-:Y:S02]  /*0d20*/  UIMAD.WIDE.U32 UR46, UR48, UR51, URZ ;  /* 0x00000033302e72a5 */ /* 0x000fe4000f8e00ff */
[----:B------:R-:W-:-:S02]  /*0d30*/  UIADD3 UR8, UPT, UPT, UR49, UR8, URZ ;  /* 0x0000000831087290 */ /* 0x000fc4000fffe0ff */
[----:B------:R-:W-:Y:S02]  /*0d40*/  UIMAD.WIDE.U32 UR52, UR46, UR50, URZ ;  /* 0x000000322e3472a5 */ /* 0x000fe4000f8e00ff */
[----:B------:R-:W-:-:S04]  /*0d50*/  UIMAD UR8, UR8, UR51, URZ ;  /* 0x00000033080872a4 */ /* 0x000fc8000f8e02ff */
[----:B------:R-:W-:Y:S02]  /*0d60*/  UIMAD UR8, UR9, UR48, UR8 ;  /* 0x00000030090872a4 */ /* 0x000fe4000f8e0208 */
[----:B------:R-:W-:Y:S02]  /*0d70*/  USHF.R.S32.HI UR9, URZ, 0x1f, UR50 ;  /* 0x0000001fff097899 */ /* 0x000fe40008011432 */
[----:B------:R-:W-:-:S04]  /*0d80*/  UIADD3 UR8, UPT, UPT, UR47, UR8, URZ ;  /* 0x000000082f087290 */ /* 0x000fc8000fffe0ff */
[----:B------:R-:W-:-:S04]  /*0d90*/  UIMAD UR8, UR8, UR50, URZ ;  /* 0x00000032080872a4 */ /* 0x000fc8000f8e02ff */
[----:B------:R-:W-:-:S04]  /*0da0*/  UIMAD UR8, UR9, UR46, UR8 ;  /* 0x0000002e090872a4 */ /* 0x000fc8000f8e0208 */
[----:B------:R-:W-:Y:S01]  /*0db0*/  UIADD3 UR46, UPT, UPT, UR53, UR8, URZ ;  /* 0x00000008352e7290 */ /* 0x000fe2000fffe0ff */
[----:B------:R-:W-:Y:S11]  /*0dc0*/  BRA `(.L_x_682) ;  /* 0x00000000000c7947 */ /* 0x000ff60003800000 */
.L_x_681:
[----:B------:R-:W-:Y:S02]  /*0dd0*/  UIMAD.WIDE.U32 UR52, UR56, UR12, URZ ;  /* 0x0000000c383472a5 */ /* 0x000fe4000f8e00ff */
[----:B------:R-:W-:-:S04]  /*0de0*/  UIMAD UR46, UR57, UR12, URZ ;  /* 0x0000000c392e72a4 */ /* 0x000fc8000f8e02ff */
[----:B------:R-:W-:-:S12]  /*0df0*/  UIADD3 UR46, UPT, UPT, UR53, UR46, URZ ;  /* 0x0000002e352e7290 */ /* 0x000fd8000fffe0ff */
.L_x_682:
[----:B------:R-:W2:Y:S01]  /*0e00*/  LDCU.U8 UR8, c[0x0][0x548] ;  /* 0x0000a900ff0877ac */ /* 0x000ea20008000000 */
[----:B------:R-:W-:Y:S01]  /*0e10*/  UMOV UR25, UR20 ;  /* 0x0000001400197c82 */ /* 0x000fe20008000000 */
[----:B------:R-:W3:Y:S01]  /*0e20*/  LDCU.U8 UR49, c[0x0][0x5f0] ;  /* 0x0000be00ff3177ac */ /* 0x000ee20008000000 */
[----:B------:R-:W-:Y:S02]  /*0e30*/  USHF.L.U32 UR53, UR25, 0x7, URZ ;  /* 0x0000000719357899 */ /* 0x000fe400080006ff */
[----:B------:R-:W-:Y:S02]  /*0e40*/  UIMAD UR11, UR24, UR50, URZ ;  /* 0x00000032180b72a4 */ /* 0x000fe4000f8e02ff */
[----:B------:R-:W-:-:S04]  /*0e50*/  USEL UR9, UR53, URZ, UP6 ;  /* 0x000000ff35097287 */ /* 0x000fc8000b000000 */
[----:B------:R-:W-:Y:S02]  /*0e60*/  UIADD3 UR9, UP0, UPT, UR41, UR9, URZ ;  /* 0x0000000929097290 */ /* 0x000fe4000ff1e0ff */
[----:B--2---:R-:W-:Y:S02]  /*0e70*/  UISETP.NE.AND UP1, UPT, UR8, URZ, UPT ;  /* 0x000000ff0800728c */ /* 0x004fe4000bf25270 */
[----:B------:R-:W-:Y:S02]  /*0e80*/  UIADD3.X UR43, UPT, UPT, URZ, UR42, URZ, UP0, !UPT ;  /* 0x0000002aff2b7290 */ /* 0x000fe400087fe4ff */
[----:B------:R-:W-:Y:S02]  /*0e90*/  UIMAD.WIDE.U32 UR54, UR9, UR56, URZ ;  /* 0x00000038093672a5 */ /* 0x000fe4000f8e00ff */
[----:B------:R-:W-:-:S04]  /*0ea0*/  UIMAD UR43, UR43, UR56, URZ ;  /* 0x000000382b2b72a4 */ /* 0x000fc8000f8e02ff */
[----:B------:R-:W-:-:S04]  /*0eb0*/  UIMAD UR43, UR57, UR9, UR43 ;  /* 0x00000009392b72a4 */ /* 0x000fc8000f8e022b */
[----:B------:R-:W-:Y:S01]  /*0ec0*/  UIADD3 UR43, UPT, UPT, UR55, UR43, URZ ;  /* 0x0000002b372b7290 */ /* 0x000fe2000fffe0ff */
[----:B---3--:R-:W-:Y:S11]  /*0ed0*/  BRA.U !UP1, `(.L_x_683) ;  /* 0x00000001091c7547 */ /* 0x008ff6000b800000 */
[----:B------:R-:W2:Y:S01]  /*0ee0*/  LDCU UR8, c[0x0][0x434] ;  /* 0x00008680ff0877ac */ /* 0x000ea20008000800 */
[----:B------:R-:W3:Y:S01]  /*0ef0*/  LDCU UR47, c[0x0][0x454] ;  /* 0x00008a80ff2f77ac */ /* 0x000ee20008000800 */
[----:B------:R-:W-:Y:S02]  /*0f00*/  UISETP.NE.AND UP0, UPT, UR12, -0x1, UPT ;  /* 0xffffffff0c00788c */ /* 0x000fe4000bf05270 */
[----:B--2---:R-:W-:-:S04]  /*0f10*/  UIMAD UR8, UR25, UR8, URZ ;  /* 0x00000008190872a4 */ /* 0x004fc8000f8e02ff */
[----:B------:R-:W-:-:S04]  /*0f20*/  USEL UR8, UR8, UR12, !UP0 ;  /* 0x0000000c08087287 */ /* 0x000fc8000c000000 */
[----:B---3--:R-:W-:Y:S01]  /*0f30*/  UIMAD UR47, UR24, UR47, UR8 ;  /* 0x0000002f182f72a4 */ /* 0x008fe2000f8e0208 */
[----:B------:R-:W-:Y:S05]  /*0f40*/  BRA `(.L_x_684) ;  /* 0x00000000000c7947 */ /* 0x000fea0003800000 */
.L_x_683:
[----:B------:R-:W2:Y:S01]  /*0f50*/  LDCU UR47, c[0x0][0x434] ;  /* 0x00008680ff2f77ac */ /* 0x000ea20008000800 */
[----:B------:R-:W-:-:S04]  /*0f60*/  UIMAD UR8, UR25, UR51, UR24 ;  /* 0x00000033190872a4 */ /* 0x000fc8000f8e0218 */
[----:B--2---:R-:W-:Y:S02]  /*0f70*/  UIMAD UR47, UR8, UR47, URZ ;  /* 0x0000002f082f72a4 */ /* 0x004fe4000f8e02ff */
.L_x_684:
[----:B------:R-:W-:Y:S01]  /*0f80*/  UIADD3 UR39, UPT, UPT, UR5, -0x1, URZ ;  /* 0xffffffff05277890 */ /* 0x000fe2000fffe0ff */
[----:B------:R-:W-:Y:S09]  /*0f90*/  BRA.U !UP1, `(.L_x_685) ;  /* 0x0000000109247547 */ /* 0x000ff2000b800000 */
[----:B------:R-:W2:Y:S01]  /*0fa0*/  LDCU UR8, c[0x0][0x444] ;  /* 0x00008880ff0877ac */ /* 0x000ea20008000800 */
[----:B------:R-:W3:Y:S01]  /*0fb0*/  LDCU UR48, c[0x0][0x430] ;  /* 0x00008600ff3077ac */ /* 0x000ee20008000800 */
[----:B------:R-:W3:Y:S01]  /*0fc0*/  LDCU UR9, c[0x0][0x454] ;  /* 0x00008a80ff0977ac */ /* 0x000ee20008000800 */
[----:B------:R-:W-:-:S11]  /*0fd0*/  UISETP.NE.AND UP0, UPT, UR12, -0x1, UPT ;  /* 0xffffffff0c00788c */ /* 0x000fd6000bf05270 */
[----:B--2---:R-:W-:Y:S02]  /*0fe0*/  @!UP0 UIMAD UR12, UR25, UR8, URZ ;  /* 0x00000008190c82a4 */ /* 0x004fe4000f8e02ff */
[----:B---3--:R-:W-:Y:S02]  /*0ff0*/  ULEA UR48, UR48, UR9, 0x7 ;  /* 0x0000000930307291 */ /* 0x008fe4000f8e38ff */
[----:B------:R-:W-:-:S04]  /*1000*/  UIADD3 UR12, UPT, UPT, UR53, UR12, URZ ;  /* 0x0000000c350c7290 */ /* 0x000fc8000fffe0ff */
[----:B------:R-:W-:Y:S01]  /*1010*/  UIMAD UR48, UR48, UR24, UR12 ;  /* 0x00000018303072a4 */ /* 0x000fe2000f8e020c */
[----:B------:R-:W-:Y:S11]  /*1020*/  BRA `(.L_x_686) ;  /* 0x00000000000c7947 */ /* 0x000ff60003800000 */
.L_x_685:
[----:B------:R-:W2:Y:S01]  /*1030*/  LDCU UR48, c[0x0][0x444] ;  /* 0x00008880ff3077ac */ /* 0x000ea20008000800 */
[----:B------:R-:W-:-:S04]  /*1040*/  UIMAD UR8, UR25, UR51, UR24 ;  /* 0x00000033190872a4 */ /* 0x000fc8000f8e0218 */
[----:B--2---:R-:W-:-:S12]  /*1050*/  UIMAD UR48, UR8, UR48, URZ ;  /* 0x00000030083072a4 */ /* 0x004fd8000f8e02ff */
.L_x_686:
[----:B------:R-:W2:Y:S01]  /*1060*/  S2R R32, SR_TID.X ;  /* 0x0000000000207919 */ /* 0x000ea20000002100 */
[----:B------:R-:W3:Y:S01]  /*1070*/  LDC.64 R14, c[0x0][0x3b0] ;  /* 0x0000ec00ff0e7b82 */ /* 0x000ee20000000a00 */
[----:B------:R-:W4:Y:S01]  /*1080*/  LDCU.64 UR8, c[0x0][0x3c8] ;  /* 0x00007900ff0877ac */ /* 0x000f220008000a00 */
[----:B------:R-:W-:Y:S01]  /*1090*/  IMAD.MOV.U32 R11, RZ, RZ, RZ ;  /* 0x000000ffff0b7224 */ /* 0x000fe200078e00ff */
[----:B------:R-:W-:Y:S01]  /*10a0*/  ISETP.NE.AND P3, PT, RZ, UR49, PT ;  /* 0x00000031ff007c0c */ /* 0x000fe2000bf65270 */
[----:B------:R-:W-:Y:S01]  /*10b0*/  BSSY.RECONVERGENT B1, `(.L_x_676) ;  /* 0x00009f6000017945 */ /* 0x000fe20003800200 */
[----:B------:R-:W-:Y:S02]  /*10c0*/  UIMAD UR50, UR51, UR50, URZ ;  /* 0x00000032333272a4 */ /* 0x000fe4000f8e02ff */
[----:B------:R-:W-:Y:S01]  /*10d0*/  UIADD3 UR52, UP1, UP0, UR54, UR52, UR11 ;  /* 0x0000003436347290 */ /* 0x000fe2000f83e00b */
[----:B------:R-:W5:Y:S01]  /*10e0*/  LDC.64 R12, c[0x0][0x590] ;  /* 0x00016400ff0c7b82 */ /* 0x000f620000000a00 */
[----:B------:R-:W-:-:S02]  /*10f0*/  ULEA UR48, UR39, UR48, 0x7 ;  /* 0x0000003027307291 */ /* 0x000fc4000f8e38ff */
[----:B------:R-:W-:-:S05]  /*1100*/  ULEA UR47, UR39, UR47, 0x7 ;  /* 0x0000002f272f7291 */ /* 0x000fca000f8e38ff */
[----:B------:R-:W1:Y:S01]  /*1110*/  LDC.64 R16, c[0x0][0x5f8] ;  /* 0x00017e00ff107b82 */ /* 0x000e620000000a00 */
[----:B---3--:R-:W-:-:S07]  /*1120*/  IMAD R0, R14, UR42, RZ ;  /* 0x0000002a0e007c24 */ /* 0x008fce000f8e02ff */
[----:B------:R-:W3:Y:S01]  /*1130*/  LDC.64 R20, c[0x0][0x598] ;  /* 0x00016600ff147b82 */ /* 0x000ee20000000a00 */
[----:B------:R-:W-:Y:S02]  /*1140*/  IMAD R0, R15, UR41, R0 ;  /* 0x000000290f007c24 */ /* 0x000fe4000f8e0200 */
[C---:B--2---:R-:W-:Y:S01]  /*1150*/  IMAD.SHL.U32 R33, R32.reuse, 0x8, RZ ;  /* 0x0000000820217824 */ /* 0x044fe200078e00ff */
[--C-:B------:R-:W-:Y:S02]  /*1160*/  SHF.R.U32.HI R4, RZ, 0x5, R32.reuse ;  /* 0x00000005ff047819 */ /* 0x100fe40000011620 */
[----:B------:R-:W-:Y:S02]  /*1170*/  LOP3.LUT R8, R32, 0x1f, RZ, 0xc0, !PT ;  /* 0x0000001f20087812 */ /* 0x000fe400078ec0ff */
[----:B------:R-:W-:Y:S02]  /*1180*/  LOP3.LUT R10, R33, 0x38, RZ, 0xc0, !PT ;  /* 0x00000038210a7812 */ /* 0x000fe400078ec0ff */
[----:B------:R-:W-:Y:S01]  /*1190*/  SHF.R.U32.HI R28, RZ, 0x3, R32 ;  /* 0x00000003ff1c7819 */ /* 0x000fe20000011620 */
[----:B------:R-:W-:Y:S01]  /*11a0*/  IMAD R8, R4, UR50, R8 ;  /* 0x0000003204087c24 */ /* 0x000fe2000f8e0208 */
[----:B------:R-:W-:Y:S01]  /*11b0*/  USHF.L.U32 UR50, UR50, 0x7, URZ ;  /* 0x0000000732327899 */ /* 0x000fe200080006ff */
[----:B------:R-:W-:Y:S01]  /*11c0*/  IMAD.WIDE.U32 R2, R14, UR41, R10 ;  /* 0x000000290e027c25 */ /* 0x000fe2000f8e000a */
[----:B------:R-:W-:-:S02]  /*11d0*/  IADD3 R19, P2, PT, R28, 0x60, RZ ;  /* 0x000000601c137810 */ /* 0x000fc40007f5e0ff */
[C---:B------:R-:W-:Y:S01]  /*11e0*/  IADD3 R30, PT, PT, R28.reuse, 0x40, RZ ;  /* 0x000000401c1e7810 */ /* 0x040fe20007ffe0ff */
[----:B------:R-:W-:Y:S01]  /*11f0*/  VIADD R31, R28, 0x60 ;  /* 0x000000601c1f7836 */ /* 0x000fe20000000000 */
[----:B------:R-:W-:Y:S01]  /*1200*/  IADD3 R2, P0, PT, R2, UR44, RZ ;  /* 0x0000002c02027c10 */ /* 0x000fe2000ff1e0ff */
[----:B------:R-:W-:Y:S01]  /*1210*/  USHF.R.S32.HI UR44, URZ, 0x1f, UR11 ;  /* 0x0000001fff2c7899 */ /* 0x000fe2000801140b */
[----:B------:R-:W-:Y:S02]  /*1220*/  VIADD R29, R28, 0x20 ;  /* 0x000000201c1d7836 */ /* 0x000fe40000000000 */
[----:B------:R-:W-:Y:S01]  /*1230*/  IADD3.X R3, PT, PT, R3, UR13, R0, P0, !PT ;  /* 0x0000000d03037c10 */ /* 0x000fe200087fe400 */
[----:B----4-:R-:W-:Y:S01]  /*1240*/  IMAD.U32 R0, RZ, RZ, UR8 ;  /* 0x00000008ff007e24 */ /* 0x010fe2000f8e00ff */
[----:B------:R-:W-:Y:S01]  /*1250*/  IADD3 R4, P0, PT, R10, UR10, RZ ;  /* 0x0000000a0a047c10 */ /* 0x000fe2000ff1e0ff */
[----:B------:R-:W2:Y:S01]  /*1260*/  LDCU.64 UR12, c[0x0][0x380] ;  /* 0x00007000ff0c77ac */ /* 0x000ea20008000a00 */
[----:B------:R-:W-:-:S02]  /*1270*/  IMAD.X R25, RZ, RZ, RZ, P2 ;  /* 0x000000ffff197224 */ /* 0x000fc400010e06ff */
[----:B------:R-:W-:Y:S01]  /*1280*/  IMAD.WIDE.U32 R2, R0, UR24, R2 ;  /* 0x0000001800027c25 */ /* 0x000fe2000f8e0002 */
[----:B------:R-:W-:Y:S01]  /*1290*/  MOV R0, UR9 ;  /* 0x0000000900007c02 */ /* 0x000fe20008000f00 */
[----:B------:R-:W4:Y:S02]  /*12a0*/  LDCU.64 UR8, c[0x0][0x570] ;  /* 0x0000ae00ff0877ac */ /* 0x000f240008000a00 */
[----:B------:R-:W-:Y:S02]  /*12b0*/  IMAD.MOV.U32 R6, RZ, RZ, R2 ;  /* 0x000000ffff067224 */ /* 0x000fe400078e0002 */
[----:B------:R-:W-:Y:S01]  /*12c0*/  IMAD R7, R0, UR24, R3 ;  /* 0x0000001800077c24 */ /* 0x000fe2000f8e0203 */
[----:B------:R-:W4:Y:S01]  /*12d0*/  LDCU.64 UR10, c[0x0][0x550] ;  /* 0x0000aa00ff0a77ac */ /* 0x000f220008000a00 */
[----:B-----5:R-:W-:Y:S02]  /*12e0*/  IMAD R0, R12, UR42, RZ ;  /* 0x0000002a0c007c24 */ /* 0x020fe4000f8e02ff */
[----:B------:R-:W-:Y:S01]  /*12f0*/  IMAD.X R5, RZ, RZ, UR45, P0 ;  /* 0x0000002dff057e24 */ /* 0x000fe200080e06ff */
[----:B------:R-:W-:Y:S01]  /*1300*/  UIADD3.X UR43, UPT, UPT, UR43, UR46, UR44, UP1, UP0 ;  /* 0x0000002e2b2b7290 */ /* 0x000fe20008fe042c */
[----:B-1----:R-:W-:Y:S01]  /*1310*/  IMAD.WIDE.U32 R2, R16, UR22, RZ ;  /* 0x0000001610027c25 */ /* 0x002fe2000f8e00ff */
[----:B------:R-:W1:Y:S03]  /*1320*/  LDCU.64 UR44, c[0x0][0x5e8] ;  /* 0x0000bd00ff2c77ac */ /* 0x000e660008000a00 */
        /* <DEDUP_REMOVED lines=12> */
[----:B---3--:R-:W-:Y:S01]  /*13f0*/  IMAD.WIDE.U32 R2, R20, UR24, R2 ;  /* 0x0000001814027c25 */ /* 0x008fe2000f8e0002 */
[----:B------:R-:W-:Y:S01]  /*1400*/  IADD3.X R8, PT, PT, R8, UR43, R0, P1, P0 ;  /* 0x0000002b08087c10 */ /* 0x000fe20008fe0400 */
[----:B------:R-:W3:Y:S01]  /*1410*/  LDCU.64 UR42, c[0x0][0x420] ;  /* 0x00008400ff2a77ac */ /* 0x000ee20008000a00 */
[----:B--2---:R-:W-:Y:S01]  /*1420*/  LEA R248, P1, R4, UR12, 0x1 ;  /* 0x0000000c04f87c11 */ /* 0x004fe2000f8208ff */
[----:B------:R-:W-:-:S02]  /*1430*/  IMAD R3, R21, UR24, R3 ;  /* 0x0000001815037c24 */ /* 0x000fc4000f8e0203 */
[----:B------:R-:W-:Y:S01]  /*1440*/  IMAD R6, R28, R15, R5 ;  /* 0x0000000f1c067224 */ /* 0x000fe200078e0205 */
[----:B------:R-:W-:Y:S01]  /*1450*/  IADD3 R5, P0, PT, R16, UR50, RZ ;  /* 0x0000003210057c10 */ /* 0x000fe2000ff1e0ff */
[----:B------:R-:W-:Y:S02]  /*1460*/  IMAD.U32 R0, RZ, RZ, UR50 ;  /* 0x00000032ff007e24 */ /* 0x000fe4000f8e00ff */
[----:B------:R-:W-:Y:S01]  /*1470*/  IMAD.WIDE.U32 R2, R28, R12, R2 ;  /* 0x0000000c1c027225 */ /* 0x000fe200078e0002 */
[----:B------:R-:W-:Y:S01]  /*1480*/  LEA.HI.X R247, R4, UR13, R6, 0x1, P1 ;  /* 0x0000000d04f77c11 */ /* 0x000fe200088f0c06 */
[----:B-1----:R-:W-:Y:S01]  /*1490*/  UIMAD.WIDE UR12, UR48, 0x4, UR44 ;  /* 0x00000004300c78a5 */ /* 0x002fe2000f8e022c */
[----:B------:R-:W-:Y:S01]  /*14a0*/  LEA.HI.X.SX32 R4, R0, R8, 0x1, P0 ;  /* 0x0000000800047211 */ /* 0x000fe200000f0eff */
[----:B------:R-:W-:Y:S01]  /*14b0*/  IMAD R0, R28, R13, R3 ;  /* 0x0000000d1c007224 */ /* 0x000fe200078e0203 */
[----:B----4-:R-:W-:Y:S02]  /*14c0*/  LEA R224, P0, R5, UR8, 0x2 ;  /* 0x0000000805e07c11 */ /* 0x010fe4000f8010ff */
[----:B------:R-:W-:-:S02]  /*14d0*/  LEA R246, P1, R2, UR10, 0x1 ;  /* 0x0000000a02f67c11 */ /* 0x000fc4000f8208ff */
[----:B------:R-:W-:Y:S01]  /*14e0*/  LEA.HI.X R225, R5, UR9, R4, 0x2, P0 ;  /* 0x0000000905e17c11 */ /* 0x000fe200080f1404 */
[----:B------:R-:W-:Y:S01]  /*14f0*/  IMAD.SHL.U32 R4, R12, 0x20, RZ ;  /* 0x000000200c047824 */ /* 0x000fe200078e00ff */
[----:B------:R-:W-:Y:S01]  /*1500*/  LEA.HI.X R245, R2, UR11, R0, 0x1, P1 ;  /* 0x0000000b02f57c11 */ /* 0x000fe200088f0c00 */
[----:B---3--:R-:W-:Y:S01]  /*1510*/  UIMAD.WIDE UR44, UR47, 0x4, UR42 ;  /* 0x000000042f2c78a5 */ /* 0x008fe2000f8e022a */
[C---:B------:R-:W-:Y:S02]  /*1520*/  IADD3 R17, P0, PT, R28.reuse, 0x40, RZ ;  /* 0x000000401c117810 */ /* 0x040fe40007f1e0ff */
[----:B------:R-:W-:Y:S01]  /*1530*/  IADD3 R16, P1, PT, R28, 0x20, RZ ;  /* 0x000000201c107810 */ /* 0x000fe20007f3e0ff */
[----:B------:R-:W-:Y:S01]  /*1540*/  UMOV UR42, UR12 ;  /* 0x0000000c002a7c82 */ /* 0x000fe20008000000 */
        /* <DEDUP_REMOVED lines=22> */
.L_x_688:
[----:B------:R-:W1:Y:S01]  /*16b0*/  LDCU.64 UR12, c[0x0][0x5c0] ;  /* 0x0000b800ff0c77ac */ /* 0x000e620008000a00 */
[----:B------:R-:W-:-:S05]  /*16c0*/  IADD3 R0, PT, PT, R34, UR34, RZ ;  /* 0x0000002222007c10 */ /* 0x000fca000fffe0ff */
[C---:B-1----:R-:W-:Y:S02]  /*16d0*/  IMAD R4, R0.reuse, UR13, RZ ;  /* 0x0000000d00047c24 */ /* 0x042fe4000f8e02ff */
[----:B------:R-:W-:-:S05]  /*16e0*/  IMAD.WIDE.U32 R2, R0, UR12, RZ ;  /* 0x0000000c00027c25 */ /* 0x000fca000f8e00ff */
[----:B------:R-:W-:Y:S02]  /*16f0*/  IADD3 R6, PT, PT, R3, R4, RZ ;  /* 0x0000000403067210 */ /* 0x000fe40007ffe0ff */
[----:B------:R-:W-:Y:S02]  /*1700*/  MOV R5, R2 ;  /* 0x0000000200057202 */ /* 0x000fe40000000f00 */
.L_x_689:
        /* <DEDUP_REMOVED lines=17> */
.L_x_690:
[----:B------:R-:W1:Y:S01]  /*1820*/  LDCU.64 UR10, c[0x0][0x5c8] ;  /* 0x0000b900ff0a77ac */ /* 0x000e620008000a00 */
[----:B------:R-:W-:-:S05]  /*1830*/  IADD3 R0, PT, PT, R34, UR34, RZ ;  /* 0x0000002222007c10 */ /* 0x000fca000fffe0ff */
[C---:B-1----:R-:W-:Y:S02]  /*1840*/  IMAD R4, R0.reuse, UR11, RZ ;  /* 0x0000000b00047c24 */ /* 0x042fe4000f8e02ff */
[----:B------:R-:W-:-:S05]  /*1850*/  IMAD.WIDE.U32 R2, R0, UR10, RZ ;  /* 0x0000000a00027c25 */ /* 0x000fca000f8e00ff */
[----:B------:R-:W-:Y:S02]  /*1860*/  IADD3 R13, PT, PT, R3, R4, RZ ;  /* 0x00000004030d7210 */ /* 0x000fe40007ffe0ff */
[----:B------:R-:W-:-:S07]  /*1870*/  MOV R12, R2 ;  /* 0x00000002000c7202 */ /* 0x000fce0000000f00 */
.L_x_691:
[----:B------:R-:W1:Y:S01]  /*1880*/  LDCU UR5, c[0x0][0x440] ;  /* 0x00008800ff0577ac */ /* 0x000e620008000800 */
[----:B------:R-:W-:Y:S01]  /*1890*/  IMAD.U32 R2, RZ, RZ, UR12 ;  /* 0x0000000cff027e24 */ /* 0x000fe2000f8e00ff */
[----:B------:R-:W-:Y:S01]  /*18a0*/  BSSY.RECONVERGENT B0, `(.L_x_692) ;  /* 0x0000023000007945 */ /* 0x000fe20003800200 */
[----:B------:R-:W-:Y:S02]  /*18b0*/  UIADD3 UR33, UPT, UPT, -UR27, UR33, URZ ;  /* 0x000000211b217290 */ /* 0x000fe4000fffe1ff */
[----:B------:R-:W-:Y:S01]  /*18c0*/  IMAD.WIDE.U32 R2, R2, UR27, R10 ;  /* 0x0000001b02027c25 */ /* 0x000fe2000f8e000a */
[----:B------:R-:W2:Y:S02]  /*18d0*/  LDCU.64 UR8, c[0x0][0x5d8] ;  /* 0x0000bb00ff0877ac */ /* 0x000ea40008000a00 */
[----:B------:R-:W-:Y:S02]  /*18e0*/  IADD3 R2, P1, PT, R5, R2, RZ ;  /* 0x0000000205027210 */ /* 0x000fe40007f3e0ff */
[----:B-1----:R-:W-:Y:S01]  /*18f0*/  ISETP.GE.AND P0, PT, R10, UR5, PT ;  /* 0x000000050a007c0c */ /* 0x002fe2000bf06270 */
[----:B------:R-:W-:-:S03]  /*1900*/  UIMAD UR5, UR40, UR12, URZ ;  /* 0x0000000c280572a4 */ /* 0x000fc6000f8e02ff */
[----:B------:R-:W-:Y:S01]  /*1910*/  ISETP.GE.OR P3, PT, R28, UR33, P0 ;  /* 0x000000211c007c0c */ /* 0x000fe20008766670 */
[----:B------:R-:W-:Y:S01]  /*1920*/  UIMAD UR5, UR27, UR13, UR5 ;  /* 0x0000000d1b0572a4 */ /* 0x000fe2000f8e0205 */
[----:B--2---:R-:W-:Y:S01]  /*1930*/  IMAD.U32 R0, RZ, RZ, UR8 ;  /* 0x00000008ff007e24 */ /* 0x004fe2000f8e00ff */
[----:B------:R-:W-:-:S04]  /*1940*/  ISETP.GE.OR P2, PT, R29, UR33, P0 ;  /* 0x000000211d007c0c */ /* 0x000fc80008746670 */
[----:B------:R-:W-:Y:S01]  /*1950*/  IADD3.X R3, PT, PT, R6, UR5, R3, P1, !PT ;  /* 0x0000000506037c10 */ /* 0x000fe20008ffe403 */
[----:B------:R-:W-:Y:S01]  /*1960*/  IMAD.U32 R6, RZ, RZ, UR9 ;  /* 0x00000009ff067e24 */ /* 0x000fe2000f8e00ff */
[----:B------:R-:W-:Y:S02]  /*1970*/  ISETP.GE.OR P1, PT, R30, UR33, P0 ;  /* 0x000000211e007c0c */ /* 0x000fe40008726670 */
[----:B------:R-:W-:Y:S01]  /*1980*/  ISETP.GE.OR P0, PT, R31, UR33, P0 ;  /* 0x000000211f007c0c */ /* 0x000fe20008706670 */
[----:B------:R-:W-:Y:S01]  /*1990*/  IMAD.WIDE.U32 R8, R0, UR24, R2 ;  /* 0x0000001800087c25 */ /* 0x000fe2000f8e0002 */
[----:B------:R-:W1:Y:S03]  /*19a0*/  @!P3 LDC.64 R4, c[0x0][0x560] ;  /* 0x00015800ff04bb82 */ /* 0x000e660000000a00 */
[----:B------:R-:W-:Y:S02]  /*19b0*/  IMAD R7, R6, UR24, R9 ;  /* 0x0000001806077c24 */ /* 0x000fe4000f8e0209 */
[----:B------:R-:W-:-:S04]  /*19c0*/  @!P3 IMAD.MOV.U32 R6, RZ, RZ, R8 ;  /* 0x000000ffff06b224 */ /* 0x000fc800078e0008 */
        /* <DEDUP_REMOVED lines=16> */
.L_x_693:
[----:B------:R-:W-:Y:S05]  /*1ad0*/  BSYNC.RECONVERGENT B0 ;  /* 0x0000000000007941 */ /* 0x000fea0003800200 */
.L_x_692:
        /* <DEDUP_REMOVED lines=12> */
.L_x_695:
[----:B------:R-:W-:Y:S05]  /*1ba0*/  BSYNC.RECONVERGENT B0 ;  /* 0x0000000000007941 */ /* 0x000fea0003800200 */
.L_x_694:
        /* <DEDUP_REMOVED lines=12> */
.L_x_697:
[----:B------:R-:W-:Y:S05]  /*1c70*/  BSYNC.RECONVERGENT B0 ;  /* 0x0000000000007941 */ /* 0x000fea0003800200 */
.L_x_696:
        /* <DEDUP_REMOVED lines=30> */
.L_x_699:
[----:B------:R-:W-:Y:S05]  /*1e60*/  BSYNC.RECONVERGENT B0 ;  /* 0x0000000000007941 */ /* 0x000fea0003800200 */
.L_x_698:
        /* <DEDUP_REMOVED lines=12> */
.L_x_701:
[----:B------:R-:W-:Y:S05]  /*1f30*/  BSYNC.RECONVERGENT B0 ;  /* 0x0000000000007941 */ /* 0x000fea0003800200 */
.L_x_700:
        /* <DEDUP_REMOVED lines=12> */
.L_x_687:
        /* <DEDUP_REMOVED lines=22> */
.L_x_705:
[----:B------:R3:W-:Y:S01]  /*2160*/  STS.128 [R8+0x8000], RZ ;  /* 0x008000ff08007388 */ /* 0x0007e20000000c00 */
[----:B------:R-:W-:Y:S05]  /*2170*/  BRA `(.L_x_706) ;  /* 0x0000000000047947 */ /* 0x000fea0003800000 */
.L_x_704:
[----:B------:R1:W-:Y:S02]  /*2180*/  STS.128 [R8+0x8000], RZ ;  /* 0x008000ff08007388 */ /* 0x0003e40000000c00 */
.L_x_706:
[----:B------:R-:W-:Y:S05]  /*2190*/  BSYNC.RECONVERGENT B0 ;  /* 0x0000000000007941 */ /* 0x000fea0003800200 */
.L_x_703:
        /* <DEDUP_REMOVED lines=16> */
.L_x_708:
[----:B------:R-:W-:Y:S05]  /*22a0*/  BSYNC.RECONVERGENT B0 ;  /* 0x0000000000007941 */ /* 0x000fea0003800200 */
.L_x_707:
        /* <DEDUP_REMOVED lines=13> */
.L_x_710:
[----:B------:R-:W-:Y:S05]  /*2380*/  BSYNC.RECONVERGENT B0 ;  /* 0x0000000000007941 */ /* 0x000fea0003800200 */
.L_x_709:
        /* <DEDUP_REMOVED lines=13> */
.L_x_712:
[----:B------:R-:W-:Y:S05]  /*2460*/  BSYNC.RECONVERGENT B0 ;  /* 0x0000000000007941 */ /* 0x000fea0003800200 */
.L_x_711:
        /* <DEDUP_REMOVED lines=13> */
.L_x_715:
[----:B------:R1:W-:Y:S01]  /*2540*/  STS.128 [R201], RZ ;  /* 0x000000ffc9007388 */ /* 0x0003e20000000c00 */
[----:B------:R-:W-:Y:S05]  /*2550*/  BRA `(.L_x_716) ;  /* 0x0000000000047947 */ /* 0x000fea0003800000 */
.L_x_714:
[----:B------:R1:W-:Y:S02]  /*2560*/  STS.128 [R201], RZ ;  /* 0x000000ffc9007388 */ /* 0x0003e40000000c00 */
.L_x_716:
[----:B------:R-:W-:Y:S05]  /*2570*/  BSYNC.RECONVERGENT B0 ;  /* 0x0000000000007941 */ /* 0x000fea0003800200 */
.L_x_713:
        /* <DEDUP_REMOVED lines=34> */
.L_x_718:
[----:B------:R-:W-:Y:S05]  /*27a0*/  BSYNC.RECONVERGENT B0 ;  /* 0x0000000000007941 */ /* 0x000fea0003800200 */
.L_x_717:
        /* <DEDUP_REMOVED lines=13> */
.L_x_720:
[----:B------:R-:W-:Y:S05]  /*2880*/  BSYNC.RECONVERGENT B0 ;  /* 0x0000000000007941 */ /* 0x000fea0003800200 */
.L_x_719:
        /* <DEDUP_REMOVED lines=13> */
.L_x_722:
[----:B------:R-:W-:Y:S05]  /*2960*/  BSYNC.RECONVERGENT B0 ;  /* 0x0000000000007941 */ /* 0x000fea0003800200 */
.L_x_721:
        /* <DEDUP_REMOVED lines=30> */
.L_x_725:
[----:B------:R2:W-:Y:S01]  /*2b50*/  STS.128 [R8+0xc000], RZ ;  /* 0x00c000ff08007388 */ /* 0x0005e20000000c00 */
[----:B------:R-:W-:Y:S05]  /*2b60*/  BRA `(.L_x_726) ;  /* 0x0000000000047947 */ /* 0x000fea0003800000 */
.L_x_724:
[----:B------:R3:W-:Y:S02]  /*2b70*/  STS.128 [R8+0xc000], RZ ;  /* 0x00c000ff08007388 */ /* 0x0007e40000000c00 */
.L_x_726:
[----:B------:R-:W-:Y:S05]  /*2b80*/  BSYNC.RECONVERGENT B0 ;  /* 0x0000000000007941 */ /* 0x000fea0003800200 */
.L_x_723:
        /* <DEDUP_REMOVED lines=23> */
.L_x_728:
[----:B------:R-:W-:Y:S05]  /*2d00*/  BSYNC.RECONVERGENT B0 ;  /* 0x0000000000007941 */ /* 0x000fea0003800200 */
.L_x_727:
        /* <DEDUP_REMOVED lines=20> */
.L_x_730:
[----:B------:R-:W-:Y:S05]  /*2e50*/  BSYNC.RECONVERGENT B0 ;  /* 0x0000000000007941 */ /* 0x000fea0003800200 */
.L_x_729:
        /* <DEDUP_REMOVED lines=20> */
.L_x_732:
[----:B------:R-:W-:Y:S05]  /*2fa0*/  BSYNC.RECONVERGENT B0 ;  /* 0x0000000000007941 */ /* 0x000fea0003800200 */
.L_x_731:
        /* <DEDUP_REMOVED lines=28> */
.L_x_735:
[----:B------:R3:W-:Y:S01]  /*3170*/  STS.128 [R8+0x10000], RZ ;  /* 0x010000ff08007388 */ /* 0x0007e20000000c00 */
[----:B------:R-:W-:Y:S05]  /*3180*/  BRA `(.L_x_736) ;  /* 0x0000000000047947 */ /* 0x000fea0003800000 */
.L_x_734:
[----:B------:R1:W-:Y:S02]  /*3190*/  STS.128 [R8+0x10000], RZ ;  /* 0x010000ff08007388 */ /* 0x0003e40000000c00 */
.L_x_736:
[----:B------:R-:W-:Y:S05]  /*31a0*/  BSYNC.RECONVERGENT B0 ;  /* 0x0000000000007941 */ /* 0x000fea0003800200 */
.L_x_733:
        /* <DEDUP_REMOVED lines=20> */
.L_x_738:
[----:B------:R-:W-:Y:S05]  /*32f0*/  BSYNC.RECONVERGENT B0 ;  /* 0x0000000000007941 */ /* 0x000fea0003800200 */
.L_x_737:
        /* <DEDUP_REMOVED lines=20> */
.L_x_740:
[----:B------:R-:W-:Y:S05]  /*3440*/  BSYNC.RECONVERGENT B0 ;  /* 0x0000000000007941 */ /* 0x000fea0003800200 */
.L_x_739:
        /* <DEDUP_REMOVED lines=20> */
.L_x_742:
[----:B------:R-:W-:Y:S05]  /*3590*/  BSYNC.RECONVERGENT B0 ;  /* 0x0000000000007941 */ /* 0x000fea0003800200 */
.L_x_741:
[----:B------:R-:W3:Y:S01]  /*35a0*/  LDCU.64 UR10, c[0x0][0x538] ;  /* 0x0000a700ff0a77ac */ /* 0x000ee20008000a00 */
[----:B------:R-:W2:Y:S01]  /*35b0*/  S2R R175, SR_TID.X ;  /* 0x0000000000af7919 */ /* 0x000ea20000002100 */
[C---:B-1----:R-:W-:Y:S01]  /*35c0*/  IMAD.SHL.U32 R5, R32.reuse, 0x2, RZ ;  /* 0x0000000220057824 */ /* 0x042fe200078e00ff */
[----:B------:R-:W1:Y:S01]  /*35d0*/  LDC R226, c[0x0][0x44c] ;  /* 0x00011300ffe27b82 */ /* 0x000e620000000800 */
[----:B------:R-:W-:Y:S01]  /*35e0*/  IMAD.SHL.U32 R168, R32, 0x40, RZ ;  /* 0x0000004020a87824 */ /* 0x000fe200078e00ff */
[----:B------:R-:W0:Y:S01]  /*35f0*/  LDGDEPBAR ;  /* 0x00000000000079af */ /* 0x000e220000000000 */
[----:B---3--:R-:W-:-:S04]  /*3600*/  UISETP.NE.U32.AND UP0, UPT, UR10, URZ, UPT ;  /* 0x000000ff0a00728c */ /* 0x008fc8000bf05070 */
[----:B------:R-:W-:-:S06]  /*3610*/  UISETP.NE.AND.EX UP0, UPT, UR11, URZ, UPT, UP0 ;  /* 0x000000ff0b00728c */ /* 0x000fcc000bf05300 */
[----:B------:R-:W-:-:S05]  /*3620*/  PLOP3.LUT P0, PT, PT, PT, UP0, 0x80, 0x8 ;  /* 0x000000000008781c */ /* 0x000fca0003f0f008 */
[----:B------:R-:W3:Y:S01]  /*3630*/  @UP0 LDCU.64 UR8, c[0x0][0x540] ;  /* 0x0000a800ff0807ac */ /* 0x000ee20008000a00 */
[----:B------:R-:W-:Y:S01]  /*3640*/  @UP0 UMOV UR14, UR24 ;  /* 0x00000018000e0c82 */ /* 0x000fe20008000000 */
[----:B------:R-:W-:Y:S02]  /*3650*/  @UP0 UMOV UR15, URZ ;  /* 0x000000ff000f0c82 */ /* 0x000fe40008000000 */
[----:B---3--:R-:W-:Y:S01]  /*3660*/  @UP0 UIMAD.WIDE.U32 UR14, UR25, UR8, UR14 ;  /* 0x00000008190e02a5 */ /* 0x008fe2000f8e000e */
[----:B------:R-:W-:Y:S01]  /*3670*/  LOP3.LUT R5, R5, 0x6, RZ, 0xc0, !PT ;  /* 0x0000000605057812 */ /* 0x000fe200078ec0ff */
[----:B------:R-:W-:Y:S01]  /*3680*/  VIADD R4, R244, UR33 ;  /* 0x00000021f4047c36 */ /* 0x000fe20008000000 */
[----:B------:R-:W-:Y:S01]  /*3690*/  LOP3.LUT R0, R168, 0x1c0, RZ, 0xc0, !PT ;  /* 0x000001c0a8007812 */ /* 0x000fe200078ec0ff */
[----:B------:R-:W-:Y:S02]  /*36a0*/  @UP0 UIMAD UR9, UR25, UR9, UR15 ;  /* 0x00000009190902a4 */ /* 0x000fe4000f8e020f */
[----:B------:R-:W-:Y:S01]  /*36b0*/  @UP0 ULEA UR10, UP1, UR14, UR10, 0x2 ;  /* 0x0000000a0e0a0291 */ /* 0x000fe2000f8210ff */
[----:B------:R-:W-:Y:S01]  /*36c0*/  IMAD.SHL.U32 R153, R32, 0x20, RZ ;  /* 0x0000002020997824 */ /* 0x000fe200078e00ff */
[----:B------:R-:W-:Y:S01]  /*36d0*/  LOP3.LUT R6, R168, 0x200, RZ, 0xc0, !PT ;  /* 0x00000200a8067812 */ /* 0x000fe200078ec0ff */
[----:B--2-4-:R-:W-:Y:S01]  /*36e0*/  IMAD.SHL.U32 R8, R175, 0x40, RZ ;  /* 0x00000040af087824 */ /* 0x014fe200078e00ff */
[----:B------:R-:W-:-:S02]  /*36f0*/  @UP0 ULEA.HI.X UR11, UR14, UR11, UR9, 0x2, UP1 ;  /* 0x0000000b0e0b0291 */ /* 0x000fc400088f1409 */
[----:B------:R-:W-:Y:S01]  /*3700*/  IMAD.U32 R2, RZ, RZ, UR10 ;  /* 0x0000000aff027e24 */ /* 0x000fe2000f8e00ff */
[----:B------:R-:W-:Y:S01]  /*3710*/  LOP3.LUT R5, R5, 0x1c0, R12, 0xf8, !PT ;  /* 0x000001c005057812 */ /* 0x000fe200078ef80c */
[C---:B------:R-:W-:Y:S01]  /*3720*/  IMAD.SHL.U32 R11, R175.reuse, 0x2, RZ ;  /* 0x00000002af0b7824 */ /* 0x040fe200078e00ff */
[----:B------:R-:W-:Y:S01]  /*3730*/  LOP3.LUT R0, R0, 0x38, R33, 0xf8, !PT ;  /* 0x0000003800007812 */ /* 0x000fe200078ef821 */
[----:B------:R-:W-:Y:S02]  /*3740*/  IMAD.U32 R3, RZ, RZ, UR11 ;  /* 0x0000000bff037e24 */ /* 0x000fe4000f8e00ff */
[C---:B------:R-:W-:Y:S02]  /*3750*/  IMAD.SHL.U32 R10, R175.reuse, 0x10, RZ ;  /* 0x00000010af0a7824 */ /* 0x040fe400078e00ff */
[C---:B------:R-:W-:Y:S01]  /*3760*/  IMAD.SHL.U32 R9, R175.reuse, 0x20, RZ ;  /* 0x00000020af097824 */ /* 0x040fe200078e00ff */
[----:B------:R2:W3:Y:S01]  /*3770*/  @P0 LDG.E R7, desc[UR28][R2.64] ;  /* 0x0000001c02070981 */ /* 0x0004e2000c1e1900 */
[C---:B------:R-:W-:Y:S01]  /*3780*/  IMAD.SHL.U32 R174, R175.reuse, 0x8, RZ ;  /* 0x00000008afae7824 */ /* 0x040fe200078e00ff */
[----:B------:R-:W-:Y:S01]  /*3790*/  LOP3.LUT R10, R10, 0x1c0, RZ, 0xc0, !PT ;  /* 0x000001c00a0a7812 */ /* 0x000fe200078ec0ff */
[----:B------:R-:W-:Y:S01]  /*37a0*/  IMAD.MOV.U32 R160, RZ, RZ, 0x40 ;  /* 0x00000040ffa07424 */ /* 0x000fe200078e00ff */
[----:B------:R-:W-:Y:S01]  /*37b0*/  R2P PR, R32, 0x6 ;  /* 0x0000000620007804 */ /* 0x000fe20000000000 */
[----:B------:R-:W-:Y:S01]  /*37c0*/  IMAD.MOV.U32 R171, RZ, RZ, 0x20 ;  /* 0x00000020ffab7424 */ /* 0x000fe200078e00ff */
[----:B------:R-:W-:Y:S01]  /*37d0*/  LOP3.LUT P5, RZ, R175, 0x8, RZ, 0xc0, !PT ;  /* 0x00000008afff7812 */ /* 0x000fe200078ac0ff */
[----:B------:R-:W-:Y:S01]  /*37e0*/  IMAD.MOV.U32 R223, RZ, RZ, R201 ;  /* 0x000000ffffdf7224 */ /* 0x000fe200078e00c9 */
[----:B------:R-:W-:-:S02]  /*37f0*/  CS2R R126, SRZ ;  /* 0x00000000007e7805 */ /* 0x000fc4000001ff00 */
[----:B------:R-:W-:Y:S02]  /*3800*/  SEL R160, R160, 0xffffffc0, !P2 ;  /* 0xffffffc0a0a07807 */ /* 0x000fe40005000000 */
[----:B------:R-:W-:Y:S02]  /*3810*/  CS2R R124, SRZ ;  /* 0x00000000007c7805 */ /* 0x000fe4000001ff00 */
[----:B------:R-:W-:Y:S02]  /*3820*/  SEL R171, R171, 0xffffffe0, !P1 ;  /* 0xffffffe0abab7807 */ /* 0x000fe40004800000 */
        /* <DEDUP_REMOVED lines=13> */
[----:B--2---:R-:W-:Y:S01]  /*3900*/  IMAD.U32 R2, RZ, RZ, UR5 ;  /* 0x00000005ff027e24 */ /* 0x004fe2000f8e00ff */
[----:B------:R-:W2:Y:S01]  /*3910*/  @UP0 LDCU UR5, c[0x0][0x458] ;  /* 0x00008b00ff0507ac */ /* 0x000ea20008000800 */
[----:B------:R-:W-:Y:S01]  /*3920*/  IMAD.U32 R3, RZ, RZ, UR27 ;  /* 0x0000001bff037e24 */ /* 0x000fe2000f8e00ff */
[----:B------:R-:W-:Y:S01]  /*3930*/  CS2R R100, SRZ ;  /* 0x0000000000647805 */ /* 0x000fe2000001ff00 */
[----:B------:R-:W-:Y:S01]  /*3940*/  IMAD R4, R2, 0x80, R4 ;  /* 0x0000008002047824 */ /* 0x000fe200078e0204 */
[----:B------:R-:W-:Y:S01]  /*3950*/  LOP3.LUT R2, R6, 0xc00, R153, 0xf8, !PT ;  /* 0x00000c0006027812 */ /* 0x000fe200078ef899 */
[----:B------:R-:W-:Y:S01]  /*3960*/  UIADD3 UR27, UPT, UPT, UR27, 0x80, URZ ;  /* 0x000000801b1b7890 */ /* 0x000fe2000fffe0ff */
[----:B------:R-:W-:-:S02]  /*3970*/  IADD3 R3, PT, PT, R5, UR35, R3 ;  /* 0x0000002305037c10 */ /* 0x000fc4000fffe003 */
[----:B------:R-:W-:Y:S02]  /*3980*/  CS2R R94, SRZ ;  /* 0x00000000005e7805 */ /* 0x000fe4000001ff00 */
[----:B------:R-:W-:Y:S02]  /*3990*/  LOP3.LUT R5, R0, 0x8, R12, 0x78, !PT ;  /* 0x0000000800057812 */ /* 0x000fe400078e780c */
[----:B------:R-:W-:Y:S02]  /*39a0*/  CS2R R92, SRZ ;  /* 0x00000000005c7805 */ /* 0x000fe4000001ff00 */
[----:B------:R-:W-:Y:S02]  /*39b0*/  SHF.R.U32.HI R6, RZ, 0x4, R32 ;  /* 0x00000004ff067819 */ /* 0x000fe40000011620 */
[----:B------:R-:W-:Y:S02]  /*39c0*/  CS2R R98, SRZ ;  /* 0x0000000000627805 */ /* 0x000fe4000001ff00 */
[----:B------:R-:W-:-:S02]  /*39d0*/  LOP3.LUT R172, R2, R5, RZ, 0xfc, !PT ;  /* 0x0000000502ac7212 */ /* 0x000fc400078efcff */
[----:B------:R-:W-:Y:S02]  /*39e0*/  CS2R R96, SRZ ;  /* 0x0000000000607805 */ /* 0x000fe4000001ff00 */
[----:B------:R-:W-:Y:S02]  /*39f0*/  LOP3.LUT R2, R6, 0x8, RZ, 0xc0, !PT ;  /* 0x0000000806027812 */ /* 0x000fe400078ec0ff */
[----:B------:R-:W-:Y:S02]  /*3a00*/  CS2R R90, SRZ ;  /* 0x00000000005a7805 */ /* 0x000fe4000001ff00 */
[----:B------:R-:W-:Y:S02]  /*3a10*/  LOP3.LUT R6, R11, 0xe006, R8, 0xc8, !PT ;  /* 0x0000e0060b067812 */ /* 0x000fe400078ec808 */
[----:B------:R-:W-:Y:S02]  /*3a20*/  CS2R R88, SRZ ;  /* 0x0000000000587805 */ /* 0x000fe4000001ff00 */
[----:B------:R-:W-:Y:S01]  /*3a30*/  LOP3.LUT R2, R2, 0x10, R32, 0xf8, !PT ;  /* 0x0000001002027812 */ /* 0x000fe200078ef820 */
[----:B--2---:R-:W3:Y:S01]  /*3a40*/  @P0 MUFU.RCP R5, UR5 ;  /* 0x0000000500050d08 */ /* 0x004ee20008001000 */
[----:B------:R-:W-:-:S02]  /*3a50*/  IADD3 R176, PT, PT, R4, -0x59, -R3 ;  /* 0xffffffa704b07810 */ /* 0x000fc40007ffe803 */
[----:B------:R-:W-:Y:S02]  /*3a60*/  CS2R R86, SRZ ;  /* 0x0000000000567805 */ /* 0x000fe4000001ff00 */
[----:B------:R-:W-:Y:S02]  /*3a70*/  LOP3.LUT R4, R2, R0, RZ, 0x3c, !PT ;  /* 0x0000000002047212 */ /* 0x000fe400078e3cff */
[----:B------:R-:W-:Y:S02]  /*3a80*/  CS2R R84, SRZ ;  /* 0x0000000000547805 */ /* 0x000fe4000001ff00 */
[----:B------:R-:W-:Y:S02]  /*3a90*/  LOP3.LUT R3, R0, 0x8, R32, 0x78, !PT ;  /* 0x0000000800037812 */ /* 0x000fe400078e7820 */
[----:B------:R-:W-:Y:S02]  /*3aa0*/  CS2R R78, SRZ ;  /* 0x00000000004e7805 */ /* 0x000fe4000001ff00 */
[----:B------:R-:W-:-:S02]  /*3ab0*/  LOP3.LUT R2, R6, 0xc00, R9, 0xf8, !PT ;  /* 0x00000c0006027812 */ /* 0x000fc400078ef809 */
[----:B------:R-:W-:Y:S02]  /*3ac0*/  CS2R R76, SRZ ;  /* 0x00000000004c7805 */ /* 0x000fe4000001ff00 */
[----:B------:R-:W-:Y:S02]  /*3ad0*/  LOP3.LUT R0, R10, 0x38, R11, 0xf8, !PT ;  /* 0x000000380a007812 */ /* 0x000fe400078ef80b */
[----:B------:R-:W-:Y:S02]  /*3ae0*/  CS2R R82, SRZ ;  /* 0x0000000000527805 */ /* 0x000fe4000001ff00 */
[----:B------:R-:W-:Y:S02]  /*3af0*/  LOP3.LUT R153, R3, 0x7200, R153, 0xf8, !PT ;  /* 0x0000720003997812 */ /* 0x000fe400078ef899 */
[----:B------:R-:W-:Y:S02]  /*3b00*/  CS2R R80, SRZ ;  /* 0x0000000000507805 */ /* 0x000fe4000001ff00 */
[----:B------:R-:W-:-:S02]  /*3b10*/  LOP3.LUT R3, R2, R0, RZ, 0xfc, !PT ;  /* 0x0000000002037212 */ /* 0x000fc400078efcff */
[----:B------:R-:W-:Y:S02]  /*3b20*/  CS2R R74, SRZ ;  /* 0x00000000004a7805 */ /* 0x000fe4000001ff00 */
[C---:B------:R-:W-:Y:S02]  /*3b30*/  LOP3.LUT R6, R8.reuse, 0x1c0, RZ, 0xc0, !PT ;  /* 0x000001c008067812 */ /* 0x040fe400078ec0ff */
[----:B------:R-:W-:Y:S02]  /*3b40*/  CS2R R72, SRZ ;  /* 0x0000000000487805 */ /* 0x000fe4000001ff00 */
[----:B------:R-:W-:Y:S01]  /*3b50*/  LOP3.LUT R2, R8, 0x200, RZ, 0xc0, !PT ;  /* 0x0000020008027812 */ /* 0x000fe200078ec0ff */
[----:B------:R2:W-:Y:S01]  /*3b60*/  STL [R1+0x4], R3 ;  /* 0x0000040301007387 */ /* 0x0005e20000100800 */
[----:B------:R-:W-:Y:S02]  /*3b70*/  LOP3.LUT R0, R6, 0x38, R174, 0xf8, !PT ;  /* 0x0000003806007812 */ /* 0x000fe400078ef8ae */
[----:B------:R-:W-:-:S02]  /*3b80*/  CS2R R70, SRZ ;  /* 0x0000000000467805 */ /* 0x000fc4000001ff00 */
[----:B------:R-:W-:Y:S02]  /*3b90*/  LOP3.LUT R168, R4, 0x200, R168, 0xf8, !PT ;  /* 0x0000020004a87812 */ /* 0x000fe400078ef8a8 */
[----:B------:R-:W-:Y:S02]  /*3ba0*/  CS2R R68, SRZ ;  /* 0x0000000000447805 */ /* 0x000fe4000001ff00 */
[----:B------:R-:W-:Y:S01]  /*3bb0*/  LOP3.LUT R4, R0, 0x8, R175, 0x78, !PT ;  /* 0x0000000800047812 */ /* 0x000fe200078e78af */
[----:B------:R-:W-:Y:S01]  /*3bc0*/  UMOV UR10, URZ ;  /* 0x000000ff000a7c82 */ /* 0x000fe20008000000 */
[--C-:B------:R-:W-:Y:S01]  /*3bd0*/  LOP3.LUT R2, R2, 0xc00, R9.reuse, 0xf8, !PT ;  /* 0x00000c0002027812 */ /* 0x100fe200078ef809 */
[----:B------:R-:W4:Y:S01]  /*3be0*/  LDCU UR5, c[0x0][0x440] ;  /* 0x00008800ff0577ac */ /* 0x000f220008000800 */
[----:B------:R-:W-:Y:S02]  /*3bf0*/  LOP3.LUT R4, R4, 0x7200, R9, 0xf8, !PT ;  /* 0x0000720004047812 */ /* 0x000fe400078ef809 */
[----:B------:R-:W-:Y:S01]  /*3c00*/  LEA R153, R153, UR26, 0x1 ;  /* 0x0000001a99997c11 */ /* 0x000fe2000f8e08ff */
[----:B------:R-:W1:Y:S01]  /*3c10*/  LDCU UR8, c[0x0][0x3e0] ;  /* 0x00007c00ff0877ac */ /* 0x000e620008000800 */
[----:B------:R-:W-:Y:S01]  /*3c20*/  LEA R172, R172, UR26, 0x1 ;  /* 0x0000001aacac7c11 */ /* 0x000fe2000f8e08ff */
[----:B------:R1:W-:Y:S01]  /*3c30*/  STL [R1], R4 ;  /* 0x0000000401007387 */ /* 0x0003e20000100800 */
[----:B------:R-:W-:Y:S01]  /*3c40*/  LEA R168, R168, UR26, 0x1 ;  /* 0x0000001aa8a87c11 */ /* 0x000fe2000f8e08ff */
[--C-:B------:R-:W-:Y:S01]  /*3c50*/  IMAD.IADD R169, R160, 0x1, R153.reuse ;  /* 0x00000001a0a97824 */ /* 0x100fe200078e0299 */
        /* <DEDUP_REMOVED lines=8> */
[----:B--2---:R-:W-:Y:S01]  /*3ce0*/  SHF.R.U32.HI R3, RZ, 0x1, R175 ;  /* 0x00000001ff037819 */ /* 0x004fe200000116af */
[----:B------:R-:W-:-:S03]  /*3cf0*/  UISETP.GE.AND UP1, UPT, UR27, UR33, UPT ;  /* 0x000000211b00728c */ /* 0x000fc6000bf26270 */
[----:B------:R-:W-:-:S04]  /*3d00*/  LOP3.LUT R0, R0, 0x8, R3, 0x78, !PT ;  /* 0x0000000800007812 */ /* 0x000fc800078e7803 */
[----:B------:R-:W-:Y:S01]  /*3d10*/  LOP3.LUT R173, R2, R0, RZ, 0xfc, !PT ;  /* 0x0000000002ad7212 */ /* 0x000fe200078efcff */
[----:B------:R-:W-:Y:S02]  /*3d20*/  IMAD.MOV.U32 R0, RZ, RZ, 0x10 ;  /* 0x00000010ff007424 */ /* 0x000fe400078e00ff */
[----:B---3--:R-:W-:Y:S01]  /*3d30*/  @P0 FMUL.FTZ R3, R7, R5 ;  /* 0x0000000507030220 */ /* 0x008fe20000410000 */
[----:B------:R-:W-:-:S04]  /*3d40*/  IMAD.MOV.U32 R5, RZ, RZ, 0x20 ;  /* 0x00000020ff057424 */ /* 0x000fc800078e00ff */
[----:B------:R-:W-:Y:S02]  /*3d50*/  @P0 R2UR UR11, R3 ;  /* 0x00000000030b02ca */ /* 0x000fe400000e0000 */
[----:B------:R-:W-:-:S04]  /*3d60*/  LOP3.LUT P0, RZ, R175, 0x4, RZ, 0xc0, !PT ;  /* 0x00000004afff7812 */ /* 0x000fc8000780c0ff */
[----:B------:R-:W-:Y:S02]  /*3d70*/  SEL R0, R0, 0xfffffff0, !P0 ;  /* 0xfffffff000007807 */ /* 0x000fe40004000000 */
[----:B------:R-:W-:-:S05]  /*3d80*/  SEL R0, R5, 0xffffffe0, !P5 ;  /* 0xffffffe005007807 */ /* 0x000fca0006800000 */
[----:B------:R2:W-:Y:S01]  /*3d90*/  STL [R1+0xc], R0 ;  /* 0x00000c0001007387 */ /* 0x0005e20000100800 */
[----:B-1--4-:R-:W-:-:S05]  /*3da0*/  @UP0 UMOV UR10, UR11 ;  /* 0x0000000b000a0c82 */ /* 0x012fca0008000000 */
.L_x_745:
[----:B------:R-:W0:Y:S01]  /*3db0*/  LDGDEPBAR ;  /* 0x00000000000079af */ /* 0x000e220000000000 */
[C---:B------:R-:W-:Y:S01]  /*3dc0*/  IMAD.IADD R144, R172.reuse, 0x1, R171 ;  /* 0x00000001ac907824 */ /* 0x040fe200078e02ab */
[----:B------:R-:W-:Y:S01]  /*3dd0*/  PLOP3.LUT P5, PT, PT, PT, UP1, 0x80, 0x8 ;  /* 0x000000000008781c */ /* 0x000fe20003faf018 */
[----:B--2---:R-:W-:Y:S01]  /*3de0*/  IMAD.IADD R0, R172, 0x1, R160 ;  /* 0x00000001ac007824 */ /* 0x004fe200078e02a0 */
[----:B------:R-:W-:Y:S01]  /*3df0*/  PLOP3.LUT P2, PT, PT, PT, UP1, 0x80, 0x8 ;  /* 0x000000000008781c */ /* 0x000fe20003f4f018 */
[----:B------:R-:W-:Y:S01]  /*3e00*/  IMAD.SHL.U32 R3, R175, 0x2, RZ ;  /* 0x00000002af037824 */ /* 0x000fe200078e00ff */
[----:B------:R-:W-:Y:S01]  /*3e10*/  PLOP3.LUT P1, PT, PT, PT, UP1, 0x80, 0x8 ;  /* 0x000000000008781c */ /* 0x000fe20003f2f018 */
[----:B------:R-:W-:Y:S01]  /*3e20*/  UISETP.NE.AND UP0, UPT, UR39, URZ, UPT ;  /* 0x000000ff2700728c */ /* 0x000fe2000bf05270 */
[----:B------:R-:W-:Y:S02]  /*3e30*/  SHF.R.U32.HI R2, RZ, 0x1, R175 ;  /* 0x00000001ff027819 */ /* 0x000fe400000116af */
[----:B------:R-:W-:Y:S01]  /*3e40*/  PLOP3.LUT P6, PT, PT, PT, UP1, 0x80, 0x8 ;  /* 0x000000000008781c */ /* 0x000fe20003fcf018 */
        /* <DEDUP_REMOVED lines=19> */
[----:B------:R-:W3:Y:S01]  /*3f80*/  LDSM.16.M88.4 R156, [R156+0xd800] ;  /* 0x00d800009c9c783b */ /* 0x000ee20000000200 */
[-C--:B------:R-:W-:Y:S07]  /*3f90*/  HMMA.16816.F32.BF16 R28, R60, R34.reuse, RZ ;  /* 0x000000223c1c723c */ /* 0x080fee00000418ff */
[----:B------:R-:W-:Y:S01]  /*3fa0*/  LDSM.16.M88.4 R160, [R169+0xc000] ;  /* 0x00c00000a9a0783b */ /* 0x000fe20000000200 */
[C---:B------:R-:W-:Y:S07]  /*3fb0*/  HMMA.16816.F32.BF16 R32, R64.reuse, R34, RZ ;  /* 0x000000224020723c */ /* 0x040fee00000418ff */
[----:B------:R-:W-:Y:S01]  /*3fc0*/  LDSM.16.M88.4 R164, [R0+0x2000] ;  /* 0x0020000000a4783b */ /* 0x000fe20000000200 */
        /* <DEDUP_REMOVED lines=8> */
[----:B------:R4:W4:Y:S07]  /*4050*/  LDSM.16.M88.4 R132, [R0] ;  /* 0x000000000084783b */ /* 0x00092e0000000200 */
[-C--:B-1----:R-:W-:Y:S08]  /*4060*/  HMMA.16816.F32.BF16 R4, R136, R140.reuse, R4 ;  /* 0x0000008c8804723c */ /* 0x082ff00000041804 */
[C---:B--2---:R-:W-:Y:S08]  /*4070*/  HMMA.16816.F32.BF16 R8, R144.reuse, R140, R8 ;  /* 0x0000008c9008723c */ /* 0x044ff00000041808 */
[-C--:B------:R-:W-:Y:S08]  /*4080*/  HMMA.16816.F32.BF16 R12, R144, R142.reuse, R12 ;  /* 0x0000008e900c723c */ /* 0x080ff0000004180c */
[C---:B------:R-:W-:Y:S01]  /*4090*/  HMMA.16816.F32.BF16 R16, R136.reuse, R142, R16 ;  /* 0x0000008e8810723c */ /* 0x040fe20000041810 */
[----:B------:R-:W1:Y:S07]  /*40a0*/  LDSM.16.M88.4 R140, [R169+0xc800] ;  /* 0x00c80000a98c783b */ /* 0x000e6e0000000200 */
[-C--:B------:R-:W-:Y:S08]  /*40b0*/  HMMA.16816.F32.BF16 R20, R136, R148.reuse, R20 ;  /* 0x000000948814723c */ /* 0x080ff00000041814 */
[C---:B------:R-:W-:Y:S08]  /*40c0*/  HMMA.16816.F32.BF16 R24, R144.reuse, R148, R24 ;  /* 0x000000949018723c */ /* 0x040ff00000041818 */
[-C--:B------:R-:W-:Y:S08]  /*40d0*/  HMMA.16816.F32.BF16 R28, R144, R150.reuse, R28 ;  /* 0x00000096901c723c */ /* 0x080ff0000004181c */
[C---:B------:R-:W-:Y:S01]  /*40e0*/  HMMA.16816.F32.BF16 R32, R136.reuse, R150, R32 ;  /* 0x000000968820723c */ /* 0x040fe20000041820 */
[----:B------:R-:W2:Y:S07]  /*40f0*/  LDSM.16.M88.4 R148, [R169+0xd000] ;  /* 0x00d00000a994783b */ /* 0x000eae0000000200 */
[-C--:B---3--:R-:W-:Y:S08]  /*4100*/  HMMA.16816.F32.BF16 R36, R136, R152.reuse, R36 ;  /* 0x000000988824723c */ /* 0x088ff00000041824 */
[C---:B------:R-:W-:Y:S08]  /*4110*/  HMMA.16816.F32.BF16 R40, R144.reuse, R152, R40 ;  /* 0x000000989028723c */ /* 0x040ff00000041828 */
[-C--:B------:R-:W-:Y:S08]  /*4120*/  HMMA.16816.F32.BF16 R44, R144, R154.reuse, R44 ;  /* 0x0000009a902c723c */ /* 0x080ff0000004182c */
[C---:B------:R-:W-:Y:S01]  /*4130*/  HMMA.16816.F32.BF16 R48, R136.reuse, R154, R48 ;  /* 0x0000009a8830723c */ /* 0x040fe20000041830 */
[----:B------:R-:W3:Y:S07]  /*4140*/  LDSM.16.M88.4 R152, [R169+0xd800] ;  /* 0x00d80000a998783b */ /* 0x000eee0000000200 */
[-C--:B------:R-:W-:Y:S08]  /*4150*/  HMMA.16816.F32.BF16 R52, R136, R156.reuse, R52 ;  /* 0x0000009c8834723c */ /* 0x080ff00000041834 */
[C---:B------:R-:W-:Y:S04]  /*4160*/  HMMA.16816.F32.BF16 R56, R144.reuse, R156, R56 ;  /* 0x0000009c9038723c */ /* 0x040fe80000041838 */
[----:B------:R-:W-:Y:S01]  /*4170*/  IMAD.IADD R156, R171, 0x1, R0 ;  /* 0x00000001ab9c7824 */ /* 0x000fe200078e0200 */
[----:B----4-:R-:W-:Y:S02]  /*4180*/  @P5 LOP3.LUT R0, R3, 0x6, RZ, 0xc0, !PT ;  /* 0x0000000603005812 */ /* 0x010fe400078ec0ff */
[----:B------:R-:W-:Y:S01]  /*4190*/  PLOP3.LUT P5, PT, PT, PT, UP1, 0x80, 0x8 ;  /* 0x000000000008781c */ /* 0x000fe20003faf018 */
[-C--:B------:R-:W-:Y:S01]  /*41a0*/  HMMA.16816.F32.BF16 R60, R144, R158.reuse, R60 ;  /* 0x0000009e903c723c */ /* 0x080fe2000004183c */
[----:B------:R-:W-:Y:S02]  /*41b0*/  LDSM.16.M88.4 R144, [R170+0xc000] ;  /* 0x00c00000aa90783b */ /* 0x000fe40000000200 */
[----:B------:R-:W-:Y:S01]  /*41c0*/  @P2 LOP3.LUT R0, R0, 0x1c0, R2, 0xf8, !PT ;  /* 0x000001c000002812 */ /* 0x000fe200078ef802 */
[----:B------:R-:W-:Y:S01]  /*41d0*/  VIADD R2, R176, 0xffffffd9 ;  /* 0xffffffd9b0027836 */ /* 0x000fe20000000000 */
[----:B------:R-:W-:Y:S03]  /*41e0*/  PLOP3.LUT P2, PT, PT, PT, UP1, 0x80, 0x8 ;  /* 0x000000000008781c */ /* 0x000fe60003f4f018 */
[----:B------:R-:W-:Y:S01]  /*41f0*/  HMMA.16816.F32.BF16 R64, R136, R158, R64 ;  /* 0x0000009e8840723c */ /* 0x000fe20000041840 */
[----:B------:R-:W4:Y:S07]  /*4200*/  LDSM.16.M88.4 R136, [R156] ;  /* 0x000000009c88783b */ /* 0x000f2e0000000200 */
[-C--:B------:R-:W-:Y:S01]  /*4210*/  HMMA.16816.F32.BF16 R4, R132, R160.reuse, R4 ;  /* 0x000000a08404723c */ /* 0x080fe20000041804 */
[----:B------:R-:W4:Y:S07]  /*4220*/  LDSM.16.M88.4 R156, [R156+0x2000] ;  /* 0x002000009c9c783b */ /* 0x000f2e0000000200 */
[C---:B------:R-:W-:Y:S08]  /*4230*/  HMMA.16816.F32.BF16 R8, R164.reuse, R160, R8 ;  /* 0x000000a0a408723c */ /* 0x040ff00000041808 */
[-C--:B------:R-:W-:Y:S08]  /*4240*/  HMMA.16816.F32.BF16 R12, R164, R162.reuse, R12 ;  /* 0x000000a2a40c723c */ /* 0x080ff0000004180c */
[C---:B------:R-:W-:Y:S08]  /*4250*/  HMMA.16816.F32.BF16 R16, R132.reuse, R162, R16 ;  /* 0x000000a28410723c */ /* 0x040ff00000041810 */
[-C--:B-1----:R-:W-:Y:S08]  /*4260*/  HMMA.16816.F32.BF16 R20, R132, R140.reuse, R20 ;  /* 0x0000008c8414723c */ /* 0x082ff00000041814 */
[C---:B------:R-:W-:Y:S01]  /*4270*/  HMMA.16816.F32.BF16 R24, R164.reuse, R140, R24 ;  /* 0x0000008ca418723c */ /* 0x040fe20000041818 */
[----:B------:R-:W-:Y:S04]  /*4280*/  IMAD.U32 R140, RZ, RZ, UR38 ;  /* 0x00000026ff8c7e24 */ /* 0x000fe8000f8e00ff */
[----:B------:R-:W-:Y:S01]  /*4290*/  @P1 IMAD R140, R140, 0x80, R0 ;  /* 0x000000808c8c1824 */ /* 0x000fe200078e0200 */
[----:B------:R-:W-:Y:S01]  /*42a0*/  IABS R0, R2 ;  /* 0x0000000200007213 */ /* 0x000fe20000000000 */
[----:B------:R-:W-:Y:S01]  /*42b0*/  VIADD R2, R176, 0xffffffe1 ;  /* 0xffffffe1b0027836 */ /* 0x000fe20000000000 */
[-C--:B------:R-:W-:Y:S01]  /*42c0*/  HMMA.16816.F32.BF16 R28, R164, R142.reuse, R28 ;  /* 0x0000008ea41c723c */ /* 0x080fe2000004181c */
[----:B------:R-:W-:Y:S02]  /*42d0*/  PLOP3.LUT P1, PT, PT, PT, UP1, 0x80, 0x8 ;  /* 0x000000000008781c */ /* 0x000fe40003f2f018 */
[C---:B------:R-:W-:Y:S01]  /*42e0*/  @P5 VIADD R3, R140.reuse, 0x1 ;  /* 0x000000018c035836 */ /* 0x040fe20000000000 */
[----:B------:R-:W-:Y:S02]  /*42f0*/  IABS R2, R2 ;  /* 0x0000000200027213 */ /* 0x000fe40000000000 */
[----:B------:R-:W-:Y:S02]  /*4300*/  @P6 ISETP.GE.AND P6, PT, R140, UR33, PT ;  /* 0x000000218c006c0c */ /* 0x000fe4000bfc6270 */
[C---:B------:R-:W-:Y:S01]  /*4310*/  HMMA.16816.F32.BF16 R32, R132.reuse, R142, R32 ;  /* 0x0000008e8420723c */ /* 0x040fe20000041820 */
[----:B------:R-:W-:Y:S03]  /*4320*/  PLOP3.LUT P5, PT, PT, PT, UP1, 0x80, 0x8 ;  /* 0x000000000008781c */ /* 0x000fe60003faf018 */
[----:B------:R-:W-:Y:S01]  /*4330*/  @P2 ISETP.GE.AND P2, PT, R3, UR33, PT ;  /* 0x0000002103002c0c */ /* 0x000fe2000bf46270 */
[C---:B------:R-:W-:Y:S01]  /*4340*/  VIADD R3, R176.reuse, 0xffffffd8 ;  /* 0xffffffd8b0037836 */ /* 0x040fe20000000000 */
[----:B------:R-:W-:Y:S01]  /*4350*/  I2FP.F32.S32 R143, R0 ;  /* 0x00000000008f7245 */ /* 0x000fe20000201400 */
[C---:B------:R-:W-:Y:S01]  /*4360*/  VIADD R0, R176.reuse, 0x21 ;  /* 0x00000021b0007836 */ /* 0x040fe20000000000 */
[-C--:B--2---:R-:W-:Y:S03]  /*4370*/  HMMA.16816.F32.BF16 R36, R132, R148.reuse, R36 ;  /* 0x000000948424723c */ /* 0x084fe60000041824 */
[----:B------:R-:W-:Y:S01]  /*4380*/  IABS R3, R3 ;  /* 0x0000000300037213 */ /* 0x000fe20000000000 */
[C---:B------:R-:W-:Y:S01]  /*4390*/  VIADD R142, R176.reuse, 0x19 ;  /* 0x00000019b08e7836 */ /* 0x040fe20000000000 */
[----:B------:R-:W-:Y:S02]  /*43a0*/  IABS R0, R0 ;  /* 0x0000000000007213 */ /* 0x000fe40000000000 */
[----:B------:R-:W-:Y:S01]  /*43b0*/  I2FP.F32.S32 R3, R3 ;  /* 0x0000000300037245 */ /* 0x000fe20000201400 */
[C---:B------:R-:W-:Y:S04]  /*43c0*/  HMMA.16816.F32.BF16 R40, R164.reuse, R148, R40 ;  /* 0x00000094a428723c */ /* 0x040fe80000041828 */
[----:B------:R-:W-:Y:S01]  /*43d0*/  I2FP.F32.S32 R149, R2 ;  /* 0x0000000200957245 */ /* 0x000fe20000201400 */
[C---:B------:R-:W-:Y:S01]  /*43e0*/  VIADD R2, R176.reuse, 0x20 ;  /* 0x00000020b0027836 */ /* 0x040fe20000000000 */
[----:B------:R-:W-:Y:S02]  /*43f0*/  I2FP.F32.S32 R0, R0 ;  /* 0x0000000000007245 */ /* 0x000fe40000201400 */
[-C--:B------:R-:W-:Y:S03]  /*4400*/  HMMA.16816.F32.BF16 R44, R164, R150.reuse, R44 ;  /* 0x00000096a42c723c */ /* 0x080fe6000004182c */
[----:B------:R-:W-:Y:S02]  /*4410*/  IABS R2, R2 ;  /* 0x0000000200027213 */ /* 0x000fe40000000000 */
[----:B------:R-:W-:Y:S03]  /*4420*/  IABS R142, R142 ;  /* 0x0000008e008e7213 */ /* 0x000fe60000000000 */
[C---:B------:R-:W-:Y:S01]  /*4430*/  HMMA.16816.F32.BF16 R48, R132.reuse, R150, R48 ;  /* 0x000000968430723c */ /* 0x040fe20000041830 */
[----:B------:R-:W2:Y:S03]  /*4440*/  LDL R150, [R1+0x4] ;  /* 0x0000040001967983 */ /* 0x000ea60000100800 */
[----:B------:R-:W-:Y:S04]  /*4450*/  I2FP.F32.S32 R142, R142 ;  /* 0x0000008e008e7245 */ /* 0x000fe80000201400 */
[-C--:B---3--:R-:W-:Y:S08]  /*4460*/  HMMA.16816.F32.BF16 R52, R132, R152.reuse, R52 ;  /* 0x000000988434723c */ /* 0x088ff00000041834 */
[C---:B------:R-:W-:Y:S04]  /*4470*/  HMMA.16816.F32.BF16 R56, R164.reuse, R152, R56 ;  /* 0x00000098a438723c */ /* 0x040fe80000041838 */
[----:B------:R-:W-:Y:S04]  /*4480*/  LEA R152, R173, UR4, 0x1 ;  /* 0x00000004ad987c11 */ /* 0x000fe8000f8e08ff */
[-C--:B------:R-:W-:Y:S08]  /*4490*/  HMMA.16816.F32.BF16 R60, R164, R154.reuse, R60 ;  /* 0x0000009aa43c723c */ /* 0x080ff0000004183c */
[----:B------:R-:W-:Y:S04]  /*44a0*/  HMMA.16816.F32.BF16 R64, R132, R154, R64 ;  /* 0x0000009a8440723c */ /* 0x000fe80000041840 */
[----:B------:R-:W-:Y:S04]  /*44b0*/  VIADD R132, R176, 0x18 ;  /* 0x00000018b0847836 */ /* 0x000fe80000000000 */
[-C--:B----4-:R-:W-:Y:S05]  /*44c0*/  HMMA.16816.F32.BF16 R4, R136, R144.reuse, R4 ;  /* 0x000000908804723c */ /* 0x090fea0000041804 */
[----:B------:R-:W-:Y:S03]  /*44d0*/  IABS R132, R132 ;  /* 0x0000008400847213 */ /* 0x000fe60000000000 */
[C---:B------:R-:W-:Y:S08]  /*44e0*/  HMMA.16816.F32.BF16 R8, R156.reuse, R144, R8 ;  /* 0x000000909c08723c */ /* 0x040ff00000041808 */
[-C--:B------:R-:W-:Y:S03]  /*44f0*/  HMMA.16816.F32.BF16 R12, R156, R146.reuse, R12 ;  /* 0x000000929c0c723c */ /* 0x080fe6000004180c */
[----:B------:R-:W-:Y:S01]  /*4500*/  FFMA.FTZ R4, R143, -UR10, R4 ;  /* 0x8000000a8f047c23 */ /* 0x000fe20008010004 */
[----:B------:R-:W-:Y:S01]  /*4510*/  FFMA.FTZ R6, R149, -UR10, R6 ;  /* 0x8000000a95067c23 */ /* 0x000fe20008010006 */
[----:B------:R-:W-:Y:S03]  /*4520*/  FFMA.FTZ R5, R3, -UR10, R5 ;  /* 0x8000000a03057c23 */ /* 0x000fe60008010005 */
[C---:B------:R-:W-:Y:S04]  /*4530*/  HMMA.16816.F32.BF16 R16, R136.reuse, R146, R16 ;  /* 0x000000928810723c */ /* 0x040fe80000041810 */
[----:B------:R-:W-:Y:S01]  /*4540*/  @P1 FSEL R4, R4, -INF , !P6 ;  /* 0xff80000004041808 */ /* 0x000fe20007000000 */
[----:B------:R-:W-:Y:S01]  /*4550*/  FFMA.FTZ R8, R142, -UR10, R8 ;  /* 0x8000000a8e087c23 */ /* 0x000fe20008010008 */
[----:B------:R-:W-:Y:S01]  /*4560*/  PLOP3.LUT P1, PT, PT, PT, UP1, 0x80, 0x8 ;  /* 0x000000000008781c */ /* 0x000fe20003f2f018 */
[----:B------:R-:W-:Y:S01]  /*4570*/  FFMA.FTZ R10, R0, -UR10, R10 ;  /* 0x8000000a000a7c23 */ /* 0x000fe2000801000a */
[----:B------:R-:W-:Y:S01]  /*4580*/  @P5 FSEL R6, R6, -INF , !P6 ;  /* 0xff80000006065808 */ /* 0x000fe20007000000 */
[----:B------:R-:W-:Y:S01]  /*4590*/  VIADD R0, R176, 0xffffffe0 ;  /* 0xffffffe0b0007836 */ /* 0x000fe20000000000 */
[----:B------:R-:W-:Y:S01]  /*45a0*/  PLOP3.LUT P5, PT, PT, PT, UP1, 0x80, 0x8 ;  /* 0x000000000008781c */ /* 0x000fe20003faf018 */
[----:B------:R-:W-:Y:S01]  /*45b0*/  FFMA.FTZ R14, R142, -UR10, R14 ;  /* 0x8000000a8e0e7c23 */ /* 0x000fe2000801000e */
[----:B------:R-:W-:Y:S02]  /*45c0*/  VIADD R142, R176, 0x8 ;  /* 0x00000008b08e7836 */ /* 0x000fe40000000000 */
[----:B------:R-:W-:Y:S03]  /*45d0*/  IABS R0, R0 ;  /* 0x0000000000007213 */ /* 0x000fe60000000000 */
[----:B------:R-:W-:Y:S02]  /*45e0*/  IABS R142, R142 ;  /* 0x0000008e008e7213 */ /* 0x000fe40000000000 */
[----:B------:R-:W-:Y:S01]  /*45f0*/  @P1 FSEL R8, R8, -INF , !P6 ;  /* 0xff80000008081808 */ /* 0x000fe20007000000 */
[----:B------:R-:W-:Y:S01]  /*4600*/  FFMA.FTZ R18, R143, -UR10, R18 ;  /* 0x8000000a8f127c23 */ /* 0x000fe20008010012 */
[----:B------:R-:W-:Y:S01]  /*4610*/  PLOP3.LUT P1, PT, PT, PT, UP1, 0x80, 0x8 ;  /* 0x000000000008781c */ /* 0x000fe20003f2f018 */
[----:B------:R-:W-:Y:S01]  /*4620*/  VIADD R143, R176, 0xffffffd0 ;  /* 0xffffffd0b08f7836 */ /* 0x000fe20000000000 */
[----:B------:R-:W-:Y:S01]  /*4630*/  @P5 FSEL R10, R10, -INF , !P6 ;  /* 0xff8000000a0a5808 */ /* 0x000fe20007000000 */
[----:B------:R-:W-:Y:S01]  /*4640*/  FFMA.FTZ R19, R3, -UR10, R19 ;  /* 0x8000000a03137c23 */ /* 0x000fe20008010013 */
[----:B------:R-:W-:Y:S01]  /*4650*/  PLOP3.LUT P6, PT, PT, PT, UP1, 0x80, 0x8 ;  /* 0x000000000008781c */ /* 0x000fe20003fcf018 */
[----:B------:R-:W-:Y:S01]  /*4660*/  VIADD R3, R176, 0xffffffc9 ;  /* 0xffffffc9b0037836 */ /* 0x000fe20000000000 */
[----:B------:R-:W-:Y:S01]  /*4670*/  I2FP.F32.S32 R148, R0 ;  /* 0x0000000000947245 */ /* 0x000fe20000201400 */
[----:B------:R-:W-:Y:S01]  /*4680*/  IMAD.MOV.U32 R0, RZ, RZ, R2 ;  /* 0x000000ffff007224 */ /* 0x000fe200078e0002 */
[----:B------:R-:W-:Y:S02]  /*4690*/  PLOP3.LUT P5, PT, PT, PT, UP1, 0x80, 0x8 ;  /* 0x000000000008781c */ /* 0x000fe40003faf018 */
[----:B------:R-:W-:Y:S01]  /*46a0*/  I2FP.F32.S32 R2, R132 ;  /* 0x0000008400027245 */ /* 0x000fe20000201400 */
[----:B------:R-:W-:Y:S01]  /*46b0*/  FFMA.FTZ R7, R148, -UR10, R7 ;  /* 0x8000000a94077c23 */ /* 0x000fe20008010007 */
[----:B------:R-:W-:Y:S01]  /*46c0*/  I2FP.F32.S32 R0, R0 ;  /* 0x0000000000007245 */ /* 0x000fe20000201400 */
[----:B------:R-:W-:Y:S01]  /*46d0*/  VIADD R132, R176, 0xffffffd1 ;  /* 0xffffffd1b0847836 */ /* 0x000fe20000000000 */
        /* <DEDUP_REMOVED lines=8> */
[----:B------:R-:W-:Y:S01]  /*4760*/  @P5 FSEL R9, R9, -INF , !P2 ;  /* 0xff80000009095808 */ /* 0x000fe20005000000 */
[----:B------:R-:W-:Y:S01]  /*4770*/  VIADD R2, R176, 0x9 ;  /* 0x00000009b0027836 */ /* 0x000fe20000000000 */
[----:B------:R-:W-:Y:S02]  /*4780*/  PLOP3.LUT P5, PT, PT, PT, UP1, 0x80, 0x8 ;  /* 0x000000000008781c */ /* 0x000fe40003faf018 */
[----:B------:R-:W-:Y:S02]  /*4790*/  IABS R0, R0 ;  /* 0x0000000000007213 */ /* 0x000fe40000000000 */
[----:B------:R-:W-:Y:S02]  /*47a0*/  IABS R144, R132 ;  /* 0x0000008400907213 */ /* 0x000fe40000000000 */
[----:B------:R-:W-:Y:S01]  /*47b0*/  @P1 FSEL R11, R11, -INF , !P2 ;  /* 0xff8000000b0b1808 */ /* 0x000fe20005000000 */
[----:B------:R-:W1:Y:S01]  /*47c0*/  LDSM.16.M88.4 R132, [R170+0xc800] ;  /* 0x00c80000aa84783b */ /* 0x000e620000000200 */
[----:B------:R-:W-:Y:S01]  /*47d0*/  PLOP3.LUT P2, PT, PT, PT, UP1, 0x80, 0x8 ;  /* 0x000000000008781c */ /* 0x000fe20003f4f018 */
[C---:B------:R-:W-:Y:S01]  /*47e0*/  @P6 VIADD R145, R140.reuse, 0x8 ;  /* 0x000000088c916836 */ /* 0x040fe20000000000 */
[----:B------:R-:W-:Y:S02]  /*47f0*/  PLOP3.LUT P1, PT, PT, PT, UP1, 0x80, 0x8 ;  /* 0x000000000008781c */ /* 0x000fe40003f2f018 */
[----:B------:R-:W-:Y:S01]  /*4800*/  I2FP.F32.S32 R141, R0 ;  /* 0x00000000008d7245 */ /* 0x000fe20000201400 */
[----:B------:R-:W-:Y:S01]  /*4810*/  IMAD.MOV.U32 R0, RZ, RZ, R144 ;  /* 0x000000ffff007224 */ /* 0x000fe200078e0090 */
[----:B------:R-:W-:Y:S01]  /*4820*/  PLOP3.LUT P6, PT, PT, PT, UP1, 0x80, 0x8 ;  /* 0x000000000008781c */ /* 0x000fe20003fcf018 */
[----:B------:R-:W-:Y:S01]  /*4830*/  @P5 VIADD R146, R140, 0x9 ;  /* 0x000000098c925836 */ /* 0x000fe20000000000 */
[----:B------:R-:W-:Y:S01]  /*4840*/  PLOP3.LUT P5, PT, PT, PT, UP1, 0x80, 0x8 ;  /* 0x000000000008781c */ /* 0x000fe20003faf018 */
[----:B------:R-:W-:Y:S01]  /*4850*/  FFMA.FTZ R12, R141, -UR10, R12 ;  /* 0x8000000a8d0c7c23 */ /* 0x000fe2000801000c */
[----:B------:R-:W-:Y:S01]  /*4860*/  I2FP.F32.S32 R0, R0 ;  /* 0x0000000000007245 */ /* 0x000fe20000201400 */
[----:B------:R-:W-:Y:S01]  /*4870*/  VIADD R144, R176, 0xffffffc8 ;  /* 0xffffffc8b0907836 */ /* 0x000fe20000000000 */
[----:B------:R-:W-:Y:S02]  /*4880*/  IABS R143, R143 ;  /* 0x0000008f008f7213 */ /* 0x000fe40000000000 */
[----:B------:R-:W-:Y:S01]  /*4890*/  @P2 ISETP.GE.AND P2, PT, R145, UR33, PT ;  /* 0x0000002191002c0c */ /* 0x000fe2000bf46270 */
[----:B------:R-:W-:Y:S01]  /*48a0*/  FFMA.FTZ R16, R0, -UR10, R16 ;  /* 0x8000000a00107c23 */ /* 0x000fe20008010010 */
[----:B------:R-:W-:Y:S01]  /*48b0*/  VIADD R145, R176, 0x10 ;  /* 0x00000010b0917836 */ /* 0x000fe20000000000 */
[----:B------:R-:W-:Y:S02]  /*48c0*/  I2FP.F32.S32 R143, R143 ;  /* 0x0000008f008f7245 */ /* 0x000fe40000201400 */
[----:B------:R-:W-:Y:S02]  /*48d0*/  @P1 FSEL R12, R12, -INF , !P2 ;  /* 0xff8000000c0c1808 */ /* 0x000fe40005000000 */
[----:B------:R-:W-:Y:S01]  /*48e0*/  PLOP3.LUT P1, PT, PT, PT, UP1, 0x80, 0x8 ;  /* 0x000000000008781c */ /* 0x000fe20003f2f018 */
[----:B------:R-:W-:Y:S01]  /*48f0*/  FFMA.FTZ R17, R143, -UR10, R17 ;  /* 0x8000000a8f117c23 */ /* 0x000fe20008010011 */
[----:B------:R-:W-:Y:S02]  /*4900*/  @P6 FSEL R14, R14, -INF , !P2 ;  /* 0xff8000000e0e6808 */ /* 0x000fe40005000000 */
[----:B------:R-:W-:Y:S02]  /*4910*/  PLOP3.LUT P6, PT, PT, PT, UP1, 0x80, 0x8 ;  /* 0x000000000008781c */ /* 0x000fe40003fcf018 */
[----:B------:R-:W-:Y:S02]  /*4920*/  @P5 FSEL R16, R16, -INF , !P2 ;  /* 0xff80000010105808 */ /* 0x000fe40005000000 */
[----:B------:R-:W-:Y:S02]  /*4930*/  IABS R145, R145 ;  /* 0x0000009100917213 */ /* 0x000fe40000000000 */
[----:B------:R-:W-:Y:S02]  /*4940*/  PLOP3.LUT P5, PT, PT, PT, UP1, 0x80, 0x8 ;  /* 0x000000000008781c */ /* 0x000fe40003faf018 */
[----:B------:R-:W-:Y:S02]  /*4950*/  I2FP.F32.S32 R145, R145 ;  /* 0x0000009100917245 */ /* 0x000fe40000201400 */
[----:B------:R-:W-:Y:S02]  /*4960*/  @P1 FSEL R18, R18, -INF , !P2 ;  /* 0xff80000012121808 */ /* 0x000fe40005000000 */
[----:B------:R-:W-:Y:S01]  /*4970*/  PLOP3.LUT P1, PT, PT, PT, UP1, 0x80, 0x8 ;  /* 0x000000000008781c */ /* 0x000fe20003f2f018 */
[----:B------:R-:W-:Y:S01]  /*4980*/  FFMA.FTZ R13, R145, -UR10, R13 ;  /* 0x8000000a910d7c23 */ /* 0x000fe2000801000d */
[-C--:B-1----:R-:W-:Y:S01]  /*4990*/  HMMA.16816.F32.BF16 R20, R136, R132.reuse, R20 ;  /* 0x000000848814723c */ /* 0x082fe20000041814 */
[----:B------:R-:W-:Y:S02]  /*49a0*/  PLOP3.LUT P2, PT, PT, PT, UP1, 0x80, 0x8 ;  /* 0x000000000008781c */ /* 0x000fe40003f4f018 */
[----:B------:R-:W-:Y:S02]  /*49b0*/  @P6 ISETP.GE.AND P6, PT, R146, UR33, PT ;  /* 0x0000002192006c0c */ /* 0x000fe4000bfc6270 */
[----:B------:R-:W-:Y:S02]  /*49c0*/  I2FP.F32.S32 R142, R142 ;  /* 0x0000008e008e7245 */ /* 0x000fe40000201400 */
[----:B------:R-:W-:Y:S01]  /*49d0*/  @P5 FSEL R13, R13, -INF , !P6 ;  /* 0xff8000000d0d5808 */ /* 0x000fe20007000000 */
[C---:B------:R-:W-:Y:S01]  /*49e0*/  HMMA.16816.F32.BF16 R24, R156.reuse, R132, R24 ;  /* 0x000000849c18723c */ /* 0x040fe20000041818 */
[----:B------:R-:W-:Y:S03]  /*49f0*/  PLOP3.LUT P5, PT, PT, PT, UP1, 0x80, 0x8 ;  /* 0x000000000008781c */ /* 0x000fe60003faf018 */
[----:B------:R-:W-:Y:S02]  /*4a00*/  @P1 FSEL R15, R15, -INF , !P6 ;  /* 0xff8000000f0f1808 */ /* 0x000fe40007000000 */
[----:B------:R-:W-:Y:S02]  /*4a10*/  PLOP3.LUT P1, PT, PT, PT, UP1, 0x80, 0x8 ;  /* 0x000000000008781c */ /* 0x000fe40003f2f018 */
[-C--:B------:R-:W-:Y:S03]  /*4a20*/  HMMA.16816.F32.BF16 R28, R156, R134.reuse, R28 ;  /* 0x000000869c1c723c */ /* 0x080fe6000004181c */
[----:B------:R-:W-:Y:S01]  /*4a30*/  @P2 FSEL R17, R17, -INF , !P6 ;  /* 0xff80000011112808 */ /* 0x000fe20007000000 */
[----:B------:R-:W-:Y:S01]  /*4a40*/  FFMA.FTZ R22, R0, -UR10, R22 ;  /* 0x8000000a00167c23 */ /* 0x000fe20008010016 */
[----:B------:R-:W-:Y:S01]  /*4a50*/  PLOP3.LUT P2, PT, PT, PT, UP1, 0x80, 0x8 ;  /* 0x000000000008781c */ /* 0x000fe20003f4f018 */
[----:B------:R-:W-:Y:S01]  /*4a60*/  FFMA.FTZ R23, R143, -UR10, R23 ;  /* 0x8000000a8f177c23 */ /* 0x000fe20008010017 */
[----:B------:R-:W-:Y:S01]  /*4a70*/  @P5 FSEL R19, R19, -INF , !P6 ;  /* 0xff80000013135808 */ /* 0x000fe20007000000 */
[C---:B------:R-:W-:Y:S01]  /*4a80*/  HMMA.16816.F32.BF16 R32, R136.reuse, R134, R32 ;  /* 0x000000868820723c */ /* 0x040fe20000041820 */
[----:B------:R-:W-:Y:S02]  /*4a90*/  PLOP3.LUT P5, PT, PT, PT, UP1, 0x80, 0x8 ;  /* 0x000000000008781c */ /* 0x000fe40003faf018 */
[----:B------:R-:W-:Y:S01]  /*4aa0*/  PLOP3.LUT P6, PT, PT, PT, UP1, 0x80, 0x8 ;  /* 0x000000000008781c */ /* 0x000fe20003fcf018 */
[----:B------:R-:W-:Y:S01]  /*4ab0*/  @P1 VIADD R132, R140, 0x10 ;  /* 0x000000108c841836 */ /* 0x000fe20000000000 */
[----:B------:R-:W-:Y:S01]  /*4ac0*/  PLOP3.LUT P1, PT, PT, PT, UP1, 0x80, 0x8 ;  /* 0x000000000008781c */ /* 0x000fe20003f2f018 */
[----:B------:R-:W-:Y:S01]  /*4ad0*/  FFMA.FTZ R26, R141, -UR10, R26 ;  /* 0x8000000a8d1a7c23 */ /* 0x000fe2000801001a */
[----:B------:R-:W-:Y:S01]  /*4ae0*/  IABS R3, R3 ;  /* 0x0000000300037213 */ /* 0x000fe20000000000 */
[----:B------:R-:W-:Y:S01]  /*4af0*/  FFMA.FTZ R25, R142, -UR10, R25 ;  /* 0x8000000a8e197c23 */ /* 0x000fe20008010019 */
[----:B------:R-:W-:Y:S01]  /*4b00*/  IABS R2, R2 ;  /* 0x0000000200027213 */ /* 0x000fe20000000000 */
[----:B------:R-:W-:Y:S01]  /*4b10*/  FFMA.FTZ R27, R145, -UR10, R27 ;  /* 0x8000000a911b7c23 */ /* 0x000fe2000801001b */
[----:B------:R-:W-:Y:S01]  /*4b20*/  @P2 ISETP.GE.AND P2, PT, R132, UR33, PT ;  /* 0x0000002184002c0c */ /* 0x000fe2000bf46270 */
[----:B------:R-:W-:Y:S01]  /*4b30*/  VIADD R143, R176, 0xffffffc1 ;  /* 0xffffffc1b08f7836 */ /* 0x000fe20000000000 */
[----:B------:R-:W-:Y:S01]  /*4b40*/  I2FP.F32.S32 R3, R3 ;  /* 0x0000000300037245 */ /* 0x000fe20000201400 */
[----:B------:R-:W-:Y:S01]  /*4b50*/  @P5 VIADD R132, R140, 0x11 ;  /* 0x000000118c845836 */ /* 0x000fe20000000000 */
[----:B------:R-:W-:Y:S01]  /*4b60*/  PLOP3.LUT P5, PT, PT, PT, UP1, 0x80, 0x8 ;  /* 0x000000000008781c */ /* 0x000fe20003faf018 */
[----:B------:R-:W-:Y:S01]  /*4b70*/  VIADD R0, R176, 0x1 ;  /* 0x00000001b0007836 */ /* 0x000fe20000000000 */
[----:B------:R-:W-:Y:S01]  /*4b80*/  I2FP.F32.S32 R2, R2 ;  /* 0x0000000200027245 */ /* 0x000fe20000201400 */
[C---:B------:R-:W-:Y:S01]  /*4b90*/  FFMA.FTZ R20, R3.reuse, -UR10, R20 ;  /* 0x8000000a03147c23 */ /* 0x040fe20008010014 */
[----:B------:R-:W-:Y:S01]  /*4ba0*/  @P1 FSEL R22, R22, -INF , !P2 ;  /* 0xff80000016161808 */ /* 0x000fe20005000000 */
[----:B------:R-:W-:Y:S01]  /*4bb0*/  FFMA.FTZ R34, R3, -UR10, R34 ;  /* 0x8000000a03227c23 */ /* 0x000fe20008010022 */
[----:B------:R-:W-:Y:S01]  /*4bc0*/  PLOP3.LUT P1, PT, PT, PT, UP1, 0x80, 0x8 ;  /* 0x000000000008781c */ /* 0x000fe20003f2f018 */
[----:B------:R-:W-:Y:S01]  /*4bd0*/  FFMA.FTZ R24, R2, -UR10, R24 ;  /* 0x8000000a02187c23 */ /* 0x000fe20008010018 */
[----:B------:R-:W-:Y:S01]  /*4be0*/  @P6 FSEL R20, R20, -INF , !P2 ;  /* 0xff80000014146808 */ /* 0x000fe20005000000 */
[----:B------:R-:W-:Y:S01]  /*4bf0*/  FFMA.FTZ R30, R2, -UR10, R30 ;  /* 0x8000000a021e7c23 */ /* 0x000fe2000801001e */
[----:B------:R-:W-:Y:S01]  /*4c00*/  PLOP3.LUT P6, PT, PT, PT, UP1, 0x80, 0x8 ;  /* 0x000000000008781c */ /* 0x000fe20003fcf018 */
[----:B------:R-:W-:Y:S01]  /*4c10*/  VIADD R3, R176, 0xffffffc0 ;  /* 0xffffffc0b0037836 */ /* 0x000fe20000000000 */
[----:B------:R-:W-:Y:S01]  /*4c20*/  IABS R144, R144 ;  /* 0x0000009000907213 */ /* 0x000fe20000000000 */
[----:B------:R-:W-:Y:S01]  /*4c30*/  FFMA.FTZ R31, R142, -UR10, R31 ;  /* 0x8000000a8e1f7c23 */ /* 0x000fe2000801001f */
[----:B------:R-:W-:Y:S02]  /*4c40*/  @P5 FSEL R24, R24, -INF , !P2 ;  /* 0xff80000018185808 */ /* 0x000fe40005000000 */
[----:B------:R-:W-:Y:S02]  /*4c50*/  PLOP3.LUT P5, PT, PT, PT, UP1, 0x80, 0x8 ;  /* 0x000000000008781c */ /* 0x000fe40003faf018 */
[----:B------:R-:W-:Y:S02]  /*4c60*/  I2FP.F32.S32 R144, R144 ;  /* 0x0000009000907245 */ /* 0x000fe40000201400 */
[----:B------:R-:W-:Y:S02]  /*4c70*/  @P1 FSEL R26, R26, -INF , !P2 ;  /* 0xff8000001a1a1808 */ /* 0x000fe40005000000 */
[----:B------:R-:W-:Y:S01]  /*4c80*/  PLOP3.LUT P2, PT, PT, PT, UP1, 0x80, 0x8 ;  /* 0x000000000008781c */ /* 0x000fe20003f4f018 */
[----:B------:R-:W-:Y:S01]  /*4c90*/  FFMA.FTZ R21, R144, -UR10, R21 ;  /* 0x8000000a90157c23 */ /* 0x000fe20008010015 */
[----:B------:R-:W-:Y:S01]  /*4ca0*/  @P6 ISETP.GE.AND P6, PT, R132, UR33, PT ;  /* 0x0000002184006c0c */ /* 0x000fe2000bfc6270 */
[----:B------:R-:W-:Y:S01]  /*4cb0*/  FFMA.FTZ R35, R144, -UR10, R35 ;  /* 0x8000000a90237c23 */ /* 0x000fe20008010023 */
[----:B------:R-:W-:Y:S01]  /*4cc0*/  PLOP3.LUT P1, PT, PT, PT, UP1, 0x80, 0x8 ;  /* 0x000000000008781c */ /* 0x000fe20003f2f018 */
[----:B------:R-:W1:Y:S01]  /*4cd0*/  LDSM.16.M88.4 R132, [R170+0xd000] ;  /* 0x00d00000aa84783b */ /* 0x000e620000000200 */
[----:B------:R-:W-:Y:S02]  /*4ce0*/  IABS R143, R143 ;  /* 0x0000008f008f7213 */ /* 0x000fe40000000000 */
[----:B------:R-:W-:Y:S02]  /*4cf0*/  @P5 FSEL R21, R21, -INF , !P6 ;  /* 0xff80000015155808 */ /* 0x000fe40007000000 */
[----:B------:R-:W-:Y:S02]  /*4d00*/  PLOP3.LUT P5, PT, PT, PT, UP1, 0x80, 0x8 ;  /* 0x000000000008781c */ /* 0x000fe40003faf018 */
[----:B------:R-:W-:Y:S02]  /*4d10*/  IABS R0, R0 ;  /* 0x0000000000007213 */ /* 0x000fe40000000000 */
[----:B------:R-:W-:Y:S02]  /*4d20*/  @P2 FSEL R23, R23, -INF , !P6 ;  /* 0xff80000017172808 */ /* 0x000fe40007000000 */
[----:B------:R-:W-:Y:S02]  /*4d30*/  PLOP3.LUT P2, PT, PT, PT, UP1, 0x80, 0x8 ;  /* 0x000000000008781c */ /* 0x000fe40003f4f018 */
[----:B------:R-:W-:Y:S02]  /*4d40*/  @P1 FSEL R25, R25, -INF , !P6 ;  /* 0xff80000019191808 */ /* 0x000fe40007000000 */
[----:B------:R-:W-:Y:S02]  /*4d50*/  PLOP3.LUT P1, PT, PT, PT, UP1, 0x80, 0x8 ;  /* 0x000000000008781c */ /* 0x000fe40003f2f018 */
[----:B------:R-:W-:Y:S01]  /*4d60*/  I2FP.F32.S32 R141, R0 ;  /* 0x00000000008d7245 */ /* 0x000fe20000201400 */
[----:B------:R-:W-:Y:S01]  /*4d70*/  IMAD.MOV.U32 R0, RZ, RZ, R143 ;  /* 0x000000ffff007224 */ /* 0x000fe200078e008f */
[----:B------:R-:W-:Y:S02]  /*4d80*/  @P5 FSEL R27, R27, -INF , !P6 ;  /* 0xff8000001b1b5808 */ /* 0x000fe40007000000 */
[----:B------:R-:W-:Y:S01]  /*4d90*/  PLOP3.LUT P5, PT, PT, PT, UP1, 0x80, 0x8 ;  /* 0x000000000008781c */ /* 0x000fe20003faf018 */
[----:B------:R-:W-:Y:S01]  /*4da0*/  FFMA.FTZ R28, R141, -UR10, R28 ;  /* 0x8000000a8d1c7c23 */ /* 0x000fe2000801001c */
[----:B------:R-:W-:Y:S01]  /*4db0*/  PLOP3.LUT P6, PT, PT, PT, UP1, 0x80, 0x8 ;  /* 0x000000000008781c */ /* 0x000fe20003fcf018 */
[C---:B------:R-:W-:Y:S01]  /*4dc0*/  @P2 VIADD R145, R140.reuse, 0x18 ;  /* 0x000000188c912836 */ /* 0x040fe20000000000 */
[----:B------:R-:W-:Y:S02]  /*4dd0*/  PLOP3.LUT P2, PT, PT, PT, UP1, 0x80, 0x8 ;  /* 0x000000000008781c */ /* 0x000fe40003f4f018 */
[----:B------:R-:W-:Y:S01]  /*4de0*/  I2FP.F32.S32 R0, R0 ;  /* 0x0000000000007245 */ /* 0x000fe20000201400 */
[----:B------:R-:W-:Y:S01]  /*4df0*/  @P1 VIADD R143, R140, 0x19 ;  /* 0x000000198c8f1836 */ /* 0x000fe20000000000 */
[----:B------:R-:W-:Y:S02]  /*4e00*/  PLOP3.LUT P1, PT, PT, PT, UP1, 0x80, 0x8 ;  /* 0x000000000008781c */ /* 0x000fe40003f2f018 */
[----:B------:R-:W-:Y:S01]  /*4e10*/  IABS R2, R176 ;  /* 0x000000b000027213 */ /* 0x000fe20000000000 */
[----:B------:R-:W-:Y:S01]  /*4e20*/  FFMA.FTZ R32, R0, -UR10, R32 ;  /* 0x8000000a00207c23 */ /* 0x000fe20008010020 */
[----:B------:R-:W-:Y:S02]  /*4e30*/  IABS R3, R3 ;  /* 0x0000000300037213 */ /* 0x000fe40000000000 */
[----:B------:R-:W-:Y:S04]  /*4e40*/  @P5 ISETP.GE.AND P5, PT, R145, UR33, PT ;  /* 0x0000002191005c0c */ /* 0x000fe8000bfa6270 */
[----:B------:R-:W-:Y:S01]  /*4e50*/  @P2 FSEL R30, R30, -INF , !P5 ;  /* 0xff8000001e1e2808 */ /* 0x000fe20006800000 */
[-C--:B-1----:R-:W-:Y:S01]  /*4e60*/  HMMA.16816.F32.BF16 R36, R136, R132.reuse, R36 ;  /* 0x000000848824723c */ /* 0x082fe20000041824 */
[----:B------:R-:W-:Y:S02]  /*4e70*/  PLOP3.LUT P2, PT, PT, PT, UP1, 0x80, 0x8 ;  /* 0x000000000008781c */ /* 0x000fe40003f4f018 */
[----:B------:R-:W-:Y:S02]  /*4e80*/  @P6 FSEL R28, R28, -INF , !P5 ;  /* 0xff8000001c1c6808 */ /* 0x000fe40006800000 */
[----:B------:R-:W-:Y:S02]  /*4e90*/  PLOP3.LUT P6, PT, PT, PT, UP1, 0x80, 0x8 ;  /* 0x000000000008781c */ /* 0x000fe40003fcf018 */
[----:B------:R-:W-:Y:S01]  /*4ea0*/  @P1 FSEL R32, R32, -INF , !P5 ;  /* 0xff80000020201808 */ /* 0x000fe20006800000 */
[C---:B------:R-:W-:Y:S01]  /*4eb0*/  HMMA.16816.F32.BF16 R40, R156.reuse, R132, R40 ;  /* 0x000000849c28723c */ /* 0x040fe20000041828 */
[----:B------:R-:W-:Y:S03]  /*4ec0*/  PLOP3.LUT P1, PT, PT, PT, UP1, 0x80, 0x8 ;  /* 0x000000000008781c */ /* 0x000fe60003f2f018 */
[----:B------:R-:W-:Y:S02]  /*4ed0*/  VIADD R132, R176, 0xfffffff9 ;  /* 0xfffffff9b0847836 */ /* 0x000fe40000000000 */
[----:B------:R-:W-:Y:S01]  /*4ee0*/  @P2 FSEL R34, R34, -INF , !P5 ;  /* 0xff80000022222808 */ /* 0x000fe20006800000 */
[----:B------:R-:W-:Y:S01]  /*4ef0*/  VIADD R133, R176, 0xfffffff8 ;  /* 0xfffffff8b0857836 */ /* 0x000fe20000000000 */
[-C--:B------:R-:W-:Y:S01]  /*4f00*/  HMMA.16816.F32.BF16 R44, R156, R134.reuse, R44 ;  /* 0x000000869c2c723c */ /* 0x080fe2000004182c */
[----:B------:R-:W-:Y:S02]  /*4f10*/  PLOP3.LUT P2, PT, PT, PT, UP1, 0x80, 0x8 ;  /* 0x000000000008781c */ /* 0x000fe40003f4f018 */
[----:B------:R-:W-:Y:S01]  /*4f20*/  @P6 ISETP.GE.AND P6, PT, R143, UR33, PT ;  /* 0x000000218f006c0c */ /* 0x000fe2000bfc6270 */
[----:B------:R-:W-:Y:S01]  /*4f30*/  FFMA.FTZ R38, R0, -UR10, R38 ;  /* 0x8000000a00267c23 */ /* 0x000fe20008010026 */
[----:B------:R-:W-:Y:S01]  /*4f40*/  I2FP.F32.S32 R143, R2 ;  /* 0x00000002008f7245 */ /* 0x000fe20000201400 */
[----:B------:R-:W-:Y:S01]  /*4f50*/  @P1 VIADD R145, R140, 0x20 ;  /* 0x000000208c911836 */ /* 0x000fe20000000000 */
[----:B------:R-:W-:Y:S01]  /*4f60*/  PLOP3.LUT P5, PT, PT, PT, UP1, 0x80, 0x8 ;  /* 0x000000000008781c */ /* 0x000fe20003faf018 */
[C---:B------:R-:W-:Y:S01]  /*4f70*/  HMMA.16816.F32.BF16 R48, R136.reuse, R134, R48 ;  /* 0x000000868830723c */ /* 0x040fe20000041830 */
[----:B------:R-:W-:Y:S03]  /*4f80*/  PLOP3.LUT P1, PT, PT, PT, UP1, 0x80, 0x8 ;  /* 0x000000000008781c */ /* 0x000fe60003f2f018 */
[----:B------:R-:W-:Y:S01]  /*4f90*/  FFMA.FTZ R29, R143, -UR10, R29 ;  /* 0x8000000a8f1d7c23 */ /* 0x000fe2000801001d */
[----:B------:R-:W-:Y:S01]  /*4fa0*/  I2FP.F32.S32 R2, R3 ;  /* 0x0000000300027245 */ /* 0x000fe20000201400 */
[----:B------:R-:W-:Y:S01]  /*4fb0*/  VIADD R3, R176, 0xffffffb9 ;  /* 0xffffffb9b0037836 */ /* 0x000fe20000000000 */
[----:B------:R-:W-:Y:S01]  /*4fc0*/  IABS R132, R132 ;  /* 0x0000008400847213 */ /* 0x000fe20000000000 */
[----:B------:R-:W-:Y:S01]  /*4fd0*/  FFMA.FTZ R42, R141, -UR10, R42 ;  /* 0x8000000a8d2a7c23 */ /* 0x000fe2000801002a */
[----:B------:R-:W-:Y:S01]  /*4fe0*/  @P2 FSEL R29, R29, -INF , !P6 ;  /* 0xff8000001d1d2808 */ /* 0x000fe20007000000 */
[C---:B------:R-:W-:Y:S01]  /*4ff0*/  FFMA.FTZ R33, R2.reuse, -UR10, R33 ;  /* 0x8000000a02217c23 */ /* 0x040fe20008010021 */
[----:B------:R-:W-:Y:S01]  /*5000*/  PLOP3.LUT P2, PT, PT, PT, UP1, 0x80, 0x8 ;  /* 0x000000000008781c */ /* 0x000fe20003f4f018 */
[----:B------:R-:W-:Y:S01]  /*5010*/  FFMA.FTZ R39, R2, -UR10, R39 ;  /* 0x8000000a02277c23 */ /* 0x000fe20008010027 */
[----:B------:R-:W-:Y:S01]  /*5020*/  @P5 FSEL R31, R31, -INF , !P6 ;  /* 0xff8000001f1f5808 */ /* 0x000fe20007000000 */
[----:B------:R-:W-:Y:S01]  /*5030*/  FFMA.FTZ R43, R143, -UR10, R43 ;  /* 0x8000000a8f2b7c23 */ /* 0x000fe2000801002b */
[----:B------:R-:W-:Y:S01]  /*5040*/  PLOP3.LUT P5, PT, PT, PT, UP1, 0x80, 0x8 ;  /* 0x000000000008781c */ /* 0x000fe20003faf018 */
[C---:B------:R-:W-:Y:S01]  /*5050*/  VIADD R143, R176.reuse, 0xffffffb1 ;  /* 0xffffffb1b08f7836 */ /* 0x040fe20000000000 */
[----:B------:R-:W-:Y:S02]  /*5060*/  @P1 FSEL R33, R33, -INF , !P6 ;  /* 0xff80000021211808 */ /* 0x000fe40007000000 */
[----:B------:R-:W-:Y:S02]  /*5070*/  IABS R3, R3 ;  /* 0x0000000300037213 */ /* 0x000fe40000000000 */
[----:B------:R-:W-:Y:S02]  /*5080*/  PLOP3.LUT P1, PT, PT, PT, UP1, 0x80, 0x8 ;  /* 0x000000000008781c */ /* 0x000fe40003f2f018 */
[----:B------:R-:W-:Y:S02]  /*5090*/  I2FP.F32.S32 R3, R3 ;  /* 0x0000000300037245 */ /* 0x000fe40000201400 */
[----:B------:R-:W-:Y:S02]  /*50a0*/  @P2 FSEL R35, R35, -INF , !P6 ;  /* 0xff80000023232808 */ /* 0x000fe40007000000 */
[----:B------:R-:W-:Y:S01]  /*50b0*/  PLOP3.LUT P6, PT, PT, PT, UP1, 0x80, 0x8 ;  /* 0x000000000008781c */ /* 0x000fe20003fcf018 */
[----:B------:R-:W-:Y:S01]  /*50c0*/  FFMA.FTZ R36, R3, -UR10, R36 ;  /* 0x8000000a03247c23 */ /* 0x000fe20008010024 */
[----:B------:R-:W-:Y:S01]  /*50d0*/  @P5 ISETP.GE.AND P5, PT, R145, UR33, PT ;  /* 0x0000002191005c0c */ /* 0x000fe2000bfa6270 */
[----:B------:R-:W-:Y:S01]  /*50e0*/  FFMA.FTZ R50, R3, -UR10, R50 ;  /* 0x8000000a03327c23 */ /* 0x000fe20008010032 */
[----:B------:R-:W-:Y:S02]  /*50f0*/  PLOP3.LUT P2, PT, PT, PT, UP1, 0x80, 0x8 ;  /* 0x000000000008781c */ /* 0x000fe40003f4f018 */
[----:B------:R-:W-:Y:S01]  /*5100*/  I2FP.F32.S32 R0, R132 ;  /* 0x0000008400007245 */ /* 0x000fe20000201400 */
[----:B------:R-:W-:Y:S01]  /*5110*/  VIADD R132, R176, 0xffffffb8 ;  /* 0xffffffb8b0847836 */ /* 0x000fe20000000000 */
[----:B------:R-:W-:Y:S02]  /*5120*/  @P1 FSEL R36, R36, -INF , !P5 ;  /* 0xff80000024241808 */ /* 0x000fe40006800000 */
[----:B------:R-:W-:Y:S01]  /*5130*/  PLOP3.LUT P1, PT, PT, PT, UP1, 0x80, 0x8 ;  /* 0x000000000008781c */ /* 0x000fe20003f2f018 */
[C---:B------:R-:W-:Y:S01]  /*5140*/  FFMA.FTZ R40, R0.reuse, -UR10, R40 ;  /* 0x8000000a00287c23 */ /* 0x040fe20008010028 */
[----:B------:R-:W-:Y:S01]  /*5150*/  IABS R132, R132 ;  /* 0x0000008400847213 */ /* 0x000fe20000000000 */
[----:B------:R-:W-:Y:S01]  /*5160*/  FFMA.FTZ R46, R0, -UR10, R46 ;  /* 0x8000000a002e7c23 */ /* 0x000fe2000801002e */
[----:B------:R-:W-:Y:S02]  /*5170*/  @P6 FSEL R38, R38, -INF , !P5 ;  /* 0xff80000026266808 */ /* 0x000fe40006800000 */
[----:B------:R-:W-:Y:S02]  /*5180*/  PLOP3.LUT P6, PT, PT, PT, UP1, 0x80, 0x8 ;  /* 0x000000000008781c */ /* 0x000fe40003fcf018 */
[----:B------:R-:W-:Y:S02]  /*5190*/  @P2 FSEL R40, R40, -INF , !P5 ;  /* 0xff80000028282808 */ /* 0x000fe40006800000 */
[----:B------:R-:W-:Y:S02]  /*51a0*/  PLOP3.LUT P2, PT, PT, PT, UP1, 0x80, 0x8 ;  /* 0x000000000008781c */ /* 0x000fe40003f4f018 */
[----:B------:R-:W-:Y:S02]  /*51b0*/  IABS R133, R133 ;  /* 0x0000008500857213 */ /* 0x000fe40000000000 */
[----:B------:R-:W-:Y:S02]  /*51c0*/  @P1 FSEL R42, R42, -INF , !P5 ;  /* 0xff8000002a2a1808 */ /* 0x000fe40006800000 */
[----:B------:R-:W-:Y:S02]  /*51d0*/  PLOP3.LUT P1, PT, PT, PT, UP1, 0x80, 0x8 ;  /* 0x000000000008781c */ /* 0x000fe40003f2f018 */
[----:B------:R-:W-:Y:S01]  /*51e0*/  I2FP.F32.S32 R142, R132 ;  /* 0x00000084008e7245 */ /* 0x000fe20000201400 */
[----:B------:R-:W-:Y:S01]  /*51f0*/  @P6 VIADD R141, R140, 0x21 ;  /* 0x000000218c8d6836 */ /* 0x000fe20000000000 */
[----:B------:R-:W-:Y:S01]  /*5200*/  PLOP3.LUT P5, PT, PT, PT, UP1, 0x80, 0x8 ;  /* 0x000000000008781c */ /* 0x000fe20003faf018 */
[----:B------:R-:W-:Y:S01]  /*5210*/  IMAD.MOV.U32 R132, RZ, RZ, R133 ;  /* 0x000000ffff847224 */ /* 0x000fe200078e0085 */
[----:B------:R-:W-:Y:S01]  /*5220*/  PLOP3.LUT P6, PT, PT, PT, UP1, 0x80, 0x8 ;  /* 0x000000000008781c */ /* 0x000fe20003fcf018 */
[----:B------:R-:W-:Y:S01]  /*5230*/  FFMA.FTZ R37, R142, -UR10, R37 ;  /* 0x8000000a8e257c23 */ /* 0x000fe20008010025 */
[----:B------:R-:W-:Y:S01]  /*5240*/  @P2 ISETP.GE.AND P2, PT, R141, UR33, PT ;  /* 0x000000218d002c0c */ /* 0x000fe2000bf46270 */
[----:B------:R-:W-:Y:S01]  /*5250*/  VIADD R141, R176, 0xfffffff1 ;  /* 0xfffffff1b08d7836 */ /* 0x000fe20000000000 */
[----:B------:R-:W-:Y:S01]  /*5260*/  I2FP.F32.S32 R2, R132 ;  /* 0x0000008400027245 */ /* 0x000fe20000201400 */
[----:B------:R-:W-:Y:S01]  /*5270*/  FFMA.FTZ R51, R142, -UR10, R51 ;  /* 0x8000000a8e337c23 */ /* 0x000fe20008010033 */
[----:B------:R-:W1:Y:S01]  /*5280*/  LDSM.16.M88.4 R132, [R170+0xd800] ;  /* 0x00d80000aa84783b */ /* 0x000e620000000200 */
[----:B------:R-:W-:Y:S01]  /*5290*/  @P1 FSEL R37, R37, -INF , !P2 ;  /* 0xff80000025251808 */ /* 0x000fe20005000000 */
[----:B-----5:R-:W-:Y:S01]  /*52a0*/  FMUL.FTZ R142, R249, 1.4426950216293334961 ;  /* 0x3fb8aa3bf98e7820 */ /* 0x020fe20000410000 */
[----:B------:R-:W-:Y:S01]  /*52b0*/  PLOP3.LUT P1, PT, PT, PT, UP1, 0x80, 0x8 ;  /* 0x000000000008781c */ /* 0x000fe20003f2f018 */
[C---:B------:R-:W-:Y:S01]  /*52c0*/  FFMA.FTZ R41, R2.reuse, -UR10, R41 ;  /* 0x8000000a02297c23 */ /* 0x040fe20008010029 */
[----:B------:R-:W-:Y:S01]  /*52d0*/  @P5 FSEL R39, R39, -INF , !P2 ;  /* 0xff80000027275808 */ /* 0x000fe20005000000 */
[----:B------:R-:W-:Y:S01]  /*52e0*/  FFMA.FTZ R47, R2, -UR10, R47 ;  /* 0x8000000a022f7c23 */ /* 0x000fe2000801002f */
[----:B------:R-:W-:Y:S02]  /*52f0*/  PLOP3.LUT P5, PT, PT, PT, UP1, 0x80, 0x8 ;  /* 0x000000000008781c */ /* 0x000fe40003faf018 */
[----:B------:R-:W-:Y:S02]  /*5300*/  @P6 FSEL R41, R41, -INF , !P2 ;  /* 0xff80000029296808 */ /* 0x000fe40005000000 */
[----:B------:R-:W-:Y:S02]  /*5310*/  PLOP3.LUT P6, PT, PT, PT, UP1, 0x80, 0x8 ;  /* 0x000000000008781c */ /* 0x000fe40003fcf018 */
[----:B------:R-:W-:Y:S02]  /*5320*/  IABS R141, R141 ;  /* 0x0000008d008d7213 */ /* 0x000fe40000000000 */
[----:B------:R-:W-:Y:S02]  /*5330*/  IABS R143, R143 ;  /* 0x0000008f008f7213 */ /* 0x000fe40000000000 */
[----:B------:R-:W-:Y:S02]  /*5340*/  @P1 FSEL R43, R43, -INF , !P2 ;  /* 0xff8000002b2b1808 */ /* 0x000fe40005000000 */
[----:B------:R-:W-:Y:S01]  /*5350*/  PLOP3.LUT P2, PT, PT, PT, UP1, 0x80, 0x8 ;  /* 0x000000000008781c */ /* 0x000fe20003f4f018 */
[----:B------:R-:W-:Y:S01]  /*5360*/  @P5 VIADD R144, R140, 0x28 ;  /* 0x000000288c905836 */ /* 0x000fe20000000000 */
[----:B------:R-:W-:Y:S01]  /*5370*/  PLOP3.LUT P1, PT, PT, PT, UP1, 0x80, 0x8 ;  /* 0x000000000008781c */ /* 0x000fe20003f2f018 */
[----:B------:R-:W-:Y:S01]  /*5380*/  IMAD.MOV.U32 R0, RZ, RZ, R143 ;  /* 0x000000ffff007224 */ /* 0x000fe200078e008f */
[----:B------:R-:W-:Y:S01]  /*5390*/  I2FP.F32.S32 R141, R141 ;  /* 0x0000008d008d7245 */ /* 0x000fe20000201400 */
[----:B------:R-:W-:Y:S01]  /*53a0*/  VIADD R143, R176, 0xfffffff0 ;  /* 0xfffffff0b08f7836 */ /* 0x000fe20000000000 */
[----:B------:R-:W-:Y:S02]  /*53b0*/  @P6 ISETP.GE.AND P6, PT, R144, UR33, PT ;  /* 0x0000002190006c0c */ /* 0x000fe4000bfc6270 */
[----:B------:R-:W-:Y:S01]  /*53c0*/  PLOP3.LUT P5, PT, PT, PT, UP1, 0x80, 0x8 ;  /* 0x000000000008781c */ /* 0x000fe20003faf018 */
[----:B------:R-:W-:Y:S01]  /*53d0*/  FFMA.FTZ R44, R141, -UR10, R44 ;  /* 0x8000000a8d2c7c23 */ /* 0x000fe2000801002c */
[----:B------:R-:W-:Y:S02]  /*53e0*/  I2FP.F32.S32 R0, R0 ;  /* 0x0000000000007245 */ /* 0x000fe40000201400 */
[----:B------:R-:W-:Y:S01]  /*53f0*/  IABS R143, R143 ;  /* 0x0000008f008f7213 */ /* 0x000fe20000000000 */
[----:B------:R-:W-:Y:S01]  /*5400*/  @P2 VIADD R144, R140, 0x29 ;  /* 0x000000298c902836 */ /* 0x000fe20000000000 */
[----:B------:R-:W-:Y:S01]  /*5410*/  PLOP3.LUT P2, PT, PT, PT, UP1, 0x80, 0x8 ;  /* 0x000000000008781c */ /* 0x000fe20003f4f018 */
[----:B------:R-:W-:Y:S01]  /*5420*/  FFMA.FTZ R48, R0, -UR10, R48 ;  /* 0x8000000a00307c23 */ /* 0x000fe20008010030 */
[----:B------:R-:W-:Y:S01]  /*5430*/  @P1 FSEL R44, R44, -INF , !P6 ;  /* 0xff8000002c2c1808 */ /* 0x000fe20007000000 */
[----:B------:R-:W-:Y:S01]  /*5440*/  IMAD.MOV.U32 R3, RZ, RZ, R143 ;  /* 0x000000ffff037224 */ /* 0x000fe200078e008f */
[----:B------:R-:W-:Y:S02]  /*5450*/  PLOP3.LUT P1, PT, PT, PT, UP1, 0x80, 0x8 ;  /* 0x000000000008781c */ /* 0x000fe40003f2f018 */
[----:B--2---:R-:W-:Y:S01]  /*5460*/  LEA R155, R150, UR4, 0x1 ;  /* 0x00000004969b7c11 */ /* 0x004fe2000f8e08ff */
[-C--:B-1----:R-:W-:Y:S01]  /*5470*/  HMMA.16816.F32.BF16 R52, R136, R132.reuse, R52 ;  /* 0x000000848834723c */ /* 0x082fe20000041834 */
[----:B------:R-:W-:Y:S02]  /*5480*/  IMAD.MOV.U32 R150, RZ, RZ, 0x10 ;  /* 0x00000010ff967424 */ /* 0x000fe400078e00ff */
[----:B------:R-:W-:Y:S01]  /*5490*/  @P5 FSEL R46, R46, -INF , !P6 ;  /* 0xff8000002e2e5808 */ /* 0x000fe20007000000 */
[----:B------:R-:W-:Y:S01]  /*54a0*/  VIADD R161, R155, 0x1c040 ;  /* 0x0001c0409ba17836 */ /* 0x000fe20000000000 */
[----:B------:R-:W-:Y:S02]  /*54b0*/  PLOP3.LUT P5, PT, PT, PT, UP1, 0x80, 0x8 ;  /* 0x000000000008781c */ /* 0x000fe40003faf018 */
[----:B------:R-:W-:Y:S01]  /*54c0*/  @P2 FSEL R48, R48, -INF , !P6 ;  /* 0xff80000030302808 */ /* 0x000fe20007000000 */
[C---:B------:R-:W-:Y:S01]  /*54d0*/  HMMA.16816.F32.BF16 R56, R156.reuse, R132, R56 ;  /* 0x000000849c38723c */ /* 0x040fe20000041838 */
[----:B------:R-:W-:Y:S03]  /*54e0*/  PLOP3.LUT P2, PT, PT, PT, UP1, 0x80, 0x8 ;  /* 0x000000000008781c */ /* 0x000fe60003f4f018 */
[----:B------:R-:W-:Y:S01]  /*54f0*/  @P1 FSEL R50, R50, -INF , !P6 ;  /* 0xff80000032321808 */ /* 0x000fe20007000000 */
[----:B------:R-:W-:Y:S01]  /*5500*/  FMUL.FTZ R132, R252, 1.4426950216293334961 ;  /* 0x3fb8aa3bfc847820 */ /* 0x000fe20000410000 */
[----:B------:R-:W-:Y:S01]  /*5510*/  PLOP3.LUT P6, PT, PT, PT, UP1, 0x80, 0x8 ;  /* 0x000000000008781c */ /* 0x000fe20003fcf018 */
[C---:B------:R-:W-:Y:S01]  /*5520*/  VIADD R133, R176.reuse, 0xffffffe9 ;  /* 0xffffffe9b0857836 */ /* 0x040fe20000000000 */
[-C--:B------:R-:W-:Y:S01]  /*5530*/  HMMA.16816.F32.BF16 R60, R156, R134.reuse, R60 ;  /* 0x000000869c3c723c */ /* 0x080fe2000004183c */
[----:B------:R-:W-:Y:S02]  /*5540*/  PLOP3.LUT P1, PT, PT, PT, UP1, 0x80, 0x8 ;  /* 0x000000000008781c */ /* 0x000fe40003f2f018 */
[----:B------:R-:W-:Y:S01]  /*5550*/  I2FP.F32.S32 R145, R3 ;  /* 0x0000000300917245 */ /* 0x000fe20000201400 */
[----:B------:R-:W-:Y:S01]  /*5560*/  VIADD R3, R176, 0xffffffb0 ;  /* 0xffffffb0b0037836 */ /* 0x000fe20000000000 */
[----:B------:R-:W-:Y:S01]  /*5570*/  @P5 ISETP.GE.AND P5, PT, R144, UR33, PT ;  /* 0x0000002190005c0c */ /* 0x000fe2000bfa6270 */
[----:B------:R-:W-:Y:S01]  /*5580*/  FFMA.FTZ R54, R0, -UR10, R54 ;  /* 0x8000000a00367c23 */ /* 0x000fe20008010036 */
[----:B------:R-:W-:Y:S01]  /*5590*/  VIADD R0, R176, 0xffffffa9 ;  /* 0xffffffa9b0007836 */ /* 0x000fe20000000000 */
[----:B------:R-:W-:Y:S04]  /*55a0*/  HMMA.16816.F32.BF16 R64, R136, R134, R64 ;  /* 0x000000868840723c */ /* 0x000fe80000041840 */
[----:B------:R-:W-:Y:S01]  /*55b0*/  FFMA.FTZ R45, R145, -UR10, R45 ;  /* 0x8000000a912d7c23 */ /* 0x000fe2000801002d */
[----:B------:R-:W-:Y:S01]  /*55c0*/  IABS R2, R3 ;  /* 0x0000000300027213 */ /* 0x000fe20000000000 */
[----:B------:R-:W-:Y:S01]  /*55d0*/  @P2 VIADD R3, R140, 0x30 ;  /* 0x000000308c032836 */ /* 0x000fe20000000000 */
[----:B------:R-:W-:Y:S01]  /*55e0*/  IABS R0, R0 ;  /* 0x0000000000007213 */ /* 0x000fe20000000000 */
[----:B------:R-:W-:Y:S01]  /*55f0*/  FFMA.FTZ R58, R141, -UR10, R58 ;  /* 0x8000000a8d3a7c23 */ /* 0x000fe2000801003a */
[----:B------:R-:W-:Y:S01]  /*5600*/  @P6 FSEL R45, R45, -INF , !P5 ;  /* 0xff8000002d2d6808 */ /* 0x000fe20006800000 */
[----:B------:R-:W-:Y:S01]  /*5610*/  FFMA.FTZ R59, R145, -UR10, R59 ;  /* 0x8000000a913b7c23 */ /* 0x000fe2000801003b */
[----:B------:R-:W-:Y:S01]  /*5620*/  PLOP3.LUT P6, PT, PT, PT, UP1, 0x80, 0x8 ;  /* 0x000000000008781c */ /* 0x000fe20003fcf018 */
[----:B------:R-:W-:Y:S01]  /*5630*/  FFMA.FTZ R60, R149, -UR10, R60 ;  /* 0x8000000a953c7c23 */ /* 0x000fe2000801003c */
[----:B------:R-:W-:Y:S01]  /*5640*/  I2FP.F32.S32 R143, R2 ;  /* 0x00000002008f7245 */ /* 0x000fe20000201400 */
[----:B------:R-:W-:Y:S01]  /*5650*/  FMUL.FTZ R2, R250, 1.4426950216293334961 ;  /* 0x3fb8aa3bfa027820 */ /* 0x000fe20000410000 */
[----:B------:R-:W-:Y:S01]  /*5660*/  I2FP.F32.S32 R144, R0 ;  /* 0x0000000000907245 */ /* 0x000fe20000201400 */
[----:B------:R-:W-:Y:S01]  /*5670*/  FFMA.FTZ R61, R148, -UR10, R61 ;  /* 0x8000000a943d7c23 */ /* 0x000fe2000801003d */
[----:B------:R-:W-:Y:S01]  /*5680*/  @P1 FSEL R47, R47, -INF , !P5 ;  /* 0xff8000002f2f1808 */ /* 0x000fe20006800000 */
[C---:B------:R-:W-:Y:S01]  /*5690*/  FFMA.FTZ R49, R143.reuse, -UR10, R49 ;  /* 0x8000000a8f317c23 */ /* 0x040fe20008010031 */
[----:B------:R-:W-:Y:S01]  /*56a0*/  PLOP3.LUT P1, PT, PT, PT, UP1, 0x80, 0x8 ;  /* 0x000000000008781c */ /* 0x000fe20003f2f018 */
[----:B------:R-:W-:Y:S01]  /*56b0*/  FFMA.FTZ R52, R144, -UR10, R52 ;  /* 0x8000000a90347c23 */ /* 0x000fe20008010034 */
[----:B------:R-:W-:Y:S01]  /*56c0*/  PLOP3.LUT P2, PT, PT, PT, UP1, 0x80, 0x8 ;  /* 0x000000000008781c */ /* 0x000fe20003f4f018 */
[----:B------:R-:W-:Y:S01]  /*56d0*/  FFMA.FTZ R55, R143, -UR10, R55 ;  /* 0x8000000a8f377c23 */ /* 0x000fe20008010037 */
[----:B------:R-:W-:Y:S01]  /*56e0*/  SEL R150, R150, 0xfffffff0, !P0 ;  /* 0xfffffff096967807 */ /* 0x000fe20004000000 */
[----:B------:R-:W-:Y:S01]  /*56f0*/  FFMA.FTZ R66, R144, -UR10, R66 ;  /* 0x8000000a90427c23 */ /* 0x000fe20008010042 */
[----:B------:R-:W-:Y:S02]  /*5700*/  @P6 FSEL R49, R49, -INF , !P5 ;  /* 0xff80000031316808 */ /* 0x000fe40006800000 */
[----:B------:R-:W-:Y:S01]  /*5710*/  FSETP.NEU.FTZ.AND P6, PT, R252, -INF , PT ;  /* 0xff800000fc00780b */ /* 0x000fe20003fdd000 */
[----:B------:R-:W-:Y:S03]  /*5720*/  IMAD.IADD R164, R155, 0x1, R150 ;  /* 0x000000019ba47824 */ /* 0x000fe600078e0296 */
[----:B------:R-:W-:Y:S02]  /*5730*/  FSEL R132, R132, RZ, P6 ;  /* 0x000000ff84847208 */ /* 0x000fe40003000000 */
[----:B------:R-:W-:Y:S02]  /*5740*/  FSETP.NEU.FTZ.AND P6, PT, R249, -INF , PT ;  /* 0xff800000f900780b */ /* 0x000fe40003fdd000 */
[----:B------:R-:W-:Y:S01]  /*5750*/  @P1 FSEL R51, R51, -INF , !P5 ;  /* 0xff80000033331808 */ /* 0x000fe20006800000 */
[--C-:B------:R-:W-:Y:S01]  /*5760*/  FFMA.FTZ R4, R4, UR9, -R132.reuse ;  /* 0x0000000904047c23 */ /* 0x100fe20008010884 */
[----:B------:R-:W-:Y:S01]  /*5770*/  FSEL R0, R142, RZ, P6 ;  /* 0x000000ff8e007208 */ /* 0x000fe20003000000 */
[----:B------:R-:W-:Y:S01]  /*5780*/  FFMA.FTZ R5, R5, UR9, -R132 ;  /* 0x0000000905057c23 */ /* 0x000fe20008010884 */
[----:B------:R-:W-:Y:S01]  /*5790*/  FSETP.NEU.FTZ.AND P5, PT, R250, -INF , PT ;  /* 0xff800000fa00780b */ /* 0x000fe20003fbd000 */
[----:B------:R1:W-:Y:S01]  /*57a0*/  MUFU.EX2 R166, R4 ;  /* 0x0000000400a67308 */ /* 0x0003e20000000800 */
[----:B------:R-:W-:Y:S01]  /*57b0*/  @P2 ISETP.GE.AND P2, PT, R3, UR33, PT ;  /* 0x0000002103002c0c */ /* 0x000fe2000bf46270 */
[----:B------:R-:W-:Y:S01]  /*57c0*/  FFMA.FTZ R10, R10, UR9, -R0 ;  /* 0x000000090a0a7c23 */ /* 0x000fe20008010800 */
[C---:B------:R-:W-:Y:S01]  /*57d0*/  FMUL.FTZ R3, R251.reuse, 1.4426950216293334961 ;  /* 0x3fb8aa3bfb037820 */ /* 0x040fe20000410000 */
[----:B------:R-:W-:Y:S06]  /*57e0*/  FSEL R2, R2, RZ, P5 ;  /* 0x000000ff02027208 */ /* 0x000fec0002800000 */
[----:B------:R-:W2:Y:S01]  /*57f0*/  MUFU.EX2 R235, R5 ;  /* 0x0000000500eb7308 */ /* 0x000ea20000000800 */
[----:B------:R-:W-:Y:S01]  /*5800*/  FSETP.NEU.FTZ.AND P1, PT, R251, -INF , PT ;  /* 0xff800000fb00780b */ /* 0x000fe20003f3d000 */
[--C-:B------:R-:W-:Y:S01]  /*5810*/  FFMA.FTZ R16, R16, UR9, -R132.reuse ;  /* 0x0000000910107c23 */ /* 0x100fe20008010884 */
[----:B------:R-:W-:Y:S07]  /*5820*/  PLOP3.LUT P5, PT, PT, PT, UP1, 0x80, 0x8 ;  /* 0x000000000008781c */ /* 0x000fee0003faf018 */
[----:B------:R3:W-:Y:S01]  /*5830*/  MUFU.EX2 R222, R10 ;  /* 0x0000000a00de7308 */ /* 0x0007e20000000800 */
[----:B------:R-:W-:Y:S01]  /*5840*/  FSEL R3, R3, RZ, P1 ;  /* 0x000000ff03037208 */ /* 0x000fe20000800000 */
[----:B------:R-:W-:Y:S01]  /*5850*/  FFMA.FTZ R17, R17, UR9, -R132 ;  /* 0x0000000911117c23 */ /* 0x000fe20008010884 */
[----:B------:R-:W-:Y:S07]  /*5860*/  PLOP3.LUT P1, PT, PT, PT, UP1, 0x80, 0x8 ;  /* 0x000000000008781c */ /* 0x000fee0003f2f018 */
[----:B------:R-:W-:Y:S01]  /*5870*/  MUFU.EX2 R242, R16 ;  /* 0x0000001000f27308 */ /* 0x000fe20000000800 */
[----:B-1----:R-:W-:Y:S01]  /*5880*/  IABS R4, R133 ;  /* 0x0000008500047213 */ /* 0x002fe20000000000 */
[--C-:B------:R-:W-:Y:S01]  /*5890*/  FFMA.FTZ R6, R6, UR9, -R3.reuse ;  /* 0x0000000906067c23 */ /* 0x100fe20008010803 */
[----:B------:R-:W-:Y:S01]  /*58a0*/  PLOP3.LUT P6, PT, PT, PT, UP1, 0x80, 0x8 ;  /* 0x000000000008781c */ /* 0x000fe20003fcf018 */
[--C-:B------:R-:W-:Y:S01]  /*58b0*/  FFMA.FTZ R7, R7, UR9, -R3.reuse ;  /* 0x0000000907077c23 */ /* 0x100fe20008010803 */
[----:B------:R-:W-:Y:S01]  /*58c0*/  I2FP.F32.S32 R133, R4 ;  /* 0x0000000400857245 */ /* 0x000fe20000201400 */
[----:B------:R-:W-:Y:S04]  /*58d0*/  VIADD R4, R155, 0x1c000 ;  /* 0x0001c0009b047836 */ /* 0x000fe80000000000 */
[----:B------:R1:W-:Y:S01]  /*58e0*/  MUFU.EX2 R234, R6 ;  /* 0x0000000600ea7308 */ /* 0x0003e20000000800 */
[----:B------:R-:W-:Y:S01]  /*58f0*/  @P5 FSEL R54, R54, -INF , !P2 ;  /* 0xff80000036365808 */ /* 0x000fe20005000000 */
[--C-:B------:R-:W-:Y:S01]  /*5900*/  FFMA.FTZ R18, R18, UR9, -R3.reuse ;  /* 0x0000000912127c23 */ /* 0x100fe20008010803 */
[----:B---3--:R-:W3:Y:S01]  /*5910*/  LDL R10, [R1+0xc] ;  /* 0x00000c00010a7983 */ /* 0x008ee20000100800 */
[----:B------:R-:W-:Y:S01]  /*5920*/  PLOP3.LUT P5, PT, PT, PT, UP1, 0x80, 0x8 ;  /* 0x000000000008781c */ /* 0x000fe20003faf018 */
[----:B------:R-:W-:Y:S01]  /*5930*/  FFMA.FTZ R56, R133, -UR10, R56 ;  /* 0x8000000a85387c23 */ /* 0x000fe20008010038 */
[----:B------:R-:W-:Y:S01]  /*5940*/  @P1 FSEL R52, R52, -INF , !P2 ;  /* 0xff80000034341808 */ /* 0x000fe20005000000 */
[----:B------:R-:W-:Y:S01]  /*5950*/  @P4 VIADD R161, R4, 0xffffffc0 ;  /* 0xffffffc004a14836 */ /* 0x000fe20000000000 */
[----:B------:R-:W-:Y:S02]  /*5960*/  PLOP3.LUT P1, PT, PT, PT, UP1, 0x80, 0x8 ;  /* 0x000000000008781c */ /* 0x000fe40003f2f018 */
[----:B------:R-:W4:Y:S01]  /*5970*/  MUFU.EX2 R209, R7 ;  /* 0x0000000700d17308 */ /* 0x000f220000000800 */
[----:B--2---:R-:W-:Y:S01]  /*5980*/  F2FP.BF16.F32.PACK_AB R4, R235, R166 ;  /* 0x000000a6eb04723e */ /* 0x004fe200000010ff */
[--C-:B------:R-:W-:Y:S01]  /*5990*/  FFMA.FTZ R19, R19, UR9, -R3.reuse ;  /* 0x0000000913137c23 */ /* 0x100fe20008010803 */
[----:B------:R-:W-:Y:S07]  /*59a0*/  @P6 FSEL R56, R56, -INF , !P2 ;  /* 0xff80000038386808 */ /* 0x000fee0005000000 */
[----:B------:R-:W2:Y:S01]  /*59b0*/  MUFU.EX2 R243, R17 ;  /* 0x0000001100f37308 */ /* 0x000ea20000000800 */
[----:B------:R-:W-:Y:S01]  /*59c0*/  PLOP3.LUT P6, PT, PT, PT, UP1, 0x80, 0x8 ;  /* 0x000000000008781c */ /* 0x000fe20003fcf018 */
[----:B------:R2:W-:Y:S01]  /*59d0*/  STS [R155+0x1c000], R4 ;  /* 0x01c000049b007388 */ /* 0x0005e20000000800 */
[--C-:B------:R-:W-:Y:S01]  /*59e0*/  FFMA.FTZ R9, R9, UR9, -R2.reuse ;  /* 0x0000000909097c23 */ /* 0x100fe20008010802 */
[----:B------:R-:W-:Y:S01]  /*59f0*/  @P5 VIADD R5, R140, 0x31 ;  /* 0x000000318c055836 */ /* 0x000fe20000000000 */
[----:B------:R-:W-:Y:S05]  /*5a00*/  PLOP3.LUT P5, PT, PT, PT, UP1, 0x80, 0x8 ;  /* 0x000000000008781c */ /* 0x000fea0003faf018 */
[----:B------:R-:W-:Y:S01]  /*5a10*/  MUFU.EX2 R206, R18 ;  /* 0x0000001200ce7308 */ /* 0x000fe20000000800 */
[----:B------:R-:W-:Y:S01]  /*5a20*/  FFMA.FTZ R8, R8, UR9, -R2 ;  /* 0x0000000908087c23 */ /* 0x000fe20008010802 */
[----:B------:R-:W-:Y:S01]  /*5a30*/  @P1 FSEL R58, R58, -INF , !P2 ;  /* 0xff8000003a3a1808 */ /* 0x000fe20005000000 */
[----:B------:R-:W-:Y:S01]  /*5a40*/  FFMA.FTZ R11, R11, UR9, -R0 ;  /* 0x000000090b0b7c23 */ /* 0x000fe20008010800 */
[----:B------:R-:W-:Y:S06]  /*5a50*/  PLOP3.LUT P2, PT, PT, PT, UP1, 0x80, 0x8 ;  /* 0x000000000008781c */ /* 0x000fec0003f4f018 */
[----:B------:R-:W2:Y:S01]  /*5a60*/  MUFU.EX2 R205, R19 ;  /* 0x0000001300cd7308 */ /* 0x000ea20000000800 */
[--C-:B------:R-:W-:Y:S01]  /*5a70*/  FFMA.FTZ R12, R12, UR9, -R2.reuse ;  /* 0x000000090c0c7c23 */ /* 0x100fe20008010802 */
[----:B------:R-:W-:Y:S01]  /*5a80*/  FFMA.FTZ R13, R13, UR9, -R2 ;  /* 0x000000090d0d7c23 */ /* 0x000fe20008010802 */
[----:B-1----:R-:W-:Y:S07]  /*5a90*/  @P6 VIADD R6, R140, 0x38 ;  /* 0x000000388c066836 */ /* 0x002fee0000000000 */
[----:B------:R1:W-:Y:S01]  /*5aa0*/  MUFU.EX2 R217, R9 ;  /* 0x0000000900d97308 */ /* 0x0003e20000000800 */
[--C-:B------:R-:W-:Y:S01]  /*5ab0*/  FFMA.FTZ R14, R14, UR9, -R0.reuse ;  /* 0x000000090e0e7c23 */ /* 0x100fe20008010800 */
[----:B------:R-:W-:Y:S01]  /*5ac0*/  FFMA.FTZ R15, R15, UR9, -R0 ;  /* 0x000000090f0f7c23 */ /* 0x000fe20008010800 */
[--C-:B------:R-:W-:Y:S01]  /*5ad0*/  FFMA.FTZ R22, R22, UR9, -R3.reuse ;  /* 0x0000000916167c23 */ /* 0x100fe20008010803 */
[----:B------:R-:W-:Y:S06]  /*5ae0*/  @P5 ISETP.GE.AND P5, PT, R6, UR33, PT ;  /* 0x0000002106005c0c */ /* 0x000fec000bfa6270 */
[----:B------:R-:W1:Y:S01]  /*5af0*/  MUFU.EX2 R218, R8 ;  /* 0x0000000800da7308 */ /* 0x000e620000000800 */
[----:B----4-:R-:W-:Y:S01]  /*5b00*/  F2FP.BF16.F32.PACK_AB R6, R209, R234 ;  /* 0x000000ead106723e */ /* 0x010fe200000010ff */
[--C-:B------:R-:W-:Y:S01]  /*5b10*/  FFMA.FTZ R23, R23, UR9, -R3.reuse ;  /* 0x0000000917177c23 */ /* 0x100fe20008010803 */
[----:B------:R-:W-:Y:S07]  /*5b20*/  @P2 ISETP.GE.AND P2, PT, R5, UR33, PT ;  /* 0x0000002105002c0c */ /* 0x000fee000bf46270 */
[----:B------:R-:W4:Y:S01]  /*5b30*/  MUFU.EX2 R221, R11 ;  /* 0x0000000b00dd7308 */ /* 0x000f220000000800 */
[----:B--2---:R-:W-:Y:S01]  /*5b40*/  F2FP.BF16.F32.PACK_AB R5, R243, R242 ;  /* 0x000000f2f305723e */ /* 0x004fe200000010ff */
[----:B------:R2:W-:Y:S01]  /*5b50*/  STS [R155+0x1c400], R6 ;  /* 0x01c400069b007388 */ /* 0x0005e20000000800 */
[----:B------:R-:W-:Y:S07]  /*5b60*/  F2FP.BF16.F32.PACK_AB R4, R205, R206 ;  /* 0x000000cecd04723e */ /* 0x000fee00000010ff */
[----:B------:R-:W-:Y:S01]  /*5b70*/  MUFU.EX2 R214, R12 ;  /* 0x0000000c00d67308 */ /* 0x000fe20000000800 */
[--C-:B------:R-:W-:Y:S01]  /*5b80*/  FFMA.FTZ R20, R20, UR9, -R132.reuse ;  /* 0x0000000914147c23 */ /* 0x100fe20008010884 */
[----:B------:R4:W-:Y:S01]  /*5b90*/  STS [R164+0x1c000], R5 ;  /* 0x01c00005a4007388 */ /* 0x0009e20000000800 */
[--C-:B------:R-:W-:Y:S07]  /*5ba0*/  FFMA.FTZ R21, R21, UR9, -R132.reuse ;  /* 0x0000000915157c23 */ /* 0x100fee0008010884 */
[----:B------:R-:W4:Y:S01]  /*5bb0*/  MUFU.EX2 R213, R13 ;  /* 0x0000000d00d57308 */ /* 0x000f220000000800 */
[--C-:B------:R-:W-:Y:S01]  /*5bc0*/  FFMA.FTZ R34, R34, UR9, -R3.reuse ;  /* 0x0000000922227c23 */ /* 0x100fe20008010803 */
[----:B------:R4:W-:Y:S01]  /*5bd0*/  STS [R164+0x1c400], R4 ;  /* 0x01c40004a4007388 */ /* 0x0009e20000000800 */
[--C-:B------:R-:W-:Y:S07]  /*5be0*/  FFMA.FTZ R35, R35, UR9, -R3.reuse ;  /* 0x0000000923237c23 */ /* 0x100fee0008010803 */
[----:B------:R-:W-:Y:S01]  /*5bf0*/  MUFU.EX2 R220, R14 ;  /* 0x0000000e00dc7308 */ /* 0x000fe20000000800 */
[--C-:B------:R-:W-:Y:S01]  /*5c00*/  FFMA.FTZ R32, R32, UR9, -R132.reuse ;  /* 0x0000000920207c23 */ /* 0x100fe20008010884 */
[----:B-1----:R-:W3:Y:S01]  /*5c10*/  LDL R9, [R1] ;  /* 0x0000000001097983 */ /* 0x002ee20000100800 */
[----:B------:R-:W-:Y:S07]  /*5c20*/  FFMA.FTZ R33, R33, UR9, -R132 ;  /* 0x0000000921217c23 */ /* 0x000fee0008010884 */
[----:B------:R-:W1:Y:S01]  /*5c30*/  MUFU.EX2 R219, R15 ;  /* 0x0000000f00db7308 */ /* 0x000e620000000800 */
        /* <DEDUP_REMOVED lines=8> */
[----:B------:R-:W-:Y:S01]  /*5cc0*/  PLOP3.LUT P1, PT, PT, PT, UP1, 0x80, 0x8 ;  /* 0x000000000008781c */ /* 0x000fe20003f2f018 */
[--C-:B------:R-:W-:Y:S01]  /*5cd0*/  FFMA.FTZ R30, R30, UR9, -R0.reuse ;  /* 0x000000091e1e7c23 */ /* 0x100fe20008010800 */
[----:B--2---:R-:W-:Y:S07]  /*5ce0*/  F2FP.BF16.F32.PACK_AB R6, R217, R218 ;  /* 0x000000dad906723e */ /* 0x004fee00000010ff */
[----:B------:R-:W-:Y:S01]  /*5cf0*/  MUFU.EX2 R241, R20 ;  /* 0x0000001400f17308 */ /* 0x000fe20000000800 */
[----:B------:R-:W-:Y:S01]  /*5d00*/  FFMA.FTZ R31, R31, UR9, -R0 ;  /* 0x000000091f1f7c23 */ /* 0x000fe20008010800 */
[--C-:B------:R-:W-:Y:S01]  /*5d10*/  FFMA.FTZ R36, R36, UR9, -R132.reuse ;  /* 0x0000000924247c23 */ /* 0x100fe20008010884 */
[----:B----4-:R-:W-:Y:S01]  /*5d20*/  F2FP.BF16.F32.PACK_AB R5, R221, R222 ;  /* 0x000000dedd05723e */ /* 0x010fe200000010ff */
[----:B------:R2:W-:Y:S06]  /*5d30*/  STS [R155+0x1e000], R6 ;  /* 0x01e000069b007388 */ /* 0x0005ec0000000800 */
[----:B------:R-:W4:Y:S01]  /*5d40*/  MUFU.EX2 R240, R21 ;  /* 0x0000001500f07308 */ /* 0x000f220000000800 */
[--C-:B------:R-:W-:Y:S01]  /*5d50*/  FFMA.FTZ R37, R37, UR9, -R132.reuse ;  /* 0x0000000925257c23 */ /* 0x100fe20008010884 */
[----:B------:R-:W-:Y:S01]  /*5d60*/  F2FP.BF16.F32.PACK_AB R4, R213, R214 ;  /* 0x000000d6d504723e */ /* 0x000fe200000010ff */
[----:B------:R-:W-:Y:S07]  /*5d70*/  STS [R155+0x1e400], R5 ;  /* 0x01e400059b007388 */ /* 0x000fee0000000800 */
[----:B------:R-:W-:Y:S01]  /*5d80*/  MUFU.EX2 R195, R34 ;  /* 0x0000002200c37308 */ /* 0x000fe20000000800 */
[----:B------:R-:W-:Y:S01]  /*5d90*/  @P1 VIADD R140, R140, 0x39 ;  /* 0x000000398c8c1836 */ /* 0x000fe20000000000 */
[----:B------:R-:W-:Y:S01]  /*5da0*/  PLOP3.LUT P1, PT, PT, PT, UP1, 0x80, 0x8 ;  /* 0x000000000008781c */ /* 0x000fe20003f2f018 */
[----:B------:R1:W-:Y:S07]  /*5db0*/  STS [R164+0x1e000], R4 ;  /* 0x01e00004a4007388 */ /* 0x0003ee0000000800 */
[----:B------:R-:W-:Y:S01]  /*5dc0*/  MUFU.EX2 R194, R35 ;  /* 0x0000002300c27308 */ /* 0x000fe20000000800 */
[----:B------:R-:W-:Y:S01]  /*5dd0*/  PLOP3.LUT P6, PT, PT, PT, UP1, 0x80, 0x8 ;  /* 0x000000000008781c */ /* 0x000fe20003fcf018 */
[--C-:B------:R-:W-:Y:S01]  /*5de0*/  FFMA.FTZ R38, R38, UR9, -R3.reuse ;  /* 0x0000000926267c23 */ /* 0x100fe20008010803 */
[--C-:B------:R-:W-:Y:S07]  /*5df0*/  FFMA.FTZ R39, R39, UR9, -R3.reuse ;  /* 0x0000000927277c23 */ /* 0x100fee0008010803 */
[----:B------:R-:W-:Y:S01]  /*5e00*/  MUFU.EX2 R239, R32 ;  /* 0x0000002000ef7308 */ /* 0x000fe20000000800 */
[--C-:B------:R-:W-:Y:S01]  /*5e10*/  FFMA.FTZ R50, R50, UR9, -R3.reuse ;  /* 0x0000000932327c23 */ /* 0x100fe20008010803 */
[----:B------:R-:W-:Y:S01]  /*5e20*/  FFMA.FTZ R51, R51, UR9, -R3 ;  /* 0x0000000933337c23 */ /* 0x000fe20008010803 */
[----:B------:R-:W-:Y:S07]  /*5e30*/  IMAD.IADD R159, R150, 0x1, R161 ;  /* 0x00000001969f7824 */ /* 0x000fee00078e02a1 */
[----:B------:R-:W-:Y:S01]  /*5e40*/  MUFU.EX2 R238, R33 ;  /* 0x0000002100ee7308 */ /* 0x000fe20000000800 */
[--C-:B------:R-:W-:Y:S01]  /*5e50*/  FFMA.FTZ R48, R48, UR9, -R132.reuse ;  /* 0x0000000930307c23 */ /* 0x100fe20008010884 */
[----:B------:R-:W-:Y:S01]  /*5e60*/  FFMA.FTZ R49, R49, UR9, -R132 ;  /* 0x0000000931317c23 */ /* 0x000fe20008010884 */
[--C-:B------:R-:W-:Y:S07]  /*5e70*/  FFMA.FTZ R40, R40, UR9, -R2.reuse ;  /* 0x0000000928287c23 */ /* 0x100fee0008010802 */
[----:B------:R-:W-:Y:S01]  /*5e80*/  MUFU.EX2 R216, R26 ;  /* 0x0000001a00d87308 */ /* 0x000fe20000000800 */
[----:B------:R-:W-:Y:S01]  /*5e90*/  FFMA.FTZ R41, R41, UR9, -R2 ;  /* 0x0000000929297c23 */ /* 0x000fe20008010802 */
[----:B------:R-:W-:Y:S01]  /*5ea0*/  @P6 ISETP.GE.AND P6, PT, R140, UR33, PT ;  /* 0x000000218c006c0c */ /* 0x000fe2000bfc6270 */
[--C-:B------:R-:W-:Y:S07]  /*5eb0*/  FFMA.FTZ R42, R42, UR9, -R0.reuse ;  /* 0x000000092a2a7c23 */ /* 0x100fee0008010800 */
[----:B------:R-:W-:Y:S01]  /*5ec0*/  MUFU.EX2 R215, R27 ;  /* 0x0000001b00d77308 */ /* 0x000fe20000000800 */
[----:B--2---:R-:W-:Y:S02]  /*5ed0*/  VIADD R6, R176, 0xffffffe8 ;  /* 0xffffffe8b0067836 */ /* 0x004fe40000000000 */
[----:B------:R-:W-:Y:S01]  /*5ee0*/  FFMA.FTZ R43, R43, UR9, -R0 ;  /* 0x000000092b2b7c23 */ /* 0x000fe20008010800 */
[--C-:B------:R-:W-:Y:S06]  /*5ef0*/  FFMA.FTZ R44, R44, UR9, -R2.reuse ;  /* 0x000000092c2c7c23 */ /* 0x100fec0008010802 */
[----:B------:R-:W-:Y:S01]  /*5f00*/  MUFU.EX2 R210, R24 ;  /* 0x0000001800d27308 */ /* 0x000fe20000000800 */
[--C-:B------:R-:W-:Y:S01]  /*5f10*/  FFMA.FTZ R45, R45, UR9, -R2.reuse ;  /* 0x000000092d2d7c23 */ /* 0x100fe20008010802 */
[----:B------:R-:W-:Y:S01]  /*5f20*/  IABS R6, R6 ;  /* 0x0000000600067213 */ /* 0x000fe20000000000 */
[----:B------:R-:W-:Y:S01]  /*5f30*/  FFMA.FTZ R56, R56, UR9, -R2 ;  /* 0x0000000938387c23 */ /* 0x000fe20008010802 */
[----:B-1----:R-:W-:Y:S06]  /*5f40*/  VIADD R4, R176, 0xffffffa8 ;  /* 0xffffffa8b0047836 */ /* 0x002fec0000000000 */
[----:B------:R-:W-:Y:S01]  /*5f50*/  MUFU.EX2 R208, R25 ;  /* 0x0000001900d07308 */ /* 0x000fe20000000800 */
[----:B------:R-:W-:Y:S01]  /*5f60*/  I2FP.F32.S32 R6, R6 ;  /* 0x0000000600067245 */ /* 0x000fe20000201400 */
[--C-:B------:R-:W-:Y:S01]  /*5f70*/  FFMA.FTZ R46, R46, UR9, -R0.reuse ;  /* 0x000000092e2e7c23 */ /* 0x100fe20008010800 */
[----:B------:R-:W-:Y:S01]  /*5f80*/  FFMA.FTZ R47, R47, UR9, -R0 ;  /* 0x000000092f2f7c23 */ /* 0x000fe20008010800 */
[----:B------:R-:W-:Y:S06]  /*5f90*/  IABS R4, R4 ;  /* 0x0000000400047213 */ /* 0x000fec0000000000 */
[----:B------:R-:W-:Y:S01]  /*5fa0*/  MUFU.EX2 R207, R28 ;  /* 0x0000001c00cf7308 */ /* 0x000fe20000000800 */
[C---:B------:R-:W-:Y:S01]  /*5fb0*/  FFMA.FTZ R57, R6.reuse, -UR10, R57 ;  /* 0x8000000a06397c23 */ /* 0x040fe20008010039 */
[----:B------:R-:W-:Y:S01]  /*5fc0*/  FFMA.FTZ R63, R6, -UR10, R63 ;  /* 0x8000000a063f7c23 */ /* 0x000fe2000801003f */
[----:B------:R-:W-:Y:S01]  /*5fd0*/  FFMA.FTZ R54, R54, UR9, -R3 ;  /* 0x0000000936367c23 */ /* 0x000fe20008010803 */
[----:B------:R-:W-:Y:S01]  /*5fe0*/  IMAD.MOV.U32 R5, RZ, RZ, R4 ;  /* 0x000000ffff057224 */ /* 0x000fe200078e0004 */
[----:B------:R-:W-:Y:S05]  /*5ff0*/  F2FP.BF16.F32.PACK_AB R4, R219, R220 ;  /* 0x000000dcdb04723e */ /* 0x000fea00000010ff */
[----:B------:R-:W-:Y:S01]  /*6000*/  MUFU.EX2 R203, R29 ;  /* 0x0000001d00cb7308 */ /* 0x000fe20000000800 */
[----:B------:R-:W-:Y:S01]  /*6010*/  FFMA.FTZ R62, R133, -UR10, R62 ;  /* 0x8000000a853e7c23 */ /* 0x000fe2000801003e */
[----:B------:R-:W-:Y:S01]  /*6020*/  FFMA.FTZ R52, R52, UR9, -R132 ;  /* 0x0000000934347c23 */ /* 0x000fe20008010884 */
[----:B------:R-:W-:Y:S01]  /*6030*/  I2FP.F32.S32 R8, R5 ;  /* 0x0000000500087245 */ /* 0x000fe20000201400 */
[----:B------:R1:W-:Y:S01]  /*6040*/  STS [R164+0x1e400], R4 ;  /* 0x01e40004a4007388 */ /* 0x0003e20000000800 */
[----:B----4-:R-:W-:Y:S05]  /*6050*/  F2FP.BF16.F32.PACK_AB R5, R240, R241 ;  /* 0x000000f1f005723e */ /* 0x010fea00000010ff */
[----:B------:R-:W-:Y:S01]  /*6060*/  MUFU.EX2 R212, R30 ;  /* 0x0000001e00d47308 */ /* 0x000fe20000000800 */
[----:B------:R-:W-:Y:S01]  /*6070*/  FFMA.FTZ R58, R58, UR9, -R0 ;  /* 0x000000093a3a7c23 */ /* 0x000fe20008010800 */
[C---:B------:R-:W-:Y:S01]  /*6080*/  FFMA.FTZ R53, R8.reuse, -UR10, R53 ;  /* 0x8000000a08357c23 */ /* 0x040fe20008010035 */
[----:B------:R-:W-:Y:S07]  /*6090*/  FFMA.FTZ R67, R8, -UR10, R67 ;  /* 0x8000000a08437c23 */ /* 0x000fee0008010043 */
[----:B------:R-:W-:Y:S01]  /*60a0*/  MUFU.EX2 R211, R31 ;  /* 0x0000001f00d37308 */ /* 0x000fe20000000800 */
[----:B------:R-:W-:Y:S09]  /*60b0*/  @P1 FSEL R53, R53, -INF , !P2 ;  /* 0xff80000035351808 */ /* 0x000ff20005000000 */
[----:B------:R-:W-:Y:S01]  /*60c0*/  MUFU.EX2 R237, R36 ;  /* 0x0000002400ed7308 */ /* 0x000fe20000000800 */
[----:B------:R-:W-:Y:S09]  /*60d0*/  PLOP3.LUT P1, PT, PT, PT, UP1, 0x80, 0x8 ;  /* 0x000000000008781c */ /* 0x000ff20003f2f018 */
[----:B------:R-:W-:Y:S01]  /*60e0*/  MUFU.EX2 R236, R37 ;  /* 0x0000002500ec7308 */ /* 0x000fe20000000800 */
[----:B------:R-:W-:Y:S09]  /*60f0*/  FFMA.FTZ R53, R53, UR9, -R132 ;  /* 0x0000000935357c23 */ /* 0x000ff20008010884 */
[----:B------:R-:W-:Y:S10]  /*6100*/  MUFU.EX2 R188, R38 ;  /* 0x0000002600bc7308 */ /* 0x000ff40000000800 */
[----:B------:R-:W-:Y:S01]  /*6110*/  MUFU.EX2 R187, R39 ;  /* 0x0000002700bb7308 */ /* 0x000fe20000000800 */
[----:B------:R-:W-:Y:S02]  /*6120*/  @P1 FSEL R55, R55, -INF , !P2 ;  /* 0xff80000037371808 */ /* 0x000fe40005000000 */
[----:B-1----:R-:W-:Y:S07]  /*6130*/  F2FP.BF16.F32.PACK_AB R4, R199, R200 ;  /* 0x000000c8c704723e */ /* 0x002fee00000010ff */
[----:B------:R-:W-:Y:S01]  /*6140*/  MUFU.EX2 R181, R50 ;  /* 0x0000003200b57308 */ /* 0x000fe20000000800 */
[----:B------:R-:W-:Y:S01]  /*6150*/  PLOP3.LUT P1, PT, PT, PT, UP1, 0x80, 0x8 ;  /* 0x000000000008781c */ /* 0x000fe20003f2f018 */
[----:B------:R-:W-:Y:S08]  /*6160*/  FFMA.FTZ R55, R55, UR9, -R3 ;  /* 0x0000000937377c23 */ /* 0x000ff00008010803 */
[----:B------:R-:W-:Y:S10]  /*6170*/  MUFU.EX2 R179, R51 ;  /* 0x0000003300b37308 */ /* 0x000ff40000000800 */
[----:B------:R-:W-:Y:S10]  /*6180*/  MUFU.EX2 R232, R48 ;  /* 0x0000003000e87308 */ /* 0x000ff40000000800 */
[----:B------:R-:W-:Y:S01]  /*6190*/  MUFU.EX2 R231, R49 ;  /* 0x0000003100e77308 */ /* 0x000fe20000000800 */
[----:B------:R-:W-:Y:S02]  /*61a0*/  @P1 FSEL R57, R57, -INF , !P2 ;  /* 0xff80000039391808 */ /* 0x000fe40005000000 */
[----:B------:R-:W-:Y:S07]  /*61b0*/  PLOP3.LUT P1, PT, PT, PT, UP1, 0x80, 0x8 ;  /* 0x000000000008781c */ /* 0x000fee0003f2f018 */
[----:B------:R-:W-:Y:S01]  /*61c0*/  MUFU.EX2 R196, R40 ;  /* 0x0000002800c47308 */ /* 0x000fe20000000800 */
[----:B------:R-:W-:Y:S09]  /*61d0*/  FFMA.FTZ R57, R57, UR9, -R2 ;  /* 0x0000000939397c23 */ /* 0x000ff20008010802 */
[----:B------:R-:W-:Y:S10]  /*61e0*/  MUFU.EX2 R193, R41 ;  /* 0x0000002900c17308 */ /* 0x000ff40000000800 */
[----:B------:R-:W-:Y:S01]  /*61f0*/  MUFU.EX2 R204, R42 ;  /* 0x0000002a00cc7308 */ /* 0x000fe20000000800 */
[----:B------:R-:W-:Y:S09]  /*6200*/  @P1 FSEL R59, R59, -INF , !P2 ;  /* 0xff8000003b3b1808 */ /* 0x000ff20005000000 */
[----:B------:R-:W-:Y:S01]  /*6210*/  MUFU.EX2 R202, R43 ;  /* 0x0000002b00ca7308 */ /* 0x000fe20000000800 */
[----:B------:R-:W-:Y:S02]  /*6220*/  PLOP3.LUT P2, PT, PT, PT, UP1, 0x80, 0x8 ;  /* 0x000000000008781c */ /* 0x000fe40003f4f018 */
[----:B------:R-:W-:Y:S07]  /*6230*/  PLOP3.LUT P1, PT, PT, PT, UP1, 0x80, 0x8 ;  /* 0x000000000008781c */ /* 0x000fee0003f2f018 */
[----:B------:R-:W-:Y:S01]  /*6240*/  MUFU.EX2 R198, R46 ;  /* 0x0000002e00c67308 */ /* 0x000fe20000000800 */
[----:B------:R-:W-:Y:S09]  /*6250*/  FFMA.FTZ R59, R59, UR9, -R0 ;  /* 0x000000093b3b7c23 */ /* 0x000ff20008010800 */
[----:B------:R-:W1:Y:S10]  /*6260*/  MUFU.EX2 R197, R47 ;  /* 0x0000002f00c57308 */ /* 0x000e740000000800 */
[----:B------:R-:W-:Y:S01]  /*6270*/  MUFU.EX2 R192, R44 ;  /* 0x0000002c00c07308 */ /* 0x000fe20000000800 */
[----:B------:R-:W-:Y:S02]  /*6280*/  @P2 FSEL R60, R60, -INF , !P5 ;  /* 0xff8000003c3c2808 */ /* 0x000fe40006800000 */
[----:B------:R-:W-:Y:S07]  /*6290*/  @P1 FSEL R61, R61, -INF , !P6 ;  /* 0xff8000003d3d1808 */ /* 0x000fee0007000000 */
[----:B------:R-:W2:Y:S01]  /*62a0*/  MUFU.EX2 R189, R45 ;  /* 0x0000002d00bd7308 */ /* 0x000ea20000000800 */
[----:B------:R-:W-:Y:S01]  /*62b0*/  PLOP3.LUT P2, PT, PT, PT, UP1, 0x80, 0x8 ;  /* 0x000000000008781c */ /* 0x000fe20003f4f018 */
[--C-:B------:R-:W-:Y:S01]  /*62c0*/  FFMA.FTZ R60, R60, UR9, -R2.reuse ;  /* 0x000000093c3c7c23 */ /* 0x100fe20008010802 */
[----:B------:R-:W-:Y:S01]  /*62d0*/  PLOP3.LUT P1, PT, PT, PT, UP1, 0x80, 0x8 ;  /* 0x000000000008781c */ /* 0x000fe20003f2f018 */
[----:B------:R-:W-:Y:S06]  /*62e0*/  FFMA.FTZ R2, R61, UR9, -R2 ;  /* 0x000000093d027c23 */ /* 0x000fec0008010802 */
[----:B------:R-:W-:Y:S10]  /*62f0*/  MUFU.EX2 R230, R52 ;  /* 0x0000003400e67308 */ /* 0x000ff40000000800 */
[----:B------:R1:W-:Y:S10]  /*6300*/  MUFU.EX2 R180, R2 ;  /* 0x0000000200b47308 */ /* 0x0003f40000000800 */
[----:B------:R-:W-:Y:S10]  /*6310*/  MUFU.EX2 R229, R53 ;  /* 0x0000003500e57308 */ /* 0x000ff40000000800 */
[----:B------:R-:W-:Y:S10]  /*6320*/  MUFU.EX2 R178, R54 ;  /* 0x0000003600b27308 */ /* 0x000ff40000000800 */
[----:B------:R-:W-:Y:S01]  /*6330*/  MUFU.EX2 R177, R55 ;  /* 0x0000003700b17308 */ /* 0x000fe20000000800 */
[----:B-1----:R-:W-:Y:S09]  /*6340*/  F2FP.BF16.F32.PACK_AB R2, R197, R198 ;  /* 0x000000c6c502723e */ /* 0x002ff200000010ff */
[----:B------:R-:W-:Y:S10]  /*6350*/  MUFU.EX2 R184, R56 ;  /* 0x0000003800b87308 */ /* 0x000ff40000000800 */
[----:B------:R-:W-:Y:S10]  /*6360*/  MUFU.EX2 R183, R57 ;  /* 0x0000003900b77308 */ /* 0x000ff40000000800 */
[----:B------:R-:W-:Y:S10]  /*6370*/  MUFU.EX2 R191, R58 ;  /* 0x0000003a00bf7308 */ /* 0x000ff40000000800 */
[----:B------:R-:W-:Y:S10]  /*6380*/  MUFU.EX2 R190, R59 ;  /* 0x0000003b00be7308 */ /* 0x000ff40000000800 */
[----:B------:R-:W-:Y:S01]  /*6390*/  MUFU.EX2 R182, R60 ;  /* 0x0000003c00b67308 */ /* 0x000fe20000000800 */
[----:B---3--:R-:W-:Y:S02]  /*63a0*/  IMAD.IADD R162, R155, 0x1, R10 ;  /* 0x000000019ba27824 */ /* 0x008fe400078e020a */
[----:B------:R-:W-:Y:S02]  /*63b0*/  IMAD.IADD R157, R10, 0x1, R161 ;  /* 0x000000010a9d7824 */ /* 0x000fe400078e02a1 */
[C---:B------:R-:W-:Y:S01]  /*63c0*/  IMAD.IADD R163, R150.reuse, 0x1, R162 ;  /* 0x0000000196a37824 */ /* 0x040fe200078e02a2 */
[----:B------:R1:W-:Y:S01]  /*63d0*/  STS [R162+0x1c400], R4 ;  /* 0x01c40004a2007388 */ /* 0x0003e20000000800 */
[----:B------:R-:W-:Y:S03]  /*63e0*/  IMAD.IADD R158, R150, 0x1, R157 ;  /* 0x00000001969e7824 */ /* 0x000fe600078e029d */
[----:B------:R3:W-:Y:S01]  /*63f0*/  STS [R162+0x1c000], R5 ;  /* 0x01c00005a2007388 */ /* 0x0007e20000000800 */
[----:B-1----:R-:W-:Y:S02]  /*6400*/  F2FP.BF16.F32.PACK_AB R4, R194, R195 ;  /* 0x000000c3c204723e */ /* 0x002fe400000010ff */
[----:B---3--:R-:W-:Y:S03]  /*6410*/  F2FP.BF16.F32.PACK_AB R5, R238, R239 ;  /* 0x000000efee05723e */ /* 0x008fe600000010ff */
[----:B------:R1:W-:Y:S04]  /*6420*/  STS [R163+0x1c400], R4 ;  /* 0x01c40004a3007388 */ /* 0x0003e80000000800 */
[----:B------:R3:W-:Y:S01]  /*6430*/  STS [R163+0x1c000], R5 ;  /* 0x01c00005a3007388 */ /* 0x0007e20000000800 */
[----:B------:R-:W-:Y:S01]  /*6440*/  LEA R153, R9, UR4, 0x1 ;  /* 0x0000000409997c11 */ /* 0x000fe2000f8e08ff */
[----:B------:R-:W-:Y:S05]  /*6450*/  IMAD.MOV.U32 R9, RZ, RZ, 0x20 ;  /* 0x00000020ff097424 */ /* 0x000fea00078e00ff */
[----:B------:R-:W-:Y:S05]  /*6460*/  SEL R171, R9, 0xffffffe0, !P3 ;  /* 0xffffffe009ab7807 */ /* 0x000fea0005800000 */
[----:B------:R-:W-:Y:S01]  /*6470*/  IMAD.IADD R154, R152, 0x1, R171 ;  /* 0x00000001989a7824 */ /* 0x000fe200078e02ab */
[----:B-1----:R-:W-:Y:S01]  /*6480*/  F2FP.BF16.F32.PACK_AB R4, R215, R216 ;  /* 0x000000d8d704723e */ /* 0x002fe200000010ff */
[----:B------:R-:W-:Y:S01]  /*6490*/  IMAD.IADD R156, R171, 0x1, R153 ;  /* 0x00000001ab9c7824 */ /* 0x000fe200078e0299 */
[----:B---3--:R-:W-:Y:S03]  /*64a0*/  F2FP.BF16.F32.PACK_AB R5, R208, R210 ;  /* 0x000000d2d005723e */ /* 0x008fe600000010ff */
[----:B------:R1:W-:Y:S04]  /*64b0*/  STS [R162+0x1e400], R4 ;  /* 0x01e40004a2007388 */ /* 0x0003e80000000800 */
[----:B------:R3:W-:Y:S01]  /*64c0*/  STS [R162+0x1e000], R5 ;  /* 0x01e00005a2007388 */ /* 0x0007e20000000800 */
[----:B-1----:R-:W-:Y:S01]  /*64d0*/  F2FP.BF16.F32.PACK_AB R4, R203, R207 ;  /* 0x000000cfcb04723e */ /* 0x002fe200000010ff */
[----:B---3--:R-:W-:Y:S04]  /*64e0*/  VIADD R5, R176, 0xffffffa1 ;  /* 0xffffffa1b0057836 */ /* 0x008fe80000000000 */
[----:B------:R1:W-:Y:S01]  /*64f0*/  STS [R163+0x1e000], R4 ;  /* 0x01e00004a3007388 */ /* 0x0003e20000000800 */
[----:B------:R-:W-:Y:S04]  /*6500*/  IABS R5, R5 ;  /* 0x0000000500057213 */ /* 0x000fe80000000000 */
[----:B------:R-:W-:Y:S05]  /*6510*/  I2FP.F32.S32 R6, R5 ;  /* 0x0000000500067245 */ /* 0x000fea0000201400 */
[----:B------:R-:W-:Y:S01]  /*6520*/  FFMA.FTZ R64, R6, -UR10, R64 ;  /* 0x8000000a06407c23 */ /* 0x000fe20008010040 */
[----:B------:R-:W-:Y:S04]  /*6530*/  F2FP.BF16.F32.PACK_AB R6, R231, R232 ;  /* 0x000000e8e706723e */ /* 0x000fe800000010ff */
[----:B------:R-:W-:Y:S02]  /*6540*/  @P2 FSEL R64, R64, -INF , !P5 ;  /* 0xff80000040402808 */ /* 0x000fe40006800000 */
[----:B------:R-:W-:Y:S03]  /*6550*/  PLOP3.LUT P2, PT, PT, PT, UP1, 0x80, 0x8 ;  /* 0x000000000008781c */ /* 0x000fe60003f4f018 */
[----:B------:R-:W-:Y:S01]  /*6560*/  FFMA.FTZ R64, R64, UR9, -R132 ;  /* 0x0000000940407c23 */ /* 0x000fe20008010884 */
[----:B-1----:R-:W-:Y:S03]  /*6570*/  VIADD R4, R176, 0xffffffa0 ;  /* 0xffffffa0b0047836 */ /* 0x002fe60000000000 */
[----:B------:R-:W-:Y:S02]  /*6580*/  MUFU.EX2 R228, R64 ;  /* 0x0000004000e47308 */ /* 0x000fe40000000800 */
[----:B------:R-:W-:Y:S04]  /*6590*/  IABS R4, R4 ;  /* 0x0000000400047213 */ /* 0x000fe80000000000 */
[----:B------:R-:W-:Y:S01]  /*65a0*/  @P2 FSEL R66, R66, -INF , !P5 ;  /* 0xff80000042422808 */ /* 0x000fe20006800000 */
[----:B------:R-:W-:Y:S01]  /*65b0*/  IMAD.MOV.U32 R7, RZ, RZ, R4 ;  /* 0x000000ffff077224 */ /* 0x000fe200078e0004 */
[----:B------:R-:W-:Y:S03]  /*65c0*/  F2FP.BF16.F32.PACK_AB R4, R211, R212 ;  /* 0x000000d4d304723e */ /* 0x000fe600000010ff */
[----:B------:R-:W-:Y:S01]  /*65d0*/  FFMA.FTZ R66, R66, UR9, -R3 ;  /* 0x0000000942427c23 */ /* 0x000fe20008010803 */
[----:B------:R-:W-:Y:S01]  /*65e0*/  PLOP3.LUT P2, PT, PT, PT, UP1, 0x80, 0x8 ;  /* 0x000000000008781c */ /* 0x000fe20003f4f018 */
[----:B------:R1:W-:Y:S01]  /*65f0*/  STS [R163+0x1e400], R4 ;  /* 0x01e40004a3007388 */ /* 0x0003e20000000800 */
[----:B------:R-:W-:Y:S01]  /*6600*/  I2FP.F32.S32 R5, R7 ;  /* 0x0000000700057245 */ /* 0x000fe20000201400 */
[----:B------:R-:W-:Y:S04]  /*6610*/  MUFU.EX2 R167, R66 ;  /* 0x0000004200a77308 */ /* 0x000fe80000000800 */
[----:B------:R-:W-:Y:S01]  /*6620*/  FFMA.FTZ R65, R5, -UR10, R65 ;  /* 0x8000000a05417c23 */ /* 0x000fe20008010041 */
[----:B------:R-:W-:Y:S04]  /*6630*/  F2FP.BF16.F32.PACK_AB R5, R179, R181 ;  /* 0x000000b5b305723e */ /* 0x000fe800000010ff */
[----:B------:R-:W-:Y:S02]  /*6640*/  @P1 FSEL R65, R65, -INF , !P6 ;  /* 0xff80000041411808 */ /* 0x000fe40007000000 */
[----:B------:R-:W-:Y:S02]  /*6650*/  PLOP3.LUT P1, PT, PT, PT, UP1, 0x80, 0x8 ;  /* 0x000000000008781c */ /* 0x000fe40003f2f018 */
[----:B------:R-:W-:Y:S01]  /*6660*/  @P2 FSEL R62, R62, -INF , !P5 ;  /* 0xff8000003e3e2808 */ /* 0x000fe20006800000 */
[----:B------:R-:W-:Y:S04]  /*6670*/  FFMA.FTZ R132, R65, UR9, -R132 ;  /* 0x0000000941847c23 */ /* 0x000fe80008010884 */
[--C-:B------:R-:W-:Y:S01]  /*6680*/  FFMA.FTZ R62, R62, UR9, -R0.reuse ;  /* 0x000000093e3e7c23 */ /* 0x100fe20008010800 */
[----:B------:R-:W-:Y:S01]  /*6690*/  MUFU.EX2 R227, R132 ;  /* 0x0000008400e37308 */ /* 0x000fe20000000800 */
[----:B-1----:R-:W-:Y:S09]  /*66a0*/  F2FP.BF16.F32.PACK_AB R4, R236, R237 ;  /* 0x000000edec04723e */ /* 0x002ff200000010ff */
[----:B------:R-:W-:Y:S01]  /*66b0*/  MUFU.EX2 R186, R62 ;  /* 0x0000003e00ba7308 */ /* 0x000fe20000000800 */
[----:B------:R-:W-:Y:S02]  /*66c0*/  @P1 FSEL R67, R67, -INF , !P6 ;  /* 0xff80000043431808 */ /* 0x000fe40007000000 */
[----:B------:R-:W-:Y:S01]  /*66d0*/  PLOP3.LUT P1, PT, PT, PT, UP1, 0x80, 0x8 ;  /* 0x000000000008781c */ /* 0x000fe20003f2f018 */
[----:B------:R1:W-:Y:S02]  /*66e0*/  STS [R161], R4 ;  /* 0x00000004a1007388 */ /* 0x0003e40000000800 */
[----:B------:R-:W-:Y:S04]  /*66f0*/  FFMA.FTZ R3, R67, UR9, -R3 ;  /* 0x0000000943037c23 */ /* 0x000fe80008010803 */
[----:B------:R2:W3:Y:S06]  /*6700*/  MUFU.EX2 R165, R3 ;  /* 0x0000000300a57308 */ /* 0x0004ec0000000800 */
[----:B------:R-:W-:Y:S05]  /*6710*/  @P1 FSEL R63, R63, -INF , !P6 ;  /* 0xff8000003f3f1808 */ /* 0x000fea0007000000 */
[----:B------:R-:W-:Y:S01]  /*6720*/  FFMA.FTZ R0, R63, UR9, -R0 ;  /* 0x000000093f007c23 */ /* 0x000fe20008010800 */
[----:B--2---:R-:W-:Y:S03]  /*6730*/  F2FP.BF16.F32.PACK_AB R3, R189, R192 ;  /* 0x000000c0bd03723e */ /* 0x004fe600000010ff */
[----:B------:R3:W2:Y:S01]  /*6740*/  MUFU.EX2 R185, R0 ;  /* 0x0000000000b97308 */ /* 0x0006a20000000800 */
[----:B-1----:R-:W-:Y:S05]  /*6750*/  F2FP.BF16.F32.PACK_AB R4, R187, R188 ;  /* 0x000000bcbb04723e */ /* 0x002fea00000010ff */
[----:B------:R1:W-:Y:S04]  /*6760*/  STS [R161+0x400], R4 ;  /* 0x00040004a1007388 */ /* 0x0003e80000000800 */
[----:B------:R4:W-:Y:S01]  /*6770*/  STS [R159+0x400], R5 ;  /* 0x000400059f007388 */ /* 0x0009e20000000800 */
[----:B---3--:R-:W-:Y:S03]  /*6780*/  F2FP.BF16.F32.PACK_AB R0, R165, R167 ;  /* 0x000000a7a500723e */ /* 0x008fe600000010ff */
[----:B------:R-:W-:Y:S01]  /*6790*/  STS [R159], R6 ;  /* 0x000000069f007388 */ /* 0x000fe20000000800 */
[----:B-1----:R-:W-:Y:S02]  /*67a0*/  F2FP.BF16.F32.PACK_AB R4, R193, R196 ;  /* 0x000000c4c104723e */ /* 0x002fe400000010ff */
[----:B----4-:R-:W-:Y:S03]  /*67b0*/  F2FP.BF16.F32.PACK_AB R5, R202, R204 ;  /* 0x000000ccca05723e */ /* 0x010fe600000010ff */
[----:B------:R1:W-:Y:S04]  /*67c0*/  STS [R161+0x2000], R4 ;  /* 0x00200004a1007388 */ /* 0x0003e80000000800 */
[----:B------:R3:W-:Y:S04]  /*67d0*/  STS [R161+0x2400], R5 ;  /* 0x00240005a1007388 */ /* 0x0007e80000000800 */
[----:B------:R4:W-:Y:S04]  /*67e0*/  STS [R159+0x2400], R2 ;  /* 0x002400029f007388 */ /* 0x0009e80000000800 */
[----:B------:R2:W-:Y:S01]  /*67f0*/  STS [R159+0x2000], R3 ;  /* 0x002000039f007388 */ /* 0x0005e20000000800 */
[----:B-1----:R-:W-:Y:S02]  /*6800*/  F2FP.BF16.F32.PACK_AB R4, R177, R178 ;  /* 0x000000b2b104723e */ /* 0x002fe400000010ff */
[----:B---3--:R-:W-:Y:S03]  /*6810*/  F2FP.BF16.F32.PACK_AB R5, R229, R230 ;  /* 0x000000e6e505723e */ /* 0x008fe600000010ff */
[----:B------:R-:W-:Y:S01]  /*6820*/  STS [R157+0x400], R4 ;  /* 0x000400049d007388 */ /* 0x000fe20000000800 */
[----:B----4-:R-:W-:Y:S03]  /*6830*/  F2FP.BF16.F32.PACK_AB R2, R227, R228 ;  /* 0x000000e4e302723e */ /* 0x010fe600000010ff */
[----:B------:R-:W-:Y:S01]  /*6840*/  STS [R157], R5 ;  /* 0x000000059d007388 */ /* 0x000fe20000000800 */
[----:B--2---:R-:W-:Y:S03]  /*6850*/  F2FP.BF16.F32.PACK_AB R3, R183, R184 ;  /* 0x000000b8b703723e */ /* 0x004fe600000010ff */
        /* <DEDUP_REMOVED lines=29> */
[C---:B------:R-:W-:Y:S07]  /*6a30*/  HMMA.16816.F32.BF16 R16, R64.reuse, R18, RZ ;  /* 0x000000124010723c */ /* 0x040fee00000418ff */
[----:B------:R-:W4:Y:S01]  /*6a40*/  LDSM.16.M88.4 R148, [R156+0x10800] ;  /* 0x010800009c94783b */ /* 0x000f220000000200 */
        /* <DEDUP_REMOVED lines=18> */
[-C--:B------:R-:W-:Y:S08]  /*6b70*/  HMMA.16816.F32.BF16 R20, R136, R148.reuse, R20 ;  /* 0x000000948814723c */ /* 0x080ff00000041814 */
[C---:B------:R-:W-:Y:S01]  /*6b80*/  HMMA.16816.F32.BF16 R24, R144.reuse, R148, R24 ;  /* 0x000000949018723c */ /* 0x040fe20000041818 */
[----:B------:R-:W3:Y:S03]  /*6b90*/  LDG.E R149, desc[UR28][R2.64] ;  /* 0x0000001c02957981 */ /* 0x000ee6000c1e1900 */
[----:B------:R-:W-:Y:S04]  /*6ba0*/  IMAD.IADD R148, R152, 0x1, R160 ;  /* 0x0000000198947824 */ /* 0x000fe800078e02a0 */
[-C--:B------:R-:W-:Y:S08]  /*6bb0*/  HMMA.16816.F32.BF16 R28, R144, R150.reuse, R28 ;  /* 0x00000096901c723c */ /* 0x080ff0000004181c */
[C---:B------:R-:W-:Y:S08]  /*6bc0*/  HMMA.16816.F32.BF16 R32, R136.reuse, R150, R32 ;  /* 0x000000968820723c */ /* 0x040ff00000041820 */
[-C--:B--2---:R-:W-:Y:S08]  /*6bd0*/  HMMA.16816.F32.BF16 R36, R136, R132.reuse, R36 ;  /* 0x000000848824723c */ /* 0x084ff00000041824 */
[C---:B------:R-:W-:Y:S08]  /*6be0*/  HMMA.16816.F32.BF16 R40, R144.reuse, R132, R40 ;  /* 0x000000849028723c */ /* 0x040ff00000041828 */
[-C--:B------:R-:W-:Y:S08]  /*6bf0*/  HMMA.16816.F32.BF16 R44, R144, R134.reuse, R44 ;  /* 0x00000086902c723c */ /* 0x080ff0000004182c */
[C---:B------:R-:W-:Y:S01]  /*6c00*/  HMMA.16816.F32.BF16 R48, R136.reuse, R134, R48 ;  /* 0x000000868830723c */ /* 0x040fe20000041830 */
[----:B------:R-:W-:Y:S07]  /*6c10*/  LDSM.16.M88.4 R132, [R148+0x8000] ;  /* 0x008000009484783b */ /* 0x000fee0000000200 */
[-C--:B-1----:R-:W-:Y:S08]  /*6c20*/  HMMA.16816.F32.BF16 R52, R136, R140.reuse, R52 ;  /* 0x0000008c8834723c */ /* 0x082ff00000041834 */
[C---:B------:R-:W-:Y:S08]  /*6c30*/  HMMA.16816.F32.BF16 R56, R144.reuse, R140, R56 ;  /* 0x0000008c9038723c */ /* 0x040ff00000041838 */
[-C--:B------:R-:W-:Y:S01]  /*6c40*/  HMMA.16816.F32.BF16 R60, R144, R142.reuse, R60 ;  /* 0x0000008e903c723c */ /* 0x080fe2000004183c */
[----:B------:R-:W1:Y:S07]  /*6c50*/  LDSM.16.M88.4 R144, [R169+0x10000] ;  /* 0x01000000a990783b */ /* 0x000e6e0000000200 */
[----:B------:R-:W-:Y:S01]  /*6c60*/  HMMA.16816.F32.BF16 R64, R136, R142, R64 ;  /* 0x0000008e8840723c */ /* 0x000fe20000041840 */
[----:B------:R-:W2:Y:S08]  /*6c70*/  LDSM.16.M88.4 R136, [R148+0xa000] ;  /* 0x00a000009488783b */ /* 0x000eb00000000200 */
[----:B------:R-:W4:Y:S01]  /*6c80*/  LDSM.16.M88.4 R140, [R169+0x10800] ;  /* 0x01080000a98c783b */ /* 0x000f220000000200 */
[-C--:B-1----:R-:W-:Y:S08]  /*6c90*/  HMMA.16816.F32.BF16 R4, R132, R144.reuse, R4 ;  /* 0x000000908404723c */ /* 0x082ff00000041804 */
[C---:B--2---:R-:W-:Y:S08]  /*6ca0*/  HMMA.16816.F32.BF16 R8, R136.reuse, R144, R8 ;  /* 0x000000908808723c */ /* 0x044ff00000041808 */
[-C--:B------:R-:W-:Y:S08]  /*6cb0*/  HMMA.16816.F32.BF16 R12, R136, R146.reuse, R12 ;  /* 0x00000092880c723c */ /* 0x080ff0000004180c */
[C---:B------:R-:W-:Y:S01]  /*6cc0*/  HMMA.16816.F32.BF16 R16, R132.reuse, R146, R16 ;  /* 0x000000928410723c */ /* 0x040fe20000041810 */
[----:B------:R-:W1:Y:S07]  /*6cd0*/  LDSM.16.M88.4 R144, [R169+0x11000] ;  /* 0x01100000a990783b */ /* 0x000e6e0000000200 */
[-C--:B----4-:R-:W-:Y:S08]  /*6ce0*/  HMMA.16816.F32.BF16 R20, R132, R140.reuse, R20 ;  /* 0x0000008c8414723c */ /* 0x090ff00000041814 */
[C---:B------:R-:W-:Y:S08]  /*6cf0*/  HMMA.16816.F32.BF16 R24, R136.reuse, R140, R24 ;  /* 0x0000008c8818723c */ /* 0x040ff00000041818 */
[-C--:B------:R-:W-:Y:S08]  /*6d00*/  HMMA.16816.F32.BF16 R28, R136, R142.reuse, R28 ;  /* 0x0000008e881c723c */ /* 0x080ff0000004181c */
[C---:B------:R-:W-:Y:S01]  /*6d10*/  HMMA.16816.F32.BF16 R32, R132.reuse, R142, R32 ;  /* 0x0000008e8420723c */ /* 0x040fe20000041820 */
[----:B------:R-:W2:Y:S07]  /*6d20*/  LDSM.16.M88.4 R140, [R169+0x11800] ;  /* 0x01180000a98c783b */ /* 0x000eae0000000200 */
[-C--:B-1----:R-:W-:Y:S08]  /*6d30*/  HMMA.16816.F32.BF16 R36, R132, R144.reuse, R36 ;  /* 0x000000908424723c */ /* 0x082ff00000041824 */
[C---:B------:R-:W-:Y:S01]  /*6d40*/  HMMA.16816.F32.BF16 R40, R136.reuse, R144, R40 ;  /* 0x000000908828723c */ /* 0x040fe20000041828 */
[----:B------:R-:W5:Y:S03]  /*6d50*/  LDG.E R145, desc[UR28][R2.64+0x120] ;  /* 0x0001201c02917981 */ /* 0x000f66000c1e1900 */
[----:B------:R-:W-:Y:S04]  /*6d60*/  IMAD.IADD R144, R171, 0x1, R148 ;  /* 0x00000001ab907824 */ /* 0x000fe800078e0294 */
[-C--:B------:R-:W-:Y:S08]  /*6d70*/  HMMA.16816.F32.BF16 R44, R136, R146.reuse, R44 ;  /* 0x00000092882c723c */ /* 0x080ff0000004182c */
[C---:B------:R-:W-:Y:S01]  /*6d80*/  HMMA.16816.F32.BF16 R48, R132.reuse, R146, R48 ;  /* 0x000000928430723c */ /* 0x040fe20000041830 */
[----:B------:R-:W4:Y:S04]  /*6d90*/  LDG.E R147, desc[UR28][R2.64+0x20] ;  /* 0x0000201c02937981 */ /* 0x000f28000c1e1900 */
[----:B------:R1:W5:Y:S03]  /*6da0*/  LDG.E R146, desc[UR28][R2.64+0x100] ;  /* 0x0001001c02927981 */ /* 0x000366000c1e1900 */
[-C--:B--2---:R-:W-:Y:S08]  /*6db0*/  HMMA.16816.F32.BF16 R52, R132, R140.reuse, R52 ;  /* 0x0000008c8434723c */ /* 0x084ff00000041834 */
[C---:B------:R-:W-:Y:S08]  /*6dc0*/  HMMA.16816.F32.BF16 R56, R136.reuse, R140, R56 ;  /* 0x0000008c8838723c */ /* 0x040ff00000041838 */
[-C--:B------:R-:W-:Y:S01]  /*6dd0*/  HMMA.16816.F32.BF16 R60, R136, R142.reuse, R60 ;  /* 0x0000008e883c723c */ /* 0x080fe2000004183c */
[----:B------:R-:W-:Y:S02]  /*6de0*/  LDSM.16.M88.4 R136, [R170+0x10000] ;  /* 0x01000000aa88783b */ /* 0x000fe40000000200 */
[--C-:B-1----:R-:W-:Y:S05]  /*6df0*/  SHF.R.U32.HI R3, RZ, 0x4, R175.reuse ;  /* 0x00000004ff037819 */ /* 0x102fea00000116af */
[----:B------:R-:W-:Y:S01]  /*6e00*/  HMMA.16816.F32.BF16 R64, R132, R142, R64 ;  /* 0x0000008e8440723c */ /* 0x000fe20000041840 */
[----:B------:R-:W1:Y:S03]  /*6e10*/  LDSM.16.M88.4 R132, [R144+0x8000] ;  /* 0x008000009084783b */ /* 0x000e660000000200 */
[----:B------:R-:W-:Y:S05]  /*6e20*/  SHF.R.U32.HI R2, RZ, 0x1, R175 ;  /* 0x00000001ff027819 */ /* 0x000fea00000116af */
[----:B------:R-:W2:Y:S01]  /*6e30*/  LDSM.16.M88.4 R140, [R144+0xa000] ;  /* 0x00a00000908c783b */ /* 0x000ea20000000200 */
[-C--:B-1----:R-:W-:Y:S08]  /*6e40*/  HMMA.16816.F32.BF16 R4, R132, R136.reuse, R4 ;  /* 0x000000888404723c */ /* 0x082ff00000041804 */
[C---:B--2---:R-:W-:Y:S08]  /*6e50*/  HMMA.16816.F32.BF16 R8, R140.reuse, R136, R8 ;  /* 0x000000888c08723c */ /* 0x044ff00000041808 */
[-C--:B------:R-:W-:Y:S08]  /*6e60*/  HMMA.16816.F32.BF16 R12, R140, R138.reuse, R12 ;  /* 0x0000008a8c0c723c */ /* 0x080ff0000004180c */
[C---:B------:R-:W-:Y:S01]  /*6e70*/  HMMA.16816.F32.BF16 R16, R132.reuse, R138, R16 ;  /* 0x0000008a8410723c */ /* 0x040fe20000041810 */
[----:B------:R-:W1:Y:S03]  /*6e80*/  LDSM.16.M88.4 R136, [R170+0x10800] ;  /* 0x01080000aa88783b */ /* 0x000e660000000200 */
[C---:B---3--:R-:W-:Y:S01]  /*6e90*/  FADD.FTZ R4, -R149.reuse, R4 ;  /* 0x0000000495047221 */ /* 0x048fe20000010100 */
[----:B------:R-:W-:Y:S03]  /*6ea0*/  FADD.FTZ R5, -R149, R5 ;  /* 0x0000000595057221 */ /* 0x000fe60000010100 */
[----:B------:R-:W-:Y:S01]  /*6eb0*/  FMUL.FTZ R166, R166, R4 ;  /* 0x00000004a6a67220 */ /* 0x000fe20000410000 */
[----:B------:R-:W-:Y:S02]  /*6ec0*/  IMAD.SHL.U32 R4, R175, 0x40, RZ ;  /* 0x00000040af047824 */ /* 0x000fe400078e00ff */
[----:B------:R-:W-:Y:S03]  /*6ed0*/  FMUL.FTZ R151, R235, R5 ;  /* 0x00000005eb977220 */ /* 0x000fe60000410000 */
[----:B------:R-:W-:Y:S04]  /*6ee0*/  LOP3.LUT R0, R4, 0x1c0, RZ, 0xc0, !PT ;  /* 0x000001c004007812 */ /* 0x000fe800078ec0ff */
[----:B------:R-:W-:Y:S01]  /*6ef0*/  LOP3.LUT R0, R0, 0x38, R174, 0xf8, !PT ;  /* 0x0000003800007812 */ /* 0x000fe200078ef8ae */
[C---:B------:R-:W-:Y:S01]  /*6f00*/  FADD.FTZ R16, -R149.reuse, R16 ;  /* 0x0000001095107221 */ /* 0x040fe20000010100 */
[C---:B------:R-:W-:Y:S01]  /*6f10*/  FADD.FTZ R17, -R149.reuse, R17 ;  /* 0x0000001195117221 */ /* 0x040fe20000010100 */
[-C--:B-1----:R-:W-:Y:S08]  /*6f20*/  HMMA.16816.F32.BF16 R20, R132, R136.reuse, R20 ;  /* 0x000000888414723c */ /* 0x082ff00000041814 */
[C---:B------:R-:W-:Y:S08]  /*6f30*/  HMMA.16816.F32.BF16 R24, R140.reuse, R136, R24 ;  /* 0x000000888c18723c */ /* 0x040ff00000041818 */
[-C--:B------:R-:W-:Y:S03]  /*6f40*/  HMMA.16816.F32.BF16 R28, R140, R138.reuse, R28 ;  /* 0x0000008a8c1c723c */ /* 0x080fe6000004181c */
[----:B------:R-:W-:Y:S01]  /*6f50*/  FADD.FTZ R5, -R149, R21 ;  /* 0x0000001595057221 */ /* 0x000fe20000010100 */
[----:B------:R-:W-:Y:S04]  /*6f60*/  FMUL.FTZ R21, R243, R17 ;  /* 0x00000011f3157220 */ /* 0x000fe80000410000 */
[C---:B------:R-:W-:Y:S01]  /*6f70*/  HMMA.16816.F32.BF16 R32, R132.reuse, R138, R32 ;  /* 0x0000008a8420723c */ /* 0x040fe20000041820 */
[----:B------:R-:W1:Y:S11]  /*6f80*/  LDSM.16.M88.4 R136, [R170+0x11000] ;  /* 0x01100000aa88783b */ /* 0x000e760000000200 */
[----:B------:R-:W-:Y:S07]  /*6f90*/  @!UPT UIADD3 URZ, UPT, UPT, URZ, URZ, URZ ;  /* 0x000000fffffff290 */ /* 0x000fee000fffe0ff */
[C---:B------:R-:W-:Y:S01]  /*6fa0*/  FADD.FTZ R32, -R149.reuse, R32 ;  /* 0x0000002095207221 */ /* 0x040fe20000010100 */
[----:B------:R-:W-:Y:S01]  /*6fb0*/  FADD.FTZ R33, -R149, R33 ;  /* 0x0000002195217221 */ /* 0x000fe20000010100 */
        /* <DEDUP_REMOVED lines=13> */
[----:B------:R-:W-:Y:S01]  /*7090*/  FMUL.FTZ R133, R240, R5 ;  /* 0x00000005f0857220 */ /* 0x000fe20000410000 */
[----:B------:R-:W-:Y:S01]  /*70a0*/  LOP3.LUT R2, R2, R0, RZ, 0x3c, !PT ;  /* 0x0000000002027212 */ /* 0x000fe200078e3cff */
[----:B------:R-:W-:Y:S01]  /*70b0*/  FMUL.FTZ R132, R238, R33 ;  /* 0x00000021ee847220 */ /* 0x000fe20000410000 */
[----:B------:R-:W-:Y:S01]  /*70c0*/  LOP3.LUT R0, R3, 0x1c0, R4, 0xf8, !PT ;  /* 0x000001c003007812 */ /* 0x000fe200078ef804 */
[----:B------:R-:W-:Y:S01]  /*70d0*/  FADD.FTZ R3, -R149, R20 ;  /* 0x0000001495037221 */ /* 0x000fe20000010100 */
[----:B------:R-:W-:Y:S01]  /*70e0*/  LOP3.LUT R2, R2, 0x200, R4, 0xf8, !PT ;  /* 0x0000020002027812 */ /* 0x000fe200078ef804 */
[----:B------:R-:W-:Y:S01]  /*70f0*/  FMUL.FTZ R4, R242, R16 ;  /* 0x00000010f2047220 */ /* 0x000fe20000410000 */
[----:B----4-:R-:W-:Y:S01]  /*7100*/  FADD.FTZ R6, -R147, R6 ;  /* 0x0000000693067221 */ /* 0x010fe20000010100 */
[----:B------:R-:W-:Y:S01]  /*7110*/  FMUL.FTZ R3, R241, R3 ;  /* 0x00000003f1037220 */ /* 0x000fe20000410000 */
[----:B------:R-:W-:Y:S01]  /*7120*/  FADD.FTZ R5, -R149, R48 ;  /* 0x0000003095057221 */ /* 0x000fe20000010100 */
[----:B------:R-:W-:Y:S01]  /*7130*/  F2FP.BF16.F32.PACK_AB R20, R151, R166 ;  /* 0x000000a69714723e */ /* 0x000fe200000010ff */
[----:B------:R-:W-:Y:S01]  /*7140*/  FMUL.FTZ R150, R234, R6 ;  /* 0x00000006ea967220 */ /* 0x000fe20000410000 */
[----:B------:R-:W-:Y:S01]  /*7150*/  F2FP.BF16.F32.PACK_AB R21, R21, R4 ;  /* 0x000000041515723e */ /* 0x000fe200000010ff */
[----:B------:R-:W-:Y:S01]  /*7160*/  FADD.FTZ R4, -R149, R37 ;  /* 0x0000002595047221 */ /* 0x000fe20000010100 */
[----:B------:R-:W-:Y:S01]  /*7170*/  F2FP.BF16.F32.PACK_AB R133, R133, R3 ;  /* 0x000000038585723e */ /* 0x000fe200000010ff */
[----:B------:R-:W-:Y:S01]  /*7180*/  FMUL.FTZ R3, R239, R32 ;  /* 0x00000020ef037220 */ /* 0x000fe20000410000 */
[C---:B------:R-:W-:Y:S01]  /*7190*/  FADD.FTZ R37, -R149.reuse, R49 ;  /* 0x0000003195257221 */ /* 0x040fe20000010100 */
[----:B------:R-:W-:Y:S01]  /*71a0*/  FMUL.FTZ R48, R236, R4 ;  /* 0x00000004ec307220 */ /* 0x000fe20000410000 */
[C---:B------:R-:W-:Y:S01]  /*71b0*/  FADD.FTZ R6, -R149.reuse, R36 ;  /* 0x0000002495067221 */ /* 0x040fe20000010100 */
[C---:B------:R-:W-:Y:S01]  /*71c0*/  FADD.FTZ R4, -R149.reuse, R64 ;  /* 0x0000004095047221 */ /* 0x040fe20000010100 */
[----:B------:R-:W-:Y:S01]  /*71d0*/  F2FP.BF16.F32.PACK_AB R132, R132, R3 ;  /* 0x000000038484723e */ /* 0x000fe200000010ff */
        /* <DEDUP_REMOVED lines=13> */
[----:B------:R-:W-:Y:S03]  /*72b0*/  FADD.FTZ R36, -R147, R7 ;  /* 0x0000000793247221 */ /* 0x000fe60000010100 */
        /* <DEDUP_REMOVED lines=51> */
.L_x_743:
[----:B-1----:R-:W-:Y:S01]  /*75f0*/  FMUL.FTZ R4, R209, R36 ;  /* 0x00000024d1047220 */ /* 0x002fe20000410000 */
[C---:B------:R-:W-:Y:S01]  /*7600*/  FADD.FTZ R19, -R147.reuse, R19 ;  /* 0x0000001393137221 */ /* 0x040fe20000010100 */
[C---:B------:R-:W-:Y:S01]  /*7610*/  FADD.FTZ R18, -R147.reuse, R18 ;  /* 0x0000001293127221 */ /* 0x040fe20000010100 */
[----:B------:R-:W-:Y:S01]  /*7620*/  STS [R155+0x14000], R20 ;  /* 0x014000149b007388 */ /* 0x000fe20000000800 */
[----:B------:R-:W-:Y:S01]  /*7630*/  FADD.FTZ R22, -R147, R22 ;  /* 0x0000001693167221 */ /* 0x000fe20000010100 */
[----:B------:R-:W-:Y:S01]  /*7640*/  F2FP.BF16.F32.PACK_AB R4, R4, R150 ;  /* 0x000000960404723e */ /* 0x000fe200000010ff */
[----:B------:R-:W-:Y:S01]  /*7650*/  FMUL.FTZ R18, R206, R18 ;  /* 0x00000012ce127220 */ /* 0x000fe20000410000 */
[----:B------:R-:W-:Y:S01]  /*7660*/  FMUL.FTZ R3, R205, R19 ;  /* 0x00000013cd037220 */ /* 0x000fe20000410000 */
[C---:B------:R-:W-:Y:S01]  /*7670*/  FADD.FTZ R23, -R147.reuse, R23 ;  /* 0x0000001793177221 */ /* 0x040fe20000010100 */
[C---:B------:R-:W-:Y:S01]  /*7680*/  FADD.FTZ R16, -R147.reuse, R54 ;  /* 0x0000003693107221 */ /* 0x040fe20000010100 */
[----:B------:R1:W-:Y:S01]  /*7690*/  STS [R155+0x14400], R4 ;  /* 0x014400049b007388 */ /* 0x0003e20000000800 */
[----:B------:R-:W-:Y:S01]  /*76a0*/  FADD.FTZ R7, -R147, R55 ;  /* 0x0000003793077221 */ /* 0x000fe20000010100 */
[----:B------:R-:W-:Y:S01]  /*76b0*/  F2FP.BF16.F32.PACK_AB R3, R3, R18 ;  /* 0x000000120303723e */ /* 0x000fe200000010ff */
[----:B------:R-:W-:Y:S01]  /*76c0*/  FMUL.FTZ R22, R200, R22 ;  /* 0x00000016c8167220 */ /* 0x000fe20000410000 */
[----:B------:R-:W-:Y:S01]  /*76d0*/  FMUL.FTZ R23, R199, R23 ;  /* 0x00000017c7177220 */ /* 0x000fe20000410000 */
[----:B------:R-:W-:Y:S01]  /*76e0*/  FMUL.FTZ R16, R178, R16 ;  /* 0x00000010b2107220 */ /* 0x000fe20000410000 */
[----:B------:R-:W-:Y:S01]  /*76f0*/  FMUL.FTZ R7, R177, R7 ;  /* 0x00000007b1077220 */ /* 0x000fe20000410000 */
[----:B------:R2:W-:Y:S01]  /*7700*/  STS [R164+0x14400], R3 ;  /* 0x01440003a4007388 */ /* 0x0005e20000000800 */
[C---:B-----5:R-:W-:Y:S01]  /*7710*/  FADD.FTZ R8, -R146.reuse, R8 ;  /* 0x0000000892087221 */ /* 0x060fe20000010100 */
[----:B------:R-:W-:Y:S01]  /*7720*/  F2FP.BF16.F32.PACK_AB R32, R23, R22 ;  /* 0x000000161720723e */ /* 0x000fe200000010ff */
[C---:B------:R-:W-:Y:S01]  /*7730*/  FADD.FTZ R9, -R146.reuse, R9 ;  /* 0x0000000992097221 */ /* 0x040fe20000010100 */
[----:B------:R-:W-:Y:S01]  /*7740*/  F2FP.BF16.F32.PACK_AB R22, R7, R16 ;  /* 0x000000100716723e */ /* 0x000fe200000010ff */
[----:B------:R-:W-:Y:S01]  /*7750*/  FADD.FTZ R16, -R146, R57 ;  /* 0x0000003992107221 */ /* 0x000fe20000010100 */
[----:B------:R-:W-:Y:S01]  /*7760*/  FADD.FTZ R10, -R145, R10 ;  /* 0x0000000a910a7221 */ /* 0x000fe20000010100 */
[----:B------:R-:W-:Y:S01]  /*7770*/  FMUL.FTZ R8, R218, R8 ;  /* 0x00000008da087220 */ /* 0x000fe20000410000 */
[----:B------:R-:W-:Y:S01]  /*7780*/  FMUL.FTZ R9, R217, R9 ;  /* 0x00000009d9097220 */ /* 0x000fe20000410000 */
[----:B------:R-:W-:Y:S01]  /*7790*/  FMUL.FTZ R16, R183, R16 ;  /* 0x00000010b7107220 */ /* 0x000fe20000410000 */
[C---:B------:R-:W-:Y:S01]  /*77a0*/  FADD.FTZ R15, -R145.reuse, R15 ;  /* 0x0000000f910f7221 */ /* 0x040fe20000010100 */
[----:B------:R-:W-:Y:S01]  /*77b0*/  FMUL.FTZ R10, R222, R10 ;  /* 0x0000000ade0a7220 */ /* 0x000fe20000410000 */
[----:B------:R-:W-:Y:S01]  /*77c0*/  FADD.FTZ R14, -R145, R14 ;  /* 0x0000000e910e7221 */ /* 0x000fe20000010100 */
[C---:B------:R-:W-:Y:S01]  /*77d0*/  FADD.FTZ R12, -R146.reuse, R12 ;  /* 0x0000000c920c7221 */ /* 0x040fe20000010100 */
[----:B------:R-:W-:Y:S01]  /*77e0*/  FADD.FTZ R13, -R146, R13 ;  /* 0x0000000d920d7221 */ /* 0x000fe20000010100 */
[----:B------:R-:W-:Y:S01]  /*77f0*/  STS [R164+0x14000], R21 ;  /* 0x01400015a4007388 */ /* 0x000fe20000000800 */
[----:B------:R-:W-:Y:S01]  /*7800*/  FMUL.FTZ R14, R220, R14 ;  /* 0x0000000edc0e7220 */ /* 0x000fe20000410000 */
[----:B------:R-:W-:Y:S01]  /*7810*/  FMUL.FTZ R12, R214, R12 ;  /* 0x0000000cd60c7220 */ /* 0x000fe20000410000 */
[----:B-1----:R-:W-:Y:S01]  /*7820*/  FADD.FTZ R4, -R146, R56 ;  /* 0x0000003892047221 */ /* 0x002fe20000010100 */
[----:B------:R-:W-:Y:S01]  /*7830*/  FMUL.FTZ R13, R213, R13 ;  /* 0x0000000dd50d7220 */ /* 0x000fe20000410000 */
[C---:B------:R-:W-:Y:S01]  /*7840*/  FADD.FTZ R35, -R147.reuse, R35 ;  /* 0x0000002393237221 */ /* 0x040fe20000010100 */
[C---:B------:R-:W-:Y:S01]  /*7850*/  FADD.FTZ R34, -R147.reuse, R34 ;  /* 0x0000002293227221 */ /* 0x040fe20000010100 */
[----:B------:R-:W-:Y:S01]  /*7860*/  FMUL.FTZ R4, R184, R4 ;  /* 0x00000004b8047220 */ /* 0x000fe20000410000 */
[----:B------:R-:W-:Y:S01]  /*7870*/  FADD.FTZ R6, -R147, R66 ;  /* 0x0000004293067221 */ /* 0x000fe20000010100 */
[----:B------:R-:W-:Y:S01]  /*7880*/  F2FP.BF16.F32.PACK_AB R19, R13, R12 ;  /* 0x0000000c0d13723e */ /* 0x000fe200000010ff */
[----:B------:R-:W-:Y:S01]  /*7890*/  FADD.FTZ R5, -R147, R67 ;  /* 0x0000004393057221 */ /* 0x000fe20000010100 */
[----:B--2---:R-:W-:Y:S01]  /*78a0*/  F2FP.BF16.F32.PACK_AB R3, R9, R8 ;  /* 0x000000080903723e */ /* 0x004fe200000010ff */
[----:B------:R-:W-:Y:S01]  /*78b0*/  FMUL.FTZ R9, R219, R15 ;  /* 0x0000000fdb097220 */ /* 0x000fe20000410000 */
[----:B------:R-:W-:Y:S01]  /*78c0*/  F2FP.BF16.F32.PACK_AB R16, R16, R4 ;  /* 0x000000041010723e */ /* 0x000fe200000010ff */
[----:B------:R-:W-:Y:S01]  /*78d0*/  FADD.FTZ R4, -R145, R11 ;  /* 0x0000000b91047221 */ /* 0x000fe20000010100 */
[----:B------:R-:W-:Y:S01]  /*78e0*/  FMUL.FTZ R34, R195, R34 ;  /* 0x00000022c3227220 */ /* 0x000fe20000410000 */
[----:B------:R1:W-:Y:S01]  /*78f0*/  STS [R155+0x16000], R3 ;  /* 0x016000039b007388 */ /* 0x0003e20000000800 */
[----:B------:R-:W-:Y:S01]  /*7900*/  F2FP.BF16.F32.PACK_AB R9, R9, R14 ;  /* 0x0000000e0909723e */ /* 0x000fe200000010ff */
[----:B------:R-:W-:Y:S01]  /*7910*/  FMUL.FTZ R4, R221, R4 ;  /* 0x00000004dd047220 */ /* 0x000fe20000410000 */
[----:B------:R-:W-:Y:S01]  /*7920*/  FMUL.FTZ R23, R194, R35 ;  /* 0x00000023c2177220 */ /* 0x000fe20000410000 */
[C---:B------:R-:W-:Y:S01]  /*7930*/  FADD.FTZ R25, -R146.reuse, R25 ;  /* 0x0000001992197221 */ /* 0x040fe20000010100 */
[C---:B------:R-:W-:Y:S01]  /*7940*/  FADD.FTZ R27, -R145.reuse, R27 ;  /* 0x0000001b911b7221 */ /* 0x040fe20000010100 */
[----:B------:R-:W-:Y:S01]  /*7950*/  FADD.FTZ R24, -R146, R24 ;  /* 0x0000001892187221 */ /* 0x000fe20000010100 */
        /* <DEDUP_REMOVED lines=13> */
[----:B------:R-:W-:Y:S01]  /*7a30*/  STS [R164+0x16400], R9 ;  /* 0x01640009a4007388 */ /* 0x000fe20000000800 */
[----:B------:R-:W-:Y:S01]  /*7a40*/  FADD.FTZ R30, -R145, R30 ;  /* 0x0000001e911e7221 */ /* 0x000fe20000010100 */
[----:B------:R-:W-:Y:S01]  /*7a50*/  F2FP.BF16.F32.PACK_AB R23, R23, R34 ;  /* 0x000000221717723e */ /* 0x000fe200000010ff */
[----:B------:R-:W-:Y:S01]  /*7a60*/  FMUL.FTZ R28, R207, R28 ;  /* 0x0000001ccf1c7220 */ /* 0x000fe20000410000 */
[----:B------:R-:W-:Y:S01]  /*7a70*/  STS [R162+0x14000], R133 ;  /* 0x01400085a2007388 */ /* 0x000fe20000000800 */
[----:B------:R-:W-:Y:S01]  /*7a80*/  F2FP.BF16.F32.PACK_AB R20, R5, R6 ;  /* 0x000000060514723e */ /* 0x000fe200000010ff */
        /* <DEDUP_REMOVED lines=20> */
[C---:B------:R-:W-:Y:S01]  /*7bd0*/  FADD.FTZ R40, -R146.reuse, R40 ;  /* 0x0000002892287221 */ /* 0x040fe20000010100 */
        /* <DEDUP_REMOVED lines=9> */
[C---:B------:R-:W-:Y:S01]  /*7c70*/  FADD.FTZ R47, -R145.reuse, R47 ;  /* 0x0000002f912f7221 */ /* 0x040fe20000010100 */
        /* <DEDUP_REMOVED lines=39> */
[----:B------:R-:W-:Y:S01]  /*7ef0*/  LOP3.LUT R0, R0, 0x38, R174, 0x78, !PT ;  /* 0x0000003800007812 */ /* 0x000fe200078e78ae */
        /* <DEDUP_REMOVED lines=161> */
.L_x_744:
[----:B------:R-:W-:Y:S01]  /*8910*/  LDSM.16.M88.4 R32, [R152+0x14000] ;  /* 0x014000009820783b */ /* 0x000fe20000000200 */
[----:B------:R-:W-:Y:S01]  /*8920*/  PLOP3.LUT P2, PT, PT, PT, UP0, 0x80, 0x8 ;  /* 0x000000000008781c */ /* 0x000fe20003f4f008 */
[----:B------:R-:W-:Y:S01]  /*8930*/  IMAD.MOV.U32 R157, RZ, RZ, 0x4 ;  /* 0x00000004ff9d7424 */ /* 0x000fe200078e00ff */
[----:B------:R-:W-:Y:S01]  /*8940*/  ULOP3.LUT UR11, UR39, 0x1, URZ, 0xc0, !UPT ;  /* 0x00000001270b7892 */ /* 0x000fe2000f8ec0ff */
[----:B------:R-:W-:Y:S01]  /*8950*/  VIADD R176, R176, 0xffffff80 ;  /* 0xffffff80b0b07836 */ /* 0x000fe20000000000 */
        /* <DEDUP_REMOVED lines=11> */
[----:B------:R-:W-:Y:S01]  /*8a10*/  LDSM.16.M88.4 R56, [R148+0x14000] ;  /* 0x014000009438783b */ /* 0x000fe20000000200 */
[-C--:B-1----:R-:W-:Y:S04]  /*8a20*/  HMMA.16816.F32.BF16 R4, R32, R16.reuse, RZ ;  /* 0x000000102004723c */ /* 0x082fe800000418ff */
[----:B------:R-:W1:Y:S05]  /*8a30*/  LDSM.16.MT88.4 R60, [R2+0xd000] ;  /* 0x00d00000023c783b */ /* 0x000e6a0000004200 */
[----:B------:R-:W1:Y:S01]  /*8a40*/  LDSM.16.M88.4 R64, [R148+0x16000] ;  /* 0x016000009440783b */ /* 0x000e620000000200 */
[C---:B--2---:R-:W-:Y:S04]  /*8a50*/  HMMA.16816.F32.BF16 R8, R28.reuse, R16, RZ ;  /* 0x000000101c08723c */ /* 0x044fe800000418ff */
[----:B------:R-:W2:Y:S04]  /*8a60*/  LDSM.16.MT88.4 R132, [R3+0xd000] ;  /* 0x00d000000384783b */ /* 0x000ea80000004200 */
[-C--:B------:R-:W-:Y:S01]  /*8a70*/  HMMA.16816.F32.BF16 R12, R28, R18.reuse, RZ ;  /* 0x000000121c0c723c */ /* 0x080fe200000418ff */
[----:B------:R-:W-:Y:S07]  /*8a80*/  LDSM.16.M88.4 R136, [R144+0x16000] ;  /* 0x016000009088783b */ /* 0x000fee0000000200 */
        /* <DEDUP_REMOVED lines=14> */
[----:B------:R-:W4:Y:S07]  /*8b70*/  LDSM.16.MT88.4 R48, [R3+0xd800] ;  /* 0x00d800000330783b */ /* 0x000f2e0000004200 */
        /* <DEDUP_REMOVED lines=8> */
[-C--:B--2---:R-:W-:Y:S08]  /*8c00*/  HMMA.16816.F32.BF16 R20, R56, R132.reuse, R20 ;  /* 0x000000843814723c */ /* 0x084ff00000041814 */
[C---:B------:R-:W-:Y:S08]  /*8c10*/  HMMA.16816.F32.BF16 R24, R64.reuse, R132, R24 ;  /* 0x000000844018723c */ /* 0x040ff00000041818 */
[-C--:B------:R-:W-:Y:S08]  /*8c20*/  HMMA.16816.F32.BF16 R28, R64, R134.reuse, R28 ;  /* 0x00000086401c723c */ /* 0x080ff0000004181c */
[----:B------:R-:W-:Y:S01]  /*8c30*/  HMMA.16816.F32.BF16 R32, R56, R134, R32 ;  /* 0x000000863820723c */ /* 0x000fe20000041820 */
[----:B------:R-:W1:Y:S07]  /*8c40*/  LDSM.16.M88.4 R56, [R152+0x1a000] ;  /* 0x01a000009838783b */ /* 0x000e6e0000000200 */
[-C--:B---3--:R-:W-:Y:S08]  /*8c50*/  HMMA.16816.F32.BF16 R4, R36, R44.reuse, R4 ;  /* 0x0000002c2404723c */ /* 0x088ff00000041804 */
[C---:B------:R-:W-:Y:S08]  /*8c60*/  HMMA.16816.F32.BF16 R8, R136.reuse, R44, R8 ;  /* 0x0000002c8808723c */ /* 0x040ff00000041808 */
[-C--:B------:R-:W-:Y:S08]  /*8c70*/  HMMA.16816.F32.BF16 R12, R136, R46.reuse, R12 ;  /* 0x0000002e880c723c */ /* 0x080ff0000004180c */
[C---:B------:R-:W-:Y:S01]  /*8c80*/  HMMA.16816.F32.BF16 R16, R36.reuse, R46, R16 ;  /* 0x0000002e2410723c */ /* 0x040fe20000041810 */
[----:B------:R-:W2:Y:S07]  /*8c90*/  LDSM.16.MT88.4 R44, [R3+0xe000] ;  /* 0x00e00000032c783b */ /* 0x000eae0000004200 */
[-C--:B----4-:R-:W-:Y:S08]  /*8ca0*/  HMMA.16816.F32.BF16 R20, R36, R48.reuse, R20 ;  /* 0x000000302414723c */ /* 0x090ff00000041814 */
        /* <DEDUP_REMOVED lines=8> */
[----:B------:R-:W3:Y:S02]  /*8d30*/  LDSM.16.MT88.4 R48, [R2+0xe800] ;  /* 0x00e800000230783b */ /* 0x000ee40000004200 */
[-C--:B------:R-:W-:Y:S05]  /*8d40*/  HMMA.16816.F32.BF16 R4, R40, R52.reuse, R4 ;  /* 0x000000342804723c */ /* 0x080fea0000041804 */
        /* <DEDUP_REMOVED lines=9> */
[----:B------:R1:W4:Y:S03]  /*8de0*/  LDSM.16.M88.4 R52, [R154+0x1a000] ;  /* 0x01a000009a34783b */ /* 0x0003260000000200 */
[C---:B------:R-:W-:Y:S02]  /*8df0*/  LEA.HI.X.SX32 R165, R145.reuse, R167, 0x5, P1 ;  /* 0x000000a791a57211 */ /* 0x040fe400008f2eff */
[C---:B------:R-:W-:Y:S02]  /*8e00*/  LEA R162, P1, R145.reuse, R164, 0x5 ;  /* 0x000000a491a27211 */ /* 0x040fe400078228ff */
[-C--:B--2---:R-:W-:Y:S03]  /*8e10*/  HMMA.16816.F32.BF16 R20, R40, R44.reuse, R20 ;  /* 0x0000002c2814723c */ /* 0x084fe60000041814 */
[C---:B------:R-:W-:Y:S02]  /*8e20*/  LEA.HI.X.SX32 R163, R145.reuse, R165, 0x5, P1 ;  /* 0x000000a591a37211 */ /* 0x040fe400008f2eff */
[C---:B------:R-:W-:Y:S03]  /*8e30*/  LEA R158, P1, R145.reuse, R162, 0x5 ;  /* 0x000000a2919e7211 */ /* 0x040fe600078228ff */
[C---:B------:R-:W-:Y:S04]  /*8e40*/  HMMA.16816.F32.BF16 R24, R56.reuse, R44, R24 ;  /* 0x0000002c3818723c */ /* 0x040fe80000041818 */
[C---:B------:R-:W-:Y:S04]  /*8e50*/  LEA.HI.X.SX32 R159, R145.reuse, R163, 0x5, P1 ;  /* 0x000000a3919f7211 */ /* 0x040fe800008f2eff */
[-C--:B------:R-:W-:Y:S01]  /*8e60*/  HMMA.16816.F32.BF16 R28, R56, R46.reuse, R28 ;  /* 0x0000002e381c723c */ /* 0x080fe2000004181c */
[----:B------:R-:W2:Y:S02]  /*8e70*/  LDSM.16.MT88.4 R56, [R3+0xe800] ;  /* 0x00e800000338783b */ /* 0x000ea40000004200 */
[C---:B-1----:R-:W-:Y:S04]  /*8e80*/  LEA R154, P1, R145.reuse, R158, 0x5 ;  /* 0x0000009e919a7211 */ /* 0x042fe800078228ff */
[C---:B------:R-:W-:Y:S01]  /*8e90*/  LEA.HI.X.SX32 R155, R145.reuse, R159, 0x5, P1 ;  /* 0x0000009f919b7211 */ /* 0x040fe200008f2eff */
[----:B------:R-:W-:Y:S01]  /*8ea0*/  HMMA.16816.F32.BF16 R32, R40, R46, R32 ;  /* 0x0000002e2820723c */ /* 0x000fe20000041820 */
[----:B------:R-:W-:Y:S03]  /*8eb0*/  LDSM.16.M88.4 R40, [R148+0x18000] ;  /* 0x018000009428783b */ /* 0x000fe60000000200 */
[C---:B------:R-:W-:Y:S02]  /*8ec0*/  LEA R150, P1, R145.reuse, R154, 0x5 ;  /* 0x0000009a91967211 */ /* 0x040fe400078228ff */
[----:B------:R-:W1:Y:S02]  /*8ed0*/  LDSM.16.MT88.4 R44, [R2+0xf000] ;  /* 0x00f00000022c783b */ /* 0x000e640000004200 */
[-C--:B---3--:R-:W-:Y:S05]  /*8ee0*/  HMMA.16816.F32.BF16 R4, R36, R48.reuse, R4 ;  /* 0x000000302404723c */ /* 0x088fea0000041804 */
[C---:B------:R-:W-:Y:S02]  /*8ef0*/  LEA.HI.X.SX32 R151, R145.reuse, R155, 0x5, P1 ;  /* 0x0000009b91977211 */ /* 0x040fe400008f2eff */
[C---:B------:R-:W-:Y:S01]  /*8f00*/  LEA R146, P1, R145.reuse, R150, 0x5 ;  /* 0x0000009691927211 */ /* 0x040fe200078228ff */
[C---:B----4-:R-:W-:Y:S04]  /*8f10*/  HMMA.16816.F32.BF16 R8, R52.reuse, R48, R8 ;  /* 0x000000303408723c */ /* 0x050fe80000041808 */
        /* <DEDUP_REMOVED lines=15> */
[----:B------:R-:W-:Y:S02]  /*9010*/  LDSM.16.M88.4 R52, [R144+0x1a000] ;  /* 0x01a000009034783b */ /* 0x000fe40000000200 */
[C---:B---3--:R-:W-:Y:S04]  /*9020*/  LEA R148, P1, R145.reuse, R132, 0x5 ;  /* 0x0000008491947211 */ /* 0x048fe800078228ff */
[C---:B------:R-:W-:Y:S01]  /*9030*/  LEA.HI.X.SX32 R149, R145.reuse, R133, 0x5, P1 ;  /* 0x0000008591957211 */ /* 0x040fe200008f2eff */
[----:B------:R-:W-:Y:S01]  /*9040*/  HMMA.16816.F32.BF16 R32, R36, R58, R32 ;  /* 0x0000003a2420723c */ /* 0x000fe20000041820 */
[----:B------:R-:W-:Y:S03]  /*9050*/  LDSM.16.M88.4 R36, [R144+0x18000] ;  /* 0x018000009024783b */ /* 0x000fe60000000200 */
[C---:B------:R-:W-:Y:S04]  /*9060*/  IMAD.WIDE R184, R145.reuse, -0x1c0, R148 ;  /* 0xfffffe4091b87825 */ /* 0x040fe800078e0294 */
[-C--:B-1----:R-:W-:Y:S05]  /*9070*/  HMMA.16816.F32.BF16 R4, R40, R44.reuse, R4 ;  /* 0x0000002c2804723c */ /* 0x082fea0000041804 */
[C---:B------:R-:W-:Y:S03]  /*9080*/  LEA R66, P1, R145.reuse, R184, 0x5 ;  /* 0x000000b891427211 */ /* 0x040fe600078228ff */
[C---:B----4-:R-:W-:Y:S04]  /*9090*/  HMMA.16816.F32.BF16 R8, R48.reuse, R44, R8 ;  /* 0x0000002c3008723c */ /* 0x050fe80000041808 */
[C---:B------:R-:W-:Y:S02]  /*90a0*/  LEA.HI.X.SX32 R67, R145.reuse, R185, 0x5, P1 ;  /* 0x000000b991437211 */ /* 0x040fe400008f2eff */
[C---:B------:R-:W-:Y:S02]  /*90b0*/  LEA R64, P1, R145.reuse, R66, 0x5 ;  /* 0x0000004291407211 */ /* 0x040fe400078228ff */
[-C--:B------:R-:W-:Y:S03]  /*90c0*/  HMMA.16816.F32.BF16 R12, R48, R46.reuse, R12 ;  /* 0x0000002e300c723c */ /* 0x080fe6000004180c */
[C---:B------:R-:W-:Y:S05]  /*90d0*/  LEA.HI.X.SX32 R65, R145.reuse, R67, 0x5, P1 ;  /* 0x0000004391417211 */ /* 0x040fea00008f2eff */
[C---:B------:R-:W-:Y:S01]  /*90e0*/  HMMA.16816.F32.BF16 R16, R40.reuse, R46, R16 ;  /* 0x0000002e2810723c */ /* 0x040fe20000041810 */
[----:B------:R1:W2:Y:S07]  /*90f0*/  LDSM.16.MT88.4 R44, [R2+0xf800] ;  /* 0x00f80000022c783b */ /* 0x0002ae0000004200 */
[-C--:B------:R-:W-:Y:S08]  /*9100*/  HMMA.16816.F32.BF16 R20, R40, R60.reuse, R20 ;  /* 0x0000003c2814723c */ /* 0x080ff00000041814 */
[C---:B------:R-:W-:Y:S04]  /*9110*/  HMMA.16816.F32.BF16 R24, R48.reuse, R60, R24 ;  /* 0x0000003c3018723c */ /* 0x040fe80000041818 */
[C---:B------:R-:W-:Y:S04]  /*9120*/  LEA R60, P1, R145.reuse, R64, 0x5 ;  /* 0x00000040913c7211 */ /* 0x040fe800078228ff */
[-C--:B------:R-:W-:Y:S03]  /*9130*/  HMMA.16816.F32.BF16 R28, R48, R62.reuse, R28 ;  /* 0x0000003e301c723c */ /* 0x080fe6000004181c */
[C---:B------:R-:W-:Y:S02]  /*9140*/  LEA.HI.X.SX32 R61, R145.reuse, R65, 0x5, P1 ;  /* 0x00000041913d7211 */ /* 0x040fe400008f2eff */
[C---:B------:R-:W-:Y:S02]  /*9150*/  LEA R58, P1, R145.reuse, R60, 0x5 ;  /* 0x0000003c913a7211 */ /* 0x040fe400078228ff */
[----:B-1----:R-:W-:Y:S01]  /*9160*/  @P2 SHF.R.U32.HI R2, RZ, 0x2, R175 ;  /* 0x00000002ff022819 */ /* 0x002fe200000116af */
[----:B------:R-:W-:Y:S01]  /*9170*/  HMMA.16816.F32.BF16 R32, R40, R62, R32 ;  /* 0x0000003e2820723c */ /* 0x000fe20000041820 */
[----:B------:R1:W3:Y:S03]  /*9180*/  LDSM.16.MT88.4 R40, [R3+0xf800] ;  /* 0x00f800000328783b */ /* 0x0002e60000004200 */
[C---:B------:R-:W-:Y:S02]  /*9190*/  LEA.HI.X.SX32 R59, R145.reuse, R61, 0x5, P1 ;  /* 0x0000003d913b7211 */ /* 0x040fe400008f2eff */
[C---:B------:R-:W-:Y:S02]  /*91a0*/  LEA R56, P1, R145.reuse, R58, 0x5 ;  /* 0x0000003a91387211 */ /* 0x040fe400078228ff */
[----:B------:R-:W-:Y:S01]  /*91b0*/  @P2 LOP3.LUT R244, R140, 0x7, R2, 0xf8, !PT ;  /* 0x000000078cf42812 */ /* 0x000fe200078ef802 */
[-C--:B--2---:R-:W-:Y:S05]  /*91c0*/  HMMA.16816.F32.BF16 R4, R36, R44.reuse, R4 ;  /* 0x0000002c2404723c */ /* 0x084fea0000041804 */
[C---:B------:R-:W-:Y:S02]  /*91d0*/  LEA.HI.X.SX32 R57, R145.reuse, R59, 0x5, P1 ;  /* 0x0000003b91397211 */ /* 0x040fe400008f2eff */
[C---:B------:R-:W-:Y:S01]  /*91e0*/  LEA R50, P1, R145.reuse, R56, 0x5 ;  /* 0x0000003891327211 */ /* 0x040fe200078228ff */
[C---:B------:R-:W-:Y:S04]  /*91f0*/  HMMA.16816.F32.BF16 R8, R52.reuse, R44, R8 ;  /* 0x0000002c3408723c */ /* 0x040fe80000041808 */
[C---:B------:R-:W-:Y:S02]  /*9200*/  LEA.HI.X.SX32 R51, R145.reuse, R57, 0x5, P1 ;  /* 0x0000003991337211 */ /* 0x040fe400008f2eff */
[C---:B------:R-:W-:Y:S01]  /*9210*/  LEA R48, P1, R145.reuse, R50, 0x5 ;  /* 0x0000003291307211 */ /* 0x040fe200078228ff */
[----:B-1----:R-:W-:Y:S01]  /*9220*/  @P2 IMAD.WIDE.U32 R2, R244, R157, UR44 ;  /* 0x0000002cf4022e25 */ /* 0x002fe2000f8e009d */
[-C--:B------:R-:W-:Y:S01]  /*9230*/  HMMA.16816.F32.BF16 R12, R52, R46.reuse, R12 ;  /* 0x0000002e340c723c */ /* 0x080fe2000004180c */
[----:B------:R-:W-:Y:S01]  /*9240*/  @UP0 UMOV UR44, UR12 ;  /* 0x0000000c002c0c82 */ /* 0x000fe20008000000 */
[----:B------:R-:W-:Y:S01]  /*9250*/  @UP0 UMOV UR45, UR11 ;  /* 0x0000000b002d0c82 */ /* 0x000fe20008000000 */
[C---:B------:R-:W-:Y:S01]  /*9260*/  LEA.HI.X.SX32 R49, R145.reuse, R51, 0x5, P1 ;  /* 0x0000003391317211 */ /* 0x040fe200008f2eff */
[----:B------:R-:W5:Y:S04]  /*9270*/  @P2 LDG.E R252, desc[UR28][R2.64+-0x200] ;  /* 0xfffe001c02fc2981 */ /* 0x000f68000c1e1900 */
[C---:B------:R-:W-:Y:S01]  /*9280*/  HMMA.16816.F32.BF16 R16, R36.reuse, R46, R16 ;  /* 0x0000002e2410723c */ /* 0x040fe20000041810 */
[----:B------:R-:W5:Y:S03]  /*9290*/  @P2 LDG.E R251, desc[UR28][R2.64+-0x1e0] ;  /* 0xfffe201c02fb2981 */ /* 0x000f66000c1e1900 */
[C---:B------:R-:W-:Y:S02]  /*92a0*/  LEA R46, P1, R145.reuse, R48, 0x5 ;  /* 0x00000030912e7211 */ /* 0x040fe400078228ff */
[----:B------:R-:W5:Y:S02]  /*92b0*/  @P2 LDG.E R250, desc[UR28][R2.64+-0x100] ;  /* 0xffff001c02fa2981 */ /* 0x000f64000c1e1900 */
[-C--:B---3--:R-:W-:Y:S03]  /*92c0*/  HMMA.16816.F32.BF16 R20, R36, R40.reuse, R20 ;  /* 0x000000282414723c */ /* 0x088fe60000041814 */
[----:B------:R1:W5:Y:S01]  /*92d0*/  @P2 LDG.E R249, desc[UR28][R2.64+-0xe0] ;  /* 0xffff201c02f92981 */ /* 0x000362000c1e1900 */
[C---:B------:R-:W-:Y:S04]  /*92e0*/  LEA.HI.X.SX32 R47, R145.reuse, R49, 0x5, P1 ;  /* 0x00000031912f7211 */ /* 0x040fe800008f2eff */
[----:B------:R-:W-:Y:S01]  /*92f0*/  REDG.E.ADD.F32.FTZ.RN.STRONG.GPU desc[UR28][R224.64], R4 ;  /* 0x00000004e00079a6 */ /* 0x000fe2000c12f31c */
[C---:B------:R-:W-:Y:S01]  /*9300*/  LEA R44, P1, R145.reuse, R46, 0x5 ;  /* 0x0000002e912c7211 */ /* 0x040fe200078228ff */
[C---:B------:R-:W-:Y:S03]  /*9310*/  HMMA.16816.F32.BF16 R24, R52.reuse, R40, R24 ;  /* 0x000000283418723c */ /* 0x040fe60000041818 */
[----:B------:R-:W-:Y:S01]  /*9320*/  REDG.E.ADD.F32.FTZ.RN.STRONG.GPU desc[UR28][R182.64], R5 ;  /* 0x00000005b60079a6 */ /* 0x000fe2000c12f31c */
[C---:B------:R-:W-:Y:S04]  /*9330*/  LEA.HI.X.SX32 R45, R145.reuse, R47, 0x5, P1 ;  /* 0x0000002f912d7211 */ /* 0x040fe800008f2eff */
[----:B------:R2:W-:Y:S01]  /*9340*/  REDG.E.ADD.F32.FTZ.RN.STRONG.GPU desc[UR28][R180.64], R6 ;  /* 0x00000006b40079a6 */ /* 0x0005e2000c12f31c */
[C---:B------:R-:W-:Y:S01]  /*9350*/  LEA R40, P1, R145.reuse, R44, 0x5 ;  /* 0x0000002c91287211 */ /* 0x040fe200078228ff */
[-C--:B------:R-:W-:Y:S03]  /*9360*/  HMMA.16816.F32.BF16 R28, R52, R42.reuse, R28 ;  /* 0x0000002a341c723c */ /* 0x080fe6000004181c */
[----:B------:R3:W-:Y:S01]  /*9370*/  REDG.E.ADD.F32.FTZ.RN.STRONG.GPU desc[UR28][R178.64], R7 ;  /* 0x00000007b20079a6 */ /* 0x0007e2000c12f31c */
[C---:B------:R-:W-:Y:S04]  /*9380*/  LEA.HI.X.SX32 R41, R145.reuse, R45, 0x5, P1 ;  /* 0x0000002d91297211 */ /* 0x040fe800008f2eff */
[----:B------:R4:W-:Y:S01]  /*9390*/  REDG.E.ADD.F32.FTZ.RN.STRONG.GPU desc[UR28][R166.64], R8 ;  /* 0x00000008a60079a6 */ /* 0x0009e2000c12f31c */
[----:B------:R-:W-:Y:S04]  /*93a0*/  HMMA.16816.F32.BF16 R32, R36, R42, R32 ;  /* 0x0000002a2420723c */ /* 0x000fe80000041820 */
        /* <DEDUP_REMOVED lines=142> */
[----:B------:R-:W2:Y:S01]  /*9c90*/  LDL R62, [R1+0x8] ;  /* 0x00000800013e7983 */ /* 0x000ea20000100800 */
[----:B------:R-:W1:Y:S01]  /*9ca0*/  LDCU UR5, c[0x0][0x500] ;  /* 0x0000a000ff0577ac */ /* 0x000e620008000800 */
[C---:B------:R-:W-:Y:S01]  /*9cb0*/  IMAD.SHL.U32 R3, R175.reuse, 0x10, RZ ;  /* 0x00000010af037824 */ /* 0x040fe200078e00ff */
        /* <DEDUP_REMOVED lines=116> */
[----:B--2---:R-:W-:-:S13]  /*a400*/  ISETP.NE.AND P0, PT, R62, -0x1, PT ;  /* 0xffffffff3e00780c */ /* 0x004fda0003f05270 */
[----:B---3--:R-:W-:Y:S05]  /*a410*/  @P0 BRA `(.L_x_746) ;  /* 0x0000000000400947 */ /* 0x008fea0003800000 */
        /* <DEDUP_REMOVED lines=16> */
.L_x_746:
[----:B------:R-:W1:Y:S01]  /*a520*/  LDCU.64 UR12, c[0x0][0x5c0] ;  /* 0x0000b800ff0c77ac */ /* 0x000e620008000a00 */
[----:B------:R-:W-:-:S05]  /*a530*/  IADD3 R2, PT, PT, R62, UR34, RZ ;  /* 0x000000223e027c10 */ /* 0x000fca000fffe0ff */
[C---:B-1----:R-:W-:Y:S02]  /*a540*/  IMAD R0, R2.reuse, UR13, RZ ;  /* 0x0000000d02007c24 */ /* 0x042fe4000f8e02ff */
[----:B------:R-:W-:-:S05]  /*a550*/  IMAD.WIDE.U32 R2, R2, UR12, RZ ;  /* 0x0000000c02027c25 */ /* 0x000fca000f8e00ff */
[----:B------:R-:W-:Y:S02]  /*a560*/  IADD3 R7, PT, PT, R3, R0, RZ ;  /* 0x0000000003077210 */ /* 0x000fe40007ffe0ff */
[----:B------:R-:W-:Y:S02]  /*a570*/  MOV R6, R2 ;  /* 0x0000000200067202 */ /* 0x000fe40000000f00 */
.L_x_747:
        /* <DEDUP_REMOVED lines=17> */
.L_x_748:
[----:B------:R-:W1:Y:S01]  /*a690*/  LDCU.64 UR10, c[0x0][0x5c8] ;  /* 0x0000b900ff0a77ac */ /* 0x000e620008000a00 */
[----:B------:R-:W-:-:S05]  /*a6a0*/  IADD3 R2, PT, PT, R62, UR34, RZ ;  /* 0x000000223e027c10 */ /* 0x000fca000fffe0ff */
[C---:B-1----:R-:W-:Y:S02]  /*a6b0*/  IMAD R0, R2.reuse, UR11, RZ ;  /* 0x0000000b02007c24 */ /* 0x042fe4000f8e02ff */
[----:B------:R-:W-:-:S05]  /*a6c0*/  IMAD.WIDE.U32 R2, R2, UR10, RZ ;  /* 0x0000000a02027c25 */ /* 0x000fca000f8e00ff */
[----:B------:R-:W-:Y:S02]  /*a6d0*/  IADD3 R21, PT, PT, R3, R0, RZ ;  /* 0x0000000003157210 */ /* 0x000fe40007ffe0ff */
[----:B------:R-:W-:-:S07]  /*a6e0*/  MOV R20, R2 ;  /* 0x0000000200147202 */ /* 0x000fce0000000f00 */
.L_x_749:
        /* <DEDUP_REMOVED lines=44> */
.L_x_751:
[----:B------:R-:W-:Y:S05]  /*a9b0*/  BSYNC.RECONVERGENT B0 ;  /* 0x0000000000007941 */ /* 0x000fea0003800200 */
.L_x_750:
        /* <DEDUP_REMOVED lines=12> */
.L_x_753:
[----:B------:R-:W-:Y:S05]  /*aa80*/  BSYNC.RECONVERGENT B0 ;  /* 0x0000000000007941 */ /* 0x000fea0003800200 */
.L_x_752:
        /* <DEDUP_REMOVED lines=14> */
.L_x_755:
[----:B------:R-:W-:Y:S05]  /*ab70*/  BSYNC.RECONVERGENT B0 ;  /* 0x0000000000007941 */ /* 0x000fea0003800200 */
.L_x_754:
        /* <DEDUP_REMOVED lines=15> */
.L_x_757:
[----:B------:R-:W-:Y:S05]  /*ac70*/  BSYNC.RECONVERGENT B0 ;  /* 0x0000000000007941 */ /* 0x000fea0003800200 */
.L_x_756:
        /* <DEDUP_REMOVED lines=32> */
.L_x_759:
[----:B------:R-:W-:Y:S05]  /*ae80*/  BSYNC.RECONVERGENT B0 ;  /* 0x0000000000007941 */ /* 0x000fea0003800200 */
.L_x_758:
        /* <DEDUP_REMOVED lines=12> */
.L_x_761:
[----:B------:R-:W-:Y:S05]  /*af50*/  BSYNC.RECONVERGENT B0 ;  /* 0x0000000000007941 */ /* 0x000fea0003800200 */
.L_x_760:
        /* <DEDUP_REMOVED lines=11> */
.L_x_702:
[----:B------:R-:W-:Y:S05]  /*b010*/  BSYNC.RECONVERGENT B1 ;  /* 0x0000000000017941 */ /* 0x000fea0003800200 */
.L_x_676:
        /* <DEDUP_REMOVED lines=11> */
.L_x_763:
        /* <DEDUP_REMOVED lines=11> */
.L_x_2764:


//--------------------- .text._ZN5flash44flash_bwd_dq_dk_dv_loop_seqk_parallel_kernelI23Flash_bwd_kernel_traitsILi64ELi128ELi128ELi8ELi4ELi4ELi4ELb0ELb0EN7cutlass10bfloat16_tE19Flash_kernel_traitsILi64ELi128ELi128ELi8ES3_EELb0ELb0ELb1ELb0ELb0ELb1ELb0EEEvNS_16Flash_bwd_paramsE --------------------------
	.section	.text._ZN5flash44flash_bwd_dq_dk_dv_loop_seqk_parallel_kernelI23Flash_bwd_kernel_traitsILi64ELi128ELi128ELi8ELi4ELi4ELi4ELb0ELb0EN7cutlass10bfloat16_tE19Flash_kernel_traitsILi64ELi128ELi128ELi8ES3_EELb0ELb0ELb1ELb0ELb0ELb1ELb0EEEvNS_16Flash_bwd_paramsE,"ax",@progbits
	.align	128
        .global         _ZN5flash44flash_bwd_dq_dk_dv_loop_seqk_parallel_kernelI23Flash_bwd_kernel_traitsILi64ELi128ELi128ELi8ELi4ELi4ELi4ELb0ELb0EN7cutlass10bfloat16_tE19Flash_kernel_traitsILi64ELi128ELi128ELi8ES3_EELb0ELb0ELb1ELb0ELb0ELb1ELb0EEEvNS_16Flash_bwd_paramsE
        .type           _ZN5flash44flash_bwd_dq_dk_dv_loop_seqk_parallel_kernelI23Flash_bwd_kernel_traitsILi64ELi128ELi128ELi8ELi4ELi4ELi4ELb0ELb0EN7cutlass10bfloat16_tE19Flash_kernel_traitsILi64ELi128ELi128ELi8ES3_EELb0ELb0ELb1ELb0ELb0ELb1ELb0EEEvNS_16Flash_bwd_paramsE,@function
        .size           _ZN5flash44flash_bwd_dq_dk_dv_loop_seqk_parallel_kernelI23Flash_bwd_kernel_traitsILi64ELi128ELi128ELi8ELi4ELi4ELi4ELb0ELb0EN7cutlass10bfloat16_tE19Flash_kernel_traitsILi64ELi128ELi128ELi8ES3_EELb0ELb0ELb1ELb0ELb0ELb1ELb0EEEvNS_16Flash_bwd_paramsE,(.L_x_2765 - _ZN5flash44flash_bwd_dq_dk_dv_loop_seqk_parallel_kernelI23Flash_bwd_kernel_traitsILi64ELi128ELi128ELi8ELi4ELi4ELi4ELb0ELb0EN7cutlass10bfloat16_tE19Flash_kernel_traitsILi64ELi128ELi128ELi8ES3_EELb0ELb0ELb1ELb0ELb0ELb1ELb0EEEvNS_16Flash_bwd_paramsE)
        .other          _ZN5flash44flash_bwd_dq_dk_dv_loop_seqk_parallel_kernelI23Flash_bwd_kernel_traitsILi64ELi128ELi128ELi8ELi4ELi4ELi4ELb0ELb0EN7cutlass10bfloat16_tE19Flash_kernel_traitsILi64ELi128ELi128ELi8ES3_EELb0ELb0ELb1ELb0ELb0ELb1ELb0EEEvNS_16Flash_bwd_paramsE,@"STO_CUDA_ENTRY STV_DEFAULT"
_ZN5flash44flash_bwd_dq_dk_dv_loop_seqk_parallel_kernelI23Flash_bwd_kernel_traitsILi64ELi128ELi128ELi8ELi4ELi4ELi4ELb0ELb0EN7cutlass10bfloat16_tE19Flash_kernel_traitsILi64ELi128ELi128ELi8ES3_EELb0ELb0ELb1ELb0ELb0ELb1ELb0EEEvNS_16Flash_bwd_paramsE:
.text._ZN5flash44flash_bwd_dq_dk_dv_loop_seqk_parallel_kernelI23Flash_bwd_kernel_traitsILi64ELi128ELi128ELi8ELi4ELi4ELi4ELb0ELb0EN7cutlass10bfloat16_tE19Flash_kernel_traitsILi64ELi128ELi128ELi8ES3_EELb0ELb0ELb1ELb0ELb0ELb1ELb0EEEvNS_16Flash_bwd_paramsE:
        /* <DEDUP_REMOVED lines=48> */
.L_x_813:
        /* <DEDUP_REMOVED lines=26> */
[----:B------:R-:W-:Y:S01]  /*04a0*/  UMOV UR45, 0xffffffff ;  /* 0xffffffff002d7882 */ /* 0x000fe20000000000 */
[----:B------:R-:W-:Y:S01]  /*04b0*/  UMOV UR41, 0xffffffff ;  /* 0xffffffff00297882 */ /* 0x000fe20000000000 */
[----:B----4-:R-:W-:-:S04]  /*04c0*/  @!UP0 UISETP.NE.U32.AND UP1, UPT, UR8, URZ, UPT ;  /* 0x000000ff0800828c */ /* 0x010fc8000bf25070 */
[----:B------:R-:W-:-:S04]  /*04d0*/  @!UP0 UISETP.NE.AND.EX UP1, UPT, UR9, URZ, UPT, UP1 ;  /* 0x000000ff0900828c */ /* 0x000fc8000bf25310 */
        /* <DEDUP_REMOVED lines=22> */
.L_x_764:
        /* <DEDUP_REMOVED lines=15> */
[----:B------:R-:W-:-:S04]  /*0730*/  UIADD3 UR9, UPT, UPT, UR9, 0x7f, URZ ;  /* 0x0000007f09097890 */ /* 0x000fc8000fffe0ff */
[----:B------:R-:W-:-:S04]  /*0740*/  USHF.R.S32.HI UR8, URZ, 0x1f, UR9 ;  /* 0x0000001fff087899 */ /* 0x000fc80008011409 */
[----:B------:R-:W-:-:S04]  /*0750*/  ULEA.HI UR8, UR8, UR9, URZ, 0x7 ;  /* 0x0000000908087291 */ /* 0x000fc8000f8f38ff */
[----:B------:R-:W-:-:S04]  /*0760*/  USHF.R.S32.HI UR8, URZ, 0x7, UR8 ;  /* 0x00000007ff087899 */ /* 0x000fc80008011408 */
[----:B------:R-:W-:-:S04]  /*0770*/  UISETP.LT.AND UP0, UPT, UR10, UR8, UPT ;  /* 0x000000080a00728c */ /* 0x000fc8000bf01270 */
[----:B------:R-:W-:Y:S01]  /*0780*/  USEL UR44, UR10, UR8, UP0 ;  /* 0x000000080a2c7287 */ /* 0x000fe20008000000 */
[----:B------:R-:W1:Y:S02]  /*0790*/  @!UP1 LDCU.64 UR10, c[0x0][0x398] ;  /* 0x00007300ff0a97ac */ /* 0x000e640008000a00 */
[----:B------:R-:W2:Y:S01]  /*07a0*/  @UP1 LDCU.64 UR8, c[0x0][0x3b0] ;  /* 0x00007600ff0817ac */ /* 0x000ea20008000a00 */
[----:B------:R-:W-:Y:S02]  /*07b0*/  ULEA UR12, UR44, 0xffffff80, 0x7 ;  /* 0xffffff802c0c7891 */ /* 0x000fe4000f8e38ff */
[----:B-1----:R-:W-:Y:S02]  /*07c0*/  @!UP1 UIMAD.WIDE.U32 UR50, UR38, UR10, URZ ;  /* 0x0000000a263292a5 */ /* 0x002fe4000f8e00ff */
[----:B--2---:R-:W-:Y:S02]  /*07d0*/  @UP1 UIMAD.WIDE.U32 UR14, UR45, UR8, URZ ;  /* 0x000000082d0e12a5 */ /* 0x004fe4000f8e00ff */
[----:B------:R-:W-:-:S02]  /*07e0*/  @!UP1 UIMAD UR13, UR38, UR11, UR51 ;  /* 0x0000000b260d92a4 */ /* 0x000fc4000f8e0233 */
[----:B------:R-:W-:Y:S02]  /*07f0*/  @UP1 UIMAD UR13, UR45, UR9, UR15 ;  /* 0x000000092d0d12a4 */ /* 0x000fe4000f8e020f */
[----:B------:R-:W-:Y:S01]  /*0800*/  USHF.R.S32.HI UR51, URZ, 0x1f, UR12 ;  /* 0x0000001fff337899 */ /* 0x000fe2000801140c */
[----:B------:R-:W-:Y:S01]  /*0810*/  @UP1 UMOV UR50, UR14 ;  /* 0x0000000e00321c82 */ /* 0x000fe20008000000 */
[----:B------:R-:W-:Y:S10]  /*0820*/  BRA.U UP2, `(.L_x_766) ;  /* 0x0000000102307547 */ /* 0x000ff4000b800000 */
        /* <DEDUP_REMOVED lines=12> */
.L_x_766:
[----:B------:R-:W1:Y:S01]  /*08f0*/  LDCU.64 UR16, c[0x0][0x3b8] ;  /* 0x00007700ff1077ac */ /* 0x000e620008000a00 */
[----:B------:R-:W-:-:S04]  /*0900*/  UIADD3 UR8, UPT, UPT, UR40, UR41, URZ ;  /* 0x0000002928087290 */ /* 0x000fc8000fffe0ff */
[----:B-1----:R-:W-:Y:S02]  /*0910*/  UIMAD.WIDE.U32 UR46, UR8, UR16, URZ ;  /* 0x00000010082e72a5 */ /* 0x002fe4000f8e00ff */
[----:B------:R-:W-:-:S04]  /*0920*/  UIMAD UR8, UR8, UR17, URZ ;  /* 0x00000011080872a4 */ /* 0x000fc8000f8e02ff */
[----:B------:R-:W-:-:S06]  /*0930*/  UIADD3 UR8, UPT, UPT, UR47, UR8, URZ ;  /* 0x000000082f087290 */ /* 0x000fcc000fffe0ff */
[----:B------:R-:W-:Y:S02]  /*0940*/  MOV R17, UR8 ;  /* 0x0000000800117c02 */ /* 0x000fe40008000f00 */
.L_x_767:
        /* <DEDUP_REMOVED lines=41> */
.L_x_768:
[----:B------:R-:W1:Y:S01]  /*0be0*/  LDCU.64 UR14, c[0x0][0x3c0] ;  /* 0x00007800ff0e77ac */ /* 0x000e620008000a00 */
[----:B------:R-:W-:-:S04]  /*0bf0*/  UIADD3 UR8, UPT, UPT, UR40, UR41, URZ ;  /* 0x0000002928087290 */ /* 0x000fc8000fffe0ff */
[----:B-1----:R-:W-:Y:S02]  /*0c00*/  UIMAD.WIDE.U32 UR48, UR8, UR14, URZ ;  /* 0x0000000e083072a5 */ /* 0x002fe4000f8e00ff */
[----:B------:R-:W-:-:S04]  /*0c10*/  UIMAD UR8, UR8, UR15, URZ ;  /* 0x0000000f080872a4 */ /* 0x000fc8000f8e02ff */
[----:B------:R-:W-:-:S06]  /*0c20*/  UIADD3 UR8, UPT, UPT, UR49, UR8, URZ ;  /* 0x0000000831087290 */ /* 0x000fcc000fffe0ff */
[----:B------:R-:W-:-:S07]  /*0c30*/  MOV R16, UR8 ;  /* 0x0000000800107c02 */ /* 0x000fce0008000f00 */
.L_x_769:
        /* <DEDUP_REMOVED lines=27> */
.L_x_770:
[----:B------:R-:W-:Y:S02]  /*0df0*/  UIMAD.WIDE.U32 UR54, UR62, UR45, URZ ;  /* 0x0000002d3e3672a5 */ /* 0x000fe4000f8e00ff */
[----:B------:R-:W-:-:S04]  /*0e00*/  UIMAD UR8, UR63, UR45, URZ ;  /* 0x0000002d3f0872a4 */ /* 0x000fc8000f8e02ff */
[----:B------:R-:W-:Y:S02]  /*0e10*/  UIADD3 UR8, UPT, UPT, UR55, UR8, URZ ;  /* 0x0000000837087290 */ /* 0x000fe4000fffe0ff */
.L_x_771:
        /* <DEDUP_REMOVED lines=20> */
.L_x_772:
[----:B------:R-:W1:Y:S01]  /*0f60*/  LDCU UR52, c[0x0][0x434] ;  /* 0x00008680ff3477ac */ /* 0x000e620008000800 */
[----:B------:R-:W-:-:S04]  /*0f70*/  UIMAD UR47, UR38, UR57, UR23 ;  /* 0x00000039262f72a4 */ /* 0x000fc8000f8e0217 */
[----:B-1----:R-:W-:Y:S02]  /*0f80*/  UIMAD UR52, UR47, UR52, URZ ;  /* 0x000000342f3472a4 */ /* 0x002fe4000f8e02ff */
.L_x_773:
        /* <DEDUP_REMOVED lines=11> */
.L_x_774:
[----:B------:R-:W1:Y:S01]  /*1040*/  LDCU UR55, c[0x0][0x444] ;  /* 0x00008880ff3777ac */ /* 0x000e620008000800 */
[----:B------:R-:W-:-:S04]  /*1050*/  UIMAD UR45, UR38, UR57, UR23 ;  /* 0x00000039262d72a4 */ /* 0x000fc8000f8e0217 */
[----:B-1----:R-:W-:-:S12]  /*1060*/  UIMAD UR55, UR45, UR55, URZ ;  /* 0x000000372d3772a4 */ /* 0x002fd8000f8e02ff */
.L_x_775:
        /* <DEDUP_REMOVED lines=10> */
[----:B------:R-:W-:-:S02]  /*1110*/  UIADD3.X UR53, UPT, UPT, UR53, UR8, UR45, UP1, UP0 ;  /* 0x0000000835357290 */ /* 0x000fc40008fe042d */
[----:B------:R-:W-:Y:S02]  /*1120*/  ULEA UR55, UR49, UR55, 0x7 ;  /* 0x0000003731377291 */ /* 0x000fe4000f8e38ff */
[----:B------:R-:W-:Y:S02]  /*1130*/  ULEA UR52, UR49, UR52, 0x7 ;  /* 0x0000003431347291 */ /* 0x000fe4000f8e38ff */
[----:B--2---:R-:W-:-:S04]  /*1140*/  UIADD3 UR47, UPT, UPT, UR39, UR47, URZ ;  /* 0x0000002f272f7290 */ /* 0x004fc8000fffe0ff */
[----:B------:R-:W-:Y:S01]  /*1150*/  UIADD3 UR9, UPT, UPT, UR42, -0x80, -UR47 ;  /* 0xffffff802a097890 */ /* 0x000fe2000fffe82f */
[----:B---3--:R-:W-:-:S03]  /*1160*/  IMAD R8, R2, UR51, RZ ;  /* 0x0000003302087c24 */ /* 0x008fc6000f8e02ff */
[----:B------:R-:W-:Y:S01]  /*1170*/  USHF.R.S32.HI UR8, URZ, 0x1f, UR9 ;  /* 0x0000001fff087899 */ /* 0x000fe20008011409 */
[----:B------:R-:W-:-:S03]  /*1180*/  IMAD R8, R3, UR12, R8 ;  /* 0x0000000c03087c24 */ /* 0x000fc6000f8e0208 */
[----:B------:R-:W-:Y:S01]  /*1190*/  ULEA.HI UR8, UR8, UR9, URZ, 0x7 ;  /* 0x0000000908087291 */ /* 0x000fe2000f8f38ff */
[----:B-1----:R-:W-:Y:S02]  /*11a0*/  IMAD.SHL.U32 R11, R0, 0x8, RZ ;  /* 0x00000008000b7824 */ /* 0x002fe400078e00ff */
[----:B----4-:R-:W-:Y:S01]  /*11b0*/  IMAD R10, R4, UR51, RZ ;  /* 0x00000033040a7c24 */ /* 0x010fe2000f8e02ff */
[----:B------:R-:W-:Y:S02]  /*11c0*/  USHF.R.S32.HI UR45, URZ, 0x7, UR8 ;  /* 0x00000007ff2d7899 */ /* 0x000fe40008011408 */
[----:B------:R-:W-:Y:S01]  /*11d0*/  LOP3.LUT R34, R11, 0x38, RZ, 0xc0, !PT ;  /* 0x000000380b227812 */ /* 0x000fe200078ec0ff */
[----:B------:R-:W-:Y:S01]  /*11e0*/  IMAD R10, R5, UR12, R10 ;  /* 0x0000000c050a7c24 */ /* 0x000fe2000f8e020a */
[----:B------:R-:W-:-:S03]  /*11f0*/  UISETP.LT.AND UP0, UPT, URZ, UR45, UPT ;  /* 0x0000002dff00728c */ /* 0x000fc6000bf01270 */
[----:B------:R-:W-:Y:S01]  /*1200*/  IMAD.WIDE.U32 R12, R2, UR12, R34 ;  /* 0x0000000c020c7c25 */ /* 0x000fe2000f8e0022 */
[----:B------:R-:W1:Y:S02]  /*1210*/  LDCU.64 UR8, c[0x0][0x3c8] ;  /* 0x00007900ff0877ac */ /* 0x000e640008000a00 */
[----:B------:R-:W-:Y:S01]  /*1220*/  IADD3 R14, P0, PT, R12, UR50, RZ ;  /* 0x000000320c0e7c10 */ /* 0x000fe2000ff1e0ff */
[----:B------:R-:W-:Y:S01]  /*1230*/  USEL UR45, URZ, UR45, !UP0 ;  /* 0x0000002dff2d7287 */ /* 0x000fe2000c000000 */
[----:B------:R-:W2:Y:S02]  /*1240*/  LDCU.64 UR50, c[0x0][0x5e8] ;  /* 0x0000bd00ff3277ac */ /* 0x000ea40008000a00 */
[----:B------:R-:W-:Y:S02]  /*1250*/  IADD3.X R15, PT, PT, R13, UR13, R8, P0, !PT ;  /* 0x0000000d0d0f7c10 */ /* 0x000fe400087fe408 */
[----:B------:R-:W3:Y:S01]  /*1260*/  LDC.64 R8, c[0x0][0x5f8] ;  /* 0x00017e00ff087b82 */ /* 0x000ee20000000a00 */
[----:B------:R-:W-:Y:S01]  /*1270*/  IADD3 R20, P0, PT, R34, UR58, RZ ;  /* 0x0000003a22147c10 */ /* 0x000fe2000ff1e0ff */
[----:B------:R-:W4:Y:S03]  /*1280*/  LDCU.64 UR58, c[0x0][0x420] ;  /* 0x00008400ff3a77ac */ /* 0x000f260008000a00 */
[----:B------:R-:W-:Y:S01]  /*1290*/  IADD3.X R21, PT, PT, RZ, UR11, RZ, P0, !PT ;  /* 0x0000000bff157c10 */ /* 0x000fe200087fe4ff */
[----:B------:R-:W5:Y:S02]  /*12a0*/  LDCU.64 UR10, c[0x0][0x550] ;  /* 0x0000aa00ff0a77ac */ /* 0x000f640008000a00 */
[----:B------:R-:W2:Y:S01]  /*12b0*/  LDC.64 R12, c[0x0][0x598] ;  /* 0x00016600ff0c7b82 */ /* 0x000ea20000000a00 */
[----:B-1----:R-:W-:Y:S01]  /*12c0*/  IMAD.U32 R22, RZ, RZ, UR8 ;  /* 0x00000008ff167e24 */ /* 0x002fe2000f8e00ff */
[----:B------:R-:W-:Y:S01]  /*12d0*/  UISETP.GT.AND UP0, UPT, UR44, UR45, UPT ;  /* 0x0000002d2c00728c */ /* 0x000fe2000bf04270 */
[----:B------:R-:W-:Y:S01]  /*12e0*/  IMAD.U32 R18, RZ, RZ, UR9 ;  /* 0x00000009ff127e24 */ /* 0x000fe2000f8e00ff */
[----:B------:R-:W1:Y:S01]  /*12f0*/  LDCU.64 UR8, c[0x0][0x570] ;  /* 0x0000ae00ff0877ac */ /* 0x000e620008000a00 */
[----:B------:R-:W-:Y:S01]  /*1300*/  IMAD.WIDE.U32 R22, R22, UR23, R14 ;  /* 0x0000001716167c25 */ /* 0x000fe2000f8e000e */
[----:B------:R-:W-:-:S02]  /*1310*/  SHF.R.U32.HI R15, RZ, 0x5, R0 ;  /* 0x00000005ff0f7819 */ /* 0x000fc40000011600 */
[----:B------:R-:W-:Y:S01]  /*1320*/  LOP3.LUT R14, R0, 0x1f, RZ, 0xc0, !PT ;  /* 0x0000001f000e7812 */ /* 0x000fe200078ec0ff */
[----:B------:R-:W-:Y:S01]  /*1330*/  IMAD.WIDE.U32 R20, R4, UR12, R20 ;  /* 0x0000000c04147c25 */ /* 0x000fe2000f8e0014 */
[----:B------:R-:W5:Y:S03]  /*1340*/  LDCU.64 UR12, c[0x0][0x380] ;  /* 0x00007000ff0c77ac */ /* 0x000f660008000a00 */
[----:B------:R-:W-:Y:S01]  /*1350*/  IMAD R19, R18, UR23, R23 ;  /* 0x0000001712137c24 */ /* 0x000fe2000f8e0217 */
[----:B------:R-:W-:Y:S01]  /*1360*/  MOV R18, R22 ;  /* 0x0000001600127202 */ /* 0x000fe20000000f00 */
[----:B------:R-:W-:Y:S01]  /*1370*/  IMAD.IADD R21, R21, 0x1, R10 ;  /* 0x0000000115157824 */ /* 0x000fe200078e020a */
[----:B----4-:R-:W-:Y:S01]  /*1380*/  UIMAD.WIDE UR58, UR52, 0x4, UR58 ;  /* 0x00000004343a78a5 */ /* 0x010fe2000f8e023a */
[----:B---3--:R-:W-:-:S04]  /*1390*/  IMAD.WIDE.U32 R22, R8, UR21, RZ ;  /* 0x0000001508167c25 */ /* 0x008fc8000f8e00ff */
[----:B------:R-:W-:Y:S01]  /*13a0*/  IMAD R10, R15, UR56, R14 ;  /* 0x000000380f0a7c24 */ /* 0x000fe2000f8e020e */
[----:B------:R-:W-:Y:S01]  /*13b0*/  USHF.L.U32 UR56, UR56, 0x7, URZ ;  /* 0x0000000738387899 */ /* 0x000fe200080006ff */
[----:B------:R-:W-:Y:S01]  /*13c0*/  IMAD R8, R9, UR21, R23 ;  /* 0x0000001509087c24 */ /* 0x000fe2000f8e0217 */
[----:B------:R-:W-:Y:S01]  /*13d0*/  SEL R9, R22, RZ, P2 ;  /* 0x000000ff16097207 */ /* 0x000fe20001000000 */
[----:B--2---:R-:W-:Y:S01]  /*13e0*/  IMAD.WIDE.U32 R14, R12, UR23, R20 ;  /* 0x000000170c0e7c25 */ /* 0x004fe2000f8e0014 */
[----:B------:R-:W-:Y:S02]  /*13f0*/  SHF.L.U32 R21, R2, 0x5, RZ ;  /* 0x0000000502157819 */ /* 0x000fe400000006ff */
[----:B------:R-:W-:Y:S01]  /*1400*/  IADD3 R9, P1, P0, R10, UR54, R9 ;  /* 0x000000360a097c10 */ /* 0x000fe2000f83e009 */
[----:B------:R-:W-:Y:S01]  /*1410*/  IMAD R13, R13, UR23, R15 ;  /* 0x000000170d0d7c24 */ /* 0x000fe2000f8e020f */
[----:B------:R-:W-:Y:S01]  /*1420*/  SHF.R.U32.HI R15, RZ, 0x3, R0 ;  /* 0x00000003ff0f7819 */ /* 0x000fe20000011600 */
[----:B------:R-:W-:Y:S01]  /*1430*/  IMAD.MOV.U32 R12, RZ, RZ, R14 ;  /* 0x000000ffff0c7224 */ /* 0x000fe200078e000e */
[----:B------:R-:W-:Y:S01]  /*1440*/  SHF.R.S32.HI R10, RZ, 0x1f, R10 ;  /* 0x0000001fff0a7819 */ /* 0x000fe2000001140a */
[----:B------:R-:W-:Y:S01]  /*1450*/  IMAD.SHL.U32 R22, R4, 0x20, RZ ;  /* 0x0000002004167824 */ /* 0x000fe200078e00ff */
[----:B------:R-:W-:Y:S01]  /*1460*/  SEL R8, R8, RZ, P2 ;  /* 0x000000ff08087207 */ /* 0x000fe20001000000 */
[C---:B------:R-:W-:Y:S01]  /*1470*/  IMAD.WIDE.U32 R18, R15.reuse, R2, R18 ;  /* 0x000000020f127225 */ /* 0x040fe200078e0012 */
[----:B------:R-:W-:-:S02]  /*1480*/  IADD3 R28, P3, PT, R15, 0x20, RZ ;  /* 0x000000200f1c7810 */ /* 0x000fc40007f7e0ff */
[----:B------:R-:W-:Y:S01]  /*1490*/  IADD3.X R10, PT, PT, R10, UR53, R8, P1, P0 ;  /* 0x000000350a0a7c10 */ /* 0x000fe20008fe0408 */
[----:B------:R-:W-:Y:S01]  /*14a0*/  IMAD.U32 R8, RZ, RZ, UR56 ;  /* 0x00000038ff087e24 */ /* 0x000fe2000f8e00ff */
[----:B------:R-:W-:Y:S01]  /*14b0*/  IADD3 R9, P0, PT, R9, UR56, RZ ;  /* 0x0000003809097c10 */ /* 0x000fe2000ff1e0ff */
[C---:B------:R-:W-:Y:S01]  /*14c0*/  IMAD R186, R15.reuse, R3, R19 ;  /* 0x000000030fba7224 */ /* 0x040fe200078e0213 */
[----:B-----5:R-:W-:Y:S01]  /*14d0*/  LEA R187, P1, R18, UR12, 0x1 ;  /* 0x0000000c12bb7c11 */ /* 0x020fe2000f8208ff */
[C---:B------:R-:W-:Y:S01]  /*14e0*/  IMAD.WIDE.U32 R12, R15.reuse, R4, R12 ;  /* 0x000000040f0c7225 */ /* 0x040fe200078e000c */
[----:B------:R-:W-:Y:S02]  /*14f0*/  LEA.HI.X.SX32 R8, R8, R10, 0x1, P0 ;  /* 0x0000000a08087211 */ /* 0x000fe400000f0eff */
[----:B------:R-:W-:Y:S01]  /*1500*/  LEA.HI.X R186, R18, UR13, R186, 0x1, P1 ;  /* 0x0000000d12ba7c11 */ /* 0x000fe200088f0cba */
[----:B------:R-:W-:Y:S01]  /*1510*/  IMAD R188, R15, R5, R13 ;  /* 0x000000050fbc7224 */ /* 0x000fe200078e020d */
[----:B-1----:R-:W-:Y:S01]  /*1520*/  LEA R196, P0, R9, UR8, 0x2 ;  /* 0x0000000809c47c11 */ /* 0x002fe2000f8010ff */
[----:B------:R-:W-:Y:S01]  /*1530*/  VIADD R20, R15, 0x60 ;  /* 0x000000600f147836 */ /* 0x000fe20000000000 */
[C---:B------:R-:W-:Y:S01]  /*1540*/  LEA R189, P1, R12.reuse, UR10, 0x1 ;  /* 0x0000000a0cbd7c11 */ /* 0x040fe2000f8208ff */
[----:B------:R-:W-:Y:S01]  /*1550*/  IMAD.X R13, RZ, RZ, RZ, P3 ;  /* 0x000000ffff0d7224 */ /* 0x000fe200018e06ff */
[----:B------:R-:W-:Y:S01]  /*1560*/  LEA.HI.X R197, R9, UR9, R8, 0x2, P0 ;  /* 0x0000000909c57c11 */ /* 0x000fe200080f1408 */
[C---:B------:R-:W-:Y:S01]  /*1570*/  VIADD R9, R15.reuse, 0x40 ;  /* 0x000000400f097836 */ /* 0x040fe20000000000 */
[----:B------:R-:W-:Y:S01]  /*1580*/  LEA.HI.X R188, R12, UR11, R188, 0x1, P1 ;  /* 0x0000000b0cbc7c11 */ /* 0x000fe200088f0cbc */
[----:B------:R-:W-:Y:S01]  /*1590*/  UIMAD.WIDE UR12, UR55, 0x4, UR50 ;  /* 0x00000004370c78a5 */ /* 0x000fe2000f8e0232 */
[----:B------:R-:W-:-:S02]  /*15a0*/  IADD3 R14, P0, PT, R15, 0x60, RZ ;  /* 0x000000600f0e7810 */ /* 0x000fc40007f1e0ff */
[C---:B------:R-:W-:Y:S02]  /*15b0*/  IADD3 R24, P1, PT, R15.reuse, 0x40, RZ ;  /* 0x000000400f187810 */ /* 0x040fe40007f3e0ff */
[----:B------:R-:W-:Y:S01]  /*15c0*/  SHF.L.U64.HI R12, R2, 0x5, R3 ;  /* 0x00000005020c7819 */ /* 0x000fe20000010203 */
[----:B------:R-:W-:Y:S01]  /*15d0*/  IMAD.X R18, RZ, RZ, RZ, P0 ;  /* 0x000000ffff127224 */ /* 0x000fe200000e06ff */
[----:B------:R-:W-:Y:S02]  /*15e0*/  SHF.L.U64.HI R8, R4, 0x5, R5 ;  /* 0x0000000504087819 */ /* 0x000fe40000010205 */
[----:B------:R-:W-:Y:S02]  /*15f0*/  IADD3 R10, PT, PT, R15, 0x20, RZ ;  /* 0x000000200f0a7810 */ /* 0x000fe40007ffe0ff */
[----:B------:R-:W-:Y:S01]  /*1600*/  IADD3.X R19, PT, PT, RZ, RZ, RZ, P1, !PT ;  /* 0x000000ffff137210 */ /* 0x000fe20000ffe4ff */
[----:B------:R-:W-:Y:S06]  /*1610*/  BRA.U UP0, `(.L_x_776) ;  /* 0x00000009006c7547 */ /* 0x000fec000b800000 */
        /* <DEDUP_REMOVED lines=13> */
.L_x_777:
[----:B------:R-:W1:Y:S01]  /*16f0*/  LDCU.64 UR12, c[0x0][0x5c0] ;  /* 0x0000b800ff0c77ac */ /* 0x000e620008000a00 */
[----:B------:R-:W-:-:S04]  /*1700*/  UIADD3 UR8, UPT, UPT, UR40, UR41, URZ ;  /* 0x0000002928087290 */ /* 0x000fc8000fffe0ff */
[----:B-1----:R-:W-:Y:S02]  /*1710*/  UIMAD.WIDE.U32 UR16, UR8, UR12, URZ ;  /* 0x0000000c081072a5 */ /* 0x002fe4000f8e00ff */
[----:B------:R-:W-:-:S04]  /*1720*/  UIMAD UR8, UR8, UR13, URZ ;  /* 0x0000000d080872a4 */ /* 0x000fc8000f8e02ff */
[----:B------:R-:W-:-:S06]  /*1730*/  UIADD3 UR8, UPT, UPT, UR17, UR8, URZ ;  /* 0x0000000811087290 */ /* 0x000fcc000fffe0ff */
[----:B------:R-:W-:Y:S02]  /*1740*/  MOV R4, UR8 ;  /* 0x0000000800047c02 */ /* 0x000fe40008000f00 */
.L_x_778:
        /* <DEDUP_REMOVED lines=13> */
.L_x_779:
[----:B------:R-:W1:Y:S01]  /*1820*/  LDCU.64 UR10, c[0x0][0x5c8] ;  /* 0x0000b900ff0a77ac */ /* 0x000e620008000a00 */
[----:B------:R-:W-:-:S04]  /*1830*/  UIADD3 UR40, UPT, UPT, UR40, UR41, URZ ;  /* 0x0000002928287290 */ /* 0x000fc8000fffe0ff */
[----:B-1----:R-:W-:Y:S02]  /*1840*/  UIMAD.WIDE.U32 UR14, UR40, UR10, URZ ;  /* 0x0000000a280e72a5 */ /* 0x002fe4000f8e00ff */
[----:B------:R-:W-:-:S04]  /*1850*/  UIMAD UR40, UR40, UR11, URZ ;  /* 0x0000000b282872a4 */ /* 0x000fc8000f8e02ff */
[----:B------:R-:W-:-:S06]  /*1860*/  UIADD3 UR40, UPT, UPT, UR15, UR40, URZ ;  /* 0x000000280f287290 */ /* 0x000fcc000fffe0ff */
[----:B------:R-:W-:-:S07]  /*1870*/  MOV R0, UR40 ;  /* 0x0000002800007c02 */ /* 0x000fce0008000f00 */
.L_x_780:
        /* <DEDUP_REMOVED lines=8> */
[----:B------:R-:W-:Y:S01]  /*1900*/  IADD3 R16, P0, PT, R6, UR16, RZ ;  /* 0x0000001006107c10 */ /* 0x000fe2000ff1e0ff */
        /* <DEDUP_REMOVED lines=26> */
.L_x_782:
[----:B------:R-:W-:Y:S05]  /*1ab0*/  BSYNC.RECONVERGENT B0 ;  /* 0x0000000000007941 */ /* 0x000fea0003800200 */
.L_x_781:
        /* <DEDUP_REMOVED lines=12> */
.L_x_784:
[----:B------:R-:W-:Y:S05]  /*1b80*/  BSYNC.RECONVERGENT B0 ;  /* 0x0000000000007941 */ /* 0x000fea0003800200 */
.L_x_783:
        /* <DEDUP_REMOVED lines=12> */
.L_x_786:
[----:B------:R-:W-:Y:S05]  /*1c50*/  BSYNC.RECONVERGENT B0 ;  /* 0x0000000000007941 */ /* 0x000fea0003800200 */
.L_x_785:
[----:B------:R-:W5:Y:S01]  /*1c60*/  LDCU.64 UR8, c[0x0][0x5e0] ;  /* 0x0000bc00ff0877ac */ /* 0x000f620008000a00 */
[----:B-1----:R-:W-:Y:S01]  /*1c70*/  MOV R2, UR10 ;  /* 0x0000000a00027c02 */ /* 0x002fe20008000f00 */
[----:B------:R-:W-:Y:S01]  /*1c80*/  BSSY.RECONVERGENT B0, `(.L_x_787) ;  /* 0x000001c000007945 */ /* 0x000fe20003800200 */
[----:B------:R-:W-:-:S03]  /*1c90*/  UIMAD UR35, UR35, UR10, URZ ;  /* 0x0000000a232372a4 */ /* 0x000fc6000f8e02ff */
[----:B------:R-:W-:Y:S01]  /*1ca0*/  IMAD.WIDE.U32 R34, R2, UR5, R34 ;  /* 0x0000000502227c25 */ /* 0x000fe2000f8e0022 */
[----:B------:R-:W-:Y:S01]  /*1cb0*/  UIMAD UR35, UR5, UR11, UR35 ;  /* 0x0000000b052372a4 */ /* 0x000fe2000f8e0223 */
[----:B------:R-:W1:Y:S01]  /*1cc0*/  @!P4 LDC.64 R2, c[0x0][0x568] ;  /* 0x00015a00ff02cb82 */ /* 0x000e620000000a00 */
[----:B--23--:R-:W-:-:S04]  /*1cd0*/  IADD3 R8, P0, PT, R34, UR14, RZ ;  /* 0x0000000e22087c10 */ /* 0x00cfc8000ff1e0ff */
        /* <DEDUP_REMOVED lines=21> */
[----:B------:R2:W-:Y:S04]  /*1e30*/  STG.E.128 desc[UR32][R8.64], RZ ;  /* 0x000000ff08007986 */ /* 0x0005e8000c101d20 */
.L_x_788:
[----:B------:R-:W-:Y:S05]  /*1e40*/  BSYNC.RECONVERGENT B0 ;  /* 0x0000000000007941 */ /* 0x000fea0003800200 */
.L_x_787:
        /* <DEDUP_REMOVED lines=12> */
.L_x_790:
[----:B------:R-:W-:Y:S05]  /*1f10*/  BSYNC.RECONVERGENT B0 ;  /* 0x0000000000007941 */ /* 0x000fea0003800200 */
.L_x_789:
        /* <DEDUP_REMOVED lines=11> */
.L_x_776:
[----:B------:R-:W-:Y:S01]  /*1fd0*/  UIMAD UR44, UR49, -0x80, UR43 ;  /* 0xffffff80312c78a4 */ /* 0x000fe2000f8e022b */
[----:B------:R-:W-:Y:S01]  /*1fe0*/  LEA R32, P1, R22, R189, 0x1 ;  /* 0x000000bd16207211 */ /* 0x000fe200078208ff */
[----:B------:R-:W-:Y:S01]  /*1ff0*/  IMAD.WIDE.U32 R26, R4, 0x40, RZ ;  /* 0x00000040041a7825 */ /* 0x000fe200078e00ff */
[----:B------:R-:W-:Y:S01]  /*2000*/  @P2 BAR.SYNC.DEFER_BLOCKING 0x0 ;  /* 0x0000000000002b1d */ /* 0x000fe20000010000 */
[----:B------:R-:W-:Y:S01]  /*2010*/  UIADD3 UR38, UPT, UPT, -UR5, UR39, URZ ;  /* 0x0000002705267290 */ /* 0x000fe2000fffe1ff */
[----:B------:R-:W-:Y:S01]  /*2020*/  LEA.HI.X R33, R22, R188, R8, 0x1, P1 ;  /* 0x000000bc16217211 */ /* 0x000fe200008f0c08 */
[----:B------:R-:W-:Y:S01]  /*2030*/  IMAD.SHL.U32 R8, R5, 0x40, RZ ;  /* 0x0000004005087824 */ /* 0x000fe200078e00ff */
[----:B------:R-:W-:Y:S01]  /*2040*/  ISETP.GE.AND P5, PT, R9, UR44, PT ;  /* 0x0000002c09007c0c */ /* 0x000fe2000bfa6270 */
[----:B------:R-:W-:Y:S01]  /*2050*/  IMAD.WIDE.U32 R36, R2, 0x40, RZ ;  /* 0x0000004002247825 */ /* 0x000fe200078e00ff */
[----:B------:R-:W-:Y:S01]  /*2060*/  ISETP.GE.AND P0, PT, R20, UR44, PT ;  /* 0x0000002c14007c0c */ /* 0x000fe2000bf06270 */
[----:B------:R-:W-:Y:S01]  /*2070*/  ULOP3.LUT UR8, UR49, 0x80000001, URZ, 0xc0, !UPT ;  /* 0x8000000131087892 */ /* 0x000fe2000f8ec0ff */
[----:B------:R-:W-:Y:S01]  /*2080*/  LEA R22, P1, R21, R187, 0x1 ;  /* 0x000000bb15167211 */ /* 0x000fe200078208ff */
[----:B------:R-:W1:Y:S01]  /*2090*/  LDCU.64 UR10, c[0x0][0x3d0] ;  /* 0x00007a00ff0a77ac */ /* 0x000e620008000a00 */
[----:B------:R-:W-:Y:S01]  /*20a0*/  ISETP.GE.AND P4, PT, R15, UR44, PT ;  /* 0x0000002c0f007c0c */ /* 0x000fe2000bf86270 */
[----:B------:R-:W-:Y:S01]  /*20b0*/  IMAD.MOV.U32 R193, RZ, RZ, 0x7f800000 ;  /* 0x7f800000ffc17424 */ /* 0x000fe200078e00ff */
[----:B------:R-:W-:Y:S01]  /*20c0*/  LEA.HI.X R23, R21, R186, R12, 0x1, P1 ;  /* 0x000000ba15177211 */ /* 0x000fe200008f0c0c */
[----:B------:R-:W-:Y:S01]  /*20d0*/  UISETP.NE.AND UP0, UPT, UR8, 0x1, UPT ;  /* 0x000000010800788c */ /* 0x000fe2000bf05270 */
[----:B------:R-:W-:Y:S01]  /*20e0*/  LOP3.LUT R12, R11, 0x1f8, RZ, 0xc0, !PT ;  /* 0x000001f80b0c7812 */ /* 0x000fe200078ec0ff */
[----:B------:R-:W-:Y:S01]  /*20f0*/  UIMAD UR51, UR35, UR16, URZ ;  /* 0x00000010233372a4 */ /* 0x000fe2000f8e02ff */
[----:B------:R-:W-:Y:S01]  /*2100*/  ISETP.GE.AND P6, PT, R10, UR44, PT ;  /* 0x0000002c0a007c0c */ /* 0x000fe2000bfc6270 */
[----:B------:R-:W-:Y:S01]  /*2110*/  USEL UR50, URZ, 0x4000, UP0 ;  /* 0x00004000ff327887 */ /* 0x000fe20008000000 */
[----:B------:R-:W-:Y:S01]  /*2120*/  @!P5 IADD3 R30, P3, PT, R32, R26, RZ ;  /* 0x0000001a201ed210 */ /* 0x000fe20007f7e0ff */
[----:B------:R-:W-:Y:S01]  /*2130*/  UIMAD UR35, UR35, UR14, URZ ;  /* 0x0000000e232372a4 */ /* 0x000fe2000f8e02ff */
[C---:B------:R-:W-:Y:S01]  /*2140*/  @!P0 LEA R26, P1, R4.reuse, R32, 0x7 ;  /* 0x00000020041a8211 */ /* 0x040fe200078238ff */
[----:B------:R-:W2:Y:S01]  /*2150*/  LDCU.64 UR8, c[0x0][0x3d8] ;  /* 0x00007b00ff0877ac */ /* 0x000ea20008000a00 */
[----:B------:R-:W-:Y:S01]  /*2160*/  @!P5 IADD3.X R31, PT, PT, R33, R27, R8, P3, !PT ;  /* 0x0000001b211fd210 */ /* 0x000fe20001ffe408 */
[----:B------:R-:W-:Y:S01]  /*2170*/  IMAD.U32 R8, RZ, RZ, UR16 ;  /* 0x00000010ff087e24 */ /* 0x000fe2000f8e00ff */
[----:B------:R-:W-:Y:S01]  /*2180*/  @!P0 LEA.HI.X R27, R4, R33, R5, 0x7, P1 ;  /* 0x00000021041b8211 */ /* 0x000fe200008f3c05 */
[----:B------:R-:W-:Y:S01]  /*2190*/  IMAD.SHL.U32 R5, R3, 0x40, RZ ;  /* 0x0000004003057824 */ /* 0x000fe200078e00ff */
[----:B------:R-:W-:Y:S01]  /*21a0*/  @!P5 IADD3 R4, P1, PT, R22, R36, RZ ;  /* 0x000000241604d210 */ /* 0x000fe20007f3e0ff */
[----:B------:R-:W-:Y:S01]  /*21b0*/  UIMAD UR51, UR5, UR17, UR51 ;  /* 0x00000011053372a4 */ /* 0x000fe2000f8e0233 */
[----:B------:R-:W-:Y:S01]  /*21c0*/  LOP3.LUT R12, R12, 0x38, R0, 0x78, !PT ;  /* 0x000000380c0c7812 */ /* 0x000fe200078e7800 */
[----:B------:R-:W-:Y:S01]  /*21d0*/  UIMAD UR35, UR5, UR15, UR35 ;  /* 0x0000000f052372a4 */ /* 0x000fe2000f8e0223 */
[----:B------:R-:W-:Y:S01]  /*21e0*/  ISETP.GE.AND P2, PT, R9, UR38, PT ;  /* 0x0000002609007c0c */ /* 0x000fe2000bf46270 */
[----:B------:R-:W-:Y:S01]  /*21f0*/  IMAD.U32 R9, RZ, RZ, UR14 ;  /* 0x0000000eff097e24 */ /* 0x000fe2000f8e00ff */
[----:B------:R-:W-:Y:S01]  /*2200*/  @!P5 IADD3.X R5, PT, PT, R23, R37, R5, P1, !PT ;  /* 0x000000251705d210 */ /* 0x000fe20000ffe405 */
[----:B------:R-:W-:Y:S01]  /*2210*/  IMAD.WIDE.U32 R36, R8, UR5, R34 ;  /* 0x0000000508247c25 */ /* 0x000fe2000f8e0022 */
[----:B------:R-:W-:-:S02]  /*2220*/  @!P0 LEA R8, P1, R2, R22, 0x7 ;  /* 0x0000001602088211 */ /* 0x000fc400078238ff */
[----:B------:R-:W-:Y:S01]  /*2230*/  LOP3.LUT R12, R12, 0x1e00, R11, 0xf8, !PT ;  /* 0x00001e000c0c7812 */ /* 0x000fe200078ef80b */
[----:B------:R-:W-:Y:S01]  /*2240*/  IMAD.WIDE.U32 R34, R9, UR5, R34 ;  /* 0x0000000509227c25 */ /* 0x000fe2000f8e0022 */
[----:B------:R-:W-:Y:S02]  /*2250*/  @!P0 LEA.HI.X R9, R2, R23, R3, 0x7, P1 ;  /* 0x0000001702098211 */ /* 0x000fe400008f3c03 */
[----:B------:R-:W-:Y:S01]  /*2260*/  SHF.R.U32.HI R194, RZ, 0x2, R0 ;  /* 0x00000002ffc27819 */ /* 0x000fe20000011600 */
[----:B------:R-:W-:Y:S01]  /*2270*/  @!P4 IMAD.MOV.U32 R2, RZ, RZ, R189 ;  /* 0x000000ffff02c224 */ /* 0x000fe200078e00bd */
[----:B------:R-:W-:Y:S01]  /*2280*/  LEA R12, R12, UR24, 0x1 ;  /* 0x000000180c0c7c11 */ /* 0x000fe2000f8e08ff */
[----:B------:R-:W-:Y:S01]  /*2290*/  @!P4 IMAD.MOV.U32 R3, RZ, RZ, R188 ;  /* 0x000000ffff03c224 */ /* 0x000fe200078e00bc */
[----:B------:R-:W-:Y:S01]  /*22a0*/  ISETP.GE.AND P3, PT, R10, UR38, PT ;  /* 0x000000260a007c0c */ /* 0x000fe2000bf66270 */
[----:B------:R-:W-:Y:S01]  /*22b0*/  @!P2 IMAD R25, R19, UR16, RZ ;  /* 0x000000101319ac24 */ /* 0x000fe2000f8e02ff */
[----:B------:R-:W-:Y:S01]  /*22c0*/  SHF.R.U32.HI R10, RZ, 0x1, R0 ;  /* 0x00000001ff0a7819 */ /* 0x000fe20000011600 */
[----:B------:R-:W-:Y:S01]  /*22d0*/  VIADD R195, R12, UR50 ;  /* 0x000000320cc37c36 */ /* 0x000fe20008000000 */
[----:B------:R-:W-:Y:S01]  /*22e0*/  @!PT LDS RZ, [RZ] ;  /* 0x00000000fffff984 */ /* 0x000fe20000000800 */
[----:B------:R-:W-:Y:S01]  /*22f0*/  @!PT LDS RZ, [RZ] ;  /* 0x00000000fffff984 */ /* 0x000fe20000000800 */
[----:B------:R-:W-:Y:S01]  /*2300*/  @!PT LDS RZ, [RZ] ;  /* 0x00000000fffff984 */ /* 0x000fe20000000800 */
[----:B------:R3:W-:Y:S01]  /*2310*/  @!P4 LDGSTS.E.BYPASS.LTC128B.128 [R12+0x8000], desc[UR32][R2.64] ;  /* 0x08000000020ccfae */ /* 0x0007e2000b981a20 */
[----:B------:R-:W-:-:S02]  /*2320*/  @!P2 IMAD R25, R24, UR17, R25 ;  /* 0x000000111819ac24 */ /* 0x000fc4000f8e0219 */
[----:B------:R-:W-:Y:S01]  /*2330*/  IMAD.MOV.U32 R192, RZ, RZ, 0x7f800000 ;  /* 0x7f800000ffc07424 */ /* 0x000fe200078e00ff */
[----:B------:R4:W-:Y:S01]  /*2340*/  @P4 STS.128 [R12+0x8000], RZ ;  /* 0x008000ff0c004388 */ /* 0x0009e20000000c00 */
[----:B------:R-:W-:Y:S02]  /*2350*/  @!P2 IMAD R19, R19, UR14, RZ ;  /* 0x0000000e1313ac24 */ /* 0x000fe4000f8e02ff */
[----:B------:R-:W-:Y:S01]  /*2360*/  IMAD.MOV.U32 R191, RZ, RZ, 0x7f800000 ;  /* 0x7f800000ffbf7424 */ /* 0x000fe200078e00ff */
[----:B------:R4:W-:Y:S01]  /*2370*/  @P6 STS.128 [R12+0x9000], RZ ;  /* 0x009000ff0c006388 */ /* 0x0009e20000000c00 */
[----:B------:R-:W-:Y:S02]  /*2380*/  @!P2 IMAD R19, R24, UR15, R19 ;  /* 0x0000000f1813ac24 */ /* 0x000fe4000f8e0213 */
[----:B------:R-:W-:Y:S01]  /*2390*/  IMAD.MOV.U32 R190, RZ, RZ, 0x7f800000 ;  /* 0x7f800000ffbe7424 */ /* 0x000fe200078e00ff */
[----:B------:R-:W-:Y:S01]  /*23a0*/  @!PT LDS RZ, [RZ] ;  /* 0x00000000fffff984 */ /* 0x000fe20000000800 */
[----:B------:R-:W-:Y:S01]  /*23b0*/  @!PT LDS RZ, [RZ] ;  /* 0x00000000fffff984 */ /* 0x000fe20000000800 */
[----:B------:R-:W-:Y:S01]  /*23c0*/  @!PT LDS RZ, [RZ] ;  /* 0x00000000fffff984 */ /* 0x000fe20000000800 */
[----:B------:R1:W-:Y:S01]  /*23d0*/  @!P6 LDGSTS.E.BYPASS.LTC128B.128 [R12+0x9000], desc[UR32][R32.64] ;  /* 0x09000000200cefae */ /* 0x0003e2000b981a20 */
[----:B------:R-:W-:-:S02]  /*23e0*/  IMAD.SHL.U32 R158, R0, 0x20, RZ ;  /* 0x00000020009e7824 */ /* 0x000fc400078e00ff */
[----:B------:R-:W-:Y:S01]  /*23f0*/  IMAD.MOV.U32 R160, RZ, RZ, 0x40 ;  /* 0x00000040ffa07424 */ /* 0x000fe200078e00ff */
[----:B------:R4:W-:Y:S01]  /*2400*/  @P5 STS.128 [R12+0xa000], RZ ;  /* 0x00a000ff0c005388 */ /* 0x0009e20000000c00 */
[----:B------:R-:W-:Y:S01]  /*2410*/  IMAD.MOV.U32 R185, RZ, RZ, 0x4 ;  /* 0x00000004ffb97424 */ /* 0x000fe200078e00ff */
[----:B------:R-:W-:Y:S02]  /*2420*/  CS2R R126, SRZ ;  /* 0x00000000007e7805 */ /* 0x000fe4000001ff00 */
[----:B------:R-:W-:Y:S01]  /*2430*/  CS2R R124, SRZ ;  /* 0x00000000007c7805 */ /* 0x000fe2000001ff00 */
[----:B------:R-:W-:Y:S01]  /*2440*/  @!PT LDS RZ, [RZ] ;  /* 0x00000000fffff984 */ /* 0x000fe20000000800 */
[----:B------:R-:W-:Y:S01]  /*2450*/  @!PT LDS RZ, [RZ] ;  /* 0x00000000fffff984 */ /* 0x000fe20000000800 */
[----:B------:R-:W-:Y:S01]  /*2460*/  @!PT LDS RZ, [RZ] ;  /* 0x00000000fffff984 */ /* 0x000fe20000000800 */
[----:B------:R2:W-:Y:S01]  /*2470*/  @!P5 LDGSTS.E.BYPASS.LTC128B.128 [R12+0xa000], desc[UR32][R30.64] ;  /* 0x0a0000001e0cdfae */ /* 0x0005e2000b981a20 */
[----:B------:R-:W-:Y:S02]  /*2480*/  CS2R R130, SRZ ;  /* 0x0000000000827805 */ /* 0x000fe4000001ff00 */
[----:B------:R-:W-:Y:S02]  /*2490*/  CS2R R128, SRZ ;  /* 0x0000000000807805 */ /* 0x000fe4000001ff00 */
[----:B------:R-:W-:Y:S01]  /*24a0*/  CS2R R122, SRZ ;  /* 0x00000000007a7805 */ /* 0x000fe2000001ff00 */
[----:B------:R4:W-:Y:S01]  /*24b0*/  @P0 STS.128 [R12+0xb000], RZ ;  /* 0x00b000ff0c000388 */ /* 0x0009e20000000c00 */
[----:B------:R-:W-:-:S02]  /*24c0*/  CS2R R120, SRZ ;  /* 0x0000000000787805 */ /* 0x000fc4000001ff00 */
[----:B------:R-:W-:Y:S01]  /*24d0*/  CS2R R118, SRZ ;  /* 0x0000000000767805 */ /* 0x000fe2000001ff00 */
[----:B---3--:R-:W-:Y:S01]  /*24e0*/  @!P4 IMAD.MOV.U32 R2, RZ, RZ, R187 ;  /* 0x000000ffff02c224 */ /* 0x008fe200078e00bb */
[----:B------:R-:W-:Y:S01]  /*24f0*/  @!PT LDS RZ, [RZ] ;  /* 0x00000000fffff984 */ /* 0x000fe20000000800 */
[----:B------:R-:W-:Y:S01]  /*2500*/  @!PT LDS RZ, [RZ] ;  /* 0x00000000fffff984 */ /* 0x000fe20000000800 */
[----:B------:R-:W-:Y:S01]  /*2510*/  @!PT LDS RZ, [RZ] ;  /* 0x00000000fffff984 */ /* 0x000fe20000000800 */
[----:B------:R3:W-:Y:S01]  /*2520*/  @!P0 LDGSTS.E.BYPASS.LTC128B.128 [R12+0xb000], desc[UR32][R26.64] ;  /* 0x0b0000001a0c8fae */ /* 0x0007e2000b981a20 */
[----:B------:R-:W-:Y:S01]  /*2530*/  @!P4 IMAD.MOV.U32 R3, RZ, RZ, R186 ;  /* 0x000000ffff03c224 */ /* 0x000fe200078e00ba */
[----:B------:R-:W-:Y:S02]  /*2540*/  CS2R R116, SRZ ;  /* 0x0000000000747805 */ /* 0x000fe4000001ff00 */
[----:B------:R-:W-:Y:S02]  /*2550*/  CS2R R110, SRZ ;  /* 0x00000000006e7805 */ /* 0x000fe4000001ff00 */
[----:B------:R-:W-:Y:S02]  /*2560*/  CS2R R108, SRZ ;  /* 0x00000000006c7805 */ /* 0x000fe4000001ff00 */
[----:B------:R-:W-:Y:S01]  /*2570*/  CS2R R114, SRZ ;  /* 0x0000000000727805 */ /* 0x000fe2000001ff00 */
[----:B------:R4:W-:Y:S01]  /*2580*/  @!P4 LDGSTS.E.BYPASS.LTC128B.128 [R195], desc[UR32][R2.64] ;  /* 0x0000000002c3cfae */ /* 0x0009e2000b981a20 */
[----:B------:R-:W-:-:S02]  /*2590*/  CS2R R112, SRZ ;  /* 0x0000000000707805 */ /* 0x000fc4000001ff00 */
[----:B------:R-:W-:Y:S02]  /*25a0*/  CS2R R106, SRZ ;  /* 0x00000000006a7805 */ /* 0x000fe4000001ff00 */
[----:B------:R-:W-:Y:S01]  /*25b0*/  CS2R R104, SRZ ;  /* 0x0000000000687805 */ /* 0x000fe2000001ff00 */
[----:B------:R4:W-:Y:S01]  /*25c0*/  @P4 STS.128 [R195], RZ ;  /* 0x000000ffc3004388 */ /* 0x0009e20000000c00 */
[----:B-1----:R-:W-:Y:S02]  /*25d0*/  IADD3 R32, P1, PT, R36, UR46, RZ ;  /* 0x0000002e24207c10 */ /* 0x002fe4000ff3e0ff */
[----:B------:R-:W-:Y:S02]  /*25e0*/  CS2R R102, SRZ ;  /* 0x0000000000667805 */ /* 0x000fe4000001ff00 */
[----:B------:R-:W-:Y:S01]  /*25f0*/  CS2R R100, SRZ ;  /* 0x0000000000647805 */ /* 0x000fe2000001ff00 */
[----:B------:R1:W-:Y:S01]  /*2600*/  @P6 STS.128 [R195+0x1000], RZ ;  /* 0x001000ffc3006388 */ /* 0x0003e20000000c00 */
[----:B------:R-:W-:Y:S01]  /*2610*/  IADD3.X R33, PT, PT, R17, UR51, R37, P1, !PT ;  /* 0x0000003311217c10 */ /* 0x000fe20008ffe425 */
[----:B------:R-:W-:Y:S01]  /*2620*/  @!P3 IMAD R17, R13, UR16, RZ ;  /* 0x000000100d11bc24 */ /* 0x000fe2000f8e02ff */
[----:B------:R-:W-:Y:S01]  /*2630*/  ISETP.GE.AND P1, PT, R20, UR38, PT ;  /* 0x0000002614007c0c */ /* 0x000fe2000bf26270 */
[----:B------:R-:W-:Y:S01]  /*2640*/  @!PT LDS RZ, [RZ] ;  /* 0x00000000fffff984 */ /* 0x000fe20000000800 */
[----:B------:R-:W-:Y:S01]  /*2650*/  @!PT LDS RZ, [RZ] ;  /* 0x00000000fffff984 */ /* 0x000fe20000000800 */
[----:B------:R-:W-:Y:S01]  /*2660*/  @!PT LDS RZ, [RZ] ;  /* 0x00000000fffff984 */ /* 0x000fe20000000800 */
[----:B------:R1:W-:Y:S01]  /*2670*/  @!P6 LDGSTS.E.BYPASS.LTC128B.128 [R195+0x1000], desc[UR32][R22.64] ;  /* 0x0100000016c3efae */ /* 0x0003e2000b981a20 */
[----:B--2---:R-:W-:Y:S01]  /*2680*/  IMAD R30, R7, UR10, RZ ;  /* 0x0000000a071e7c24 */ /* 0x004fe2000f8e02ff */
[----:B------:R-:W-:Y:S01]  /*2690*/  CS2R R94, SRZ ;  /* 0x00000000005e7805 */ /* 0x000fe2000001ff00 */
[----:B------:R-:W-:Y:S01]  /*26a0*/  IMAD.WIDE.U32 R20, R6, UR10, R32 ;  /* 0x0000000a06147c25 */ /* 0x000fe2000f8e0020 */
[----:B------:R2:W-:Y:S01]  /*26b0*/  @P5 STS.128 [R195+0x2000], RZ ;  /* 0x002000ffc3005388 */ /* 0x0005e20000000c00 */
[----:B------:R-:W-:-:S02]  /*26c0*/  CS2R R92, SRZ ;  /* 0x00000000005c7805 */ /* 0x000fc4000001ff00 */
[----:B------:R-:W-:Y:S01]  /*26d0*/  CS2R R98, SRZ ;  /* 0x0000000000627805 */ /* 0x000fe2000001ff00 */
[----:B------:R-:W-:Y:S01]  /*26e0*/  IMAD R30, R6, UR11, R30 ;  /* 0x0000000b061e7c24 */ /* 0x000fe2000f8e021e */
[----:B------:R-:W-:Y:S01]  /*26f0*/  @!PT LDS RZ, [RZ] ;  /* 0x00000000fffff984 */ /* 0x000fe20000000800 */
[----:B------:R-:W-:Y:S01]  /*2700*/  @!PT LDS RZ, [RZ] ;  /* 0x00000000fffff984 */ /* 0x000fe20000000800 */
[----:B------:R-:W-:Y:S01]  /*2710*/  @!PT LDS RZ, [RZ] ;  /* 0x00000000fffff984 */ /* 0x000fe20000000800 */
[----:B------:R2:W-:Y:S01]  /*2720*/  @!P5 LDGSTS.E.BYPASS.LTC128B.128 [R195+0x2000], desc[UR32][R4.64] ;  /* 0x0200000004c3dfae */ /* 0x0005e2000b981a20 */
[----:B---3--:R-:W-:Y:S01]  /*2730*/  IADD3 R26, P4, PT, R34, UR48, RZ ;  /* 0x00000030221a7c10 */ /* 0x008fe2000ff9e0ff */
[----:B------:R-:W-:Y:S01]  /*2740*/  @!P3 IMAD R17, R28, UR17, R17 ;  /* 0x000000111c11bc24 */ /* 0x000fe2000f8e0211 */
[----:B------:R-:W-:Y:S01]  /*2750*/  CS2R R96, SRZ ;  /* 0x0000000000607805 */ /* 0x000fe2000001ff00 */
[----:B------:R-:W-:Y:S01]  /*2760*/  IMAD.IADD R31, R21, 0x1, R30 ;  /* 0x00000001151f7824 */ /* 0x000fe200078e021e */
[----:B------:R-:W-:Y:S01]  /*2770*/  IADD3.X R27, PT, PT, R16, UR35, R35, P4, !PT ;  /* 0x00000023101b7c10 */ /* 0x000fe2000a7fe423 */
[----:B------:R-:W-:Y:S01]  /*2780*/  @!P3 IMAD.MOV.U32 R30, RZ, RZ, R20 ;  /* 0x000000ffff1eb224 */ /* 0x000fe200078e0014 */
[----:B----4-:R-:W-:Y:S01]  /*2790*/  LOP3.LUT R2, R10, 0x30, RZ, 0xc0, !PT ;  /* 0x000000300a027812 */ /* 0x010fe200078ec0ff */
[----:B------:R-:W-:Y:S01]  /*27a0*/  @!P2 IMAD.MOV.U32 R35, RZ, RZ, R31 ;  /* 0x000000ffff23a224 */ /* 0x000fe200078e001f */
[----:B------:R-:W-:Y:S01]  /*27b0*/  ISETP.GE.AND P4, PT, R15, UR38, PT ;  /* 0x000000260f007c0c */ /* 0x000fe2000bf86270 */
[----:B------:R-:W-:Y:S01]  /*27c0*/  IMAD.WIDE.U32 R26, R6, UR8, R26 ;  /* 0x00000008061a7c25 */ /* 0x000fe2000f8e001a */
[----:B------:R-:W-:Y:S01]  /*27d0*/  LOP3.LUT R194, R2, 0x7, R194, 0xf8, !PT ;  /* 0x0000000702c27812 */ /* 0x000fe200078ef8c2 */
[----:B------:R3:W-:Y:S01]  /*27e0*/  @P0 STS.128 [R195+0x3000], RZ ;  /* 0x003000ffc3000388 */ /* 0x0007e20000000c00 */
[----:B------:R-:W4:Y:S01]  /*27f0*/  @!P3 LDC.64 R2, c[0x0][0x388] ;  /* 0x0000e200ff02bb82 */ /* 0x000f220000000a00 */
[--C-:B------:R-:W-:Y:S01]  /*2800*/  @!P1 IMAD.MOV.U32 R21, RZ, RZ, R31.reuse ;  /* 0x000000ffff159224 */ /* 0x100fe200078e001f */
[----:B------:R-:W3:Y:S01]  /*2810*/  LDCU UR35, c[0x0][0x590] ;  /* 0x0000b200ff2377ac */ /* 0x000ee20008000800 */
[C---:B------:R-:W-:Y:S01]  /*2820*/  VIADD R16, R194.reuse, 0x8 ;  /* 0x00000008c2107836 */ /* 0x040fe20000000000 */
[----:B------:R-:W-:Y:S01]  /*2830*/  @!PT LDS RZ, [RZ] ;  /* 0x00000000fffff984 */ /* 0x000fe20000000800 */
[----:B------:R-:W-:Y:S01]  /*2840*/  @!PT LDS RZ, [RZ] ;  /* 0x00000000fffff984 */ /* 0x000fe20000000800 */
[----:B------:R-:W-:Y:S01]  /*2850*/  @!PT LDS RZ, [RZ] ;  /* 0x00000000fffff984 */ /* 0x000fe20000000800 */
[----:B------:R3:W-:Y:S01]  /*2860*/  @!P0 LDGSTS.E.BYPASS.LTC128B.128 [R195+0x3000], desc[UR32][R8.64] ;  /* 0x0300000008c38fae */ /* 0x0007e2000b981a20 */
[----:B------:R-:W-:Y:S01]  /*2870*/  @!P3 IMAD R13, R13, UR14, RZ ;  /* 0x0000000e0d0dbc24 */ /* 0x000fe2000f8e02ff */
[----:B------:R-:W-:Y:S01]  /*2880*/  CS2R R90, SRZ ;  /* 0x00000000005a7805 */ /* 0x000fe2000001ff00 */
[----:B-1----:R-:W-:Y:S01]  /*2890*/  IMAD R22, R7, UR8, RZ ;  /* 0x0000000807167c24 */ /* 0x002fe2000f8e02ff */
[----:B------:R-:W-:Y:S01]  /*28a0*/  LOP3.LUT R7, R194, 0x40, RZ, 0xfc, !PT ;  /* 0x00000040c2077812 */ /* 0x000fe200078efcff */
[--C-:B------:R-:W-:Y:S01]  /*28b0*/  @!P4 IMAD.MOV.U32 R39, RZ, RZ, R31.reuse ;  /* 0x000000ffff27c224 */ /* 0x100fe200078e001f */
[----:B------:R-:W-:Y:S01]  /*28c0*/  ISETP.GE.AND P6, PT, R16, UR44, PT ;  /* 0x0000002c10007c0c */ /* 0x000fe2000bfc6270 */
[----:B------:R-:W-:Y:S01]  /*28d0*/  IMAD R22, R6, UR9, R22 ;  /* 0x0000000906167c24 */ /* 0x000fe2000f8e0216 */
[----:B------:R-:W-:Y:S01]  /*28e0*/  ISETP.GE.AND P5, PT, R7, UR44, PT ;  /* 0x0000002c07007c0c */ /* 0x000fe2000bfa6270 */
[----:B------:R-:W-:Y:S01]  /*28f0*/  @!P3 IMAD.WIDE.U32 R30, R28, UR16, R30 ;  /* 0x000000101c1ebc25 */ /* 0x000fe2000f8e001e */
[----:B------:R-:W1:Y:S01]  /*2900*/  @!P4 LDC.64 R6, c[0x0][0x388] ;  /* 0x0000e200ff06cb82 */ /* 0x000e620000000a00 */
[----:B------:R-:W-:-:S02]  /*2910*/  CS2R R88, SRZ ;  /* 0x0000000000587805 */ /* 0x000fc4000001ff00 */
[----:B------:R-:W-:Y:S01]  /*2920*/  CS2R R86, SRZ ;  /* 0x0000000000567805 */ /* 0x000fe2000001ff00 */
[----:B------:R-:W-:Y:S01]  /*2930*/  @!P3 IMAD.IADD R17, R31, 0x1, R17 ;  /* 0x000000011f11b824 */ /* 0x000fe200078e0211 */
[----:B------:R-:W-:Y:S01]  /*2940*/  CS2R R84, SRZ ;  /* 0x0000000000547805 */ /* 0x000fe2000001ff00 */
[----:B------:R-:W-:Y:S01]  /*2950*/  IMAD.IADD R23, R27, 0x1, R22 ;  /* 0x000000011b177824 */ /* 0x000fe200078e0216 */
[----:B------:R-:W-:Y:S01]  /*2960*/  CS2R R78, SRZ ;  /* 0x00000000004e7805 */ /* 0x000fe2000001ff00 */
[--C-:B------:R-:W-:Y:S01]  /*2970*/  @!P4 IMAD.MOV.U32 R38, RZ, RZ, R20.reuse ;  /* 0x000000ffff26c224 */ /* 0x100fe200078e0014 */
[----:B--2---:R-:W2:Y:S01]  /*2980*/  @!P2 LDC.64 R4, c[0x0][0x388] ;  /* 0x0000e200ff04ab82 */ /* 0x004ea20000000a00 */
[----:B------:R-:W-:Y:S01]  /*2990*/  @!P2 IMAD.MOV.U32 R34, RZ, RZ, R20 ;  /* 0x000000ffff22a224 */ /* 0x000fe200078e0014 */
[----:B----4-:R-:W-:Y:S01]  /*29a0*/  @!P3 LEA R16, P0, R30, R2, 0x1 ;  /* 0x000000021e10b211 */ /* 0x010fe200078008ff */
[----:B------:R-:W-:Y:S01]  /*29b0*/  @!P4 IMAD.WIDE.U32 R38, R15, UR16, R38 ;  /* 0x000000100f26cc25 */ /* 0x000fe2000f8e0026 */
[----:B------:R-:W-:-:S02]  /*29c0*/  CS2R R76, SRZ ;  /* 0x00000000004c7805 */ /* 0x000fc4000001ff00 */
[----:B------:R-:W-:Y:S02]  /*29d0*/  CS2R R82, SRZ ;  /* 0x0000000000527805 */ /* 0x000fe4000001ff00 */
[----:B------:R-:W-:Y:S01]  /*29e0*/  @!P3 LEA.HI.X R17, R30, R3, R17, 0x1, P0 ;  /* 0x000000031e11b211 */ /* 0x000fe200000f0c11 */
[C---:B------:R-:W-:Y:S01]  /*29f0*/  @!P3 IMAD R13, R28.reuse, UR15, R13 ;  /* 0x0000000f1c0dbc24 */ /* 0x040fe2000f8e020d */
[----:B------:R-:W4:Y:S01]  /*2a00*/  @!P4 LDC.64 R2, c[0x0][0x390] ;  /* 0x0000e400ff02cb82 */ /* 0x000f220000000a00 */
[----:B---3--:R-:W-:Y:S01]  /*2a10*/  @!P3 IMAD.MOV.U32 R8, RZ, RZ, R26 ;  /* 0x000000ffff08b224 */ /* 0x008fe200078e001a */
[----:B------:R-:W-:Y:S01]  /*2a20*/  CS2R R80, SRZ ;  /* 0x0000000000507805 */ /* 0x000fe2000001ff00 */
[----:B------:R-:W-:Y:S01]  /*2a30*/  @!P3 IMAD.MOV.U32 R9, RZ, RZ, R23 ;  /* 0x000000ffff09b224 */ /* 0x000fe200078e0017 */
[----:B------:R-:W-:Y:S01]  /*2a40*/  CS2R R74, SRZ ;  /* 0x00000000004a7805 */ /* 0x000fe2000001ff00 */
[----:B------:R-:W-:Y:S01]  /*2a50*/  @!P4 IMAD R30, R15, UR17, R39 ;  /* 0x000000110f1ecc24 */ /* 0x000fe2000f8e0227 */
[----:B------:R-:W-:Y:S01]  /*2a60*/  CS2R R72, SRZ ;  /* 0x0000000000487805 */ /* 0x000fe2000001ff00 */
[----:B------:R-:W-:Y:S01]  /*2a70*/  @!P3 IMAD.WIDE.U32 R28, R28, UR14, R8 ;  /* 0x0000000e1c1cbc25 */ /* 0x000fe2000f8e0008 */
[----:B-1----:R-:W-:Y:S01]  /*2a80*/  @!P4 LEA R32, P0, R38, R6, 0x1 ;  /* 0x000000062620c211 */ /* 0x002fe200078008ff */
[----:B------:R-:W1:Y:S01]  /*2a90*/  @!P1 LDC.64 R8, c[0x0][0x388] ;  /* 0x0000e200ff089b82 */ /* 0x000e620000000a00 */
[----:B------:R-:W-:Y:S01]  /*2aa0*/  CS2R R70, SRZ ;  /* 0x0000000000467805 */ /* 0x000fe2000001ff00 */
[----:B------:R-:W-:Y:S01]  /*2ab0*/  @!P2 IMAD.WIDE.U32 R34, R24, UR16, R34 ;  /* 0x000000101822ac25 */ /* 0x000fe2000f8e0022 */
[----:B------:R-:W-:-:S02]  /*2ac0*/  @!P4 LEA.HI.X R33, R38, R7, R30, 0x1, P0 ;  /* 0x000000072621c211 */ /* 0x000fc400000f0c1e */
[----:B------:R-:W-:Y:S01]  /*2ad0*/  CS2R R68, SRZ ;  /* 0x0000000000447805 */ /* 0x000fe2000001ff00 */
[----:B------:R-:W-:Y:S01]  /*2ae0*/  UIADD3 UR42, UPT, UPT, -UR47, UR42, URZ ;  /* 0x0000002a2f2a7290 */ /* 0x000fe2000fffe1ff */
[----:B------:R-:W-:Y:S01]  /*2af0*/  @!P4 IMAD.MOV.U32 R22, RZ, RZ, R26 ;  /* 0x000000ffff16c224 */ /* 0x000fe200078e001a */
[C---:B--2---:R-:W-:Y:S01]  /*2b00*/  @!P2 LEA R30, P0, R34.reuse, R4, 0x1 ;  /* 0x00000004221ea211 */ /* 0x044fe200078008ff */
[--C-:B------:R-:W-:Y:S01]  /*2b10*/  @!P2 IMAD.MOV.U32 R37, RZ, RZ, R23.reuse ;  /* 0x000000ffff25a224 */ /* 0x100fe200078e0017 */
[----:B------:R-:W2:Y:S01]  /*2b20*/  @!P3 LDC.64 R6, c[0x0][0x390] ;  /* 0x0000e400ff06bb82 */ /* 0x000ea20000000a00 */
[----:B------:R-:W-:Y:S01]  /*2b30*/  @!P1 IMAD.MOV.U32 R27, RZ, RZ, R23 ;  /* 0x000000ffff1b9224 */ /* 0x000fe200078e0017 */
[----:B------:R-:W-:Y:S01]  /*2b40*/  @!P4 LDGSTS.E.BYPASS.LTC128B.128 [R12+0xc000], desc[UR32][R32.64] ;  /* 0x0c000000200ccfae */ /* 0x000fe2000b981a20 */
[----:B------:R-:W-:Y:S01]  /*2b50*/  @!P2 IMAD.IADD R25, R35, 0x1, R25 ;  /* 0x000000012319a824 */ /* 0x000fe200078e0219 */
[----:B------:R-:W3:Y:S01]  /*2b60*/  LDCU UR9, c[0x0][0x504] ;  /* 0x0000a080ff0977ac */ /* 0x000ee20008000800 */
[C---:B------:R-:W-:Y:S01]  /*2b70*/  @!P4 IMAD.WIDE.U32 R22, R15.reuse, UR14, R22 ;  /* 0x0000000e0f16cc25 */ /* 0x040fe2000f8e0016 */
[----:B------:R1:W-:Y:S02]  /*2b80*/  @P4 STS.128 [R12+0xc000], RZ ;  /* 0x00c000ff0c004388 */ /* 0x0003e40000000c00 */
[----:B------:R-:W-:Y:S01]  /*2b90*/  @!P2 LEA.HI.X R31, R34, R5, R25, 0x1, P0 ;  /* 0x00000005221fa211 */ /* 0x000fe200000f0c19 */
[----:B------:R-:W-:Y:S01]  /*2ba0*/  @!P4 IMAD R15, R15, UR15, R23 ;  /* 0x0000000f0f0fcc24 */ /* 0x000fe2000f8e0217 */
[----:B------:R-:W3:Y:S01]  /*2bb0*/  @!P2 LDC.64 R4, c[0x0][0x390] ;  /* 0x0000e400ff04ab82 */ /* 0x000ee20000000a00 */
[----:B------:R-:W-:Y:S01]  /*2bc0*/  @!P2 IMAD.MOV.U32 R36, RZ, RZ, R26 ;  /* 0x000000ffff24a224 */ /* 0x000fe200078e001a */
[----:B----4-:R-:W-:Y:S01]  /*2bd0*/  @!P4 LEA R34, P0, R22, R2, 0x1 ;  /* 0x000000021622c211 */ /* 0x010fe200078008ff */
[----:B------:R-:W-:Y:S01]  /*2be0*/  @!P1 IMAD.WIDE.U32 R20, R14, UR16, R20 ;  /* 0x000000100e149c25 */ /* 0x000fe2000f8e0014 */
[----:B------:R4:W-:Y:S01]  /*2bf0*/  @P3 STS.128 [R12+0xd000], RZ ;  /* 0x00d000ff0c003388 */ /* 0x0009e20000000c00 */
[----:B------:R-:W2:Y:S01]  /*2c00*/  LDCU UR8, c[0x0][0x508] ;  /* 0x0000a100ff0877ac */ /* 0x000ea20008000800 */
[----:B------:R-:W-:Y:S01]  /*2c10*/  @!P4 LEA.HI.X R35, R22, R3, R15, 0x1, P0 ;  /* 0x000000031623c211 */ /* 0x000fe200000f0c0f */
[----:B------:R-:W-:Y:S01]  /*2c20*/  @!P2 IMAD.WIDE.U32 R36, R24, UR14, R36 ;  /* 0x0000000e1824ac25 */ /* 0x000fe2000f8e0024 */
[----:B------:R-:W4:Y:S01]  /*2c30*/  @!P1 LDC.64 R2, c[0x0][0x390] ;  /* 0x0000e400ff029b82 */ /* 0x000f220000000a00 */
[----:B-1----:R-:W-:Y:S01]  /*2c40*/  @!P1 LEA R8, P0, R20, R8, 0x1 ;  /* 0x0000000814089211 */ /* 0x002fe200078008ff */
[----:B------:R-:W-:Y:S01]  /*2c50*/  @!PT LDS RZ, [RZ] ;  /* 0x00000000fffff984 */ /* 0x000fe20000000800 */
[----:B------:R-:W-:Y:S01]  /*2c60*/  @!PT LDS RZ, [RZ] ;  /* 0x00000000fffff984 */ /* 0x000fe20000000800 */
[----:B------:R-:W-:Y:S01]  /*2c70*/  @!PT LDS RZ, [RZ] ;  /* 0x00000000fffff984 */ /* 0x000fe20000000800 */
[----:B------:R-:W-:Y:S01]  /*2c80*/  @!P3 LDGSTS.E.BYPASS.LTC128B.128 [R12+0xd000], desc[UR32][R16.64] ;  /* 0x0d000000100cbfae */ /* 0x000fe2000b981a20 */
[----:B------:R-:W-:Y:S01]  /*2c90*/  @!P1 IMAD R24, R18, UR16, RZ ;  /* 0x0000001012189c24 */ /* 0x000fe2000f8e02ff */
[----:B------:R-:W1:Y:S01]  /*2ca0*/  LDCU UR5, c[0x0][0x3e0] ;  /* 0x00007c00ff0577ac */ /* 0x000e620008000800 */
[----:B------:R-:W-:Y:S01]  /*2cb0*/  @!P3 IMAD.IADD R13, R29, 0x1, R13 ;  /* 0x000000011d0db824 */ /* 0x000fe200078e020d */
[----:B------:R1:W-:Y:S01]  /*2cc0*/  @P2 STS.128 [R12+0xe000], RZ ;  /* 0x00e000ff0c002388 */ /* 0x0003e20000000c00 */
[----:B------:R-:W-:Y:S01]  /*2cd0*/  @!P1 IMAD R24, R14, UR17, R24 ;  /* 0x000000110e189c24 */ /* 0x000fe2000f8e0218 */
[----:B------:R-:W1:Y:S01]  /*2ce0*/  LDCU UR17, c[0x0][0x594] ;  /* 0x0000b280ff1177ac */ /* 0x000e620008000800 */
[----:B------:R-:W-:Y:S01]  /*2cf0*/  @!P1 IMAD R18, R18, UR14, RZ ;  /* 0x0000000e12129c24 */ /* 0x000fe2000f8e02ff */
[----:B------:R-:W-:Y:S01]  /*2d00*/  @!PT LDS RZ, [RZ] ;  /* 0x00000000fffff984 */ /* 0x000fe20000000800 */
[----:B------:R-:W-:Y:S01]  /*2d10*/  @!PT LDS RZ, [RZ] ;  /* 0x00000000fffff984 */ /* 0x000fe20000000800 */
[----:B------:R-:W-:Y:S01]  /*2d20*/  @!PT LDS RZ, [RZ] ;  /* 0x00000000fffff984 */ /* 0x000fe20000000800 */
[----:B------:R-:W-:Y:S01]  /*2d30*/  @!P2 LDGSTS.E.BYPASS.LTC128B.128 [R12+0xe000], desc[UR32][R30.64] ;  /* 0x0e0000001e0cafae */ /* 0x000fe2000b981a20 */
[----:B------:R-:W-:Y:S01]  /*2d40*/  @!P1 IMAD.IADD R24, R21, 0x1, R24 ;  /* 0x0000000115189824 */ /* 0x000fe200078e0218 */
[----:B------:R-:W1:Y:S01]  /*2d50*/  LDCU UR10, c[0x0][0x45c] ;  /* 0x00008b80ff0a77ac */ /* 0x000e620008000800 */
[----:B------:R-:W-:Y:S01]  /*2d60*/  @!P2 IMAD.IADD R19, R37, 0x1, R19 ;  /* 0x000000012513a824 */ /* 0x000fe200078e0213 */
[----:B------:R1:W-:Y:S01]  /*2d70*/  @P1 STS.128 [R12+0xf000], RZ ;  /* 0x00f000ff0c001388 */ /* 0x0003e20000000c00 */
[----:B------:R-:W-:Y:S01]  /*2d80*/  @!P1 IMAD R18, R14, UR15, R18 ;  /* 0x0000000f0e129c24 */ /* 0x000fe2000f8e0212 */
[----:B------:R-:W-:Y:S01]  /*2d90*/  @!P1 LEA.HI.X R9, R20, R9, R24, 0x1, P0 ;  /* 0x0000000914099211 */ /* 0x000fe200000f0c18 */
[----:B------:R-:W-:Y:S01]  /*2da0*/  @!P1 IMAD.WIDE.U32 R26, R14, UR14, R26 ;  /* 0x0000000e0e1a9c25 */ /* 0x000fe2000f8e001a */
[C---:B--2---:R-:W-:Y:S01]  /*2db0*/  @!P3 LEA R6, P0, R28.reuse, R6, 0x1 ;  /* 0x000000061c06b211 */ /* 0x044fe200078008ff */
[----:B------:R-:W2:Y:S02]  /*2dc0*/  LDCU UR15, c[0x0][0x3b0] ;  /* 0x00007600ff0f77ac */ /* 0x000ea40008000800 */
[----:B------:R-:W-:Y:S01]  /*2dd0*/  @!PT LDS RZ, [RZ] ;  /* 0x00000000fffff984 */ /* 0x000fe20000000800 */
[----:B------:R-:W-:Y:S01]  /*2de0*/  @!PT LDS RZ, [RZ] ;  /* 0x00000000fffff984 */ /* 0x000fe20000000800 */
[----:B------:R-:W-:Y:S01]  /*2df0*/  @!PT LDS RZ, [RZ] ;  /* 0x00000000fffff984 */ /* 0x000fe20000000800 */
[----:B------:R1:W-:Y:S01]  /*2e00*/  @!P1 LDGSTS.E.BYPASS.LTC128B.128 [R12+0xf000], desc[UR32][R8.64] ;  /* 0x0f000000080c9fae */ /* 0x0003e2000b981a20 */
[----:B------:R-:W-:Y:S01]  /*2e10*/  @!P3 LEA.HI.X R7, R28, R7, R13, 0x1, P0 ;  /* 0x000000071c07b211 */ /* 0x000fe200000f0c0d */
[----:B------:R-:W-:Y:S01]  /*2e20*/  @!P1 IMAD.IADD R18, R27, 0x1, R18 ;  /* 0x000000011b129824 */ /* 0x000fe200078e0212 */
[C---:B---3--:R-:W-:Y:S01]  /*2e30*/  @!P2 LEA R4, P0, R36.reuse, R4, 0x1 ;  /* 0x000000042404a211 */ /* 0x048fe200078008ff */
[----:B------:R-:W-:Y:S01]  /*2e40*/  @!P4 LDGSTS.E.BYPASS.LTC128B.128 [R12+0x10000], desc[UR32][R34.64] ;  /* 0x10000000220ccfae */ /* 0x000fe2000b981a20 */
[----:B------:R-:W3:Y:S02]  /*2e50*/  LDCU UR14, c[0x0][0x3b4] ;  /* 0x00007680ff0e77ac */ /* 0x000ee40008000800 */
[----:B------:R-:W-:Y:S01]  /*2e60*/  @!P2 LEA.HI.X R5, R36, R5, R19, 0x1, P0 ;  /* 0x000000052405a211 */ /* 0x000fe200000f0c13 */
[----:B------:R1:W-:Y:S01]  /*2e70*/  @P4 STS.128 [R12+0x10000], RZ ;  /* 0x010000ff0c004388 */ /* 0x0003e20000000c00 */
[----:B----4-:R-:W-:-:S03]  /*2e80*/  @!P1 LEA R2, P0, R26, R2, 0x1 ;  /* 0x000000021a029211 */ /* 0x010fc600078008ff */
[----:B------:R4:W-:Y:S01]  /*2e90*/  @P3 STS.128 [R12+0x11000], RZ ;  /* 0x011000ff0c003388 */ /* 0x0009e20000000c00 */
[----:B------:R-:W-:Y:S02]  /*2ea0*/  @!P1 LEA.HI.X R3, R26, R3, R18, 0x1, P0 ;  /* 0x000000031a039211 */ /* 0x000fe400000f0c12 */
[C---:B------:R-:W-:Y:S01]  /*2eb0*/  ISETP.GE.AND P0, PT, R194.reuse, UR44, PT ;  /* 0x0000002cc2007c0c */ /* 0x040fe2000bf06270 */
        /* <DEDUP_REMOVED lines=8> */
[----:B------:R2:W-:Y:S01]  /*2f40*/  @!P2 LDGSTS.E.BYPASS.LTC128B.128 [R12+0x12000], desc[UR32][R4.64] ;  /* 0x12000000040cafae */ /* 0x0005e2000b981a20 */
[----:B-1----:R-:W-:-:S03]  /*2f50*/  VIADD R8, R194, 0x48 ;  /* 0x00000048c2087836 */ /* 0x002fc60000000000 */
[----:B------:R4:W-:Y:S02]  /*2f60*/  @P1 STS.128 [R12+0x13000], RZ ;  /* 0x013000ff0c001388 */ /* 0x0009e40000000c00 */
[----:B------:R-:W-:Y:S02]  /*2f70*/  ISETP.GE.AND P3, PT, R8, UR44, PT ;  /* 0x0000002c08007c0c */ /* 0x000fe4000bf66270 */
[----:B------:R-:W-:Y:S01]  /*2f80*/  @!PT LDS RZ, [RZ] ;  /* 0x00000000fffff984 */ /* 0x000fe20000000800 */
[----:B------:R-:W-:Y:S01]  /*2f90*/  @!PT LDS RZ, [RZ] ;  /* 0x00000000fffff984 */ /* 0x000fe20000000800 */
[----:B------:R-:W-:Y:S01]  /*2fa0*/  @!PT LDS RZ, [RZ] ;  /* 0x00000000fffff984 */ /* 0x000fe20000000800 */
[----:B------:R1:W-:Y:S04]  /*2fb0*/  @!P1 LDGSTS.E.BYPASS.LTC128B.128 [R12+0x13000], desc[UR32][R2.64] ;  /* 0x13000000020c9fae */ /* 0x0003e8000b981a20 */
[----:B------:R-:W0:Y:S01]  /*2fc0*/  LDGDEPBAR ;  /* 0x00000000000079af */ /* 0x000e220000000000 */
[----:B--2---:R-:W-:-:S04]  /*2fd0*/  IMAD.MOV.U32 R4, RZ, RZ, 0x4 ;  /* 0x00000004ff047424 */ /* 0x004fc800078e00ff */
[----:B------:R-:W-:-:S05]  /*2fe0*/  IMAD.WIDE.U32 R8, R194, R4, UR58 ;  /* 0x0000003ac2087e25 */ /* 0x000fca000f8e0004 */
[----:B------:R4:W5:Y:S04]  /*2ff0*/  @!P0 LDG.E R193, desc[UR32][R8.64] ;  /* 0x0000002008c18981 */ /* 0x000968000c1e1900 */
[----:B------:R4:W5:Y:S04]  /*3000*/  @!P6 LDG.E R192, desc[UR32][R8.64+0x20] ;  /* 0x0000202008c0e981 */ /* 0x000968000c1e1900 */
[----:B------:R4:W5:Y:S04]  /*3010*/  @!P5 LDG.E R191, desc[UR32][R8.64+0x100] ;  /* 0x0001002008bfd981 */ /* 0x000968000c1e1900 */
[----:B------:R4:W5:Y:S01]  /*3020*/  @!P3 LDG.E R190, desc[UR32][R8.64+0x120] ;  /* 0x0001202008beb981 */ /* 0x000962000c1e1900 */
[C---:B-1----:R-:W-:Y:S01]  /*3030*/  IMAD.SHL.U32 R3, R0.reuse, 0x40, RZ ;  /* 0x0000004000037824 */ /* 0x042fe200078e00ff */
[--C-:B------:R-:W-:Y:S01]  /*3040*/  SHF.R.U32.HI R5, RZ, 0x4, R0.reuse ;  /* 0x00000004ff057819 */ /* 0x100fe20000011600 */
[----:B------:R-:W-:Y:S01]  /*3050*/  USHF.L.U32 UR11, UR15, 0x7, URZ ;  /* 0x000000070f0b7899 */ /* 0x000fe200080006ff */
[----:B------:R-:W-:Y:S01]  /*3060*/  R2P PR, R0, 0x6 ;  /* 0x0000000600007804 */ /* 0x000fe20000000000 */
[----:B---3--:R-:W-:Y:S01]  /*3070*/  USHF.L.U64.HI UR14, UR15, 0x6, UR14 ;  /* 0x000000060f0e7899 */ /* 0x008fe2000801020e */
[----:B------:R-:W-:Y:S01]  /*3080*/  LOP3.LUT R4, R3, 0x1c0, RZ, 0xc0, !PT ;  /* 0x000001c003047812 */ /* 0x000fe200078ec0ff */
[----:B------:R-:W-:Y:S01]  /*3090*/  USHF.L.U32 UR16, UR35, 0x7, URZ ;  /* 0x0000000723107899 */ /* 0x000fe200080006ff */
[----:B------:R-:W-:Y:S01]  /*30a0*/  LOP3.LUT R5, R5, 0x8, RZ, 0xc0, !PT ;  /* 0x0000000805057812 */ /* 0x000fe200078ec0ff */
[----:B------:R-:W-:Y:S01]  /*30b0*/  USHF.L.U64.HI UR17, UR35, 0x6, UR17 ;  /* 0x0000000623117899 */ /* 0x000fe20008010211 */
[----:B------:R-:W-:Y:S01]  /*30c0*/  LOP3.LUT R4, R4, 0x38, R11, 0xf8, !PT ;  /* 0x0000003804047812 */ /* 0x000fe200078ef80b */
[----:B------:R-:W-:Y:S01]  /*30d0*/  USHF.L.U32 UR15, UR15, 0x6, URZ ;  /* 0x000000060f0f7899 */ /* 0x000fe200080006ff */
[----:B------:R-:W-:Y:S01]  /*30e0*/  LOP3.LUT R5, R5, 0x10, R0, 0xf8, !PT ;  /* 0x0000001005057812 */ /* 0x000fe200078ef800 */
[----:B------:R-:W-:Y:S01]  /*30f0*/  USHF.L.U32 UR35, UR35, 0x6, URZ ;  /* 0x0000000623237899 */ /* 0x000fe200080006ff */
[----:B------:R-:W-:-:S02]  /*3100*/  LOP3.LUT R2, R3, 0x200, RZ, 0xc0, !PT ;  /* 0x0000020003027812 */ /* 0x000fc400078ec0ff */
[C---:B------:R-:W-:Y:S02]  /*3110*/  LOP3.LUT R10, R4.reuse, 0x8, R10, 0x78, !PT ;  /* 0x00000008040a7812 */ /* 0x040fe400078e780a */
[----:B------:R-:W-:Y:S02]  /*3120*/  LOP3.LUT R5, R5, R4, RZ, 0x3c, !PT ;  /* 0x0000000405057212 */ /* 0x000fe400078e3cff */
[----:B------:R-:W-:Y:S02]  /*3130*/  LOP3.LUT R4, R4, 0x8, R0, 0x78, !PT ;  /* 0x0000000804047812 */ /* 0x000fe400078e7800 */
[--C-:B------:R-:W-:Y:S02]  /*3140*/  LOP3.LUT R2, R2, 0xc00, R158.reuse, 0xf8, !PT ;  /* 0x00000c0002027812 */ /* 0x100fe400078ef89e */
[----:B------:R-:W-:Y:S02]  /*3150*/  LOP3.LUT R158, R4, 0x7200, R158, 0xf8, !PT ;  /* 0x00007200049e7812 */ /* 0x000fe400078ef89e */
[----:B------:R-:W-:Y:S01]  /*3160*/  LOP3.LUT R0, R5, 0x200, R3, 0xf8, !PT ;  /* 0x0000020005007812 */ /* 0x000fe200078ef803 */
[----:B------:R-:W-:Y:S01]  /*3170*/  IMAD.MOV.U32 R3, RZ, RZ, 0x20 ;  /* 0x00000020ff037424 */ /* 0x000fe200078e00ff */
[----:B------:R-:W-:-:S02]  /*3180*/  LOP3.LUT R2, R2, R10, RZ, 0xfc, !PT ;  /* 0x0000000a02027212 */ /* 0x000fc400078efcff */
[----:B------:R-:W-:Y:S02]  /*3190*/  SEL R160, R160, 0xffffffc0, !P2 ;  /* 0xffffffc0a0a07807 */ /* 0x000fe40005000000 */
[----:B------:R-:W-:Y:S02]  /*31a0*/  LEA R158, R158, UR24, 0x1 ;  /* 0x000000189e9e7c11 */ /* 0x000fe4000f8e08ff */
[----:B------:R-:W-:Y:S02]  /*31b0*/  LEA R2, R2, UR24, 0x1 ;  /* 0x0000001802027c11 */ /* 0x000fe4000f8e08ff */
[----:B------:R-:W-:Y:S01]  /*31c0*/  LEA R0, R0, UR24, 0x1 ;  /* 0x0000001800007c11 */ /* 0x000fe2000f8e08ff */
[----:B------:R-:W-:Y:S01]  /*31d0*/  IMAD.IADD R164, R160, 0x1, R158 ;  /* 0x00000001a0a47824 */ /* 0x000fe200078e029e */
[----:B------:R-:W-:Y:S01]  /*31e0*/  SEL R3, R3, 0xffffffe0, !P1 ;  /* 0xffffffe003037807 */ /* 0x000fe20004800000 */
[----:B------:R-:W-:Y:S02]  /*31f0*/  VIADD R2, R2, UR50 ;  /* 0x0000003202027c36 */ /* 0x000fe40008000000 */
[----:B------:R-:W-:-:S02]  /*3200*/  VIADD R0, R0, UR50 ;  /* 0x0000003200007c36 */ /* 0x000fc40008000000 */
[C---:B------:R-:W-:Y:S02]  /*3210*/  IMAD.IADD R156, R3.reuse, 0x1, R158 ;  /* 0x00000001039c7824 */ /* 0x040fe400078e029e */
[----:B----4-:R-:W-:-:S07]  /*3220*/  IMAD.IADD R184, R3, 0x1, R164 ;  /* 0x0000000103b87824 */ /* 0x010fce00078e02a4 */
.L_x_796:
[----:B------:R-:W0:Y:S01]  /*3230*/  LDGDEPBAR ;  /* 0x00000000000079af */ /* 0x000e220000000000 */
[----:B------:R-:W-:Y:S01]  /*3240*/  IMAD.U32 R4, RZ, RZ, UR12 ;  /* 0x0000000cff047e24 */ /* 0x000fe2000f8e00ff */
[----:B------:R-:W-:Y:S01]  /*3250*/  MOV R5, UR13 ;  /* 0x0000000d00057c02 */ /* 0x000fe20008000f00 */
[C---:B------:R-:W-:Y:S01]  /*3260*/  IMAD.IADD R144, R2.reuse, 0x1, R3 ;  /* 0x0000000102907824 */ /* 0x040fe200078e0203 */
[----:B------:R-:W-:Y:S01]  /*3270*/  IADD3 R168, PT, PT, R2, R160, RZ ;  /* 0x000000a002a87210 */ /* 0x000fe20007ffe0ff */
[----:B------:R-:W-:Y:S01]  /*3280*/  USHF.L.U32 UR44, UR49, 0x7, URZ ;  /* 0x00000007312c7899 */ /* 0x000fe200080006ff */
[C---:B------:R-:W-:Y:S03]  /*3290*/  LEA R4, P0, R194.reuse, R4, 0x2 ;  /* 0x00000004c2047211 */ /* 0x040fe600078010ff */
[----:B------:R-:W-:Y:S01]  /*32a0*/  IMAD.IADD R3, R3, 0x1, R168 ;  /* 0x0000000103037824 */ /* 0x000fe200078e02a8 */
[----:B------:R-:W-:Y:S01]  /*32b0*/  LEA.HI.X R5, R194, R5, RZ, 0x2, P0 ;  /* 0x00000005c2057211 */ /* 0x000fe200000f14ff */
[----:B------:R-:W-:Y:S01]  /*32c0*/  UISETP.GE.AND UP0, UPT, UR44, UR42, UPT ;  /* 0x0000002a2c00728c */ /* 0x000fe2000bf06270 */
[----:B------:R-:W-:Y:S04]  /*32d0*/  DEPBAR.LE SB0, 0x0 ;  /* 0x000080000000791a */ /* 0x000fe80000000000 */
[----:B------:R-:W-:Y:S06]  /*32e0*/  BAR.SYNC.DEFER_BLOCKING 0x0 ;  /* 0x0000000000007b1d */ /* 0x000fec0000010000 */
[----:B------:R-:W-:Y:S08]  /*32f0*/  LDSM.16.M88.4 R64, [R2] ;  /* 0x000000000240783b */ /* 0x000ff00000000200 */
[----:B------:R-:W1:Y:S08]  /*3300*/  LDSM.16.M88.4 R16, [R158+0xc000] ;  /* 0x00c000009e10783b */ /* 0x000e700000000200 */
[----:B------:R-:W2:Y:S08]  /*3310*/  LDSM.16.M88.4 R60, [R2+0x2000] ;  /* 0x00200000023c783b */ /* 0x000eb00000000200 */
[----:B-----5:R-:W5:Y:S04]  /*3320*/  LDG.E R201, desc[UR32][R4.64] ;  /* 0x0000002004c97981 */ /* 0x020f68000c1e1900 */
[----:B------:R-:W5:Y:S04]  /*3330*/  LDG.E R200, desc[UR32][R4.64+0x20] ;  /* 0x0000202004c87981 */ /* 0x000f68000c1e1900 */
[----:B------:R-:W5:Y:S04]  /*3340*/  LDG.E R199, desc[UR32][R4.64+0x100] ;  /* 0x0001002004c77981 */ /* 0x000f68000c1e1900 */
[----:B------:R1:W5:Y:S04]  /*3350*/  LDG.E R198, desc[UR32][R4.64+0x120] ;  /* 0x0001202004c67981 */ /* 0x000368000c1e1900 */
        /* <DEDUP_REMOVED lines=19> */
[-C--:B----4-:R-:W-:Y:S07]  /*3490*/  HMMA.16816.F32.BF16 R36, R64, R48.reuse, RZ ;  /* 0x000000304024723c */ /* 0x090fee00000418ff */
        /* <DEDUP_REMOVED lines=20> */
[-C--:B---3--:R-:W-:Y:S01]  /*35e0*/  HMMA.16816.F32.BF16 R36, R136, R152.reuse, R36 ;  /* 0x000000988824723c */ /* 0x088fe20000041824 */
        /* <DEDUP_REMOVED lines=59> */
.L_x_792:
        /* <DEDUP_REMOVED lines=295> */
.L_x_793:
        /* <DEDUP_REMOVED lines=89> */
[--C-:B------:R-:W-:Y:S07]  /*51a0*/  LOP3.LUT R5, R5, 0x8, R157.reuse, 0x78, !PT ;  /* 0x0000000805057812 */ /* 0x100fee00078e789d */
        /* <DEDUP_REMOVED lines=13> */
[----:B------:R-:W-:Y:S01]  /*5280*/  MOV R216, 0x10 ;  /* 0x0000001000d87802 */ /* 0x000fe20000000f00 */
[----:B------:R2:W-:Y:S01]  /*5290*/  STS [R228+0x1c000], R4 ;  /* 0x01c00004e4007388 */ /* 0x0005e20000000800 */
[C---:B------:R-:W-:Y:S07]  /*52a0*/  LOP3.LUT P0, RZ, R157.reuse, 0x4, RZ, 0xc0, !PT ;  /* 0x000000049dff7812 */ /* 0x040fee000780c0ff */
[----:B------:R-:W-:Y:S01]  /*52b0*/  MUFU.EX2 R220, R220 ;  /* 0x000000dc00dc7308 */ /* 0x000fe20000000800 */
[----:B------:R-:W-:Y:S01]  /*52c0*/  LOP3.LUT P1, RZ, R157, 0x10, RZ, 0xc0, !PT ;  /* 0x000000109dff7812 */ /* 0x000fe2000782c0ff */
[----:B------:R3:W-:Y:S01]  /*52d0*/  STS [R228+0x1c400], R5 ;  /* 0x01c40005e4007388 */ /* 0x0007e20000000800 */
[----:B------:R-:W-:Y:S07]  /*52e0*/  SEL R216, R216, 0xfffffff0, !P0 ;  /* 0xfffffff0d8d87807 */ /* 0x000fee0004000000 */
[----:B------:R-:W-:Y:S01]  /*52f0*/  MUFU.EX2 R223, R223 ;  /* 0x000000df00df7308 */ /* 0x000fe20000000800 */
[----:B------:R-:W-:Y:S01]  /*5300*/  IADD3 R8, PT, PT, R228, 0x1c000, RZ ;  /* 0x0001c000e4087810 */ /* 0x000fe20007ffe0ff */
[--C-:B------:R-:W-:Y:S01]  /*5310*/  FFMA.FTZ R173, R36, UR10, -R132.reuse ;  /* 0x0000000a24ad7c23 */ /* 0x100fe20008010884 */
[C---:B------:R-:W-:Y:S07]  /*5320*/  IADD3 R226, PT, PT, R228.reuse, R216, RZ ;  /* 0x000000d8e4e27210 */ /* 0x040fee0007ffe0ff */
[----:B------:R-:W-:Y:S01]  /*5330*/  MUFU.EX2 R214, R214 ;  /* 0x000000d600d67308 */ /* 0x000fe20000000800 */
[----:B------:R-:W-:Y:S01]  /*5340*/  IADD3 R227, PT, PT, R228, 0x1c040, RZ ;  /* 0x0001c040e4e37810 */ /* 0x000fe20007ffe0ff */
[--C-:B------:R-:W-:Y:S01]  /*5350*/  FFMA.FTZ R178, R37, UR10, -R132.reuse ;  /* 0x0000000a25b27c23 */ /* 0x100fe20008010884 */
[----:B-1----:R-:W-:Y:S07]  /*5360*/  F2FP.BF16.F32.PACK_AB R7, R218, R215 ;  /* 0x000000d7da07723e */ /* 0x002fee00000010ff */
[----:B------:R-:W-:Y:S01]  /*5370*/  MUFU.EX2 R217, R217 ;  /* 0x000000d900d97308 */ /* 0x000fe20000000800 */
[----:B------:R-:W-:Y:S01]  /*5380*/  MOV R52, 0x20 ;  /* 0x0000002000347802 */ /* 0x000fe20000000f00 */
[--C-:B------:R-:W-:Y:S01]  /*5390*/  FFMA.FTZ R172, R48, UR10, -R132.reuse ;  /* 0x0000000a30ac7c23 */ /* 0x100fe20008010884 */
[----:B------:R-:W-:Y:S07]  /*53a0*/  @P1 IADD3 R227, PT, PT, R8, -0x40, RZ ;  /* 0xffffffc008e31810 */ /* 0x000fee0007ffe0ff */
[----:B------:R-:W-:Y:S01]  /*53b0*/  MUFU.EX2 R219, R219 ;  /* 0x000000db00db7308 */ /* 0x000fe20000000800 */
[----:B------:R-:W-:Y:S01]  /*53c0*/  LOP3.LUT P1, RZ, R157, 0x8, RZ, 0xc0, !PT ;  /* 0x000000089dff7812 */ /* 0x000fe2000782c0ff */
[--C-:B------:R-:W-:Y:S01]  /*53d0*/  FFMA.FTZ R175, R49, UR10, -R132.reuse ;  /* 0x0000000a31af7c23 */ /* 0x100fe20008010884 */
[--C-:B------:R-:W-:Y:S07]  /*53e0*/  FFMA.FTZ R245, R53, UR10, -R132.reuse ;  /* 0x0000000a35f57c23 */ /* 0x100fee0008010884 */
[----:B------:R-:W-:Y:S01]  /*53f0*/  MUFU.EX2 R222, R222 ;  /* 0x000000de00de7308 */ /* 0x000fe20000000800 */
[----:B------:R-:W-:Y:S01]  /*5400*/  SEL R221, R52, 0xffffffe0, !P1 ;  /* 0xffffffe034dd7807 */ /* 0x000fe20004800000 */
[--C-:B------:R-:W-:Y:S01]  /*5410*/  FFMA.FTZ R242, R64, UR10, -R132.reuse ;  /* 0x0000000a40f27c23 */ /* 0x100fe20008010884 */
[----:B--2---:R-:W-:Y:S07]  /*5420*/  F2FP.BF16.F32.PACK_AB R4, R171, R170 ;  /* 0x000000aaab04723e */ /* 0x004fee00000010ff */
[----:B------:R-:W-:Y:S01]  /*5430*/  MUFU.EX2 R174, R174 ;  /* 0x000000ae00ae7308 */ /* 0x000fe20000000800 */
[----:B------:R-:W-:Y:S01]  /*5440*/  IADD3 R225, PT, PT, R228, R221, RZ ;  /* 0x000000dde4e17210 */ /* 0x000fe20007ffe0ff */
[----:B------:R-:W-:Y:S01]  /*5450*/  FFMA.FTZ R132, R65, UR10, -R132 ;  /* 0x0000000a41847c23 */ /* 0x000fe20008010884 */
[----:B---3--:R-:W-:Y:S01]  /*5460*/  F2FP.BF16.F32.PACK_AB R5, R169, R168 ;  /* 0x000000a8a905723e */ /* 0x008fe200000010ff */
[----:B------:R1:W-:Y:S06]  /*5470*/  STS [R226+0x1c400], R4 ;  /* 0x01c40004e2007388 */ /* 0x0003ec0000000800 */
[----:B------:R-:W2:Y:S01]  /*5480*/  MUFU.EX2 R176, R176 ;  /* 0x000000b000b07308 */ /* 0x000ea20000000800 */
[----:B------:R-:W-:Y:S01]  /*5490*/  IADD3 R224, PT, PT, R216, R225, RZ ;  /* 0x000000e1d8e07210 */ /* 0x000fe20007ffe0ff */
[----:B------:R3:W-:Y:S08]  /*54a0*/  STS [R226+0x1c000], R5 ;  /* 0x01c00005e2007388 */ /* 0x0007f00000000800 */
[----:B------:R-:W-:Y:S01]  /*54b0*/  MUFU.EX2 R177, R177 ;  /* 0x000000b100b17308 */ /* 0x000fe20000000800 */
[----:B------:R-:W-:Y:S01]  /*54c0*/  IADD3 R221, PT, PT, R221, R227, RZ ;  /* 0x000000e3dddd7210 */ /* 0x000fe20007ffe0ff */
[----:B------:R4:W-:Y:S08]  /*54d0*/  STS [R228+0x1e000], R7 ;  /* 0x01e00007e4007388 */ /* 0x0009f00000000800 */
[----:B------:R-:W4:Y:S01]  /*54e0*/  MUFU.EX2 R180, R180 ;  /* 0x000000b400b47308 */ /* 0x000f220000000800 */
[----:B------:R-:W-:Y:S02]  /*54f0*/  LEA R162, R3, UR4, 0x1 ;  /* 0x0000000403a27c11 */ /* 0x000fe4000f8e08ff */
[----:B------:R-:W-:Y:S07]  /*5500*/  LEA R158, R6, UR4, 0x1 ;  /* 0x00000004069e7c11 */ /* 0x000fee000f8e08ff */
[----:B------:R-:W-:Y:S01]  /*5510*/  MUFU.EX2 R163, R163 ;  /* 0x000000a300a37308 */ /* 0x000fe20000000800 */
[----:B------:R-:W-:Y:S02]  /*5520*/  LOP3.LUT P1, RZ, R157, 0x2, RZ, 0xc0, !PT ;  /* 0x000000029dff7812 */ /* 0x000fe4000782c0ff */
[----:B--2---:R-:W-:Y:S07]  /*5530*/  F2FP.BF16.F32.PACK_AB R8, R176, R174 ;  /* 0x000000aeb008723e */ /* 0x004fee00000010ff */
[----:B------:R-:W2:Y:S01]  /*5540*/  MUFU.EX2 R165, R165 ;  /* 0x000000a500a57308 */ /* 0x000ea20000000800 */
[----:B------:R-:W-:Y:S02]  /*5550*/  SEL R3, R52, 0xffffffe0, !P1 ;  /* 0xffffffe034037807 */ /* 0x000fe40004800000 */
[----:B------:R-:W-:Y:S07]  /*5560*/  MOV R160, 0x40 ;  /* 0x0000004000a07802 */ /* 0x000fee0000000f00 */
[----:B------:R-:W-:Y:S01]  /*5570*/  MUFU.EX2 R166, R166 ;  /* 0x000000a600a67308 */ /* 0x000fe20000000800 */
[----:B------:R-:W-:Y:S02]  /*5580*/  IADD3 R161, PT, PT, R162, R3, RZ ;  /* 0x00000003a2a17210 */ /* 0x000fe40007ffe0ff */
[----:B------:R-:W-:Y:S07]  /*5590*/  IADD3 R156, PT, PT, R3, R158, RZ ;  /* 0x0000009e039c7210 */ /* 0x000fee0007ffe0ff */
[----:B------:R-:W2:Y:S01]  /*55a0*/  MUFU.EX2 R167, R167 ;  /* 0x000000a700a77308 */ /* 0x000ea20000000800 */
[----:B-1----:R-:W-:Y:S02]  /*55b0*/  F2FP.BF16.F32.PACK_AB R4, R222, R219 ;  /* 0x000000dbde04723e */ /* 0x002fe400000010ff */
[----:B------:R-:W-:Y:S07]  /*55c0*/  SEL R160, R160, 0xffffffc0, !P0 ;  /* 0xffffffc0a0a07807 */ /* 0x000fee0004000000 */
[----:B------:R-:W-:Y:S01]  /*55d0*/  MUFU.EX2 R183, R183 ;  /* 0x000000b700b77308 */ /* 0x000fe20000000800 */
[----:B---3--:R-:W-:Y:S02]  /*55e0*/  F2FP.BF16.F32.PACK_AB R5, R217, R214 ;  /* 0x000000d6d905723e */ /* 0x008fe400000010ff */
[----:B------:R-:W-:Y:S07]  /*55f0*/  IADD3 R164, PT, PT, R160, R158, RZ ;  /* 0x0000009ea0a47210 */ /* 0x000fee0007ffe0ff */
[----:B------:R-:W1:Y:S01]  /*5600*/  MUFU.EX2 R206, R206 ;  /* 0x000000ce00ce7308 */ /* 0x000e620000000800 */
[----:B----4-:R-:W-:Y:S02]  /*5610*/  F2FP.BF16.F32.PACK_AB R7, R223, R220 ;  /* 0x000000dcdf07723e */ /* 0x010fe400000010ff */
[----:B------:R-:W-:Y:S07]  /*5620*/  IADD3 R184, PT, PT, R3, R164, RZ ;  /* 0x000000a403b87210 */ /* 0x000fee0007ffe0ff */
[----:B------:R-:W-:Y:S01]  /*5630*/  MUFU.EX2 R209, R209 ;  /* 0x000000d100d17308 */ /* 0x000fe20000000800 */
[----:B------:R3:W-:Y:S09]  /*5640*/  STS [R228+0x1e400], R7 ;  /* 0x01e40007e4007388 */ /* 0x0007f20000000800 */
[----:B------:R-:W-:Y:S01]  /*5650*/  MUFU.EX2 R211, R211 ;  /* 0x000000d300d37308 */ /* 0x000fe20000000800 */
[----:B------:R2:W-:Y:S09]  /*5660*/  STS [R226+0x1e000], R5 ;  /* 0x01e00005e2007388 */ /* 0x0005f20000000800 */
[----:B------:R-:W-:Y:S01]  /*5670*/  MUFU.EX2 R182, R182 ;  /* 0x000000b600b67308 */ /* 0x000fe20000000800 */
[----:B------:R4:W-:Y:S09]  /*5680*/  STS [R226+0x1e400], R4 ;  /* 0x01e40004e2007388 */ /* 0x0009f20000000800 */
[----:B------:R-:W-:Y:S01]  /*5690*/  MUFU.EX2 R205, R205 ;  /* 0x000000cd00cd7308 */ /* 0x000fe20000000800 */
[----:B------:R1:W-:Y:S09]  /*56a0*/  STS [R225+0x1c000], R8 ;  /* 0x01c00008e1007388 */ /* 0x0003f20000000800 */
[----:B------:R-:W-:Y:S10]  /*56b0*/  MUFU.EX2 R208, R208 ;  /* 0x000000d000d07308 */ /* 0x000ff40000000800 */
[----:B------:R-:W-:Y:S10]  /*56c0*/  MUFU.EX2 R181, R181 ;  /* 0x000000b500b57308 */ /* 0x000ff40000000800 */
[----:B------:R-:W-:Y:S01]  /*56d0*/  MUFU.EX2 R173, R173 ;  /* 0x000000ad00ad7308 */ /* 0x000fe20000000800 */
[----:B---3--:R-:W-:Y:S09]  /*56e0*/  F2FP.BF16.F32.PACK_AB R7, R180, R177 ;  /* 0x000000b1b407723e */ /* 0x008ff200000010ff */
[----:B------:R-:W3:Y:S01]  /*56f0*/  MUFU.EX2 R178, R178 ;  /* 0x000000b200b27308 */ /* 0x000ee20000000800 */
[----:B--2---:R-:W-:Y:S01]  /*5700*/  F2FP.BF16.F32.PACK_AB R5, R165, R163 ;  /* 0x000000a3a505723e */ /* 0x004fe200000010ff */
[----:B------:R2:W-:Y:S08]  /*5710*/  STS [R225+0x1c400], R7 ;  /* 0x01c40007e1007388 */ /* 0x0005f00000000800 */
[----:B------:R-:W-:Y:S01]  /*5720*/  MUFU.EX2 R203, R203 ;  /* 0x000000cb00cb7308 */ /* 0x000fe20000000800 */
[----:B----4-:R-:W-:Y:S01]  /*5730*/  F2FP.BF16.F32.PACK_AB R4, R167, R166 ;  /* 0x000000a6a704723e */ /* 0x010fe200000010ff */
[----:B------:R4:W-:Y:S08]  /*5740*/  STS [R224+0x1c000], R5 ;  /* 0x01c00005e0007388 */ /* 0x0009f00000000800 */
[----:B------:R-:W4:Y:S01]  /*5750*/  MUFU.EX2 R212, R212 ;  /* 0x000000d400d47308 */ /* 0x000f220000000800 */
[----:B-1----:R-:W-:Y:S01]  /*5760*/  F2FP.BF16.F32.PACK_AB R8, R206, R183 ;  /* 0x000000b7ce08723e */ /* 0x002fe200000010ff */
[----:B------:R1:W-:Y:S08]  /*5770*/  STS [R224+0x1c400], R4 ;  /* 0x01c40004e0007388 */ /* 0x0003f00000000800 */
[----:B------:R-:W-:Y:S01]  /*5780*/  MUFU.EX2 R172, R172 ;  /* 0x000000ac00ac7308 */ /* 0x000fe20000000800 */
[----:B---3--:R-:W-:Y:S01]  /*5790*/  F2FP.BF16.F32.PACK_AB R9, R178, R173 ;  /* 0x000000adb209723e */ /* 0x008fe200000010ff */
[----:B------:R3:W-:Y:S08]  /*57a0*/  STS [R225+0x1e000], R8 ;  /* 0x01e00008e1007388 */ /* 0x0007f00000000800 */
[----:B------:R-:W3:Y:S10]  /*57b0*/  MUFU.EX2 R175, R175 ;  /* 0x000000af00af7308 */ /* 0x000ef40000000800 */
[----:B------:R-:W-:Y:S10]  /*57c0*/  MUFU.EX2 R202, R202 ;  /* 0x000000ca00ca7308 */ /* 0x000ff40000000800 */
[----:B------:R-:W3:Y:S01]  /*57d0*/  MUFU.EX2 R179, R179 ;  /* 0x000000b300b37308 */ /* 0x000ee20000000800 */
[----:B--2---:R-:W-:Y:S09]  /*57e0*/  F2FP.BF16.F32.PACK_AB R7, R211, R209 ;  /* 0x000000d1d307723e */ /* 0x004ff200000010ff */
        /* <DEDUP_REMOVED lines=9> */
[----:B------:R-:W4:Y:S01]  /*5880*/  MUFU.EX2 R250, R250 ;  /* 0x000000fa00fa7308 */ /* 0x000f220000000800 */
[----:B------:R4:W-:Y:S09]  /*5890*/  STS [R227], R9 ;  /* 0x00000009e3007388 */ /* 0x0009f20000000800 */
[----:B------:R-:W-:Y:S01]  /*58a0*/  MUFU.EX2 R243, R243 ;  /* 0x000000f300f37308 */ /* 0x000fe20000000800 */
[----:B------:R4:W-:Y:S09]  /*58b0*/  STS [R227+0x400], R8 ;  /* 0x00040008e3007388 */ /* 0x0009f20000000800 */
[----:B------:R-:W4:Y:S10]  /*58c0*/  MUFU.EX2 R247, R247 ;  /* 0x000000f700f77308 */ /* 0x000f340000000800 */
[----:B------:R-:W-:Y:S01]  /*58d0*/  MUFU.EX2 R248, R248 ;  /* 0x000000f800f87308 */ /* 0x000fe20000000800 */
[----:B--2---:R-:W-:Y:S09]  /*58e0*/  F2FP.BF16.F32.PACK_AB R7, R175, R172 ;  /* 0x000000acaf07723e */ /* 0x004ff200000010ff */
[----:B------:R-:W2:Y:S01]  /*58f0*/  MUFU.EX2 R252, R252 ;  /* 0x000000fc00fc7308 */ /* 0x000ea20000000800 */
[----:B-1----:R-:W-:Y:S09]  /*5900*/  F2FP.BF16.F32.PACK_AB R5, R179, R202 ;  /* 0x000000cab305723e */ /* 0x002ff200000010ff */
[----:B------:R-:W-:Y:S01]  /*5910*/  MUFU.EX2 R246, R246 ;  /* 0x000000f600f67308 */ /* 0x000fe20000000800 */
[C---:B---3--:R-:W-:Y:S09]  /*5920*/  IADD3 R4, PT, PT, R216.reuse, R227, RZ ;  /* 0x000000e3d8047210 */ /* 0x048ff20007ffe0ff */
[----:B------:R-:W-:Y:S01]  /*5930*/  MUFU.EX2 R245, R245 ;  /* 0x000000f500f57308 */ /* 0x000fe20000000800 */
[----:B------:R-:W-:Y:S02]  /*5940*/  IADD3 R216, PT, PT, R216, R221, RZ ;  /* 0x000000ddd8d87210 */ /* 0x000fe40007ffe0ff */
[----:B----4-:R-:W-:Y:S01]  /*5950*/  F2FP.BF16.F32.PACK_AB R9, R249, R244 ;  /* 0x000000f4f909723e */ /* 0x010fe200000010ff */
[----:B------:R1:W-:Y:S06]  /*5960*/  STS [R4], R7 ;  /* 0x0000000704007388 */ /* 0x0003ec0000000800 */
[----:B------:R-:W-:Y:S01]  /*5970*/  MUFU.EX2 R240, R240 ;  /* 0x000000f000f07308 */ /* 0x000fe20000000800 */
[----:B------:R-:W-:Y:S01]  /*5980*/  F2FP.BF16.F32.PACK_AB R8, R250, R251 ;  /* 0x000000fbfa08723e */ /* 0x000fe200000010ff */
[----:B------:R2:W-:Y:S08]  /*5990*/  STS [R4+0x400], R5 ;  /* 0x0004000504007388 */ /* 0x0005f00000000800 */
[----:B------:R-:W-:Y:S01]  /*59a0*/  MUFU.EX2 R239, R239 ;  /* 0x000000ef00ef7308 */ /* 0x000fe20000000800 */
[----:B------:R-:W-:Y:S09]  /*59b0*/  STS [R227+0x2000], R9 ;  /* 0x00200009e3007388 */ /* 0x000ff20000000800 */
[----:B------:R-:W-:Y:S01]  /*59c0*/  MUFU.EX2 R241, R132 ;  /* 0x0000008400f17308 */ /* 0x000fe20000000800 */
[----:B------:R3:W-:Y:S09]  /*59d0*/  STS [R227+0x2400], R8 ;  /* 0x00240008e3007388 */ /* 0x0007f20000000800 */
[----:B------:R-:W-:Y:S10]  /*59e0*/  MUFU.EX2 R242, R242 ;  /* 0x000000f200f27308 */ /* 0x000ff40000000800 */
[----:B------:R-:W-:Y:S10]  /*59f0*/  MUFU.EX2 R238, R238 ;  /* 0x000000ee00ee7308 */ /* 0x000ff40000000800 */
[----:B------:R-:W3:Y:S01]  /*5a00*/  MUFU.EX2 R237, R237 ;  /* 0x000000ed00ed7308 */ /* 0x000ee20000000800 */
[----:B-1----:R-:W-:Y:S09]  /*5a10*/  F2FP.BF16.F32.PACK_AB R7, R247, R243 ;  /* 0x000000f3f707723e */ /* 0x002ff200000010ff */
[----:B------:R-:W-:Y:S01]  /*5a20*/  MUFU.EX2 R236, R236 ;  /* 0x000000ec00ec7308 */ /* 0x000fe20000000800 */
[----:B--2---:R-:W-:Y:S01]  /*5a30*/  F2FP.BF16.F32.PACK_AB R5, R252, R248 ;  /* 0x000000f8fc05723e */ /* 0x004fe200000010ff */
[----:B------:R1:W-:Y:S08]  /*5a40*/  STS [R4+0x2000], R7 ;  /* 0x0020000704007388 */ /* 0x0003f00000000800 */
[----:B------:R-:W2:Y:S01]  /*5a50*/  MUFU.EX2 R235, R235 ;  /* 0x000000eb00eb7308 */ /* 0x000ea20000000800 */
[----:B------:R4:W-:Y:S09]  /*5a60*/  STS [R4+0x2400], R5 ;  /* 0x0024000504007388 */ /* 0x0009f20000000800 */
[----:B------:R-:W-:Y:S01]  /*5a70*/  MUFU.EX2 R232, R232 ;  /* 0x000000e800e87308 */ /* 0x000fe20000000800 */
[----:B---3--:R-:W-:Y:S09]  /*5a80*/  F2FP.BF16.F32.PACK_AB R8, R237, R238 ;  /* 0x000000eeed08723e */ /* 0x008ff200000010ff */
[----:B------:R-:W3:Y:S10]  /*5a90*/  MUFU.EX2 R231, R231 ;  /* 0x000000e700e77308 */ /* 0x000ef40000000800 */
[----:B------:R-:W-:Y:S01]  /*5aa0*/  MUFU.EX2 R234, R234 ;  /* 0x000000ea00ea7308 */ /* 0x000fe20000000800 */
[----:B--2---:R-:W-:Y:S09]  /*5ab0*/  F2FP.BF16.F32.PACK_AB R9, R235, R236 ;  /* 0x000000eceb09723e */ /* 0x004ff200000010ff */
[----:B------:R-:W2:Y:S10]  /*5ac0*/  MUFU.EX2 R233, R233 ;  /* 0x000000e900e97308 */ /* 0x000eb40000000800 */
[----:B------:R-:W-:Y:S01]  /*5ad0*/  MUFU.EX2 R230, R230 ;  /* 0x000000e600e67308 */ /* 0x000fe20000000800 */
[----:B-1----:R-:W-:Y:S09]  /*5ae0*/  F2FP.BF16.F32.PACK_AB R7, R245, R246 ;  /* 0x000000f6f507723e */ /* 0x002ff200000010ff */
[----:B------:R-:W1:Y:S01]  /*5af0*/  MUFU.EX2 R229, R229 ;  /* 0x000000e500e57308 */ /* 0x000e620000000800 */
[----:B----4-:R-:W-:Y:S01]  /*5b00*/  F2FP.BF16.F32.PACK_AB R5, R239, R240 ;  /* 0x000000f0ef05723e */ /* 0x010fe200000010ff */
[----:B------:R3:W-:Y:S01]  /*5b10*/  STS [R221], R7 ;  /* 0x00000007dd007388 */ /* 0x0007e20000000800 */
[----:B------:R-:W-:Y:S03]  /*5b20*/  F2FP.BF16.F32.PACK_AB R4, R241, R242 ;  /* 0x000000f2f104723e */ /* 0x000fe600000010ff */
[----:B------:R2:W-:Y:S04]  /*5b30*/  STS [R221+0x400], R5 ;  /* 0x00040005dd007388 */ /* 0x0005e80000000800 */
[----:B------:R1:W-:Y:S04]  /*5b40*/  STS [R216], R4 ;  /* 0x00000004d8007388 */ /* 0x0003e80000000800 */
[----:B------:R-:W-:Y:S04]  /*5b50*/  STS [R216+0x400], R8 ;  /* 0x00040008d8007388 */ /* 0x000fe80000000800 */
[----:B------:R-:W-:Y:S01]  /*5b60*/  STS [R221+0x2000], R9 ;  /* 0x00200009dd007388 */ /* 0x000fe20000000800 */
[----:B---3--:R-:W-:Y:S02]  /*5b70*/  F2FP.BF16.F32.PACK_AB R7, R231, R232 ;  /* 0x000000e8e707723e */ /* 0x008fe400000010ff */
[----:B--2---:R-:W-:Y:S03]  /*5b80*/  F2FP.BF16.F32.PACK_AB R5, R233, R234 ;  /* 0x000000eae905723e */ /* 0x004fe600000010ff */
[----:B------:R-:W-:Y:S01]  /*5b90*/  STS [R221+0x2400], R7 ;  /* 0x00240007dd007388 */ /* 0x000fe20000000800 */
[----:B-1----:R-:W-:Y:S03]  /*5ba0*/  F2FP.BF16.F32.PACK_AB R4, R229, R230 ;  /* 0x000000e6e504723e */ /* 0x002fe600000010ff */
        /* <DEDUP_REMOVED lines=31> */
[C---:B--2---:R-:W-:Y:S08]  /*5da0*/  HMMA.16816.F32.BF16 R8, R144.reuse, R140, R8 ;  /* 0x0000008c9008723c */ /* 0x044ff00000041808 */
[-C--:B------:R-:W-:Y:S08]  /*5db0*/  HMMA.16816.F32.BF16 R12, R144, R142.reuse, R12 ;  /* 0x0000008e900c723c */ /* 0x080ff0000004180c */
[C---:B------:R-:W-:Y:S08]  /*5dc0*/  HMMA.16816.F32.BF16 R16, R136.reuse, R142, R16 ;  /* 0x0000008e8810723c */ /* 0x040ff00000041810 */
[-C--:B------:R-:W-:Y:S08]  /*5dd0*/  HMMA.16816.F32.BF16 R20, R136, R148.reuse, R20 ;  /* 0x000000948814723c */ /* 0x080ff00000041814 */
[C---:B------:R-:W-:Y:S08]  /*5de0*/  HMMA.16816.F32.BF16 R24, R144.reuse, R148, R24 ;  /* 0x000000949018723c */ /* 0x040ff00000041818 */
[-C--:B------:R-:W-:Y:S08]  /*5df0*/  HMMA.16816.F32.BF16 R28, R144, R150.reuse, R28 ;  /* 0x00000096901c723c */ /* 0x080ff0000004181c */
[C---:B------:R-:W-:Y:S01]  /*5e00*/  HMMA.16816.F32.BF16 R32, R136.reuse, R150, R32 ;  /* 0x000000968820723c */ /* 0x040fe20000041820 */
[----:B------:R-:W-:Y:S07]  /*5e10*/  LDSM.16.M88.4 R148, [R164+0x10000] ;  /* 0x01000000a494783b */ /* 0x000fee0000000200 */
[-C--:B---3--:R-:W-:Y:S08]  /*5e20*/  HMMA.16816.F32.BF16 R36, R136, R152.reuse, R36 ;  /* 0x000000988824723c */ /* 0x088ff00000041824 */
[C---:B------:R-:W-:Y:S04]  /*5e30*/  HMMA.16816.F32.BF16 R40, R144.reuse, R152, R40 ;  /* 0x000000989028723c */ /* 0x040fe80000041828 */
[----:B------:R-:W-:Y:S04]  /*5e40*/  IADD3 R152, PT, PT, R162, R160, RZ ;  /* 0x000000a0a2987210 */ /* 0x000fe80007ffe0ff */
[-C--:B------:R-:W-:Y:S01]  /*5e50*/  HMMA.16816.F32.BF16 R44, R144, R154.reuse, R44 ;  /* 0x0000009a902c723c */ /* 0x080fe2000004182c */
[----:B------:R-:W1:Y:S02]  /*5e60*/  LDSM.16.M88.4 R140, [R152+0x8000] ;  /* 0x00800000988c783b */ /* 0x000e640000000200 */
[----:B------:R-:W-:Y:S05]  /*5e70*/  IADD3 R153, PT, PT, R3, R152, RZ ;  /* 0x0000009803997210 */ /* 0x000fea0007ffe0ff */
[C---:B------:R-:W-:Y:S08]  /*5e80*/  HMMA.16816.F32.BF16 R48, R136.reuse, R154, R48 ;  /* 0x0000009a8830723c */ /* 0x040ff00000041830 */
[-C--:B----4-:R-:W-:Y:S08]  /*5e90*/  HMMA.16816.F32.BF16 R52, R136, R132.reuse, R52 ;  /* 0x000000848834723c */ /* 0x090ff00000041834 */
[C---:B------:R-:W-:Y:S08]  /*5ea0*/  HMMA.16816.F32.BF16 R56, R144.reuse, R132, R56 ;  /* 0x000000849038723c */ /* 0x040ff00000041838 */
[-C--:B------:R-:W-:Y:S01]  /*5eb0*/  HMMA.16816.F32.BF16 R60, R144, R134.reuse, R60 ;  /* 0x00000086903c723c */ /* 0x080fe2000004183c */
[----:B------:R-:W2:Y:S07]  /*5ec0*/  LDSM.16.M88.4 R144, [R152+0xa000] ;  /* 0x00a000009890783b */ /* 0x000eae0000000200 */
[----:B------:R-:W-:Y:S01]  /*5ed0*/  HMMA.16816.F32.BF16 R64, R136, R134, R64 ;  /* 0x000000868840723c */ /* 0x000fe20000041840 */
[----:B------:R-:W3:Y:S07]  /*5ee0*/  LDSM.16.M88.4 R132, [R164+0x10800] ;  /* 0x01080000a484783b */ /* 0x000eee0000000200 */
[-C--:B-1----:R-:W-:Y:S01]  /*5ef0*/  HMMA.16816.F32.BF16 R4, R140, R148.reuse, R4 ;  /* 0x000000948c04723c */ /* 0x082fe20000041804 */
[----:B------:R-:W1:Y:S07]  /*5f00*/  LDSM.16.M88.4 R136, [R164+0x11000] ;  /* 0x01100000a488783b */ /* 0x000e6e0000000200 */
[C---:B--2---:R-:W-:Y:S08]  /*5f10*/  HMMA.16816.F32.BF16 R8, R144.reuse, R148, R8 ;  /* 0x000000949008723c */ /* 0x044ff00000041808 */
[-C--:B------:R-:W-:Y:S08]  /*5f20*/  HMMA.16816.F32.BF16 R12, R144, R150.reuse, R12 ;  /* 0x00000096900c723c */ /* 0x080ff0000004180c */
[C---:B------:R-:W-:Y:S01]  /*5f30*/  HMMA.16816.F32.BF16 R16, R140.reuse, R150, R16 ;  /* 0x000000968c10723c */ /* 0x040fe20000041810 */
[----:B------:R-:W2:Y:S07]  /*5f40*/  LDSM.16.M88.4 R148, [R164+0x11800] ;  /* 0x01180000a494783b */ /* 0x000eae0000000200 */
[-C--:B---3--:R-:W-:Y:S08]  /*5f50*/  HMMA.16816.F32.BF16 R20, R140, R132.reuse, R20 ;  /* 0x000000848c14723c */ /* 0x088ff00000041814 */
[C---:B------:R-:W-:Y:S08]  /*5f60*/  HMMA.16816.F32.BF16 R24, R144.reuse, R132, R24 ;  /* 0x000000849018723c */ /* 0x040ff00000041818 */
[-C--:B------:R-:W-:Y:S08]  /*5f70*/  HMMA.16816.F32.BF16 R28, R144, R134.reuse, R28 ;  /* 0x00000086901c723c */ /* 0x080ff0000004181c */
[C---:B------:R-:W-:Y:S01]  /*5f80*/  HMMA.16816.F32.BF16 R32, R140.reuse, R134, R32 ;  /* 0x000000868c20723c */ /* 0x040fe20000041820 */
[----:B------:R-:W-:Y:S07]  /*5f90*/  LDSM.16.M88.4 R132, [R153+0x8000] ;  /* 0x008000009984783b */ /* 0x000fee0000000200 */
[-C--:B-1----:R-:W-:Y:S08]  /*5fa0*/  HMMA.16816.F32.BF16 R36, R140, R136.reuse, R36 ;  /* 0x000000888c24723c */ /* 0x082ff00000041824 */
[C---:B------:R-:W-:Y:S08]  /*5fb0*/  HMMA.16816.F32.BF16 R40, R144.reuse, R136, R40 ;  /* 0x000000889028723c */ /* 0x040ff00000041828 */
[-C--:B------:R-:W-:Y:S08]  /*5fc0*/  HMMA.16816.F32.BF16 R44, R144, R138.reuse, R44 ;  /* 0x0000008a902c723c */ /* 0x080ff0000004182c */
[C---:B------:R-:W-:Y:S01]  /*5fd0*/  HMMA.16816.F32.BF16 R48, R140.reuse, R138, R48 ;  /* 0x0000008a8c30723c */ /* 0x040fe20000041830 */
[----:B------:R-:W1:Y:S07]  /*5fe0*/  LDSM.16.M88.4 R136, [R184+0x10000] ;  /* 0x01000000b888783b */ /* 0x000e6e0000000200 */
[-C--:B--2---:R-:W-:Y:S08]  /*5ff0*/  HMMA.16816.F32.BF16 R52, R140, R148.reuse, R52 ;  /* 0x000000948c34723c */ /* 0x084ff00000041834 */
[C---:B------:R-:W-:Y:S04]  /*6000*/  HMMA.16816.F32.BF16 R56, R144.reuse, R148, R56 ;  /* 0x000000949038723c */ /* 0x040fe80000041838 */
[--C-:B------:R-:W-:Y:S02]  /*6010*/  SHF.R.U32.HI R148, RZ, 0x4, R157.reuse ;  /* 0x00000004ff947819 */ /* 0x100fe4000001169d */
[----:B------:R-:W-:Y:S02]  /*6020*/  SHF.R.U32.HI R149, RZ, 0x1, R157 ;  /* 0x00000001ff957819 */ /* 0x000fe4000001169d */
[-C--:B------:R-:W-:Y:S01]  /*6030*/  HMMA.16816.F32.BF16 R60, R144, R150.reuse, R60 ;  /* 0x00000096903c723c */ /* 0x080fe2000004183c */
[----:B------:R-:W2:Y:S02]  /*6040*/  LDSM.16.M88.4 R144, [R153+0xa000] ;  /* 0x00a000009990783b */ /* 0x000ea40000000200 */
[----:B------:R-:W-:Y:S02]  /*6050*/  LOP3.LUT R148, R148, 0x8, RZ, 0xc0, !PT ;  /* 0x0000000894947812 */ /* 0x000fe400078ec0ff */
[----:B------:R-:W-:Y:S03]  /*6060*/  LOP3.LUT R149, R149, 0x30, RZ, 0xc0, !PT ;  /* 0x0000003095957812 */ /* 0x000fe600078ec0ff */
[----:B------:R-:W-:Y:S01]  /*6070*/  HMMA.16816.F32.BF16 R64, R140, R150, R64 ;  /* 0x000000968c40723c */ /* 0x000fe20000041840 */
[----:B------:R-:W3:Y:S03]  /*6080*/  LDSM.16.M88.4 R140, [R184+0x10800] ;  /* 0x01080000b88c783b */ /* 0x000ee60000000200 */
[----:B------:R-:W-:Y:S04]  /*6090*/  SHF.L.U32 R150, R157, 0x6, RZ ;  /* 0x000000069d967819 */ /* 0x000fe800000006ff */
[----:B------:R-:W-:Y:S01]  /*60a0*/  LOP3.LUT R151, R150, 0x1c0, RZ, 0xc0, !PT ;  /* 0x000001c096977812 */ /* 0x000fe200078ec0ff */
[-C--:B-1----:R-:W-:Y:S11]  /*60b0*/  HMMA.16816.F32.BF16 R4, R132, R136.reuse, R4 ;  /* 0x000000888404723c */ /* 0x082ff60000041804 */
[----:B------:R-:W-:Y:S08]  /*60c0*/  @!UPT UIADD3 URZ, UPT, UPT, URZ, URZ, URZ ;  /* 0x000000fffffff290 */ /* 0x000ff0000fffe0ff */
[C---:B-----5:R-:W-:Y:S01]  /*60d0*/  FADD.FTZ R5, -R201.reuse, R5 ;  /* 0x00000005c9057221 */ /* 0x060fe20000010100 */
[C---:B------:R-:W-:Y:S01]  /*60e0*/  FADD.FTZ R6, -R200.reuse, R6 ;  /* 0x00000006c8067221 */ /* 0x040fe20000010100 */
[----:B------:R-:W-:Y:S01]  /*60f0*/  FADD.FTZ R7, -R200, R7 ;  /* 0x00000007c8077221 */ /* 0x000fe20000010100 */
[----:B------:R-:W-:Y:S01]  /*6100*/  FADD.FTZ R4, -R201, R4 ;  /* 0x00000004c9047221 */ /* 0x000fe20000010100 */
[----:B------:R-:W-:Y:S01]  /*6110*/  FMUL.FTZ R5, R207, R5 ;  /* 0x00000005cf057220 */ /* 0x000fe20000410000 */
[C---:B--2---:R-:W-:Y:S04]  /*6120*/  HMMA.16816.F32.BF16 R8, R144.reuse, R136, R8 ;  /* 0x000000889008723c */ /* 0x044fe80000041808 */
[----:B------:R-:W-:Y:S01]  /*6130*/  FMUL.FTZ R6, R210, R6 ;  /* 0x00000006d2067220 */ /* 0x000fe20000410000 */
[----:B------:R-:W-:Y:S01]  /*6140*/  FMUL.FTZ R7, R213, R7 ;  /* 0x00000007d5077220 */ /* 0x000fe20000410000 */
[----:B------:R-:W-:Y:S01]  /*6150*/  FMUL.FTZ R4, R204, R4 ;  /* 0x00000004cc047220 */ /* 0x000fe20000410000 */
[----:B------:R-:W-:Y:S01]  /*6160*/  LOP3.LUT R136, R151, 0x38, R159, 0xf8, !PT ;  /* 0x0000003897887812 */ /* 0x000fe200078ef89f */
[-C--:B------:R-:W-:Y:S03]  /*6170*/  HMMA.16816.F32.BF16 R12, R144, R138.reuse, R12 ;  /* 0x0000008a900c723c */ /* 0x080fe6000004180c */
[--C-:B------:R-:W-:Y:S02]  /*6180*/  LOP3.LUT R151, R148, 0x10, R157.reuse, 0xf8, !PT ;  /* 0x0000001094977812 */ /* 0x100fe400078ef89d */
[----:B------:R-:W-:Y:S02]  /*6190*/  LOP3.LUT R137, R149, 0x8, R157, 0xf8, !PT ;  /* 0x0000000895897812 */ /* 0x000fe400078ef89d */
[----:B------:R-:W-:Y:S01]  /*61a0*/  LOP3.LUT R136, R151, R136, RZ, 0x3c, !PT ;  /* 0x0000008897887212 */ /* 0x000fe200078e3cff */
[C---:B------:R-:W-:Y:S04]  /*61b0*/  HMMA.16816.F32.BF16 R16, R132.reuse, R138, R16 ;  /* 0x0000008a8410723c */ /* 0x040fe80000041810 */
[----:B------:R-:W-:Y:S01]  /*61c0*/  F2FP.BF16.F32.PACK_AB R138, R5, R4 ;  /* 0x00000004058a723e */ /* 0x000fe200000010ff */
[----:B------:R-:W-:Y:S01]  /*61d0*/  FADD.FTZ R8, -R199, R8 ;  /* 0x00000008c7087221 */ /* 0x000fe20000010100 */
[C---:B------:R-:W-:Y:S01]  /*61e0*/  FADD.FTZ R10, -R198.reuse, R10 ;  /* 0x0000000ac60a7221 */ /* 0x040fe20000010100 */
[----:B------:R-:W-:Y:S01]  /*61f0*/  FADD.FTZ R11, -R198, R11 ;  /* 0x0000000bc60b7221 */ /* 0x000fe20000010100 */
[--C-:B------:R-:W-:Y:S01]  /*6200*/  LOP3.LUT R137, R137, 0x1c0, R150.reuse, 0xf8, !PT ;  /* 0x000001c089897812 */ /* 0x100fe200078ef896 */
[----:B------:R-:W-:Y:S01]  /*6210*/  FMUL.FTZ R215, R215, R8 ;  /* 0x00000008d7d77220 */ /* 0x000fe20000410000 */
[----:B------:R-:W-:Y:S01]  /*6220*/  FMUL.FTZ R10, R220, R10 ;  /* 0x0000000adc0a7220 */ /* 0x000fe20000410000 */
[----:B------:R-:W-:Y:S01]  /*6230*/  FADD.FTZ R4, -R198, R15 ;  /* 0x0000000fc6047221 */ /* 0x000fe20000010100 */
[----:B------:R-:W-:Y:S01]  /*6240*/  LOP3.LUT R150, R136, 0x200, R150, 0xf8, !PT ;  /* 0x0000020088967812 */ /* 0x000fe200078ef896 */
[----:B------:R-:W-:Y:S01]  /*6250*/  FMUL.FTZ R11, R223, R11 ;  /* 0x0000000bdf0b7220 */ /* 0x000fe20000410000 */
[----:B------:R-:W-:Y:S01]  /*6260*/  F2FP.BF16.F32.PACK_AB R136, R7, R6 ;  /* 0x000000060788723e */ /* 0x000fe200000010ff */
[----:B------:R-:W-:Y:S01]  /*6270*/  FMUL.FTZ R222, R222, R4 ;  /* 0x00000004dede7220 */ /* 0x000fe20000410000 */
[-C--:B---3--:R-:W-:Y:S01]  /*6280*/  HMMA.16816.F32.BF16 R20, R132, R140.reuse, R20 ;  /* 0x0000008c8414723c */ /* 0x088fe20000041814 */
[----:B------:R-:W1:Y:S02]  /*6290*/  LDSM.16.M88.4 R4, [R184+0x11000] ;  /* 0x01100000b804783b */ /* 0x000e640000000200 */
[----:B------:R-:W-:Y:S01]  /*62a0*/  FADD.FTZ R8, -R201, R17 ;  /* 0x00000011c9087221 */ /* 0x000fe20000010100 */
[C---:B------:R-:W-:Y:S01]  /*62b0*/  FADD.FTZ R12, -R199.reuse, R12 ;  /* 0x0000000cc70c7221 */ /* 0x040fe20000010100 */
[C---:B------:R-:W-:Y:S01]  /*62c0*/  FADD.FTZ R9, -R199.reuse, R9 ;  /* 0x00000009c7097221 */ /* 0x040fe20000010100 */
[----:B------:R-:W-:Y:S01]  /*62d0*/  FADD.FTZ R13, -R199, R13 ;  /* 0x0000000dc70d7221 */ /* 0x000fe20000010100 */
[----:B------:R-:W-:Y:S01]  /*62e0*/  FMUL.FTZ R169, R169, R8 ;  /* 0x00000008a9a97220 */ /* 0x000fe20000410000 */
[C---:B------:R-:W-:Y:S04]  /*62f0*/  HMMA.16816.F32.BF16 R24, R144.reuse, R140, R24 ;  /* 0x0000008c9018723c */ /* 0x040fe80000041818 */
[----:B------:R-:W-:Y:S01]  /*6300*/  FMUL.FTZ R9, R218, R9 ;  /* 0x00000009da097220 */ /* 0x000fe20000410000 */
[----:B------:R-:W-:Y:S01]  /*6310*/  FMUL.FTZ R15, R214, R12 ;  /* 0x0000000cd60f7220 */ /* 0x000fe20000410000 */
[----:B------:R-:W-:Y:S01]  /*6320*/  F2FP.BF16.F32.PACK_AB R12, R11, R10 ;  /* 0x0000000a0b0c723e */ /* 0x000fe200000010ff */
[----:B------:R-:W-:Y:S01]  /*6330*/  FMUL.FTZ R217, R217, R13 ;  /* 0x0000000dd9d97220 */ /* 0x000fe20000410000 */
[C---:B------:R-:W-:Y:S01]  /*6340*/  FADD.FTZ R19, -R200.reuse, R19 ;  /* 0x00000013c8137221 */ /* 0x040fe20000010100 */
[-C--:B------:R-:W-:Y:S03]  /*6350*/  HMMA.16816.F32.BF16 R28, R144, R142.reuse, R28 ;  /* 0x0000008e901c723c */ /* 0x080fe6000004181c */
[----:B------:R-:W-:Y:S01]  /*6360*/  F2FP.BF16.F32.PACK_AB R13, R9, R215 ;  /* 0x000000d7090d723e */ /* 0x000fe200000010ff */
[----:B------:R-:W-:Y:S01]  /*6370*/  FADD.FTZ R9, -R201, R16 ;  /* 0x00000010c9097221 */ /* 0x000fe20000010100 */
[C---:B------:R-:W-:Y:S01]  /*6380*/  FADD.FTZ R22, -R200.reuse, R22 ;  /* 0x00000016c8167221 */ /* 0x040fe20000010100 */
[----:B------:R-:W-:Y:S01]  /*6390*/  F2FP.BF16.F32.PACK_AB R15, R217, R15 ;  /* 0x0000000fd90f723e */ /* 0x000fe200000010ff */
[----:B------:R-:W-:Y:S01]  /*63a0*/  FADD.FTZ R23, -R200, R23 ;  /* 0x00000017c8177221 */ /* 0x000fe20000010100 */
        /* <DEDUP_REMOVED lines=13> */
[-C--:B-1----:R-:W-:Y:S03]  /*6480*/  HMMA.16816.F32.BF16 R36, R132, R4.reuse, R36 ;  /* 0x000000048424723c */ /* 0x082fe60000041824 */
[C---:B------:R-:W-:Y:S01]  /*6490*/  FADD.FTZ R28, -R199.reuse, R28 ;  /* 0x0000001cc71c7221 */ /* 0x040fe20000010100 */
[----:B------:R-:W-:Y:S01]  /*64a0*/  FADD.FTZ R29, -R199, R29 ;  /* 0x0000001dc71d7221 */ /* 0x000fe20000010100 */
[C---:B------:R-:W-:Y:S01]  /*64b0*/  FADD.FTZ R30, -R198.reuse, R30 ;  /* 0x0000001ec61e7221 */ /* 0x040fe20000010100 */
[----:B------:R-:W-:Y:S01]  /*64c0*/  FADD.FTZ R31, -R198, R31 ;  /* 0x0000001fc61f7221 */ /* 0x000fe20000010100 */
[C---:B------:R-:W-:Y:S01]  /*64d0*/  FADD.FTZ R23, -R201.reuse, R32 ;  /* 0x00000020c9177221 */ /* 0x040fe20000010100 */
[C---:B------:R-:W-:Y:S04]  /*64e0*/  HMMA.16816.F32.BF16 R40, R144.reuse, R4, R40 ;  /* 0x000000049028723c */ /* 0x040fe80000041828 */
[----:B------:R-:W-:Y:S01]  /*64f0*/  FADD.FTZ R33, -R201, R33 ;  /* 0x00000021c9217221 */ /* 0x000fe20000010100 */
[C---:B------:R-:W-:Y:S01]  /*6500*/  FADD.FTZ R22, -R200.reuse, R34 ;  /* 0x00000022c8167221 */ /* 0x040fe20000010100 */
[C---:B------:R-:W-:Y:S01]  /*6510*/  FADD.FTZ R35, -R200.reuse, R35 ;  /* 0x00000023c8237221 */ /* 0x040fe20000010100 */
        /* <DEDUP_REMOVED lines=43> */
[----:B------:R-:W-:Y:S01]  /*67d0*/  F2FP.BF16.F32.PACK_AB R16, R171, R16 ;  /* 0x00000010ab10723e */ /* 0x000fe200000010ff */
[----:B------:R-:W-:Y:S01]  /*67e0*/  FMUL.FTZ R25, R206, R25 ;  /* 0x00000019ce197220 */ /* 0x000fe20000410000 */
[C---:B------:R-:W-:Y:S01]  /*67f0*/  FADD.FTZ R64, -R201.reuse, R64 ;  /* 0x00000040c9407221 */ /* 0x040fe20000010100 */
        /* <DEDUP_REMOVED lines=95> */
.L_x_794:
[----:B------:R2:W-:Y:S01]  /*6df0*/  STS [R228+0x14000], R138 ;  /* 0x0140008ae4007388 */ /* 0x0005e20000000800 */
[----:B-1----:R-:W-:Y:S01]  /*6e00*/  IMAD.MOV.U32 R6, RZ, RZ, 0x10 ;  /* 0x00000010ff067424 */ /* 0x002fe200078e00ff */
[----:B------:R-:W-:Y:S01]  /*6e10*/  LOP3.LUT P0, RZ, R157, 0x4, RZ, 0xc0, !PT ;  /* 0x000000049dff7812 */ /* 0x000fe2000780c0ff */
[----:B------:R-:W1:Y:S01]  /*6e20*/  LDC R142, c[0x0][0x44c] ;  /* 0x00011300ff8e7b82 */ /* 0x000e620000000800 */
[----:B------:R3:W-:Y:S01]  /*6e30*/  STS [R228+0x14400], R136 ;  /* 0x01440088e4007388 */ /* 0x0007e20000000800 */
[----:B------:R-:W-:Y:S02]  /*6e40*/  LOP3.LUT R137, R137, 0x38, R159, 0x78, !PT ;  /* 0x0000003889897812 */ /* 0x000fe400078e789f */
[----:B------:R-:W-:Y:S01]  /*6e50*/  SEL R6, R6, 0xfffffff0, !P0 ;  /* 0xfffffff006067807 */ /* 0x000fe20004000000 */
[----:B------:R-:W-:Y:S01]  /*6e60*/  STS [R226+0x14000], R17 ;  /* 0x01400011e2007388 */ /* 0x000fe20000000800 */
[----:B------:R-:W-:Y:S02]  /*6e70*/  LEA R139, R150, UR4, 0x1 ;  /* 0x00000004968b7c11 */ /* 0x000fe4000f8e08ff */
[----:B------:R-:W-:Y:S01]  /*6e80*/  LOP3.LUT R141, R159, 0x1f8, RZ, 0xc0, !PT ;  /* 0x000001f89f8d7812 */ /* 0x000fe200078ec0ff */
[----:B------:R-:W-:Y:S01]  /*6e90*/  STS [R226+0x14400], R16 ;  /* 0x01440010e2007388 */ /* 0x000fe20000000800 */
[----:B------:R-:W-:Y:S02]  /*6ea0*/  IMAD.IADD R6, R6, 0x1, R227 ;  /* 0x0000000106067824 */ /* 0x000fe400078e02e3 */
[----:B------:R-:W-:Y:S01]  /*6eb0*/  LOP3.LUT R141, R141, 0x38, R157, 0x78, !PT ;  /* 0x000000388d8d7812 */ /* 0x000fe200078e789d */
[----:B------:R-:W-:Y:S03]  /*6ec0*/  STS [R228+0x16000], R13 ;  /* 0x0160000de4007388 */ /* 0x000fe60000000800 */
[----:B------:R-:W-:Y:S01]  /*6ed0*/  LOP3.LUT R141, R141, 0x1e00, R159, 0xf8, !PT ;  /* 0x00001e008d8d7812 */ /* 0x000fe200078ef89f */
[----:B------:R-:W-:Y:S03]  /*6ee0*/  STS [R228+0x16400], R12 ;  /* 0x0164000ce4007388 */ /* 0x000fe60000000800 */
[----:B------:R-:W-:Y:S01]  /*6ef0*/  LEA R141, R141, UR4, 0x1 ;  /* 0x000000048d8d7c11 */ /* 0x000fe2000f8e08ff */
[----:B------:R-:W-:Y:S01]  /*6f00*/  STS [R226+0x16000], R15 ;  /* 0x0160000fe2007388 */ /* 0x000fe20000000800 */
[----:B--2---:R-:W-:Y:S02]  /*6f10*/  IMAD.IADD R138, R139, 0x1, R160 ;  /* 0x000000018b8a7824 */ /* 0x004fe400078e02a0 */
[----:B-1----:R-:W-:Y:S01]  /*6f20*/  IMAD R142, R142, UR5, RZ ;  /* 0x000000058e8e7c24 */ /* 0x002fe2000f8e02ff */
[----:B------:R-:W-:Y:S01]  /*6f30*/  STS [R226+0x16400], R14 ;  /* 0x0164000ee2007388 */ /* 0x000fe20000000800 */
[----:B---3--:R-:W-:Y:S03]  /*6f40*/  IMAD.SHL.U32 R136, R157, 0x20, RZ ;  /* 0x000000209d887824 */ /* 0x008fe600078e00ff */
[----:B------:R-:W-:Y:S02]  /*6f50*/  STS [R225+0x14000], R19 ;  /* 0x01400013e1007388 */ /* 0x000fe40000000800 */
[----:B------:R-:W-:Y:S02]  /*6f60*/  LOP3.LUT R137, R137, 0x200, R136, 0xf8, !PT ;  /* 0x0000020089897812 */ /* 0x000fe400078ef888 */
[----:B------:R-:W-:Y:S02]  /*6f70*/  STS [R225+0x14400], R18 ;  /* 0x01440012e1007388 */ /* 0x000fe40000000800 */
[----:B------:R-:W-:Y:S02]  /*6f80*/  LEA R137, R137, UR4, 0x1 ;  /* 0x0000000489897c11 */ /* 0x000fe4000f8e08ff */
[----:B------:R-:W-:Y:S04]  /*6f90*/  STS [R224+0x14000], R23 ;  /* 0x01400017e0007388 */ /* 0x000fe80000000800 */
        /* <DEDUP_REMOVED lines=145> */
.L_x_795:
[----:B------:R-:W-:Y:S01]  /*78b0*/  LDSM.16.M88.4 R32, [R162+0x14000] ;  /* 0x01400000a220783b */ /* 0x000fe20000000200 */
[----:B------:R-:W-:Y:S01]  /*78c0*/  IADD3 R140, PT, PT, R3, R162, R160 ;  /* 0x000000a2038c7210 */ /* 0x000fe20007ffe0a0 */
[----:B------:R-:W-:Y:S01]  /*78d0*/  @UP0 UIADD3 UR46, UP1, UPT, UR58, -0x200, URZ ;  /* 0xfffffe003a2e0890 */ /* 0x000fe2000ff3e0ff */
[----:B------:R-:W-:Y:S01]  /*78e0*/  PLOP3.LUT P2, PT, PT, PT, UP0, 0x80, 0x8 ;  /* 0x000000000008781c */ /* 0x000fe20003f4f008 */
[----:B------:R-:W-:Y:S01]  /*78f0*/  ULOP3.LUT UR38, UR49, 0x1, URZ, 0xc0, !UPT ;  /* 0x0000000131267892 */ /* 0x000fe2000f8ec0ff */
[----:B------:R-:W1:Y:S01]  /*7900*/  LDSM.16.MT88.4 R16, [R139+0xc000] ;  /* 0x00c000008b10783b */ /* 0x000e620000004200 */
[----:B------:R-:W-:Y:S02]  /*7910*/  @UP0 UIADD3.X UR44, UPT, UPT, UR59, -0x1, URZ, UP1, !UPT ;  /* 0xffffffff3b2c0890 */ /* 0x000fe40008ffe4ff */
[----:B------:R-:W-:Y:S02]  /*7920*/  @UP0 UIADD3 UR12, UP1, UPT, UR12, -0x200, URZ ;  /* 0xfffffe000c0c0890 */ /* 0x000fe4000ff3e0ff */
[----:B------:R-:W2:Y:S02]  /*7930*/  LDSM.16.M88.4 R28, [R162+0x16000] ;  /* 0x01600000a21c783b */ /* 0x000ea40000000200 */
[----:B------:R-:W-:Y:S02]  /*7940*/  @UP0 UIADD3.X UR13, UPT, UPT, UR13, -0x1, URZ, UP1, !UPT ;  /* 0xffffffff0d0d0890 */ /* 0x000fe40008ffe4ff */
[----:B------:R-:W-:Y:S01]  /*7950*/  UISETP.NE.U32.AND UP1, UPT, UR38, 0x1, UPT ;  /* 0x000000012600788c */ /* 0x000fe2000bf25070 */
[----:B------:R-:W3:Y:S05]  /*7960*/  LDSM.16.MT88.4 R36, [R138+0xc000] ;  /* 0x00c000008a24783b */ /* 0x000eea0000004200 */
[----:B------:R-:W-:Y:S01]  /*7970*/  LDSM.16.M88.4 R40, [R161+0x14000] ;  /* 0x01400000a128783b */ /* 0x000fe20000000200 */
[----:B------:R-:W-:Y:S04]  /*7980*/  PLOP3.LUT P1, PT, PT, PT, UP1, 0x80, 0x8 ;  /* 0x000000000008781c */ /* 0x000fe80003f2f018 */
        /* <DEDUP_REMOVED lines=28> */
[-C--:B-1----:R-:W-:Y:S08]  /*7b50*/  HMMA.16816.F32.BF16 R4, R56, R60.reuse, R4 ;  /* 0x0000003c3804723c */ /* 0x082ff00000041804 */
[C---:B------:R-:W-:Y:S08]  /*7b60*/  HMMA.16816.F32.BF16 R8, R64.reuse, R60, R8 ;  /* 0x0000003c4008723c */ /* 0x040ff00000041808 */
[-C--:B------:R-:W-:Y:S08]  /*7b70*/  HMMA.16816.F32.BF16 R12, R64, R62.reuse, R12 ;  /* 0x0000003e400c723c */ /* 0x080ff0000004180c */
[C---:B------:R-:W-:Y:S01]  /*7b80*/  HMMA.16816.F32.BF16 R16, R56.reuse, R62, R16 ;  /* 0x0000003e3810723c */ /* 0x040fe20000041810 */
[----:B------:R-:W1:Y:S07]  /*7b90*/  LDSM.16.MT88.4 R60, [R139+0xe000] ;  /* 0x00e000008b3c783b */ /* 0x000e6e0000004200 */
[-C--:B--2---:R-:W-:Y:S08]  /*7ba0*/  HMMA.16816.F32.BF16 R20, R56, R132.reuse, R20 ;  /* 0x000000843814723c */ /* 0x084ff00000041814 */
[C---:B------:R-:W-:Y:S08]  /*7bb0*/  HMMA.16816.F32.BF16 R24, R64.reuse, R132, R24 ;  /* 0x000000844018723c */ /* 0x040ff00000041818 */
[-C--:B------:R-:W-:Y:S01]  /*7bc0*/  HMMA.16816.F32.BF16 R28, R64, R134.reuse, R28 ;  /* 0x00000086401c723c */ /* 0x080fe2000004181c */
[----:B------:R-:W2:Y:S07]  /*7bd0*/  LDSM.16.M88.4 R64, [R162+0x1a000] ;  /* 0x01a00000a240783b */ /* 0x000eae0000000200 */
        /* <DEDUP_REMOVED lines=14> */
[-C--:B-1----:R-:W-:Y:S05]  /*7cc0*/  HMMA.16816.F32.BF16 R4, R52, R60.reuse, R4 ;  /* 0x0000003c3404723c */ /* 0x082fea0000041804 */
[C---:B------:R-:W-:Y:S03]  /*7cd0*/  LEA R132, P0, R36.reuse, R196, 0x2 ;  /* 0x000000c424847211 */ /* 0x040fe600078010ff */
[C---:B--2---:R-:W-:Y:S04]  /*7ce0*/  HMMA.16816.F32.BF16 R8, R64.reuse, R60, R8 ;  /* 0x0000003c4008723c */ /* 0x044fe80000041808 */
        /* <DEDUP_REMOVED lines=63> */
[C---:B------:R-:W-:Y:S02]  /*80e0*/  LEA R176, P0, R142.reuse, R174, 0x5 ;  /* 0x000000ae8eb07211 */ /* 0x040fe400078028ff */
[----:B------:R-:W-:Y:S02]  /*80f0*/  @P2 SHF.R.U32.HI R46, RZ, 0x2, R157 ;  /* 0x00000002ff2e2819 */ /* 0x000fe4000001169d */
[-C--:B--2---:R-:W-:Y:S05]  /*8100*/  HMMA.16816.F32.BF16 R4, R48, R52.reuse, R4 ;  /* 0x000000343004723c */ /* 0x084fea0000041804 */
[----:B------:R-:W-:Y:S02]  /*8110*/  @P2 LOP3.LUT R194, R149, 0x7, R46, 0xf8, !PT ;  /* 0x0000000795c22812 */ /* 0x000fe400078ef82e */
[----:B------:R-:W-:Y:S01]  /*8120*/  LEA.HI.X.SX32 R177, R142, R175, 0x5, P0 ;  /* 0x000000af8eb17211 */ /* 0x000fe200000f2eff */
        /* <DEDUP_REMOVED lines=301> */
[----:B------:R-:W-:Y:S01]  /*9400*/  MOV R7, UR9 ;  /* 0x0000000900077c02 */ /* 0x000fe20008000f00 */
[----:B------:R-:W-:Y:S05]  /*9410*/  BRA `(.L_x_798) ;  /* 0x0000000000187947 */ /* 0x000fea0003800000 */
.L_x_797:
[----:B------:R-:W2:Y:S01]  /*9420*/  LDCU.64 UR12, c[0x0][0x5c0] ;  /* 0x0000b800ff0c77ac */ /* 0x000ea20008000a00 */
[----:B------:R-:W-:-:S04]  /*9430*/  UIADD3 UR5, UPT, UPT, UR40, UR41, URZ ;  /* 0x0000002928057290 */ /* 0x000fc8000fffe0ff */
[----:B--2---:R-:W-:Y:S02]  /*9440*/  UIMAD.WIDE.U32 UR42, UR5, UR12, URZ ;  /* 0x0000000c052a72a5 */ /* 0x004fe4000f8e00ff */
[----:B------:R-:W-:-:S04]  /*9450*/  UIMAD UR5, UR5, UR13, URZ ;  /* 0x0000000d050572a4 */ /* 0x000fc8000f8e02ff */
[----:B------:R-:W-:-:S06]  /*9460*/  UIADD3 UR5, UPT, UPT, UR43, UR5, URZ ;  /* 0x000000052b057290 */ /* 0x000fcc000fffe0ff */
[----:B------:R-:W-:Y:S02]  /*9470*/  MOV R7, UR5 ;  /* 0x0000000500077c02 */ /* 0x000fe40008000f00 */
.L_x_798:
        /* <DEDUP_REMOVED lines=11> */
[----:B------:R-:W-:Y:S06]  /*9530*/  BRA `(.L_x_800) ;  /* 0x0000000000187947 */ /* 0x000fec0003800000 */
.L_x_799:
[----:B------:R-:W2:Y:S01]  /*9540*/  LDCU.64 UR10, c[0x0][0x5c8] ;  /* 0x0000b900ff0a77ac */ /* 0x000ea20008000a00 */
[----:B------:R-:W-:-:S04]  /*9550*/  UIADD3 UR5, UPT, UPT, UR40, UR41, URZ ;  /* 0x0000002928057290 */ /* 0x000fc8000fffe0ff */
[----:B--2---:R-:W-:Y:S02]  /*9560*/  UIMAD.WIDE.U32 UR16, UR5, UR10, URZ ;  /* 0x0000000a051072a5 */ /* 0x004fe4000f8e00ff */
[----:B------:R-:W-:-:S04]  /*9570*/  UIMAD UR5, UR5, UR11, URZ ;  /* 0x0000000b050572a4 */ /* 0x000fc8000f8e02ff */
[----:B------:R-:W-:-:S06]  /*9580*/  UIADD3 UR5, UPT, UPT, UR17, UR5, URZ ;  /* 0x0000000511057290 */ /* 0x000fcc000fffe0ff */
[----:B------:R-:W-:-:S07]  /*9590*/  MOV R6, UR5 ;  /* 0x0000000500067c02 */ /* 0x000fce0008000f00 */
.L_x_800:
[----:B------:R-:W-:Y:S01]  /*95a0*/  BAR.SYNC.DEFER_BLOCKING 0x0 ;  /* 0x0000000000007b1d */ /* 0x000fe20000010000 */
[----:B------:R-:W-:Y:S01]  /*95b0*/  USHF.L.U32 UR5, UR34, 0x7, URZ ;  /* 0x0000000722057899 */ /* 0x000fe200080006ff */
[----:B------:R-:W-:Y:S01]  /*95c0*/  SHF.R.U32.HI R25, RZ, 0x3, R157 ;  /* 0x00000003ff197819 */ /* 0x000fe2000001169d */
[----:B------:R-:W-:Y:S02]  /*95d0*/  USHF.L.U32 UR9, UR34, 0x7, URZ ;  /* 0x0000000722097899 */ /* 0x000fe400080006ff */
[----:B------:R-:W-:-:S03]  /*95e0*/  UIMAD.WIDE.U32 UR40, UR5, UR12, URZ ;  /* 0x0000000c052872a5 */ /* 0x000fc6000f8e00ff */
[----:B-1----:R-:W1:Y:S01]  /*95f0*/  LDC.64 R2, c[0x0][0x5d8] ;  /* 0x00017600ff027b82 */ /* 0x002e620000000a00 */
        /* <DEDUP_REMOVED lines=9> */
[C---:B------:R-:W-:Y:S01]  /*9690*/  ISETP.GE.AND P2, PT, R25.reuse, UR39, PT ;  /* 0x0000002719007c0c */ /* 0x040fe2000bf46270 */
[----:B------:R-:W-:Y:S01]  /*96a0*/  IMAD.U32 R17, RZ, RZ, UR41 ;  /* 0x00000029ff117e24 */ /* 0x000fe2000f8e00ff */
[----:B------:R-:W-:Y:S01]  /*96b0*/  LOP3.LUT R16, R16, 0x38, R159, 0xf8, !PT ;  /* 0x0000003810107812 */ /* 0x000fe200078ef89f */
[C---:B------:R-:W-:Y:S01]  /*96c0*/  VIADD R14, R25.reuse, 0x40 ;  /* 0x00000040190e7836 */ /* 0x040fe20000000000 */
[----:B------:R-:W-:Y:S01]  /*96d0*/  BSSY.RECONVERGENT B0, `(.L_x_801) ;  /* 0x0000016000007945 */ /* 0x000fe20003800200 */
[----:B------:R-:W-:Y:S01]  /*96e0*/  IMAD.U32 R12, RZ, RZ, UR8 ;  /* 0x00000008ff0c7e24 */ /* 0x000fe2000f8e00ff */
[----:B------:R-:W-:Y:S01]  /*96f0*/  IADD3 R16, P0, PT, R16, UR42, RZ ;  /* 0x0000002a10107c10 */ /* 0x000fe2000ff1e0ff */
        /* <DEDUP_REMOVED lines=13> */
[----:B------:R-:W-:-:S05]  /*97d0*/  MOV R2, R16 ;  /* 0x0000001000027202 */ /* 0x000fca0000000f00 */
[----:B------:R-:W-:-:S04]  /*97e0*/  IMAD.WIDE.U32 R20, R25, UR12, R2 ;  /* 0x0000000c19147c25 */ /* 0x000fc8000f8e0002 */
[----:B------:R-:W-:Y:S01]  /*97f0*/  IMAD R2, R25, UR13, R21 ;  /* 0x0000000d19027c24 */ /* 0x000fe2000f8e0215 */
[----:B----4-:R-:W-:-:S04]  /*9800*/  LEA R18, P1, R20, UR8, 0x1 ;  /* 0x0000000814127c11 */ /* 0x010fc8000f8208ff */
[----:B------:R-:W-:-:S05]  /*9810*/  LEA.HI.X R19, R20, UR9, R2, 0x1, P1 ;  /* 0x0000000914137c11 */ /* 0x000fca00088f0c02 */
[----:B-1----:R1:W-:Y:S04]  /*9820*/  STG.E.128 desc[UR32][R18.64], R12 ;  /* 0x0000000c12007986 */ /* 0x0023e8000c101d20 */
.L_x_802:
[----:B------:R-:W-:Y:S05]  /*9830*/  BSYNC.RECONVERGENT B0 ;  /* 0x0000000000007941 */ /* 0x000fea0003800200 */
.L_x_801:
        /* <DEDUP_REMOVED lines=11> */
[----:B--2---:R4:W-:Y:S04]  /*98f0*/  STG.E.128 desc[UR32][R14.64], R8 ;  /* 0x000000080e007986 */ /* 0x0049e8000c101d20 */
.L_x_804:
[----:B------:R-:W-:Y:S05]  /*9900*/  BSYNC.RECONVERGENT B0 ;  /* 0x0000000000007941 */ /* 0x000fea0003800200 */
.L_x_803:
        /* <DEDUP_REMOVED lines=14> */
.L_x_806:
[----:B------:R-:W-:Y:S05]  /*99f0*/  BSYNC.RECONVERGENT B0 ;  /* 0x0000000000007941 */ /* 0x000fea0003800200 */
.L_x_805:
[----:B-1--4-:R1:W4:Y:S01]  /*9a00*/  LDS.128 R8, [R141+0xf000] ;  /* 0x00f000008d087984 */ /* 0x0123220000000c00 */
[----:B------:R-:W-:Y:S01]  /*9a10*/  IMAD.SHL.U32 R0, R0, 0x8, RZ ;  /* 0x0000000800007824 */ /* 0x000fe200078e00ff */
        /* <DEDUP_REMOVED lines=16> */
.L_x_808:
[----:B------:R-:W-:Y:S05]  /*9b20*/  BSYNC.RECONVERGENT B0 ;  /* 0x0000000000007941 */ /* 0x000fea0003800200 */
.L_x_807:
[----:B--2-4-:R-:W-:Y:S01]  /*9b30*/  MOV R8, R7 ;  /* 0x0000000700087202 */ /* 0x014fe20000000f00 */
[----:B------:R-:W2:Y:S01]  /*9b40*/  LDS.128 R16, [R141+0x10000] ;  /* 0x010000008d107984 */ /* 0x000ea20000000c00 */
[----:B------:R-:W-:Y:S01]  /*9b50*/  MOV R9, RZ ;  /* 0x000000ff00097202 */ /* 0x000fe20000000f00 */
[----:B------:R-:W-:Y:S01]  /*9b60*/  UIMAD UR14, UR14, UR10, URZ ;  /* 0x0000000a0e0e72a4 */ /* 0x000fe2000f8e02ff */
[----:B------:R-:W-:Y:S01]  /*9b70*/  BSSY.RECONVERGENT B0, `(.L_x_809) ;  /* 0x000001c000007945 */ /* 0x000fe20003800200 */
[----:B------:R4:W1:Y:S01]  /*9b80*/  LDS.128 R12, [R141+0x12000] ;  /* 0x012000008d0c7984 */ /* 0x0008620000000c00 */
[----:B------:R-:W-:Y:S01]  /*9b90*/  IMAD.WIDE.U32 R8, R2, UR5, R8 ;  /* 0x0000000502087c25 */ /* 0x000fe2000f8e0008 */
[----:B------:R-:W-:Y:S01]  /*9ba0*/  UIMAD UR14, UR5, UR11, UR14 ;  /* 0x0000000b050e72a4 */ /* 0x000fe2000f8e020e */
[----:B------:R-:W4:Y:S01]  /*9bb0*/  @!P2 LDC.64 R2, c[0x0][0x568] ;  /* 0x00015a00ff02ab82 */ /* 0x000f220000000a00 */
[----:B------:R-:W-:-:S04]  /*9bc0*/  IADD3 R26, P0, PT, R8, UR16, RZ ;  /* 0x00000010081a7c10 */ /* 0x000fc8000ff1e0ff */
[----:B------:R-:W-:Y:S02]  /*9bd0*/  IADD3.X R27, PT, PT, R6, UR14, R9, P0, !PT ;  /* 0x0000000e061b7c10 */ /* 0x000fe400087fe409 */
[----:B------:R1:W1:Y:S01]  /*9be0*/  LDS.128 R8, [R141+0x13000] ;  /* 0x013000008d087984 */ /* 0x0002620000000c00 */
[----:B---3--:R-:W-:-:S04]  /*9bf0*/  IMAD.WIDE.U32 R26, R4, UR20, R26 ;  /* 0x00000014041a7c25 */ /* 0x008fc8000f8e001a */
[----:B------:R-:W-:Y:S01]  /*9c00*/  IMAD R29, R5, UR20, R27 ;  /* 0x00000014051d7c24 */ /* 0x000fe2000f8e021b */
[----:B------:R-:W-:Y:S01]  /*9c10*/  @!P2 MOV R28, R26 ;  /* 0x0000001a001ca202 */ /* 0x000fe20000000f00 */
[----:B------:R3:W1:Y:S04]  /*9c20*/  LDS.128 R4, [R141+0x11000] ;  /* 0x011000008d047984 */ /* 0x0006680000000c00 */
[----:B------:R-:W-:-:S04]  /*9c30*/  @!P2 IMAD.WIDE.U32 R30, R25, UR10, R28 ;  /* 0x0000000a191eac25 */ /* 0x000fc8000f8e001c */
[----:B------:R-:W-:Y:S01]  /*9c40*/  @!P2 IMAD R25, R25, UR11, R31 ;  /* 0x0000000b1919ac24 */ /* 0x000fe2000f8e021f */
[----:B----4-:R-:W-:-:S04]  /*9c50*/  @!P2 LEA R2, P0, R30, R2, 0x1 ;  /* 0x000000021e02a211 */ /* 0x010fc800078008ff */
[----:B------:R-:W-:-:S05]  /*9c60*/  @!P2 LEA.HI.X R3, R30, R3, R25, 0x1, P0 ;  /* 0x000000031e03a211 */ /* 0x000fca00000f0c19 */
[----:B--2---:R3:W-:Y:S01]  /*9c70*/  @!P2 STG.E.128 desc[UR32][R2.64], R16 ;  /* 0x000000100200a986 */ /* 0x0047e2000c101d20 */
[----:B-1----:R-:W-:Y:S05]  /*9c80*/  @P5 BRA `(.L_x_810) ;  /* 0x0000000000285947 */ /* 0x002fea0003800000 */
[----:B------:R-:W1:Y:S01]  /*9c90*/  LDCU.64 UR8, c[0x0][0x568] ;  /* 0x0000ad00ff0877ac */ /* 0x000e620008000a00 */
[----:B---3--:R-:W-:Y:S01]  /*9ca0*/  MOV R16, R26 ;  /* 0x0000001a00107202 */ /* 0x008fe20000000f00 */
        /* <DEDUP_REMOVED lines=8> */
.L_x_810:
[----:B------:R-:W-:Y:S05]  /*9d30*/  BSYNC.RECONVERGENT B0 ;  /* 0x0000000000007941 */ /* 0x000fea0003800200 */
.L_x_809:
[----:B------:R-:W-:Y:S04]  /*9d40*/  BSSY.RECONVERGENT B0, `(.L_x_811) ;  /* 0x000000c000007945 */ /* 0x000fe80003800200 */
[----:B------:R-:W-:Y:S05]  /*9d50*/  @P4 BRA `(.L_x_812) ;  /* 0x0000000000284947 */ /* 0x000fea0003800000 */
[----:B------:R-:W2:Y:S01]  /*9d60*/  LDCU.64 UR8, c[0x0][0x568] ;  /* 0x0000ad00ff0877ac */ /* 0x000ea20008000a00 */
[----:B-1----:R-:W-:Y:S01]  /*9d70*/  MOV R4, R26 ;  /* 0x0000001a00047202 */ /* 0x002fe20000000f00 */
[----:B---3--:R-:W-:Y:S01]  /*9d80*/  IMAD R2, R21, UR10, RZ ;  /* 0x0000000a15027c24 */ /* 0x008fe2000f8e02ff */
[----:B------:R-:W-:-:S03]  /*9d90*/  MOV R5, R29 ;  /* 0x0000001d00057202 */ /* 0x000fc60000000f00 */
[C---:B------:R-:W-:Y:S02]  /*9da0*/  IMAD R2, R22.reuse, UR11, R2 ;  /* 0x0000000b16027c24 */ /* 0x040fe4000f8e0202 */
[----:B------:R-:W-:-:S05]  /*9db0*/  IMAD.WIDE.U32 R4, R22, UR10, R4 ;  /* 0x0000000a16047c25 */ /* 0x000fca000f8e0004 */
[----:B------:R-:W-:Y:S02]  /*9dc0*/  IADD3 R2, PT, PT, R2, R5, RZ ;  /* 0x0000000502027210 */ /* 0x000fe40007ffe0ff */
[----:B--2---:R-:W-:-:S04]  /*9dd0*/  LEA R6, P0, R4, UR8, 0x1 ;  /* 0x0000000804067c11 */ /* 0x004fc8000f8008ff */
[----:B------:R-:W-:-:S05]  /*9de0*/  LEA.HI.X R7, R4, UR9, R2, 0x1, P0 ;  /* 0x0000000904077c11 */ /* 0x000fca00080f0c02 */
[----:B------:R2:W-:Y:S04]  /*9df0*/  STG.E.128 desc[UR32][R6.64], R12 ;  /* 0x0000000c06007986 */ /* 0x0005e8000c101d20 */
.L_x_812:
[----:B------:R-:W-:Y:S05]  /*9e00*/  BSYNC.RECONVERGENT B0 ;  /* 0x0000000000007941 */ /* 0x000fea0003800200 */
.L_x_811:
[----:B------:R-:W-:Y:S05]  /*9e10*/  @P3 BRA `(.L_x_791) ;  /* 0x0000000000283947 */ /* 0x000fea0003800000 */
        /* <DEDUP_REMOVED lines=10> */
.L_x_791:
[----:B------:R-:W-:Y:S05]  /*9ec0*/  BSYNC.RECONVERGENT B1 ;  /* 0x0000000000017941 */ /* 0x000fea0003800200 */
.L_x_765:
        /* <DEDUP_REMOVED lines=11> */
.L_x_814:
        /* <DEDUP_REMOVED lines=16> */
.L_x_2765:


//--------------------- .text._ZN5flash44flash_bwd_dq_dk_dv_loop_seqk_parallel_kernelI23Flash_bwd_kernel_traitsILi64ELi128ELi128ELi8ELi4ELi4ELi4ELb0ELb0EN7cutlass10bfloat16_tE19Flash_kernel_traitsILi64ELi128ELi128ELi8ES3_EELb0ELb0ELb1ELb1ELb0ELb0ELb0EEEvNS_16Flash_bwd_paramsE --------------------------
	.section	.text._ZN5flash44flash_bwd_dq_dk_dv_loop_seqk_parallel_kernelI23Flash_bwd_kernel_traitsILi64ELi128ELi128ELi8ELi4ELi4ELi4ELb0ELb0EN7cutlass10bfloat16_tE19Flash_kernel_traitsILi64ELi128ELi128ELi8ES3_EELb0ELb0ELb1ELb1ELb0ELb0ELb0EEEvNS_16Flash_bwd_paramsE,"ax",@progbits
	.align	128
        .global         _ZN5flash44flash_bwd_dq_dk_dv_loop_seqk_parallel_kernelI23Flash_bwd_kernel_traitsILi64ELi128ELi128ELi8ELi4ELi4ELi4ELb0ELb0EN7cutlass10bfloat16_tE19Flash_kernel_traitsILi64ELi128ELi128ELi8ES3_EELb0ELb0ELb1ELb1ELb0ELb0ELb0EEEvNS_16Flash_bwd_paramsE
        .type           _ZN5flash44flash_bwd_dq_dk_dv_loop_seqk_parallel_kernelI23Flash_bwd_kernel_traitsILi64ELi128ELi128ELi8ELi4ELi4ELi4ELb0ELb0EN7cutlass10bfloat16_tE19Flash_kernel_traitsILi64ELi128ELi128ELi8ES3_EELb0ELb0ELb1ELb1ELb0ELb0ELb0EEEvNS_16Flash_bwd_paramsE,@function
        .size           _ZN5flash44flash_bwd_dq_dk_dv_loop_seqk_parallel_kernelI23Flash_bwd_kernel_traitsILi64ELi128ELi128ELi8ELi4ELi4ELi4ELb0ELb0EN7cutlass10bfloat16_tE19Flash_kernel_traitsILi64ELi128ELi128ELi8ES3_EELb0ELb0ELb1ELb1ELb0ELb0ELb0EEEvNS_16Flash_bwd_paramsE,(.L_x_2766 - _ZN5flash44flash_bwd_dq_dk_dv_loop_seqk_parallel_kernelI23Flash_bwd_kernel_traitsILi64ELi128ELi128ELi8ELi4ELi4ELi4ELb0ELb0EN7cutlass10bfloat16_tE19Flash_kernel_traitsILi64ELi128ELi128ELi8ES3_EELb0ELb0ELb1ELb1ELb0ELb0ELb0EEEvNS_16Flash_bwd_paramsE)
        .other          _ZN5flash44flash_bwd_dq_dk_dv_loop_seqk_parallel_kernelI23Flash_bwd_kernel_traitsILi64ELi128ELi128ELi8ELi4ELi4ELi4ELb0ELb0EN7cutlass10bfloat16_tE19Flash_kernel_traitsILi64ELi128ELi128ELi8ES3_EELb0ELb0ELb1ELb1ELb0ELb0ELb0EEEvNS_16Flash_bwd_paramsE,@"STO_CUDA_ENTRY STV_DEFAULT"
_ZN5flash44flash_bwd_dq_dk_dv_loop_seqk_parallel_kernelI23Flash_bwd_kernel_traitsILi64ELi128ELi128ELi8ELi4ELi4ELi4ELb0ELb0EN7cutlass10bfloat16_tE19Flash_kernel_traitsILi64ELi128ELi128ELi8ES3_EELb0ELb0ELb1ELb1ELb0ELb0ELb0EEEvNS_16Flash_bwd_paramsE:
.text._ZN5flash44flash_bwd_dq_dk_dv_loop_seqk_parallel_kernelI23Flash_bwd_kernel_traitsILi64ELi128ELi128ELi8ELi4ELi4ELi4ELb0ELb0EN7cutlass10bfloat16_tE19Flash_kernel_traitsILi64ELi128ELi128ELi8ES3_EELb0ELb0ELb1ELb1ELb0ELb0ELb0EEEvNS_16Flash_bwd_paramsE:
        /* <DEDUP_REMOVED lines=18> */
[----:B------:R-:W-:Y:S01]  /*0120*/  S2UR UR19, SR_CTAID.Y ;  /* 0x00000000001379c3 */ /* 0x000fe20000002600 */
[----:B-1----:R-:W-:-:S02]  /*0130*/  ULEA UR42, UP0, UR25, UR42, 0x2 ;  /* 0x0000002a192a7291 */ /* 0x002fc4000f8010ff */
[----:B--2---:R-:W-:Y:S02]  /*0140*/  UISETP.NE.U32.AND UP1, UPT, UR6, URZ, UPT ;  /* 0x000000ff0600728c */ /* 0x004fe4000bf25070 */
[----:B------:R-:W-:Y:S02]  /*0150*/  ULEA.HI.X UR43, UR25, UR43, URZ, 0x2, UP0 ;  /* 0x0000002b192b7291 */ /* 0x000fe400080f14ff */
[----:B------:R-:W-:Y:S01]  /*0160*/  UISETP.NE.U32.AND UP0, UPT, UR6, URZ, UPT ;  /* 0x000000ff0600728c */ /* 0x000fe2000bf05070 */
[----:B------:R-:W-:Y:S01]  /*0170*/  S2UR UR22, SR_CTAID.X ;  /* 0x00000000001679c3 */ /* 0x000fe20000002500 */
        /* <DEDUP_REMOVED lines=8> */
[----:B------:R-:W4:Y:S01]  /*0200*/  S2UR UR18, SR_CTAID.Y ;  /* 0x00000000001279c3 */ /* 0x000f220000002600 */
[----:B------:R-:W-:Y:S01]  /*0210*/  UISETP.EQ.OR.EX UP0, UPT, UR5, URZ, !UP3, UP2 ;  /* 0x000000ff0500728c */ /* 0x000fe2000df02720 */
[----:B------:R-:W-:Y:S02]  /*0220*/  UMOV UR8, 0x400 ;  /* 0x0000040000087882 */ /* 0x000fe40000000000 */
[----:B------:R-:W-:Y:S01]  /*0230*/  UMOV UR5, 0x400 ;  /* 0x0000040000057882 */ /* 0x000fe20000000000 */
[----:B------:R-:W-:Y:S02]  /*0240*/  UP2UR UR28, UPR, URZ, 0x1 ;  /* 0x00000001ff1c7883 */ /* 0x000fe40008000000 */
[----:B------:R-:W-:Y:S01]  /*0250*/  UP2UR UR27, UPR, URZ, 0x8 ;  /* 0x00000008ff1b7883 */ /* 0x000fe20008000000 */
[----:B------:R-:W4:Y:S01]  /*0260*/  S2UR UR21, SR_CTAID.Z ;  /* 0x00000000001579c3 */ /* 0x000f220000002700 */
        /* <DEDUP_REMOVED lines=10> */
.L_x_904:
        /* <DEDUP_REMOVED lines=52> */
.L_x_815:
        /* <DEDUP_REMOVED lines=43> */
.L_x_817:
[----:B------:R-:W1:Y:S01]  /*0900*/  LDCU.64 UR16, c[0x0][0x3b8] ;  /* 0x00007700ff1077ac */ /* 0x000e620008000a00 */
[----:B------:R-:W-:-:S04]  /*0910*/  UIADD3 UR8, UPT, UPT, UR37, UR39, URZ ;  /* 0x0000002725087290 */ /* 0x000fc8000fffe0ff */
[----:B-1----:R-:W-:Y:S02]  /*0920*/  UIMAD.WIDE.U32 UR54, UR8, UR16, URZ ;  /* 0x00000010083672a5 */ /* 0x002fe4000f8e00ff */
[----:B------:R-:W-:-:S04]  /*0930*/  UIMAD UR8, UR8, UR17, URZ ;  /* 0x00000011080872a4 */ /* 0x000fc8000f8e02ff */
[----:B------:R-:W-:-:S06]  /*0940*/  UIADD3 UR8, UPT, UPT, UR55, UR8, URZ ;  /* 0x0000000837087290 */ /* 0x000fcc000fffe0ff */
[----:B------:R-:W-:Y:S02]  /*0950*/  MOV R8, UR8 ;  /* 0x0000000800087c02 */ /* 0x000fe40008000f00 */
.L_x_818:
        /* <DEDUP_REMOVED lines=42> */
.L_x_819:
[----:B------:R-:W1:Y:S01]  /*0c00*/  LDCU.64 UR14, c[0x0][0x3c0] ;  /* 0x00007800ff0e77ac */ /* 0x000e620008000a00 */
[----:B------:R-:W-:-:S04]  /*0c10*/  UIADD3 UR8, UPT, UPT, UR37, UR39, URZ ;  /* 0x0000002725087290 */ /* 0x000fc8000fffe0ff */
[----:B-1----:R-:W-:Y:S02]  /*0c20*/  UIMAD.WIDE.U32 UR10, UR8, UR14, URZ ;  /* 0x0000000e080a72a5 */ /* 0x002fe4000f8e00ff */
[----:B------:R-:W-:-:S04]  /*0c30*/  UIMAD UR8, UR8, UR15, URZ ;  /* 0x0000000f080872a4 */ /* 0x000fc8000f8e02ff */
[----:B------:R-:W-:Y:S01]  /*0c40*/  UIADD3 UR8, UPT, UPT, UR11, UR8, URZ ;  /* 0x000000080b087290 */ /* 0x000fe2000fffe0ff */
[----:B------:R-:W-:-:S05]  /*0c50*/  UMOV UR48, UR10 ;  /* 0x0000000a00307c82 */ /* 0x000fca0008000000 */
[----:B------:R-:W-:-:S07]  /*0c60*/  MOV R9, UR8 ;  /* 0x0000000800097c02 */ /* 0x000fce0008000f00 */
.L_x_820:
        /* <DEDUP_REMOVED lines=11> */
[----:B------:R-:W1:Y:S02]  /*0d20*/  LDCU UR8, c[0x0][0x444] ;  /* 0x00008880ff0877ac */ /* 0x000e640008000800 */
[----:B-1----:R-:W-:Y:S02]  /*0d30*/  USHF.R.S32.HI UR9, URZ, 0x1f, UR8 ;  /* 0x0000001fff097899 */ /* 0x002fe40008011408 */
[----:B------:R-:W-:Y:S02]  /*0d40*/  UIMAD.WIDE.U32 UR52, UR25, UR8, URZ ;  /* 0x00000008193472a5 */ /* 0x000fe4000f8e00ff */
[----:B------:R-:W-:Y:S02]  /*0d50*/  UIMAD UR8, UR9, UR25, URZ ;  /* 0x00000019090872a4 */ /* 0x000fe4000f8e02ff */
[----:B------:R-:W-:Y:S02]  /*0d60*/  USHF.R.S32.HI UR9, URZ, 0x1f, UR58 ;  /* 0x0000001fff097899 */ /* 0x000fe4000801143a */
[----:B------:R-:W-:-:S02]  /*0d70*/  UIADD3 UR8, UPT, UPT, UR53, UR8, URZ ;  /* 0x0000000835087290 */ /* 0x000fc4000fffe0ff */
[----:B------:R-:W-:Y:S02]  /*0d80*/  UIMAD.WIDE.U32 UR44, UR52, UR58, URZ ;  /* 0x0000003a342c72a5 */ /* 0x000fe4000f8e00ff */
        /* <DEDUP_REMOVED lines=10> */
.L_x_821:
[----:B------:R-:W-:Y:S02]  /*0e30*/  UIMAD.WIDE.U32 UR44, UR64, UR41, URZ ;  /* 0x00000029402c72a5 */ /* 0x000fe4000f8e00ff */
[----:B------:R-:W-:-:S04]  /*0e40*/  UIMAD UR8, UR65, UR41, URZ ;  /* 0x00000029410872a4 */ /* 0x000fc8000f8e02ff */
[----:B------:R-:W-:-:S12]  /*0e50*/  UIADD3 UR8, UPT, UPT, UR45, UR8, URZ ;  /* 0x000000082d087290 */ /* 0x000fd8000fffe0ff */
.L_x_822:
[----:B------:R-:W1:Y:S01]  /*0e60*/  LDCU.U8 UR9, c[0x0][0x548] ;  /* 0x0000a900ff0977ac */ /* 0x000e620008000000 */
[----:B------:R-:W-:Y:S01]  /*0e70*/  UMOV UR25, UR19 ;  /* 0x0000001300197c82 */ /* 0x000fe20008000000 */
[----:B------:R-:W2:Y:S01]  /*0e80*/  LDCU.U8 UR10, c[0x0][0x5f0] ;  /* 0x0000be00ff0a77ac */ /* 0x000ea20008000000 */
[----:B------:R-:W-:Y:S02]  /*0e90*/  USHF.L.U32 UR59, UR25, 0x7, URZ ;  /* 0x00000007193b7899 */ /* 0x000fe400080006ff */
[----:B------:R-:W-:Y:S02]  /*0ea0*/  UIMAD UR55, UR24, UR57, URZ ;  /* 0x00000039183772a4 */ /* 0x000fe4000f8e02ff */
[----:B------:R-:W-:-:S04]  /*0eb0*/  USEL UR45, UR59, URZ, UP5 ;  /* 0x000000ff3b2d7287 */ /* 0x000fc8000a800000 */
[----:B------:R-:W-:Y:S02]  /*0ec0*/  UIADD3 UR45, UP0, UPT, UR12, UR45, URZ ;  /* 0x0000002d0c2d7290 */ /* 0x000fe4000ff1e0ff */
[----:B-1----:R-:W-:Y:S02]  /*0ed0*/  UISETP.NE.AND UP1, UPT, UR9, URZ, UPT ;  /* 0x000000ff0900728c */ /* 0x002fe4000bf25270 */
[----:B------:R-:W-:Y:S02]  /*0ee0*/  UIADD3.X UR53, UPT, UPT, URZ, UR51, URZ, UP0, !UPT ;  /* 0x00000033ff357290 */ /* 0x000fe400087fe4ff */
[----:B------:R-:W-:Y:S02]  /*0ef0*/  UIMAD.WIDE.U32 UR62, UR45, UR64, URZ ;  /* 0x000000402d3e72a5 */ /* 0x000fe4000f8e00ff */
[----:B------:R-:W-:-:S04]  /*0f00*/  UIMAD UR53, UR53, UR64, URZ ;  /* 0x00000040353572a4 */ /* 0x000fc8000f8e02ff */
[----:B------:R-:W-:-:S04]  /*0f10*/  UIMAD UR53, UR65, UR45, UR53 ;  /* 0x0000002d413572a4 */ /* 0x000fc8000f8e0235 */
        /* <DEDUP_REMOVED lines=9> */
.L_x_823:
[----:B------:R-:W1:Y:S01]  /*0fb0*/  LDCU UR52, c[0x0][0x434] ;  /* 0x00008680ff3477ac */ /* 0x000e620008000800 */
[----:B------:R-:W-:-:S04]  /*0fc0*/  UIMAD UR9, UR25, UR58, UR24 ;  /* 0x0000003a190972a4 */ /* 0x000fc8000f8e0218 */
[----:B-1----:R-:W-:Y:S02]  /*0fd0*/  UIMAD UR52, UR9, UR52, URZ ;  /* 0x00000034093472a4 */ /* 0x002fe4000f8e02ff */
.L_x_824:
        /* <DEDUP_REMOVED lines=11> */
.L_x_825:
[----:B------:R-:W1:Y:S01]  /*1090*/  LDCU UR56, c[0x0][0x444] ;  /* 0x00008880ff3877ac */ /* 0x000e620008000800 */
[----:B------:R-:W-:-:S04]  /*10a0*/  UIMAD UR9, UR25, UR58, UR24 ;  /* 0x0000003a190972a4 */ /* 0x000fc8000f8e0218 */
[----:B-1----:R-:W-:-:S12]  /*10b0*/  UIMAD UR56, UR9, UR56, URZ ;  /* 0x00000038093872a4 */ /* 0x002fd8000f8e02ff */
.L_x_826:
[----:B------:R-:W1:Y:S01]  /*10c0*/  S2R R6, SR_TID.X ;  /* 0x0000000000067919 */ /* 0x000e620000002100 */
[----:B------:R-:W-:Y:S01]  /*10d0*/  USHF.R.S32.HI UR9, URZ, 0x1f, UR55 ;  /* 0x0000001fff097899 */ /* 0x000fe20008011437 */
[----:B------:R-:W2:Y:S01]  /*10e0*/  LDC.64 R2, c[0x0][0x3b0] ;  /* 0x0000ec00ff027b82 */ /* 0x000ea20000000a00 */
[----:B------:R-:W-:Y:S01]  /*10f0*/  UIADD3 UR55, UP1, UP0, UR62, UR44, UR55 ;  /* 0x0000002c3e377290 */ /* 0x000fe2000f83e037 */
[----:B------:R-:W-:Y:S01]  /*1100*/  IMAD.MOV.U32 R25, RZ, RZ, RZ ;  /* 0x000000ffff197224 */ /* 0x000fe200078e00ff */
[----:B------:R-:W3:Y:S01]  /*1110*/  LDCU UR44, c[0x0][0x508] ;  /* 0x0000a100ff2c77ac */ /* 0x000ee20008000800 */
[----:B------:R-:W-:Y:S01]  /*1120*/  ISETP.NE.AND P3, PT, RZ, UR10, PT ;  /* 0x0000000aff007c0c */ /* 0x000fe2000bf65270 */
[----:B------:R-:W-:Y:S01]  /*1130*/  BSSY.RECONVERGENT B1, `(.L_x_816) ;  /* 0x0000a42000017945 */ /* 0x000fe20003800200 */
[----:B------:R-:W-:Y:S02]  /*1140*/  UIADD3.X UR53, UPT, UPT, UR53, UR8, UR9, UP1, UP0 ;  /* 0x0000000835357290 */ /* 0x000fe40008fe0409 */
[----:B------:R-:W4:Y:S01]  /*1150*/  LDC.64 R4, c[0x0][0x590] ;  /* 0x00016400ff047b82 */ /* 0x000f220000000a00 */
[----:B------:R-:W-:Y:S01]  /*1160*/  UIMAD UR57, UR58, UR57, URZ ;  /* 0x000000393a3972a4 */ /* 0x000fe2000f8e02ff */
[----:B------:R-:W5:Y:S01]  /*1170*/  LDCU.64 UR58, c[0x0][0x420] ;  /* 0x00008400ff3a77ac */ /* 0x000f620008000a00 */
[----:B------:R-:W-:-:S02]  /*1180*/  ULEA UR56, UR45, UR56, 0x7 ;  /* 0x000000382d387291 */ /* 0x000fc4000f8e38ff */
[----:B------:R-:W-:Y:S02]  /*1190*/  ULEA UR52, UR45, UR52, 0x7 ;  /* 0x000000342d347291 */ /* 0x000fe4000f8e38ff */
[----:B---3--:R-:W-:Y:S01]  /*11a0*/  UIADD3 UR9, UPT, UPT, UR36, UR44, URZ ;  /* 0x0000002c24097290 */ /* 0x008fe2000fffe0ff */
[----:B--2---:R-:W-:-:S03]  /*11b0*/  IMAD R10, R2, UR51, RZ ;  /* 0x00000033020a7c24 */ /* 0x004fc6000f8e02ff */
[----:B------:R-:W-:Y:S01]  /*11c0*/  UIADD3 UR9, UPT, UPT, UR5, -0x80, -UR9 ;  /* 0xffffff8005097890 */ /* 0x000fe2000fffe809 */
[----:B------:R-:W-:-:S03]  /*11d0*/  IMAD R10, R3, UR12, R10 ;  /* 0x0000000c030a7c24 */ /* 0x000fc6000f8e020a */
[----:B------:R-:W-:Y:S01]  /*11e0*/  USHF.R.S32.HI UR8, URZ, 0x1f, UR9 ;  /* 0x0000001fff087899 */ /* 0x000fe20008011409 */
[C---:B-1----:R-:W-:Y:S01]  /*11f0*/  IMAD.SHL.U32 R19, R6.reuse, 0x8, RZ ;  /* 0x0000000806137824 */ /* 0x042fe200078e00ff */
[----:B------:R-:W-:Y:S01]  /*1200*/  LOP3.LUT R15, R6, 0x1f, RZ, 0xc0, !PT ;  /* 0x0000001f060f7812 */ /* 0x000fe200078ec0ff */
[C---:B----4-:R-:W-:Y:S01]  /*1210*/  IMAD R14, R4.reuse, UR51, RZ ;  /* 0x00000033040e7c24 */ /* 0x050fe2000f8e02ff */
[----:B------:R-:W-:Y:S01]  /*1220*/  ULEA.HI UR8, UR8, UR9, URZ, 0x7 ;  /* 0x0000000908087291 */ /* 0x000fe2000f8f38ff */
[C---:B------:R-:W-:Y:S01]  /*1230*/  SHF.L.U64.HI R26, R4.reuse, 0x5, R5 ;  /* 0x00000005041a7819 */ /* 0x040fe20000010205 */
[----:B------:R-:W-:Y:S01]  /*1240*/  IMAD.SHL.U32 R27, R4, 0x20, RZ ;  /* 0x00000020041b7824 */ /* 0x000fe200078e00ff */
[----:B------:R-:W-:Y:S01]  /*1250*/  LOP3.LUT R24, R19, 0x38, RZ, 0xc0, !PT ;  /* 0x0000003813187812 */ /* 0x000fe200078ec0ff */
[----:B------:R-:W-:Y:S01]  /*1260*/  USHF.R.S32.HI UR41, URZ, 0x7, UR8 ;  /* 0x00000007ff297899 */ /* 0x000fe20008011408 */
[----:B------:R-:W-:-:S03]  /*1270*/  IMAD R14, R5, UR12, R14 ;  /* 0x0000000c050e7c24 */ /* 0x000fc6000f8e020e */
[----:B------:R-:W-:Y:S01]  /*1280*/  IMAD.WIDE.U32 R12, R2, UR12, R24 ;  /* 0x0000000c020c7c25 */ /* 0x000fe2000f8e0018 */
[----:B------:R-:W-:Y:S02]  /*1290*/  UISETP.LT.AND UP0, UPT, URZ, UR41, UPT ;  /* 0x00000029ff00728c */ /* 0x000fe4000bf01270 */
[----:B------:R-:W1:Y:S01]  /*12a0*/  LDCU.64 UR8, c[0x0][0x3c8] ;  /* 0x00007900ff0877ac */ /* 0x000e620008000a00 */
[----:B------:R-:W-:Y:S01]  /*12b0*/  IADD3 R16, P0, PT, R12, UR50, RZ ;  /* 0x000000320c107c10 */ /* 0x000fe2000ff1e0ff */
[----:B------:R-:W2:Y:S03]  /*12c0*/  LDCU.64 UR50, c[0x0][0x5e8] ;  /* 0x0000bd00ff3277ac */ /* 0x000ea60008000a00 */
[----:B------:R-:W-:Y:S02]  /*12d0*/  IADD3.X R17, PT, PT, R13, UR13, R10, P0, !PT ;  /* 0x0000000d0d117c10 */ /* 0x000fe400087fe40a */
[----:B------:R-:W3:Y:S01]  /*12e0*/  LDC.64 R10, c[0x0][0x5f8] ;  /* 0x00017e00ff0a7b82 */ /* 0x000ee20000000a00 */
[----:B------:R-:W-:Y:S01]  /*12f0*/  IADD3 R20, P0, PT, R24, UR60, RZ ;  /* 0x0000003c18147c10 */ /* 0x000fe2000ff1e0ff */
[----:B------:R-:W-:-:S03]  /*1300*/  USEL UR41, URZ, UR41, !UP0 ;  /* 0x00000029ff297287 */ /* 0x000fc6000c000000 */
[----:B------:R-:W-:Y:S01]  /*1310*/  IADD3.X R21, PT, PT, RZ, UR11, RZ, P0, !PT ;  /* 0x0000000bff157c10 */ /* 0x000fe200087fe4ff */
[----:B------:R-:W4:Y:S02]  /*1320*/  LDCU.64 UR10, c[0x0][0x550] ;  /* 0x0000aa00ff0a77ac */ /* 0x000f240008000a00 */
[----:B------:R-:W5:Y:S01]  /*1330*/  LDC.64 R12, c[0x0][0x598] ;  /* 0x00016600ff0c7b82 */ /* 0x000f620000000a00 */
[----:B-1----:R-:W-:Y:S01]  /*1340*/  IMAD.U32 R22, RZ, RZ, UR8 ;  /* 0x00000008ff167e24 */ /* 0x002fe2000f8e00ff */
[----:B------:R-:W-:Y:S01]  /*1350*/  UISETP.GT.AND UP0, UPT, UR49, UR41, UPT ;  /* 0x000000293100728c */ /* 0x000fe2000bf04270 */
[----:B------:R-:W-:Y:S01]  /*1360*/  IMAD.WIDE.U32 R20, R4, UR12, R20 ;  /* 0x0000000c04147c25 */ /* 0x000fe2000f8e0014 */
[----:B------:R-:W1:Y:S03]  /*1370*/  LDCU.64 UR12, c[0x0][0x380] ;  /* 0x00007000ff0c77ac */ /* 0x000e660008000a00 */
[----:B------:R-:W-:Y:S01]  /*1380*/  IMAD.WIDE.U32 R22, R22, UR24, R16 ;  /* 0x0000001816167c25 */ /* 0x000fe2000f8e0010 */
[----:B------:R-:W-:Y:S01]  /*1390*/  SHF.R.U32.HI R16, RZ, 0x5, R6 ;  /* 0x00000005ff107819 */ /* 0x000fe20000011606 */
[----:B--2---:R-:W-:-:S02]  /*13a0*/  UIMAD.WIDE UR50, UR56, 0x4, UR50 ;  /* 0x00000004383278a5 */ /* 0x004fc4000f8e0232 */
[----:B------:R-:W-:Y:S01]  /*13b0*/  IMAD.U32 R17, RZ, RZ, UR9 ;  /* 0x00000009ff117e24 */ /* 0x000fe2000f8e00ff */
[----:B------:R-:W2:Y:S01]  /*13c0*/  LDCU.64 UR8, c[0x0][0x570] ;  /* 0x0000ae00ff0877ac */ /* 0x000ea20008000a00 */
[----:B------:R-:W-:Y:S02]  /*13d0*/  IMAD.IADD R21, R21, 0x1, R14 ;  /* 0x0000000115157824 */ /* 0x000fe400078e020e */
[----:B------:R-:W-:Y:S01]  /*13e0*/  IMAD R14, R16, UR57, R15 ;  /* 0x00000039100e7c24 */ /* 0x000fe2000f8e020f */
[----:B------:R-:W-:Y:S01]  /*13f0*/  MOV R16, R22 ;  /* 0x0000001600107202 */ /* 0x000fe20000000f00 */
[----:B------:R-:W-:Y:S01]  /*1400*/  IMAD R17, R17, UR24, R23 ;  /* 0x0000001811117c24 */ /* 0x000fe2000f8e0217 */
[----:B------:R-:W-:Y:S01]  /*1410*/  USHF.L.U32 UR57, UR57, 0x7, URZ ;  /* 0x0000000739397899 */ /* 0x000fe200080006ff */
[----:B---3--:R-:W-:-:S04]  /*1420*/  IMAD.WIDE.U32 R22, R10, UR22, RZ ;  /* 0x000000160a167c25 */ /* 0x008fc8000f8e00ff */
[----:B------:R-:W-:Y:S01]  /*1430*/  IMAD R10, R11, UR22, R23 ;  /* 0x000000160b0a7c24 */ /* 0x000fe2000f8e0217 */
[----:B------:R-:W-:Y:S01]  /*1440*/  SEL R11, R22, RZ, P3 ;  /* 0x000000ff160b7207 */ /* 0x000fe20001800000 */
[----:B-----5:R-:W-:Y:S01]  /*1450*/  IMAD.WIDE.U32 R20, R12, UR24, R20 ;  /* 0x000000180c147c25 */ /* 0x020fe2000f8e0014 */
        /* <DEDUP_REMOVED lines=12> */
[----:B-1----:R-:W-:Y:S01]  /*1520*/  LEA R180, P1, R16, UR12, 0x1 ;  /* 0x0000000c10b47c11 */ /* 0x002fe2000f8208ff */
[C---:B------:R-:W-:Y:S01]  /*1530*/  IMAD.WIDE.U32 R12, R23.reuse, R4, R12 ;  /* 0x00000004170c7225 */ /* 0x040fe200078e000c */
[----:B------:R-:W-:Y:S01]  /*1540*/  LEA.HI.X.SX32 R10, R10, R14, 0x1, P0 ;  /* 0x0000000e0a0a7211 */ /* 0x000fe200000f0eff */
[----:B------:R-:W-:Y:S01]  /*1550*/  UIMAD.WIDE UR52, UR52, 0x4, UR58 ;  /* 0x00000004343478a5 */ /* 0x000fe2000f8e023a */
[----:B------:R-:W-:Y:S01]  /*1560*/  LEA.HI.X R179, R16, UR13, R179, 0x1, P1 ;  /* 0x0000000d10b37c11 */ /* 0x000fe200088f0cb3 */
[----:B------:R-:W-:Y:S01]  /*1570*/  IMAD R182, R23, R5, R13 ;  /* 0x0000000517b67224 */ /* 0x000fe200078e020d */
[----:B--2---:R-:W-:Y:S01]  /*1580*/  LEA R192, P0, R11, UR8, 0x2 ;  /* 0x000000080bc07c11 */ /* 0x004fe2000f8010ff */
[C---:B------:R-:W-:Y:S01]  /*1590*/  VIADD R22, R23.reuse, 0x20 ;  /* 0x0000002017167836 */ /* 0x040fe20000000000 */
[C---:B----4-:R-:W-:Y:S01]  /*15a0*/  LEA R183, P1, R12.reuse, UR10, 0x1 ;  /* 0x0000000a0cb77c11 */ /* 0x050fe2000f8208ff */
[----:B------:R-:W-:Y:S01]  /*15b0*/  VIADD R20, R23, 0x40 ;  /* 0x0000004017147836 */ /* 0x000fe20000000000 */
[----:B------:R-:W-:Y:S01]  /*15c0*/  LEA.HI.X R193, R11, UR9, R10, 0x2, P0 ;  /* 0x000000090bc17c11 */ /* 0x000fe200080f140a */
[----:B------:R-:W-:Y:S01]  /*15d0*/  UMOV UR13, UR51 ;  /* 0x00000033000d7c82 */ /* 0x000fe20008000000 */
[----:B------:R-:W-:-:S02]  /*15e0*/  LEA.HI.X R182, R12, UR11, R182, 0x1, P1 ;  /* 0x0000000b0cb67c11 */ /* 0x000fc400088f0cb6 */
[C---:B------:R-:W-:Y:S02]  /*15f0*/  IADD3 R11, P2, PT, R23.reuse, 0x20, RZ ;  /* 0x00000020170b7810 */ /* 0x040fe40007f5e0ff */
[C---:B------:R-:W-:Y:S02]  /*1600*/  IADD3 R15, P0, PT, R23.reuse, 0x60, RZ ;  /* 0x00000060170f7810 */ /* 0x040fe40007f1e0ff */
[----:B------:R-:W-:Y:S01]  /*1610*/  IADD3 R13, P1, PT, R23, 0x40, RZ ;  /* 0x00000040170d7810 */ /* 0x000fe20007f3e0ff */
[----:B------:R-:W-:Y:S01]  /*1620*/  IMAD.X R10, RZ, RZ, RZ, P2 ;  /* 0x000000ffff0a7224 */ /* 0x000fe200010e06ff */
[C---:B------:R-:W-:Y:S01]  /*1630*/  SHF.L.U64.HI R16, R2.reuse, 0x5, R3 ;  /* 0x0000000502107819 */ /* 0x040fe20000010203 */
[----:B------:R-:W-:Y:S01]  /*1640*/  IMAD.X R14, RZ, RZ, RZ, P0 ;  /* 0x000000ffff0e7224 */ /* 0x000fe200000e06ff */
[----:B------:R-:W-:Y:S02]  /*1650*/  SHF.L.U32 R17, R2, 0x5, RZ ;  /* 0x0000000502117819 */ /* 0x000fe400000006ff */
        /* <DEDUP_REMOVED lines=13> */
[----:B------:R-:W-:Y:S05]  /*1730*/  BRA `(.L_x_829) ;  /* 0x0000000000187947 */ /* 0x000fea0003800000 */
.L_x_828:
[----:B------:R-:W1:Y:S01]  /*1740*/  LDCU.64 UR10, c[0x0][0x5c0] ;  /* 0x0000b800ff0a77ac */ /* 0x000e620008000a00 */
[----:B------:R-:W-:-:S04]  /*1750*/  UIADD3 UR5, UPT, UPT, UR37, UR39, URZ ;  /* 0x0000002725057290 */ /* 0x000fc8000fffe0ff */
[----:B-1----:R-:W-:Y:S02]  /*1760*/  UIMAD.WIDE.U32 UR16, UR5, UR10, URZ ;  /* 0x0000000a051072a5 */ /* 0x002fe4000f8e00ff */
[----:B------:R-:W-:-:S04]  /*1770*/  UIMAD UR5, UR5, UR11, URZ ;  /* 0x0000000b050572a4 */ /* 0x000fc8000f8e02ff */
[----:B------:R-:W-:-:S06]  /*1780*/  UIADD3 UR5, UPT, UPT, UR17, UR5, URZ ;  /* 0x0000000511057290 */ /* 0x000fcc000fffe0ff */
[----:B------:R-:W-:Y:S02]  /*1790*/  MOV R4, UR5 ;  /* 0x0000000500047c02 */ /* 0x000fe40008000f00 */
.L_x_829:
        /* <DEDUP_REMOVED lines=12> */
.L_x_830:
[----:B------:R-:W1:Y:S01]  /*1860*/  LDCU.64 UR8, c[0x0][0x5c8] ;  /* 0x0000b900ff0877ac */ /* 0x000e620008000a00 */
[----:B------:R-:W-:-:S04]  /*1870*/  UIADD3 UR37, UPT, UPT, UR37, UR39, URZ ;  /* 0x0000002725257290 */ /* 0x000fc8000fffe0ff */
[----:B-1----:R-:W-:Y:S02]  /*1880*/  UIMAD.WIDE.U32 UR14, UR37, UR8, URZ ;  /* 0x00000008250e72a5 */ /* 0x002fe4000f8e00ff */
[----:B------:R-:W-:-:S04]  /*1890*/  UIMAD UR37, UR37, UR9, URZ ;  /* 0x00000009252572a4 */ /* 0x000fc8000f8e02ff */
[----:B------:R-:W-:-:S06]  /*18a0*/  UIADD3 UR37, UPT, UPT, UR15, UR37, URZ ;  /* 0x000000250f257290 */ /* 0x000fcc000fffe0ff */
[----:B------:R-:W-:Y:S02]  /*18b0*/  MOV R0, UR37 ;  /* 0x0000002500007c02 */ /* 0x000fe40008000f00 */
.L_x_831:
[----:B------:R-:W1:Y:S01]  /*18c0*/  LDCU UR5, c[0x0][0x440] ;  /* 0x00008800ff0577ac */ /* 0x000e620008000800 */
[----:B------:R-:W-:Y:S01]  /*18d0*/  IMAD.U32 R6, RZ, RZ, UR10 ;  /* 0x0000000aff067e24 */ /* 0x000fe2000f8e00ff */
[----:B------:R-:W-:Y:S01]  /*18e0*/  BSSY.RECONVERGENT B0, `(.L_x_832) ;  /* 0x0000023000007945 */ /* 0x000fe20003800200 */
[----:B------:R-:W-:Y:S02]  /*18f0*/  UIADD3 UR36, UPT, UPT, -UR47, UR36, URZ ;  /* 0x000000242f247290 */ /* 0x000fe4000fffe1ff */
[----:B------:R-:W-:Y:S01]  /*1900*/  IMAD.WIDE.U32 R6, R6, UR47, R24 ;  /* 0x0000002f06067c25 */ /* 0x000fe2000f8e0018 */
[----:B------:R-:W2:Y:S02]  /*1910*/  LDCU.64 UR12, c[0x0][0x5d8] ;  /* 0x0000bb00ff0c77ac */ /* 0x000ea40008000a00 */
[----:B------:R-:W-:Y:S02]  /*1920*/  IADD3 R8, P1, PT, R6, UR16, RZ ;  /* 0x0000001006087c10 */ /* 0x000fe4000ff3e0ff */
        /* <DEDUP_REMOVED lines=30> */
.L_x_833:
[----:B------:R-:W-:Y:S05]  /*1b10*/  BSYNC.RECONVERGENT B0 ;  /* 0x0000000000007941 */ /* 0x000fea0003800200 */
.L_x_832:
        /* <DEDUP_REMOVED lines=12> */
.L_x_835:
[----:B------:R-:W-:Y:S05]  /*1be0*/  BSYNC.RECONVERGENT B0 ;  /* 0x0000000000007941 */ /* 0x000fea0003800200 */
.L_x_834:
        /* <DEDUP_REMOVED lines=12> */
.L_x_837:
[----:B------:R-:W-:Y:S05]  /*1cb0*/  BSYNC.RECONVERGENT B0 ;  /* 0x0000000000007941 */ /* 0x000fea0003800200 */
.L_x_836:
        /* <DEDUP_REMOVED lines=30> */
.L_x_839:
[----:B------:R-:W-:Y:S05]  /*1ea0*/  BSYNC.RECONVERGENT B0 ;  /* 0x0000000000007941 */ /* 0x000fea0003800200 */
.L_x_838:
        /* <DEDUP_REMOVED lines=12> */
.L_x_841:
[----:B------:R-:W-:Y:S05]  /*1f70*/  BSYNC.RECONVERGENT B0 ;  /* 0x0000000000007941 */ /* 0x000fea0003800200 */
.L_x_840:
        /* <DEDUP_REMOVED lines=11> */
.L_x_827:
        /* <DEDUP_REMOVED lines=22> */
.L_x_845:
[----:B------:R3:W-:Y:S01]  /*2190*/  STS.128 [R18+0x8000], RZ ;  /* 0x008000ff12007388 */ /* 0x0007e20000000c00 */
[----:B------:R-:W-:Y:S05]  /*21a0*/  BRA `(.L_x_846) ;  /* 0x0000000000047947 */ /* 0x000fea0003800000 */
.L_x_844:
[----:B------:R1:W-:Y:S02]  /*21b0*/  STS.128 [R18+0x8000], RZ ;  /* 0x008000ff12007388 */ /* 0x0003e40000000c00 */
.L_x_846:
[----:B------:R-:W-:Y:S05]  /*21c0*/  BSYNC.RECONVERGENT B0 ;  /* 0x0000000000007941 */ /* 0x000fea0003800200 */
.L_x_843:
        /* <DEDUP_REMOVED lines=16> */
.L_x_848:
[----:B------:R-:W-:Y:S05]  /*22d0*/  BSYNC.RECONVERGENT B0 ;  /* 0x0000000000007941 */ /* 0x000fea0003800200 */
.L_x_847:
        /* <DEDUP_REMOVED lines=13> */
.L_x_850:
[----:B------:R-:W-:Y:S05]  /*23b0*/  BSYNC.RECONVERGENT B0 ;  /* 0x0000000000007941 */ /* 0x000fea0003800200 */
.L_x_849:
        /* <DEDUP_REMOVED lines=13> */
.L_x_852:
[----:B------:R-:W-:Y:S05]  /*2490*/  BSYNC.RECONVERGENT B0 ;  /* 0x0000000000007941 */ /* 0x000fea0003800200 */
.L_x_851:
        /* <DEDUP_REMOVED lines=13> */
.L_x_855:
[----:B------:R1:W-:Y:S01]  /*2570*/  STS.128 [R190], RZ ;  /* 0x000000ffbe007388 */ /* 0x0003e20000000c00 */
[----:B------:R-:W-:Y:S05]  /*2580*/  BRA `(.L_x_856) ;  /* 0x0000000000047947 */ /* 0x000fea0003800000 */
.L_x_854:
[----:B------:R1:W-:Y:S02]  /*2590*/  STS.128 [R190], RZ ;  /* 0x000000ffbe007388 */ /* 0x0003e40000000c00 */
.L_x_856:
[----:B------:R-:W-:Y:S05]  /*25a0*/  BSYNC.RECONVERGENT B0 ;  /* 0x0000000000007941 */ /* 0x000fea0003800200 */
.L_x_853:
        /* <DEDUP_REMOVED lines=34> */
.L_x_858:
[----:B------:R-:W-:Y:S05]  /*27d0*/  BSYNC.RECONVERGENT B0 ;  /* 0x0000000000007941 */ /* 0x000fea0003800200 */
.L_x_857:
        /* <DEDUP_REMOVED lines=13> */
.L_x_860:
[----:B------:R-:W-:Y:S05]  /*28b0*/  BSYNC.RECONVERGENT B0 ;  /* 0x0000000000007941 */ /* 0x000fea0003800200 */
.L_x_859:
[----:B------:R1:W-:Y:S01]  /*28c0*/  @P4 STS.128 [R190+0x3000], RZ ;  /* 0x003000ffbe004388 */ /* 0x0003e20000000c00 */
[----:B------:R-:W-:Y:S04]  /*28d0*/  BSSY.RECONVERGENT B0, `(.L_x_861) ;  /* 0x000000c000007945 */ /* 0x000fe80003800200 */
[----:B------:R-:W-:Y:S05]  /*28e0*/  @P4 BRA `(.L_x_862) ;  /* 0x0000000000284947 */ /* 0x000fea0003800000 */
[----:B------:R-:W2:Y:S02]  /*28f0*/  LDCU UR8, c[0x0][0x440] ;  /* 0x00008800ff0877ac */ /* 0x000ea40008000800 */
[----:B--2---:R-:W-:-:S13]  /*2900*/  ISETP.GE.AND P0, PT, R24, UR8, PT ;  /* 0x0000000818007c0c */ /* 0x004fda000bf06270 */
        /* <DEDUP_REMOVED lines=8> */
.L_x_862:
[----:B------:R-:W-:Y:S05]  /*2990*/  BSYNC.RECONVERGENT B0 ;  /* 0x0000000000007941 */ /* 0x000fea0003800200 */
.L_x_861:
        /* <DEDUP_REMOVED lines=8> */
[----:B-1----:R-:W-:-:S04]  /*2a20*/  IADD3 R16, P0, PT, R2, UR54, RZ ;  /* 0x0000003602107c10 */ /* 0x002fc8000ff1e0ff */
        /* <DEDUP_REMOVED lines=10> */
[----:B--2---:R-:W-:Y:S02]  /*2ad0*/  MOV R26, R16 ;  /* 0x00000010001a7202 */ /* 0x004fe40000000f00 */
        /* <DEDUP_REMOVED lines=10> */
.L_x_865:
[----:B------:R3:W-:Y:S01]  /*2b80*/  STS.128 [R18+0xc000], RZ ;  /* 0x00c000ff12007388 */ /* 0x0007e20000000c00 */
[----:B------:R-:W-:Y:S05]  /*2b90*/  BRA `(.L_x_866) ;  /* 0x0000000000047947 */ /* 0x000fea0003800000 */
.L_x_864:
[----:B------:R1:W-:Y:S02]  /*2ba0*/  STS.128 [R18+0xc000], RZ ;  /* 0x00c000ff12007388 */ /* 0x0003e40000000c00 */
.L_x_866:
[----:B------:R-:W-:Y:S05]  /*2bb0*/  BSYNC.RECONVERGENT B0 ;  /* 0x0000000000007941 */ /* 0x000fea0003800200 */
.L_x_863:
        /* <DEDUP_REMOVED lines=23> */
.L_x_868:
[----:B------:R-:W-:Y:S05]  /*2d30*/  BSYNC.RECONVERGENT B0 ;  /* 0x0000000000007941 */ /* 0x000fea0003800200 */
.L_x_867:
        /* <DEDUP_REMOVED lines=16> */
[----:B------:R-:W-:Y:S01]  /*2e40*/  @!PT LDS RZ, [RZ] ;  /* 0x00000000fffff984 */ /* 0x000fe20000000800 */
[----:B------:R-:W-:Y:S01]  /*2e50*/  @!PT LDS RZ, [RZ] ;  /* 0x00000000fffff984 */ /* 0x000fe20000000800 */
[----:B------:R-:W-:Y:S01]  /*2e60*/  @!PT LDS RZ, [RZ] ;  /* 0x00000000fffff984 */ /* 0x000fe20000000800 */
[----:B------:R1:W-:Y:S04]  /*2e70*/  LDGSTS.E.BYPASS.LTC128B.128 [R18+0xe000], desc[UR34][R26.64] ;  /* 0x0e0000001a127fae */ /* 0x0003e8000b981a22 */
.L_x_870:
[----:B------:R-:W-:Y:S05]  /*2e80*/  BSYNC.RECONVERGENT B0 ;  /* 0x0000000000007941 */ /* 0x000fea0003800200 */
.L_x_869:
        /* <DEDUP_REMOVED lines=15> */
[----:B------:R-:W-:Y:S01]  /*2f80*/  @!PT LDS RZ, [RZ] ;  /* 0x00000000fffff984 */ /* 0x000fe20000000800 */
[----:B------:R-:W-:Y:S01]  /*2f90*/  @!PT LDS RZ, [RZ] ;  /* 0x00000000fffff984 */ /* 0x000fe20000000800 */
[----:B------:R-:W-:Y:S01]  /*2fa0*/  @!PT LDS RZ, [RZ] ;  /* 0x00000000fffff984 */ /* 0x000fe20000000800 */
[----:B------:R1:W-:Y:S04]  /*2fb0*/  LDGSTS.E.BYPASS.LTC128B.128 [R18+0xf000], desc[UR34][R2.64] ;  /* 0x0f00000002127fae */ /* 0x0003e8000b981a22 */
.L_x_872:
[----:B------:R-:W-:Y:S05]  /*2fc0*/  BSYNC.RECONVERGENT B0 ;  /* 0x0000000000007941 */ /* 0x000fea0003800200 */
.L_x_871:
        /* <DEDUP_REMOVED lines=28> */
.L_x_875:
[----:B------:R3:W-:Y:S01]  /*3190*/  STS.128 [R18+0x10000], RZ ;  /* 0x010000ff12007388 */ /* 0x0007e20000000c00 */
[----:B------:R-:W-:Y:S05]  /*31a0*/  BRA `(.L_x_876) ;  /* 0x0000000000047947 */ /* 0x000fea0003800000 */
.L_x_874:
[----:B------:R1:W-:Y:S02]  /*31b0*/  STS.128 [R18+0x10000], RZ ;  /* 0x010000ff12007388 */ /* 0x0003e40000000c00 */
.L_x_876:
[----:B------:R-:W-:Y:S05]  /*31c0*/  BSYNC.RECONVERGENT B0 ;  /* 0x0000000000007941 */ /* 0x000fea0003800200 */
.L_x_873:
        /* <DEDUP_REMOVED lines=20> */
.L_x_878:
[----:B------:R-:W-:Y:S05]  /*3310*/  BSYNC.RECONVERGENT B0 ;  /* 0x0000000000007941 */ /* 0x000fea0003800200 */
.L_x_877:
        /* <DEDUP_REMOVED lines=20> */
.L_x_880:
[----:B------:R-:W-:Y:S05]  /*3460*/  BSYNC.RECONVERGENT B0 ;  /* 0x0000000000007941 */ /* 0x000fea0003800200 */
.L_x_879:
        /* <DEDUP_REMOVED lines=19> */
.L_x_882:
[----:B------:R-:W-:Y:S05]  /*35a0*/  BSYNC.RECONVERGENT B0 ;  /* 0x0000000000007941 */ /* 0x000fea0003800200 */
.L_x_881:
[----:B------:R-:W3:Y:S01]  /*35b0*/  LDCU.64 UR10, c[0x0][0x538] ;  /* 0x0000a700ff0a77ac */ /* 0x000ee20008000a00 */
[C---:B------:R-:W-:Y:S01]  /*35c0*/  IMAD.SHL.U32 R0, R6.reuse, 0x40, RZ ;  /* 0x0000004006007824 */ /* 0x040fe200078e00ff */
[----:B------:R-:W-:Y:S01]  /*35d0*/  SHF.R.U32.HI R7, RZ, 0x4, R6 ;  /* 0x00000004ff077819 */ /* 0x000fe20000011606 */
[----:B-1----:R-:W-:Y:S01]  /*35e0*/  IMAD.SHL.U32 R8, R6, 0x2, RZ ;  /* 0x0000000206087824 */ /* 0x002fe200078e00ff */
[----:B------:R-:W0:Y:S01]  /*35f0*/  LDGDEPBAR ;  /* 0x00000000000079af */ /* 0x000e220000000000 */
[----:B---3--:R-:W-:-:S04]  /*3600*/  UISETP.NE.U32.AND UP0, UPT, UR10, URZ, UPT ;  /* 0x000000ff0a00728c */ /* 0x008fc8000bf05070 */
[----:B------:R-:W-:-:S06]  /*3610*/  UISETP.NE.AND.EX UP0, UPT, UR11, URZ, UPT, UP0 ;  /* 0x000000ff0b00728c */ /* 0x000fcc000bf05300 */
[----:B------:R-:W-:-:S05]  /*3620*/  PLOP3.LUT P0, PT, PT, PT, UP0, 0x80, 0x8 ;  /* 0x000000000008781c */ /* 0x000fca0003f0f008 */
[----:B------:R-:W1:Y:S01]  /*3630*/  @UP0 LDCU.64 UR8, c[0x0][0x540] ;  /* 0x0000a800ff0807ac */ /* 0x000e620008000a00 */
[----:B------:R-:W-:Y:S01]  /*3640*/  @UP0 UMOV UR14, UR24 ;  /* 0x00000018000e0c82 */ /* 0x000fe20008000000 */
[----:B------:R-:W-:Y:S02]  /*3650*/  @UP0 UMOV UR15, URZ ;  /* 0x000000ff000f0c82 */ /* 0x000fe40008000000 */
[----:B-1----:R-:W-:Y:S01]  /*3660*/  @UP0 UIMAD.WIDE.U32 UR14, UR25, UR8, UR14 ;  /* 0x00000008190e02a5 */ /* 0x002fe2000f8e000e */
[----:B------:R-:W1:Y:S03]  /*3670*/  @UP0 LDCU UR8, c[0x0][0x458] ;  /* 0x00008b00ff0807ac */ /* 0x000e660008000800 */
[----:B------:R-:W-:Y:S02]  /*3680*/  @UP0 UIMAD UR9, UR25, UR9, UR15 ;  /* 0x00000009190902a4 */ /* 0x000fe4000f8e020f */
[----:B------:R-:W-:-:S04]  /*3690*/  @UP0 ULEA UR10, UP1, UR14, UR10, 0x2 ;  /* 0x0000000a0e0a0291 */ /* 0x000fc8000f8210ff */
[----:B------:R-:W-:Y:S02]  /*36a0*/  @UP0 ULEA.HI.X UR11, UR14, UR11, UR9, 0x2, UP1 ;  /* 0x0000000b0e0b0291 */ /* 0x000fe400088f1409 */
[----:B------:R-:W-:Y:S01]  /*36b0*/  IMAD.U32 R2, RZ, RZ, UR10 ;  /* 0x0000000aff027e24 */ /* 0x000fe2000f8e00ff */
[----:B------:R-:W-:Y:S01]  /*36c0*/  LOP3.LUT R5, R0, 0x1c0, RZ, 0xc0, !PT ;  /* 0x000001c000057812 */ /* 0x000fe200078ec0ff */
[----:B------:R-:W-:Y:S01]  /*36d0*/  IMAD.SHL.U32 R152, R6, 0x20, RZ ;  /* 0x0000002006987824 */ /* 0x000fe200078e00ff */
[----:B------:R-:W-:Y:S01]  /*36e0*/  LOP3.LUT R7, R7, 0x8, RZ, 0xc0, !PT ;  /* 0x0000000807077812 */ /* 0x000fe200078ec0ff */
[----:B------:R-:W-:Y:S01]  /*36f0*/  IMAD.U32 R3, RZ, RZ, UR11 ;  /* 0x0000000bff037e24 */ /* 0x000fe2000f8e00ff */
[----:B------:R-:W-:Y:S01]  /*3700*/  LOP3.LUT R8, R8, 0x6, RZ, 0xc0, !PT ;  /* 0x0000000608087812 */ /* 0x000fe200078ec0ff */
[----:B------:R-:W-:Y:S01]  /*3710*/  IMAD.MOV.U32 R157, RZ, RZ, 0x40 ;  /* 0x00000040ff9d7424 */ /* 0x000fe200078e00ff */
[----:B------:R-:W-:Y:S01]  /*3720*/  LOP3.LUT R19, R5, 0x38, R19, 0xf8, !PT ;  /* 0x0000003805137812 */ /* 0x000fe200078ef813 */
[----:B------:R-:W-:Y:S01]  /*3730*/  IMAD.U32 R178, RZ, RZ, UR5 ;  /* 0x00000005ffb27e24 */ /* 0x000fe2000f8e00ff */
[----:B------:R-:W-:Y:S01]  /*3740*/  LOP3.LUT R7, R7, 0x10, R6, 0xf8, !PT ;  /* 0x0000001007077812 */ /* 0x000fe200078ef806 */
[----:B------:R1:W3:Y:S01]  /*3750*/  @P0 LDG.E R3, desc[UR34][R2.64] ;  /* 0x0000002202030981 */ /* 0x0002e2000c1e1900 */
[----:B------:R-:W-:Y:S01]  /*3760*/  LOP3.LUT R8, R8, 0x1c0, R4, 0xf8, !PT ;  /* 0x000001c008087812 */ /* 0x000fe200078ef804 */
[----:B------:R-:W-:Y:S01]  /*3770*/  IMAD.MOV.U32 R184, RZ, RZ, R190 ;  /* 0x000000ffffb87224 */ /* 0x000fe200078e00be */
[----:B------:R-:W-:Y:S01]  /*3780*/  LOP3.LUT R7, R7, R19, RZ, 0x3c, !PT ;  /* 0x0000001307077212 */ /* 0x000fe200078e3cff */
[----:B------:R-:W-:Y:S01]  /*3790*/  IMAD.MOV.U32 R177, RZ, RZ, 0x4 ;  /* 0x00000004ffb17424 */ /* 0x000fe200078e00ff */
[----:B------:R-:W-:-:S02]  /*37a0*/  LOP3.LUT R5, R0, 0x200, RZ, 0xc0, !PT ;  /* 0x0000020000057812 */ /* 0x000fc400078ec0ff */
[----:B------:R-:W-:Y:S02]  /*37b0*/  CS2R R126, SRZ ;  /* 0x00000000007e7805 */ /* 0x000fe4000001ff00 */
[C---:B------:R-:W-:Y:S02]  /*37c0*/  LOP3.LUT R4, R19.reuse, 0x8, R4, 0x78, !PT ;  /* 0x0000000813047812 */ /* 0x040fe400078e7804 */
[----:B------:R-:W-:Y:S02]  /*37d0*/  CS2R R124, SRZ ;  /* 0x00000000007c7805 */ /* 0x000fe4000001ff00 */
[----:B------:R-:W-:Y:S02]  /*37e0*/  LOP3.LUT R19, R19, 0x8, R6, 0x78, !PT ;  /* 0x0000000813137812 */ /* 0x000fe400078e7806 */
[----:B------:R-:W-:Y:S02]  /*37f0*/  CS2R R130, SRZ ;  /* 0x0000000000827805 */ /* 0x000fe4000001ff00 */
[----:B------:R-:W-:-:S02]  /*3800*/  LOP3.LUT R5, R5, 0xc00, R152, 0xf8, !PT ;  /* 0x00000c0005057812 */ /* 0x000fc400078ef898 */
[----:B------:R-:W-:Y:S02]  /*3810*/  CS2R R128, SRZ ;  /* 0x0000000000807805 */ /* 0x000fe4000001ff00 */
[----:B------:R-:W-:Y:S02]  /*3820*/  R2P PR, R6, 0x6 ;  /* 0x0000000606007804 */ /* 0x000fe40000000000 */
[----:B------:R-:W-:Y:S02]  /*3830*/  CS2R R122, SRZ ;  /* 0x00000000007a7805 */ /* 0x000fe4000001ff00 */
[----:B------:R-:W-:Y:S02]  /*3840*/  LOP3.LUT R152, R19, 0x7200, R152, 0xf8, !PT ;  /* 0x0000720013987812 */ /* 0x000fe400078ef898 */
[----:B------:R-:W-:Y:S02]  /*3850*/  CS2R R120, SRZ ;  /* 0x0000000000787805 */ /* 0x000fe4000001ff00 */
[----:B------:R-:W-:-:S02]  /*3860*/  LOP3.LUT R0, R7, 0x200, R0, 0xf8, !PT ;  /* 0x0000020007007812 */ /* 0x000fc400078ef800 */
[----:B------:R-:W-:Y:S02]  /*3870*/  CS2R R118, SRZ ;  /* 0x0000000000767805 */ /* 0x000fe4000001ff00 */
[----:B------:R-:W-:Y:S02]  /*3880*/  LEA R152, R152, UR26, 0x1 ;  /* 0x0000001a98987c11 */ /* 0x000fe4000f8e08ff */
[----:B------:R-:W-:Y:S02]  /*3890*/  CS2R R116, SRZ ;  /* 0x0000000000747805 */ /* 0x000fe4000001ff00 */
[----:B------:R-:W-:Y:S02]  /*38a0*/  SEL R157, R157, 0xffffffc0, !P2 ;  /* 0xffffffc09d9d7807 */ /* 0x000fe40005000000 */
[----:B------:R-:W-:Y:S02]  /*38b0*/  CS2R R110, SRZ ;  /* 0x00000000006e7805 */ /* 0x000fe4000001ff00 */
[----:B------:R-:W-:-:S02]  /*38c0*/  LEA R0, R0, UR26, 0x1 ;  /* 0x0000001a00007c11 */ /* 0x000fc4000f8e08ff */
[----:B------:R-:W-:Y:S01]  /*38d0*/  CS2R R108, SRZ ;  /* 0x00000000006c7805 */ /* 0x000fe2000001ff00 */
[----:B-1----:R-:W3:Y:S01]  /*38e0*/  @P0 MUFU.RCP R2, UR8 ;  /* 0x0000000800020d08 */ /* 0x002ee20008001000 */
[----:B------:R-:W-:Y:S01]  /*38f0*/  IMAD.IADD R164, R157, 0x1, R152 ;  /* 0x000000019da47824 */ /* 0x000fe200078e0298 */
[----:B------:R-:W-:Y:S02]  /*3900*/  IADD3 R178, PT, PT, -R178, UR36, -R8 ;  /* 0x00000024b2b27c10 */ /* 0x000fe4000fffe908 */
        /* <DEDUP_REMOVED lines=22> */
[----:B------:R-:W-:Y:S01]  /*3a70*/  VIADD R0, R0, UR12 ;  /* 0x0000000c00007c36 */ /* 0x000fe20008000000 */
[----:B------:R-:W-:Y:S01]  /*3a80*/  UMOV UR16, URZ ;  /* 0x000000ff00107c82 */ /* 0x000fe20008000000 */
[----:B------:R-:W1:Y:S01]  /*3a90*/  LDCU UR8, c[0x0][0x440] ;  /* 0x00008800ff0877ac */ /* 0x000e620008000800 */
[----:B------:R-:W1:Y:S01]  /*3aa0*/  LDCU UR11, c[0x0][0x504] ;  /* 0x0000a080ff0b77ac */ /* 0x000e620008000800 */
[----:B------:R-:W1:Y:S01]  /*3ab0*/  LDCU UR10, c[0x0][0x508] ;  /* 0x0000a100ff0a77ac */ /* 0x000e620008000800 */
[----:B------:R-:W1:Y:S01]  /*3ac0*/  LDCU UR9, c[0x0][0x3e0] ;  /* 0x00007c00ff0977ac */ /* 0x000e620008000800 */
[----:B------:R-:W1:Y:S01]  /*3ad0*/  LDCU UR14, c[0x0][0x45c] ;  /* 0x00008b80ff0e77ac */ /* 0x000e620008000800 */
[----:B------:R-:W-:Y:S01]  /*3ae0*/  UIADD3 UR5, UPT, UPT, UR5, -UR44, -UR36 ;  /* 0x8000002c05057290 */ /* 0x000fe2000fffe824 */
[----:B---3--:R-:W-:Y:S01]  /*3af0*/  @P0 FMUL.FTZ R3, R3, R2 ;  /* 0x0000000203030220 */ /* 0x008fe20000410000 */
[----:B------:R-:W-:-:S04]  /*3b00*/  LOP3.LUT R2, R5, R4, RZ, 0xfc, !PT ;  /* 0x0000000405027212 */ /* 0x000fc800078efcff */
[----:B------:R-:W-:Y:S01]  /*3b10*/  @P0 R2UR UR15, R3 ;  /* 0x00000000030f02ca */ /* 0x000fe200000e0000 */
[----:B------:R-:W-:Y:S01]  /*3b20*/  IMAD.MOV.U32 R3, RZ, RZ, 0x20 ;  /* 0x00000020ff037424 */ /* 0x000fe200078e00ff */
[----:B------:R-:W-:-:S04]  /*3b30*/  LEA R2, R2, UR26, 0x1 ;  /* 0x0000001a02027c11 */ /* 0x000fc8000f8e08ff */
[----:B------:R-:W-:Y:S01]  /*3b40*/  SEL R3, R3, 0xffffffe0, !P1 ;  /* 0xffffffe003037807 */ /* 0x000fe20004800000 */
[----:B------:R-:W-:-:S04]  /*3b50*/  VIADD R2, R2, UR12 ;  /* 0x0000000c02027c36 */ /* 0x000fc80008000000 */
[C---:B------:R-:W-:Y:S02]  /*3b60*/  IMAD.IADD R156, R3.reuse, 0x1, R152 ;  /* 0x00000001039c7824 */ /* 0x040fe400078e0298 */
[----:B------:R-:W-:Y:S01]  /*3b70*/  IMAD.IADD R176, R3, 0x1, R164 ;  /* 0x0000000103b07824 */ /* 0x000fe200078e02a4 */
[----:B-1----:R-:W-:-:S06]  /*3b80*/  @UP0 UMOV UR16, UR15 ;  /* 0x0000000f00100c82 */ /* 0x002fcc0008000000 */
.L_x_887:
[----:B------:R-:W0:Y:S01]  /*3b90*/  LDGDEPBAR ;  /* 0x00000000000079af */ /* 0x000e220000000000 */
[C---:B------:R-:W-:Y:S01]  /*3ba0*/  IMAD.IADD R144, R2.reuse, 0x1, R3 ;  /* 0x0000000102907824 */ /* 0x040fe200078e0203 */
[----:B------:R-:W-:Y:S01]  /*3bb0*/  USHF.L.U32 UR17, UR45, 0x7, URZ ;  /* 0x000000072d117899 */ /* 0x000fe200080006ff */
[----:B------:R-:W-:Y:S03]  /*3bc0*/  IMAD.IADD R168, R2, 0x1, R157 ;  /* 0x0000000102a87824 */ /* 0x000fe600078e029d */
[----:B------:R-:W-:Y:S01]  /*3bd0*/  UISETP.GE.AND UP0, UPT, UR17, UR5, UPT ;  /* 0x000000051100728c */ /* 0x000fe2000bf06270 */
[----:B------:R-:W-:Y:S01]  /*3be0*/  IMAD.IADD R3, R3, 0x1, R168 ;  /* 0x0000000103037824 */ /* 0x000fe200078e02a8 */
[----:B------:R-:W-:Y:S04]  /*3bf0*/  DEPBAR.LE SB0, 0x0 ;  /* 0x000080000000791a */ /* 0x000fe80000000000 */
[----:B------:R-:W-:Y:S06]  /*3c00*/  BAR.SYNC.DEFER_BLOCKING 0x0 ;  /* 0x0000000000007b1d */ /* 0x000fec0000010000 */
[----:B------:R-:W-:Y:S08]  /*3c10*/  LDSM.16.M88.4 R64, [R2] ;  /* 0x000000000240783b */ /* 0x000ff00000000200 */
[----:B--2-4-:R-:W1:Y:S08]  /*3c20*/  LDSM.16.M88.4 R16, [R152+0xc000] ;  /* 0x00c000009810783b */ /* 0x014e700000000200 */
        /* <DEDUP_REMOVED lines=16> */
[-C--:B------:R-:W-:Y:S07]  /*3d30*/  HMMA.16816.F32.BF16 R28, R60, R34.reuse, RZ ;  /* 0x000000223c1c723c */ /* 0x080fee00000418ff */
[----:B------:R-:W-:Y:S01]  /*3d40*/  LDSM.16.M88.4 R172, [R176+0xc000] ;  /* 0x00c00000b0ac783b */ /* 0x000fe20000000200 */
        /* <DEDUP_REMOVED lines=12> */
[C---:B--2---:R-:W-:Y:S01]  /*3e10*/  HMMA.16816.F32.BF16 R8, R144.reuse, R140, R8 ;  /* 0x0000008c9008723c */ /* 0x044fe20000041808 */
[----:B------:R-:W-:Y:S01]  /*3e20*/  IMAD.U32 R140, RZ, RZ, UR50 ;  /* 0x00000032ff8c7e24 */ /* 0x000fe2000f8e00ff */
[----:B------:R-:W-:Y:S04]  /*3e30*/  MOV R141, UR13 ;  /* 0x0000000d008d7c02 */ /* 0x000fe80008000f00 */
[C---:B------:R-:W-:Y:S02]  /*3e40*/  LEA R140, P0, R189.reuse, R140, 0x2 ;  /* 0x0000008cbd8c7211 */ /* 0x040fe400078010ff */
[-C--:B------:R-:W-:Y:S03]  /*3e50*/  HMMA.16816.F32.BF16 R12, R144, R142.reuse, R12 ;  /* 0x0000008e900c723c */ /* 0x080fe6000004180c */
[C---:B------:R-:W-:Y:S05]  /*3e60*/  LEA.HI.X R141, R189.reuse, R141, RZ, 0x2, P0 ;  /* 0x0000008dbd8d7211 */ /* 0x040fea00000f14ff */
[C---:B------:R-:W-:Y:S01]  /*3e70*/  HMMA.16816.F32.BF16 R16, R136.reuse, R142, R16 ;  /* 0x0000008e8810723c */ /* 0x040fe20000041810 */
[----:B-----5:R-:W5:Y:S04]  /*3e80*/  LDG.E R181, desc[UR34][R140.64] ;  /* 0x000000228cb57981 */ /* 0x020f68000c1e1900 */
[----:B------:R-:W5:Y:S03]  /*3e90*/  LDG.E R195, desc[UR34][R140.64+0x20] ;  /* 0x000020228cc37981 */ /* 0x000f66000c1e1900 */
[-C--:B------:R-:W-:Y:S01]  /*3ea0*/  HMMA.16816.F32.BF16 R20, R136, R148.reuse, R20 ;  /* 0x000000948814723c */ /* 0x080fe20000041814 */
[----:B------:R-:W5:Y:S04]  /*3eb0*/  LDG.E R194, desc[UR34][R140.64+0x100] ;  /* 0x000100228cc27981 */ /* 0x000f68000c1e1900 */
[----:B------:R1:W5:Y:S03]  /*3ec0*/  LDG.E R191, desc[UR34][R140.64+0x120] ;  /* 0x000120228cbf7981 */ /* 0x000366000c1e1900 */
[C---:B------:R-:W-:Y:S08]  /*3ed0*/  HMMA.16816.F32.BF16 R24, R144.reuse, R148, R24 ;  /* 0x000000949018723c */ /* 0x040ff00000041818 */
[-C--:B------:R-:W-:Y:S08]  /*3ee0*/  HMMA.16816.F32.BF16 R28, R144, R150.reuse, R28 ;  /* 0x00000096901c723c */ /* 0x080ff0000004181c */
[C---:B------:R-:W-:Y:S01]  /*3ef0*/  HMMA.16816.F32.BF16 R32, R136.reuse, R150, R32 ;  /* 0x000000968820723c */ /* 0x040fe20000041820 */
[----:B------:R-:W-:Y:S07]  /*3f00*/  LDSM.16.M88.4 R148, [R164+0xc000] ;  /* 0x00c00000a494783b */ /* 0x000fee0000000200 */
[-C--:B---3--:R-:W-:Y:S01]  /*3f10*/  HMMA.16816.F32.BF16 R36, R136, R152.reuse, R36 ;  /* 0x000000988824723c */ /* 0x088fe20000041824 */
[----:B-1----:R-:W1:Y:S07]  /*3f20*/  LDSM.16.M88.4 R140, [R168] ;  /* 0x00000000a88c783b */ /* 0x002e6e0000000200 */
[C---:B------:R-:W-:Y:S01]  /*3f30*/  HMMA.16816.F32.BF16 R40, R144.reuse, R152, R40 ;  /* 0x000000989028723c */ /* 0x040fe20000041828 */
[----:B------:R-:W-:Y:S07]  /*3f40*/  LDSM.16.M88.4 R168, [R3] ;  /* 0x0000000003a8783b */ /* 0x000fee0000000200 */
[-C--:B------:R-:W-:Y:S08]  /*3f50*/  HMMA.16816.F32.BF16 R44, R144, R154.reuse, R44 ;  /* 0x0000009a902c723c */ /* 0x080ff0000004182c */
[C---:B------:R-:W-:Y:S01]  /*3f60*/  HMMA.16816.F32.BF16 R48, R136.reuse, R154, R48 ;  /* 0x0000009a8830723c */ /* 0x040fe20000041830 */
[----:B------:R-:W2:Y:S07]  /*3f70*/  LDSM.16.M88.4 R152, [R164+0xc800] ;  /* 0x00c80000a498783b */ /* 0x000eae0000000200 */
[-C--:B----4-:R-:W-:Y:S01]  /*3f80*/  HMMA.16816.F32.BF16 R52, R136, R132.reuse, R52 ;  /* 0x000000848834723c */ /* 0x090fe20000041834 */
[----:B------:R-:W3:Y:S07]  /*3f90*/  LDSM.16.M88.4 R164, [R164+0xd800] ;  /* 0x00d80000a4a4783b */ /* 0x000eee0000000200 */
[C---:B------:R-:W-:Y:S08]  /*3fa0*/  HMMA.16816.F32.BF16 R56, R144.reuse, R132, R56 ;  /* 0x000000849038723c */ /* 0x040ff00000041838 */
[-C--:B------:R-:W-:Y:S01]  /*3fb0*/  HMMA.16816.F32.BF16 R60, R144, R134.reuse, R60 ;  /* 0x00000086903c723c */ /* 0x080fe2000004183c */
[----:B------:R4:W3:Y:S07]  /*3fc0*/  LDSM.16.M88.4 R144, [R3+0x2000] ;  /* 0x002000000390783b */ /* 0x0008ee0000000200 */
[----:B------:R-:W-:Y:S01]  /*3fd0*/  HMMA.16816.F32.BF16 R64, R136, R134, R64 ;  /* 0x000000868840723c */ /* 0x000fe20000041840 */
[----:B------:R-:W3:Y:S07]  /*3fe0*/  LDSM.16.M88.4 R132, [R176+0xc800] ;  /* 0x00c80000b084783b */ /* 0x000eee0000000200 */
[-C--:B-1----:R-:W-:Y:S08]  /*3ff0*/  HMMA.16816.F32.BF16 R4, R140, R148.reuse, R4 ;  /* 0x000000948c04723c */ /* 0x082ff00000041804 */
[C---:B------:R-:W-:Y:S04]  /*4000*/  HMMA.16816.F32.BF16 R8, R156.reuse, R148, R8 ;  /* 0x000000949c08723c */ /* 0x040fe80000041808 */
[----:B----4-:R-:W-:Y:S04]  /*4010*/  LOP3.LUT R3, R189, UR17, RZ, 0xfc, !PT ;  /* 0x00000011bd037c12 */ /* 0x010fe8000f8efcff */
[-C--:B------:R-:W-:Y:S08]  /*4020*/  HMMA.16816.F32.BF16 R12, R156, R150.reuse, R12 ;  /* 0x000000969c0c723c */ /* 0x080ff0000004180c */
[C---:B------:R-:W-:Y:S08]  /*4030*/  HMMA.16816.F32.BF16 R16, R140.reuse, R150, R16 ;  /* 0x000000968c10723c */ /* 0x040ff00000041810 */
[-C--:B--2---:R-:W-:Y:S08]  /*4040*/  HMMA.16816.F32.BF16 R20, R140, R152.reuse, R20 ;  /* 0x000000988c14723c */ /* 0x084ff00000041814 */
[C---:B------:R-:W-:Y:S08]  /*4050*/  HMMA.16816.F32.BF16 R24, R156.reuse, R152, R24 ;  /* 0x000000989c18723c */ /* 0x040ff00000041818 */
[-C--:B------:R-:W-:Y:S08]  /*4060*/  HMMA.16816.F32.BF16 R28, R156, R154.reuse, R28 ;  /* 0x0000009a9c1c723c */ /* 0x080ff0000004181c */
[C---:B------:R-:W-:Y:S08]  /*4070*/  HMMA.16816.F32.BF16 R32, R140.reuse, R154, R32 ;  /* 0x0000009a8c20723c */ /* 0x040ff00000041820 */
[-C--:B------:R-:W-:Y:S08]  /*4080*/  HMMA.16816.F32.BF16 R36, R140, R160.reuse, R36 ;  /* 0x000000a08c24723c */ /* 0x080ff00000041824 */
[C---:B------:R-:W-:Y:S08]  /*4090*/  HMMA.16816.F32.BF16 R40, R156.reuse, R160, R40 ;  /* 0x000000a09c28723c */ /* 0x040ff00000041828 */
[-C--:B------:R-:W-:Y:S08]  /*40a0*/  HMMA.16816.F32.BF16 R44, R156, R162.reuse, R44 ;  /* 0x000000a29c2c723c */ /* 0x080ff0000004182c */
[C---:B------:R-:W-:Y:S08]  /*40b0*/  HMMA.16816.F32.BF16 R48, R140.reuse, R162, R48 ;  /* 0x000000a28c30723c */ /* 0x040ff00000041830 */
[-C--:B---3--:R-:W-:Y:S08]  /*40c0*/  HMMA.16816.F32.BF16 R52, R140, R164.reuse, R52 ;  /* 0x000000a48c34723c */ /* 0x088ff00000041834 */
[C---:B------:R-:W-:Y:S08]  /*40d0*/  HMMA.16816.F32.BF16 R56, R156.reuse, R164, R56 ;  /* 0x000000a49c38723c */ /* 0x040ff00000041838 */
[-C--:B------:R-:W-:Y:S08]  /*40e0*/  HMMA.16816.F32.BF16 R60, R156, R166.reuse, R60 ;  /* 0x000000a69c3c723c */ /* 0x080ff0000004183c */
[----:B------:R-:W-:Y:S04]  /*40f0*/  HMMA.16816.F32.BF16 R64, R140, R166, R64 ;  /* 0x000000a68c40723c */ /* 0x000fe80000041840 */
[----:B------:R-:W-:Y:S04]  /*4100*/  IADD3 R140, PT, PT, R3, R178, RZ ;  /* 0x000000b2038c7210 */ /* 0x000fe80007ffe0ff */
[C---:B------:R-:W-:Y:S01]  /*4110*/  IADD3 R139, PT, PT, R140.reuse, 0xc7, RZ ;  /* 0x000000c78c8b7810 */ /* 0x040fe20007ffe0ff */
[-C--:B------:R-:W-:Y:S05]  /*4120*/  HMMA.16816.F32.BF16 R4, R168, R172.reuse, R4 ;  /* 0x000000aca804723c */ /* 0x080fea0000041804 */
[----:B------:R-:W-:Y:S01]  /*4130*/  IABS R139, R139 ;  /* 0x0000008b008b7213 */ /* 0x000fe20000000000 */
[C---:B------:R-:W-:Y:S01]  /*4140*/  VIADD R137, R140.reuse, 0xc8 ;  /* 0x000000c88c897836 */ /* 0x040fe20000000000 */
[C---:B------:R-:W-:Y:S01]  /*4150*/  IADD3 R150, PT, PT, R140.reuse, 0x70, RZ ;  /* 0x000000708c967810 */ /* 0x040fe20007ffe0ff */
[C---:B------:R-:W-:Y:S04]  /*4160*/  HMMA.16816.F32.BF16 R8, R144.reuse, R172, R8 ;  /* 0x000000ac9008723c */ /* 0x040fe80000041808 */
[----:B------:R-:W-:Y:S01]  /*4170*/  IABS R137, R137 ;  /* 0x0000008900897213 */ /* 0x000fe20000000000 */
[C---:B------:R-:W-:Y:S01]  /*4180*/  VIADD R138, R140.reuse, 0xc0 ;  /* 0x000000c08c8a7836 */ /* 0x040fe20000000000 */
[----:B------:R-:W-:Y:S01]  /*4190*/  I2FP.F32.S32 R139, R139 ;  /* 0x0000008b008b7245 */ /* 0x000fe20000201400 */
[C---:B------:R-:W-:Y:S01]  /*41a0*/  VIADD R136, R140.reuse, 0x80 ;  /* 0x000000808c887836 */ /* 0x040fe20000000000 */
[----:B------:R-:W-:Y:S01]  /*41b0*/  I2FP.F32.S32 R137, R137 ;  /* 0x0000008900897245 */ /* 0x000fe20000201400 */
[-C--:B------:R-:W-:Y:S03]  /*41c0*/  HMMA.16816.F32.BF16 R12, R144, R174.reuse, R12 ;  /* 0x000000ae900c723c */ /* 0x080fe6000004180c */
[----:B------:R-:W-:Y:S01]  /*41d0*/  IABS R138, R138 ;  /* 0x0000008a008a7213 */ /* 0x000fe20000000000 */
[C---:B------:R-:W-:Y:S01]  /*41e0*/  VIADD R148, R140.reuse, 0xbf ;  /* 0x000000bf8c947836 */ /* 0x040fe20000000000 */
[----:B------:R-:W-:Y:S01]  /*41f0*/  IABS R136, R136 ;  /* 0x0000008800887213 */ /* 0x000fe20000000000 */
[----:B------:R-:W-:Y:S01]  /*4200*/  VIADD R143, R140, 0x7f ;  /* 0x0000007f8c8f7836 */ /* 0x000fe20000000000 */
[----:B------:R-:W-:Y:S01]  /*4210*/  I2FP.F32.S32 R138, R138 ;  /* 0x0000008a008a7245 */ /* 0x000fe20000201400 */
[C---:B------:R-:W-:Y:S04]  /*4220*/  HMMA.16816.F32.BF16 R16, R168.reuse, R174, R16 ;  /* 0x000000aea810723c */ /* 0x040fe80000041810 */
[----:B------:R-:W-:Y:S01]  /*4230*/  I2FP.F32.S32 R136, R136 ;  /* 0x0000008800887245 */ /* 0x000fe20000201400 */
[----:B------:R-:W-:Y:S01]  /*4240*/  FFMA.FTZ R10, R137, -UR16, R10 ;  /* 0x80000010890a7c23 */ /* 0x000fe2000801000a */
[----:B------:R-:W-:Y:S01]  /*4250*/  IABS R137, R148 ;  /* 0x0000009400897213 */ /* 0x000fe20000000000 */
[----:B------:R-:W-:Y:S01]  /*4260*/  FFMA.FTZ R11, R139, -UR16, R11 ;  /* 0x800000108b0b7c23 */ /* 0x000fe2000801000b */
[----:B------:R-:W-:Y:S01]  /*4270*/  IABS R150, R150 ;  /* 0x0000009600967213 */ /* 0x000fe20000000000 */
[C---:B------:R-:W-:Y:S01]  /*4280*/  FFMA.FTZ R8, R138.reuse, -UR16, R8 ;  /* 0x800000108a087c23 */ /* 0x040fe20008010008 */
[----:B------:R-:W-:Y:S01]  /*4290*/  I2FP.F32.S32 R137, R137 ;  /* 0x0000008900897245 */ /* 0x000fe20000201400 */
[----:B------:R-:W-:Y:S01]  /*42a0*/  FFMA.FTZ R14, R138, -UR16, R14 ;  /* 0x800000108a0e7c23 */ /* 0x000fe2000801000e */
[C---:B------:R-:W-:Y:S01]  /*42b0*/  IADD3 R149, PT, PT, R140.reuse, 0xb8, RZ ;  /* 0x000000b88c957810 */ /* 0x040fe20007ffe0ff */
[C---:B------:R-:W-:Y:S01]  /*42c0*/  VIADD R138, R140.reuse, 0x77 ;  /* 0x000000778c8a7836 */ /* 0x040fe20000000000 */
[----:B------:R-:W-:Y:S01]  /*42d0*/  IABS R143, R143 ;  /* 0x0000008f008f7213 */ /* 0x000fe20000000000 */
[C---:B------:R-:W-:Y:S01]  /*42e0*/  FFMA.FTZ R9, R137.reuse, -UR16, R9 ;  /* 0x8000001089097c23 */ /* 0x040fe20008010009 */
[----:B------:R-:W-:Y:S01]  /*42f0*/  IABS R149, R149 ;  /* 0x0000009500957213 */ /* 0x000fe20000000000 */
[----:B------:R-:W-:Y:S01]  /*4300*/  FFMA.FTZ R15, R137, -UR16, R15 ;  /* 0x80000010890f7c23 */ /* 0x000fe2000801000f */
[----:B------:R-:W-:Y:S01]  /*4310*/  IADD3 R137, PT, PT, R140, 0x78, RZ ;  /* 0x000000788c897810 */ /* 0x000fe20007ffe0ff */
[-C--:B------:R-:W-:Y:S03]  /*4320*/  HMMA.16816.F32.BF16 R20, R168, R132.reuse, R20 ;  /* 0x00000084a814723c */ /* 0x080fe60000041814 */
[----:B------:R-:W-:Y:S01]  /*4330*/  IABS R137, R137 ;  /* 0x0000008900897213 */ /* 0x000fe20000000000 */
[C---:B------:R-:W-:Y:S01]  /*4340*/  FFMA.FTZ R4, R136.reuse, -UR16, R4 ;  /* 0x8000001088047c23 */ /* 0x040fe20008010004 */
[----:B------:R-:W-:Y:S01]  /*4350*/  I2FP.F32.S32 R143, R143 ;  /* 0x0000008f008f7245 */ /* 0x000fe20000201400 */
[----:B------:R-:W-:Y:S01]  /*4360*/  FFMA.FTZ R18, R136, -UR16, R18 ;  /* 0x8000001088127c23 */ /* 0x000fe20008010012 */
[----:B------:R-:W-:Y:S01]  /*4370*/  IABS R136, R138 ;  /* 0x0000008a00887213 */ /* 0x000fe20000000000 */
[C---:B------:R-:W-:Y:S04]  /*4380*/  HMMA.16816.F32.BF16 R24, R144.reuse, R132, R24 ;  /* 0x000000849018723c */ /* 0x040fe80000041818 */
[----:B------:R-:W-:Y:S01]  /*4390*/  MOV R132, R136 ;  /* 0x0000008800847202 */ /* 0x000fe20000000f00 */
[----:B------:R-:W-:Y:S01]  /*43a0*/  IMAD.MOV.U32 R133, RZ, RZ, R137 ;  /* 0x000000ffff857224 */ /* 0x000fe200078e0089 */
[----:B------:R-:W-:Y:S01]  /*43b0*/  I2FP.F32.S32 R149, R149 ;  /* 0x0000009500957245 */ /* 0x000fe20000201400 */
[----:B------:R-:W1:Y:S01]  /*43c0*/  LDSM.16.M88.4 R136, [R176+0xd000] ;  /* 0x00d00000b088783b */ /* 0x000e620000000200 */
[----:B------:R-:W-:Y:S01]  /*43d0*/  I2FP.F32.S32 R132, R132 ;  /* 0x0000008400847245 */ /* 0x000fe20000201400 */
[-C--:B------:R-:W-:Y:S03]  /*43e0*/  HMMA.16816.F32.BF16 R28, R144, R134.reuse, R28 ;  /* 0x00000086901c723c */ /* 0x080fe6000004181c */
[----:B------:R-:W-:Y:S01]  /*43f0*/  I2FP.F32.S32 R133, R133 ;  /* 0x0000008500857245 */ /* 0x000fe20000201400 */
[----:B------:R-:W-:Y:S01]  /*4400*/  FFMA.FTZ R17, R132, -UR16, R17 ;  /* 0x8000001084117c23 */ /* 0x000fe20008010011 */
[----:B------:R-:W-:Y:S01]  /*4410*/  IADD3 R142, PT, PT, R140, 0x88, RZ ;  /* 0x000000888c8e7810 */ /* 0x000fe20007ffe0ff */
[----:B------:R-:W-:Y:S01]  /*4420*/  FFMA.FTZ R23, R132, -UR16, R23 ;  /* 0x8000001084177c23 */ /* 0x000fe20008010017 */
[----:B------:R-:W-:Y:S01]  /*4430*/  I2FP.F32.S32 R132, R150 ;  /* 0x0000009600847245 */ /* 0x000fe20000201400 */
[C---:B------:R-:W-:Y:S04]  /*4440*/  HMMA.16816.F32.BF16 R32, R168.reuse, R134, R32 ;  /* 0x00000086a820723c */ /* 0x040fe80000041820 */
[C---:B------:R-:W-:Y:S01]  /*4450*/  IADD3 R150, PT, PT, R140.reuse, 0xb0, RZ ;  /* 0x000000b08c967810 */ /* 0x040fe20007ffe0ff */
[----:B------:R-:W-:Y:S01]  /*4460*/  VIADD R134, R140, 0xa7 ;  /* 0x000000a78c867836 */ /* 0x000fe20000000000 */
[----:B------:R-:W-:Y:S01]  /*4470*/  IABS R142, R142 ;  /* 0x0000008e008e7213 */ /* 0x000fe20000000000 */
[----:B------:R-:W-:Y:S01]  /*4480*/  FFMA.FTZ R20, R132, -UR16, R20 ;  /* 0x8000001084147c23 */ /* 0x000fe20008010014 */
[----:B------:R-:W-:Y:S01]  /*4490*/  IABS R150, R150 ;  /* 0x0000009600967213 */ /* 0x000fe20000000000 */
[C---:B------:R-:W-:Y:S01]  /*44a0*/  VIADD R148, R140.reuse, 0xb7 ;  /* 0x000000b78c947836 */ /* 0x040fe20000000000 */
[----:B------:R-:W-:Y:S01]  /*44b0*/  I2FP.F32.S32 R142, R142 ;  /* 0x0000008e008e7245 */ /* 0x000fe20000201400 */
[C---:B------:R-:W-:Y:S01]  /*44c0*/  FFMA.FTZ R16, R133.reuse, -UR16, R16 ;  /* 0x8000001085107c23 */ /* 0x040fe20008010010 */
[----:B------:R-:W-:Y:S01]  /*44d0*/  I2FP.F32.S32 R150, R150 ;  /* 0x0000009600967245 */ /* 0x000fe20000201400 */
[----:B------:R-:W-:Y:S01]  /*44e0*/  FFMA.FTZ R22, R133, -UR16, R22 ;  /* 0x8000001085167c23 */ /* 0x000fe20008010016 */
[----:B------:R-:W-:Y:S01]  /*44f0*/  IABS R148, R148 ;  /* 0x0000009400947213 */ /* 0x000fe20000000000 */
[----:B------:R-:W-:Y:S02]  /*4500*/  VIADD R133, R140, 0xaf ;  /* 0x000000af8c857836 */ /* 0x000fe40000000000 */
[C---:B------:R-:W-:Y:S01]  /*4510*/  FFMA.FTZ R5, R143.reuse, -UR16, R5 ;  /* 0x800000108f057c23 */ /* 0x040fe20008010005 */
[----:B------:R-:W-:Y:S01]  /*4520*/  FFMA.FTZ R24, R150, -UR16, R24 ;  /* 0x8000001096187c23 */ /* 0x000fe20008010018 */
[----:B------:R-:W-:Y:S01]  /*4530*/  I2FP.F32.S32 R148, R148 ;  /* 0x0000009400947245 */ /* 0x000fe20000201400 */
[----:B------:R-:W-:Y:S01]  /*4540*/  FFMA.FTZ R34, R132, -UR16, R34 ;  /* 0x8000001084227c23 */ /* 0x000fe20008010022 */
[----:B------:R-:W-:Y:S01]  /*4550*/  IABS R133, R133 ;  /* 0x0000008500857213 */ /* 0x000fe20000000000 */
[----:B------:R-:W-:Y:S01]  /*4560*/  FFMA.FTZ R30, R150, -UR16, R30 ;  /* 0x80000010961e7c23 */ /* 0x000fe2000801001e */
[----:B------:R-:W-:Y:S02]  /*4570*/  VIADD R151, R140, 0x6f ;  /* 0x0000006f8c977836 */ /* 0x000fe40000000000 */
[C---:B------:R-:W-:Y:S01]  /*4580*/  FFMA.FTZ R13, R148.reuse, -UR16, R13 ;  /* 0x80000010940d7c23 */ /* 0x040fe2000801000d */
[----:B------:R-:W-:Y:S01]  /*4590*/  I2FP.F32.S32 R133, R133 ;  /* 0x0000008500857245 */ /* 0x000fe20000201400 */
[----:B------:R-:W-:Y:S01]  /*45a0*/  FFMA.FTZ R27, R148, -UR16, R27 ;  /* 0x80000010941b7c23 */ /* 0x000fe2000801001b */
[----:B------:R-:W-:Y:S01]  /*45b0*/  IABS R148, R134 ;  /* 0x0000008600947213 */ /* 0x000fe20000000000 */
[C---:B------:R-:W-:Y:S02]  /*45c0*/  VIADD R134, R140.reuse, 0x67 ;  /* 0x000000678c867836 */ /* 0x040fe40000000000 */
[----:B------:R-:W-:Y:S01]  /*45d0*/  FFMA.FTZ R19, R143, -UR16, R19 ;  /* 0x800000108f137c23 */ /* 0x000fe20008010013 */
[----:B------:R-:W-:Y:S01]  /*45e0*/  IABS R143, R151 ;  /* 0x00000097008f7213 */ /* 0x000fe20000000000 */
[-C--:B-1----:R-:W-:Y:S03]  /*45f0*/  HMMA.16816.F32.BF16 R36, R168, R136.reuse, R36 ;  /* 0x00000088a824723c */ /* 0x082fe60000041824 */
[----:B------:R-:W-:Y:S01]  /*4600*/  IABS R132, R134 ;  /* 0x0000008600847213 */ /* 0x000fe20000000000 */
[C---:B------:R-:W-:Y:S01]  /*4610*/  FFMA.FTZ R25, R133.reuse, -UR16, R25 ;  /* 0x8000001085197c23 */ /* 0x040fe20008010019 */
[----:B------:R-:W-:Y:S01]  /*4620*/  I2FP.F32.S32 R143, R143 ;  /* 0x0000008f008f7245 */ /* 0x000fe20000201400 */
[----:B------:R-:W-:Y:S01]  /*4630*/  FFMA.FTZ R31, R133, -UR16, R31 ;  /* 0x80000010851f7c23 */ /* 0x000fe2000801001f */
[C---:B------:R-:W-:Y:S01]  /*4640*/  IADD3 R133, PT, PT, R140.reuse, 0x68, RZ ;  /* 0x000000688c857810 */ /* 0x040fe20007ffe0ff */
[C---:B------:R-:W-:Y:S04]  /*4650*/  HMMA.16816.F32.BF16 R40, R144.reuse, R136, R40 ;  /* 0x000000889028723c */ /* 0x040fe80000041828 */
[----:B------:R-:W-:Y:S01]  /*4660*/  IABS R133, R133 ;  /* 0x0000008500857213 */ /* 0x000fe20000000000 */
[C---:B------:R-:W-:Y:S01]  /*4670*/  FFMA.FTZ R12, R149.reuse, -UR16, R12 ;  /* 0x80000010950c7c23 */ /* 0x040fe2000801000c */
[----:B------:R-:W-:Y:S01]  /*4680*/  MOV R137, R132 ;  /* 0x0000008400897202 */ /* 0x000fe20000000f00 */
[C---:B------:R-:W-:Y:S01]  /*4690*/  VIADD R151, R140.reuse, 0x5f ;  /* 0x0000005f8c977836 */ /* 0x040fe20000000000 */
[C---:B------:R-:W-:Y:S01]  /*46a0*/  IADD3 R136, PT, PT, R140.reuse, 0x60, RZ ;  /* 0x000000608c887810 */ /* 0x040fe20007ffe0ff */
[----:B------:R-:W-:Y:S01]  /*46b0*/  IMAD.MOV.U32 R150, RZ, RZ, R133 ;  /* 0x000000ffff967224 */ /* 0x000fe200078e0085 */
[----:B------:R-:W-:Y:S01]  /*46c0*/  I2FP.F32.S32 R148, R148 ;  /* 0x0000009400947245 */ /* 0x000fe20000201400 */
[----:B------:R-:W1:Y:S01]  /*46d0*/  LDSM.16.M88.4 R132, [R176+0xd800] ;  /* 0x00d80000b084783b */ /* 0x000e620000000200 */
[----:B------:R-:W-:Y:S01]  /*46e0*/  IABS R136, R136 ;  /* 0x0000008800887213 */ /* 0x000fe20000000000 */
[-C--:B------:R-:W-:Y:S03]  /*46f0*/  HMMA.16816.F32.BF16 R44, R144, R138.reuse, R44 ;  /* 0x0000008a902c723c */ /* 0x080fe6000004182c */
[----:B------:R-:W-:Y:S01]  /*4700*/  I2FP.F32.S32 R150, R150 ;  /* 0x0000009600967245 */ /* 0x000fe20000201400 */
[C---:B------:R-:W-:Y:S01]  /*4710*/  VIADD R141, R140.reuse, 0x87 ;  /* 0x000000878c8d7836 */ /* 0x040fe20000000000 */
[----:B------:R-:W-:Y:S01]  /*4720*/  I2FP.F32.S32 R137, R137 ;  /* 0x0000008900897245 */ /* 0x000fe20000201400 */
[----:B------:R-:W-:Y:S01]  /*4730*/  FFMA.FTZ R26, R149, -UR16, R26 ;  /* 0x80000010951a7c23 */ /* 0x000fe2000801001a */
[----:B------:R-:W-:Y:S01]  /*4740*/  IADD3 R149, PT, PT, R140, 0xa8, RZ ;  /* 0x000000a88c957810 */ /* 0x000fe20007ffe0ff */
[C---:B------:R-:W-:Y:S04]  /*4750*/  HMMA.16816.F32.BF16 R48, R168.reuse, R138, R48 ;  /* 0x0000008aa830723c */ /* 0x040fe80000041830 */
[----:B------:R-:W-:Y:S01]  /*4760*/  IABS R149, R149 ;  /* 0x0000009500957213 */ /* 0x000fe20000000000 */
[C---:B------:R-:W-:Y:S01]  /*4770*/  FFMA.FTZ R21, R143.reuse, -UR16, R21 ;  /* 0x800000108f157c23 */ /* 0x040fe20008010015 */
[----:B------:R-:W-:Y:S01]  /*4780*/  IABS R151, R151 ;  /* 0x0000009700977213 */ /* 0x000fe20000000000 */
[----:B------:R-:W-:Y:S01]  /*4790*/  FFMA.FTZ R35, R143, -UR16, R35 ;  /* 0x800000108f237c23 */ /* 0x000fe20008010023 */
[----:B------:R-:W-:Y:S01]  /*47a0*/  I2FP.F32.S32 R149, R149 ;  /* 0x0000009500957245 */ /* 0x000fe20000201400 */
        /* <DEDUP_REMOVED lines=10> */
[C---:B------:R-:W-:Y:S01]  /*4850*/  FFMA.FTZ R29, R148.reuse, -UR16, R29 ;  /* 0x80000010941d7c23 */ /* 0x040fe2000801001d */
[----:B------:R-:W-:Y:S01]  /*4860*/  IABS R150, R150 ;  /* 0x0000009600967213 */ /* 0x000fe20000000000 */
[----:B------:R-:W-:Y:S01]  /*4870*/  FFMA.FTZ R43, R148, -UR16, R43 ;  /* 0x80000010942b7c23 */ /* 0x000fe2000801002b */
[----:B------:R-:W-:Y:S01]  /*4880*/  I2FP.F32.S32 R136, R136 ;  /* 0x0000008800887245 */ /* 0x000fe20000201400 */
[----:B------:R-:W-:Y:S01]  /*4890*/  VIADD R139, R140, 0x57 ;  /* 0x000000578c8b7836 */ /* 0x000fe20000000000 */
[----:B------:R-:W-:Y:S01]  /*48a0*/  IABS R149, R149 ;  /* 0x0000009500957213 */ /* 0x000fe20000000000 */
[C---:B------:R-:W-:Y:S01]  /*48b0*/  FFMA.FTZ R33, R137.reuse, -UR16, R33 ;  /* 0x8000001089217c23 */ /* 0x040fe20008010021 */
[----:B------:R-:W-:Y:S01]  /*48c0*/  MOV R148, R150 ;  /* 0x0000009600947202 */ /* 0x000fe20000000f00 */
[C---:B------:R-:W-:Y:S01]  /*48d0*/  FFMA.FTZ R40, R136.reuse, -UR16, R40 ;  /* 0x8000001088287c23 */ /* 0x040fe20008010028 */
[----:B------:R-:W-:Y:S01]  /*48e0*/  IABS R139, R139 ;  /* 0x0000008b008b7213 */ /* 0x000fe20000000000 */
[----:B------:R-:W-:Y:S01]  /*48f0*/  FFMA.FTZ R46, R136, -UR16, R46 ;  /* 0x80000010882e7c23 */ /* 0x000fe2000801002e */
[----:B------:R-:W-:Y:S01]  /*4900*/  I2FP.F32.S32 R148, R148 ;  /* 0x0000009400947245 */ /* 0x000fe20000201400 */
[-C--:B-1----:R-:W-:Y:S03]  /*4910*/  HMMA.16816.F32.BF16 R52, R168, R132.reuse, R52 ;  /* 0x00000084a834723c */ /* 0x082fe60000041834 */
[----:B------:R-:W-:Y:S01]  /*4920*/  I2FP.F32.S32 R141, R141 ;  /* 0x0000008d008d7245 */ /* 0x000fe20000201400 */
[----:B------:R-:W-:Y:S01]  /*4930*/  IMAD.MOV.U32 R136, RZ, RZ, R149 ;  /* 0x000000ffff887224 */ /* 0x000fe200078e0095 */
[----:B------:R-:W-:Y:S01]  /*4940*/  IADD3 R149, PT, PT, R140, 0x58, RZ ;  /* 0x000000588c957810 */ /* 0x000fe20007ffe0ff */
[----:B------:R-:W-:Y:S01]  /*4950*/  FFMA.FTZ R39, R137, -UR16, R39 ;  /* 0x8000001089277c23 */ /* 0x000fe20008010027 */
[----:B------:R-:W-:Y:S01]  /*4960*/  I2FP.F32.S32 R137, R151 ;  /* 0x0000009700897245 */ /* 0x000fe20000201400 */
[C---:B------:R-:W-:Y:S04]  /*4970*/  HMMA.16816.F32.BF16 R56, R144.reuse, R132, R56 ;  /* 0x000000849038723c */ /* 0x040fe80000041838 */
[----:B------:R-:W-:Y:S01]  /*4980*/  IABS R149, R149 ;  /* 0x0000009500957213 */ /* 0x000fe20000000000 */
[----:B------:R-:W-:Y:S01]  /*4990*/  FFMA.FTZ R41, R148, -UR16, R41 ;  /* 0x8000001094297c23 */ /* 0x000fe20008010029 */
[----:B------:R-:W-:Y:S01]  /*49a0*/  IADD3 R132, PT, PT, R140, 0x4f, RZ ;  /* 0x0000004f8c847810 */ /* 0x000fe20007ffe0ff */
[----:B------:R-:W-:Y:S01]  /*49b0*/  FFMA.FTZ R47, R148, -UR16, R47 ;  /* 0x80000010942f7c23 */ /* 0x000fe2000801002f */
[----:B------:R-:W-:Y:S01]  /*49c0*/  MOV R148, R139 ;  /* 0x0000008b00947202 */ /* 0x000fe20000000f00 */
[-C--:B------:R-:W-:Y:S03]  /*49d0*/  HMMA.16816.F32.BF16 R60, R144, R134.reuse, R60 ;  /* 0x00000086903c723c */ /* 0x080fe6000004183c */
[----:B------:R-:W-:Y:S01]  /*49e0*/  I2FP.F32.S32 R139, R149 ;  /* 0x00000095008b7245 */ /* 0x000fe20000201400 */
[C---:B------:R-:W-:Y:S01]  /*49f0*/  FFMA.FTZ R37, R137.reuse, -UR16, R37 ;  /* 0x8000001089257c23 */ /* 0x040fe20008010025 */
[----:B------:R-:W-:Y:S01]  /*4a00*/  IABS R132, R132 ;  /* 0x0000008400847213 */ /* 0x000fe20000000000 */
[----:B------:R-:W-:Y:S01]  /*4a10*/  FFMA.FTZ R51, R137, -UR16, R51 ;  /* 0x8000001089337c23 */ /* 0x000fe20008010033 */
[----:B------:R-:W-:Y:S01]  /*4a20*/  I2FP.F32.S32 R137, R148 ;  /* 0x0000009400897245 */ /* 0x000fe20000201400 */
[----:B------:R-:W-:Y:S04]  /*4a30*/  HMMA.16816.F32.BF16 R64, R168, R134, R64 ;  /* 0x00000086a840723c */ /* 0x000fe80000041840 */
[----:B------:R-:W-:Y:S01]  /*4a40*/  I2FP.F32.S32 R136, R136 ;  /* 0x0000008800887245 */ /* 0x000fe20000201400 */
[C---:B------:R-:W-:Y:S01]  /*4a50*/  FFMA.FTZ R36, R143.reuse, -UR16, R36 ;  /* 0x800000108f247c23 */ /* 0x040fe20008010024 */
[----:B------:R-:W-:Y:S01]  /*4a60*/  I2FP.F32.S32 R132, R132 ;  /* 0x0000008400847245 */ /* 0x000fe20000201400 */
[----:B------:R-:W-:Y:S01]  /*4a70*/  FFMA.FTZ R50, R143, -UR16, R50 ;  /* 0x800000108f327c23 */ /* 0x000fe20008010032 */
[C---:B------:R-:W-:Y:S01]  /*4a80*/  IADD3 R143, PT, PT, R140.reuse, 0x8f, RZ ;  /* 0x0000008f8c8f7810 */ /* 0x040fe20007ffe0ff */
[C---:B------:R-:W-:Y:S01]  /*4a90*/  FFMA.FTZ R48, R139.reuse, -UR16, R48 ;  /* 0x800000108b307c23 */ /* 0x040fe20008010030 */
[----:B------:R-:W-:Y:S01]  /*4aa0*/  FFMA.FTZ R54, R139, -UR16, R54 ;  /* 0x800000108b367c23 */ /* 0x000fe20008010036 */
[C---:B------:R-:W-:Y:S02]  /*4ab0*/  VIADD R150, R140.reuse, 0x98 ;  /* 0x000000988c967836 */ /* 0x040fe40000000000 */
[C---:B------:R-:W-:Y:S01]  /*4ac0*/  FFMA.FTZ R49, R137.reuse, -UR16, R49 ;  /* 0x8000001089317c23 */ /* 0x040fe20008010031 */
[C---:B------:R-:W-:Y:S02]  /*4ad0*/  VIADD R133, R140.reuse, 0x50 ;  /* 0x000000508c857836 */ /* 0x040fe40000000000 */
[----:B------:R-:W-:Y:S01]  /*4ae0*/  FFMA.FTZ R55, R137, -UR16, R55 ;  /* 0x8000001089377c23 */ /* 0x000fe20008010037 */
[----:B------:R-:W-:Y:S01]  /*4af0*/  IABS R137, R143 ;  /* 0x0000008f00897213 */ /* 0x000fe20000000000 */
[C---:B------:R-:W-:Y:S01]  /*4b00*/  VIADD R139, R140.reuse, 0x90 ;  /* 0x000000908c8b7836 */ /* 0x040fe20000000000 */
[----:B------:R-:W-:Y:S01]  /*4b10*/  IABS R150, R150 ;  /* 0x0000009600967213 */ /* 0x000fe20000000000 */
[C---:B------:R-:W-:Y:S01]  /*4b20*/  VIADD R134, R140.reuse, 0x48 ;  /* 0x000000488c867836 */ /* 0x040fe20000000000 */
[----:B------:R-:W-:Y:S01]  /*4b30*/  IADD3 R140, PT, PT, R140, 0x47, RZ ;  /* 0x000000478c8c7810 */ /* 0x000fe20007ffe0ff */
[----:B------:R-:W-:Y:S01]  /*4b40*/  FFMA.FTZ R6, R142, -UR16, R6 ;  /* 0x800000108e067c23 */ /* 0x000fe20008010006 */
[----:B------:R-:W-:Y:S01]  /*4b50*/  IABS R133, R133 ;  /* 0x0000008500857213 */ /* 0x000fe20000000000 */
[C---:B------:R-:W-:Y:S01]  /*4b60*/  FFMA.FTZ R7, R141.reuse, -UR16, R7 ;  /* 0x800000108d077c23 */ /* 0x040fe20008010007 */
[----:B------:R-:W-:Y:S01]  /*4b70*/  IABS R139, R139 ;  /* 0x0000008b008b7213 */ /* 0x000fe20000000000 */
[----:B------:R-:W-:Y:S01]  /*4b80*/  FFMA.FTZ R45, R136, -UR16, R45 ;  /* 0x80000010882d7c23 */ /* 0x000fe2000801002d */
[----:B------:R-:W-:Y:S01]  /*4b90*/  IABS R134, R134 ;  /* 0x0000008600867213 */ /* 0x000fe20000000000 */
[----:B------:R-:W-:Y:S01]  /*4ba0*/  FFMA.FTZ R53, R132, -UR16, R53 ;  /* 0x8000001084357c23 */ /* 0x000fe20008010035 */
[----:B------:R-:W-:Y:S01]  /*4bb0*/  IABS R140, R140 ;  /* 0x0000008c008c7213 */ /* 0x000fe20000000000 */
[----:B------:R-:W-:Y:S01]  /*4bc0*/  FFMA.FTZ R59, R136, -UR16, R59 ;  /* 0x80000010883b7c23 */ /* 0x000fe2000801003b */
[----:B------:R-:W-:Y:S01]  /*4bd0*/  I2FP.F32.S32 R138, R150 ;  /* 0x00000096008a7245 */ /* 0x000fe20000201400 */
[----:B------:R-:W-:Y:S01]  /*4be0*/  FFMA.FTZ R60, R142, -UR16, R60 ;  /* 0x800000108e3c7c23 */ /* 0x000fe2000801003c */
[----:B------:R-:W-:Y:S01]  /*4bf0*/  I2FP.F32.S32 R133, R133 ;  /* 0x0000008500857245 */ /* 0x000fe20000201400 */
[----:B------:R-:W-:Y:S01]  /*4c00*/  FFMA.FTZ R61, R141, -UR16, R61 ;  /* 0x800000108d3d7c23 */ /* 0x000fe2000801003d */
[----:B------:R-:W-:Y:S01]  /*4c10*/  I2FP.F32.S32 R139, R139 ;  /* 0x0000008b008b7245 */ /* 0x000fe20000201400 */
[C---:B------:R-:W-:Y:S01]  /*4c20*/  FFMA.FTZ R44, R138.reuse, -UR16, R44 ;  /* 0x800000108a2c7c23 */ /* 0x040fe2000801002c */
[----:B------:R-:W-:Y:S01]  /*4c30*/  I2FP.F32.S32 R137, R137 ;  /* 0x0000008900897245 */ /* 0x000fe20000201400 */
[----:B------:R-:W-:Y:S01]  /*4c40*/  FFMA.FTZ R52, R133, -UR16, R52 ;  /* 0x8000001085347c23 */ /* 0x000fe20008010034 */
[----:B------:R-:W-:Y:S01]  /*4c50*/  I2FP.F32.S32 R134, R134 ;  /* 0x0000008600867245 */ /* 0x000fe20000201400 */
[----:B------:R-:W-:Y:S01]  /*4c60*/  FFMA.FTZ R58, R138, -UR16, R58 ;  /* 0x800000108a3a7c23 */ /* 0x000fe2000801003a */
[----:B------:R-:W-:Y:S01]  /*4c70*/  I2FP.F32.S32 R140, R140 ;  /* 0x0000008c008c7245 */ /* 0x000fe20000201400 */
[----:B------:R-:W-:Y:S01]  /*4c80*/  FFMA.FTZ R56, R139, -UR16, R56 ;  /* 0x800000108b387c23 */ /* 0x000fe20008010038 */
[----:B------:R-:W-:Y:S01]  /*4c90*/  FFMA.FTZ R57, R137, -UR16, R57 ;  /* 0x8000001089397c23 */ /* 0x000fe20008010039 */
[----:B------:R-:W-:Y:S01]  /*4ca0*/  FFMA.FTZ R62, R139, -UR16, R62 ;  /* 0x800000108b3e7c23 */ /* 0x000fe2000801003e */
[----:B------:R-:W-:Y:S01]  /*4cb0*/  FFMA.FTZ R63, R137, -UR16, R63 ;  /* 0x80000010893f7c23 */ /* 0x000fe2000801003f */
[----:B------:R-:W-:Y:S01]  /*4cc0*/  FFMA.FTZ R66, R133, -UR16, R66 ;  /* 0x8000001085427c23 */ /* 0x000fe20008010042 */
[----:B------:R-:W-:Y:S01]  /*4cd0*/  FFMA.FTZ R67, R132, -UR16, R67 ;  /* 0x8000001084437c23 */ /* 0x000fe20008010043 */
[----:B------:R-:W-:Y:S01]  /*4ce0*/  FFMA.FTZ R64, R134, -UR16, R64 ;  /* 0x8000001086407c23 */ /* 0x000fe20008010040 */
[----:B------:R-:W-:Y:S01]  /*4cf0*/  FFMA.FTZ R65, R140, -UR16, R65 ;  /* 0x800000108c417c23 */ /* 0x000fe20008010041 */
[----:B------:R-:W-:Y:S06]  /*4d00*/  BRA.U !UP0, `(.L_x_883) ;  /* 0x0000000108347547 */ /* 0x000fec000b800000 */
        /* <DEDUP_REMOVED lines=13> */
.L_x_883:
[----:B------:R-:W1:Y:S01]  /*4de0*/  S2R R135, SR_TID.X ;  /* 0x0000000000877919 */ /* 0x000e620000002100 */
[----:B------:R-:W-:Y:S01]  /*4df0*/  UIADD3 UR15, UPT, UPT, UR36, -UR11, -UR38 ;  /* 0x8000000b240f7290 */ /* 0x000fe2000fffe826 */
[----:B------:R-:W-:Y:S01]  /*4e00*/  IMAD.U32 R134, RZ, RZ, UR40 ;  /* 0x00000028ff867e24 */ /* 0x000fe2000f8e00ff */
[----:B------:R-:W-:Y:S01]  /*4e10*/  UIADD3 UR12, UPT, UPT, UR36, UR10, -UR38 ;  /* 0x0000000a240c7290 */ /* 0x000fe2000fffe826 */
[----:B------:R-:W-:Y:S02]  /*4e20*/  IMAD.MOV.U32 R149, RZ, RZ, 0x1 ;  /* 0x00000001ff957424 */ /* 0x000fe400078e00ff */
[----:B------:R-:W-:Y:S02]  /*4e30*/  IMAD.MOV.U32 R133, RZ, RZ, 0x9 ;  /* 0x00000009ff857424 */ /* 0x000fe400078e00ff */
[C---:B------:R-:W-:Y:S02]  /*4e40*/  VIADD R150, R3.reuse, UR15 ;  /* 0x0000000f03967c36 */ /* 0x040fe40008000000 */
[----:B------:R-:W-:Y:S02]  /*4e50*/  VIADD R137, R3, UR12 ;  /* 0x0000000c03897c36 */ /* 0x000fe40008000000 */
[----:B------:R-:W-:Y:S01]  /*4e60*/  IMAD.MOV.U32 R136, RZ, RZ, 0x49 ;  /* 0x00000049ff887424 */ /* 0x000fe200078e00ff */
[----:B------:R-:W-:Y:S02]  /*4e70*/  VIMNMX R153, PT, PT, RZ, R150, !PT ;  /* 0x00000096ff997248 */ /* 0x000fe40007fe0100 */
[C---:B------:R-:W-:Y:S02]  /*4e80*/  VIADDMNMX R152, R150.reuse, 0x8, RZ, !PT ;  /* 0x0000000896987846 */ /* 0x040fe400078001ff */
[C---:B------:R-:W-:Y:S02]  /*4e90*/  VIADDMNMX R151, R150.reuse, 0x40, RZ, !PT ;  /* 0x0000004096977846 */ /* 0x040fe400078001ff */
[----:B------:R-:W-:Y:S02]  /*4ea0*/  VIADDMNMX R150, R150, 0x48, RZ, !PT ;  /* 0x0000004896967846 */ /* 0x000fe400078001ff */
[C---:B------:R-:W-:Y:S02]  /*4eb0*/  VIADDMNMX R149, R137.reuse, R149, UR36, PT ;  /* 0x0000002489957e46 */ /* 0x040fe4000b800195 */
[C---:B------:R-:W-:Y:S02]  /*4ec0*/  VIADDMNMX R133, R137.reuse, R133, UR36, PT ;  /* 0x0000002489857e46 */ /* 0x040fe4000b800185 */
[----:B------:R-:W-:Y:S01]  /*4ed0*/  VIADDMNMX R3, R137, R136, UR36, PT ;  /* 0x0000002489037e46 */ /* 0x000fe2000b800188 */
[----:B-1----:R-:W-:Y:S01]  /*4ee0*/  IMAD.SHL.U32 R132, R135, 0x2, RZ ;  /* 0x0000000287847824 */ /* 0x002fe200078e00ff */
[----:B------:R-:W-:Y:S04]  /*4ef0*/  SHF.R.U32.HI R135, RZ, 0x1, R135 ;  /* 0x00000001ff877819 */ /* 0x000fe80000011687 */
[----:B------:R-:W-:Y:S04]  /*4f00*/  LOP3.LUT R132, R132, 0x6, RZ, 0xc0, !PT ;  /* 0x0000000684847812 */ /* 0x000fe800078ec0ff */
[----:B------:R-:W-:Y:S01]  /*4f10*/  LOP3.LUT R135, R132, 0x1c0, R135, 0xf8, !PT ;  /* 0x000001c084877812 */ /* 0x000fe200078ef887 */
[----:B------:R-:W-:Y:S04]  /*4f20*/  IMAD.MOV.U32 R132, RZ, RZ, 0x41 ;  /* 0x00000041ff847424 */ /* 0x000fe800078e00ff */
[----:B------:R-:W-:Y:S01]  /*4f30*/  IMAD R134, R134, 0x80, R135 ;  /* 0x0000008086867824 */ /* 0x000fe200078e0287 */
[----:B------:R-:W-:Y:S03]  /*4f40*/  VIADDMNMX R132, R137, R132, UR36, PT ;  /* 0x0000002489847e46 */ /* 0x000fe6000b800184 */
[C---:B------:R-:W-:Y:S01]  /*4f50*/  VIADD R148, R134.reuse, 0x1 ;  /* 0x0000000186947836 */ /* 0x040fe20000000000 */
[C---:B------:R-:W-:Y:S01]  /*4f60*/  ISETP.GE.AND P2, PT, R134.reuse, R152, PT ;  /* 0x000000988600720c */ /* 0x040fe20003f46270 */
[C---:B------:R-:W-:Y:S01]  /*4f70*/  VIADD R147, R134.reuse, 0x8 ;  /* 0x0000000886937836 */ /* 0x040fe20000000000 */
[C---:B------:R-:W-:Y:S01]  /*4f80*/  ISETP.GE.AND P1, PT, R134.reuse, R151, PT ;  /* 0x000000978600720c */ /* 0x040fe20003f26270 */
[C---:B------:R-:W-:Y:S01]  /*4f90*/  VIADD R146, R134.reuse, 0x9 ;  /* 0x0000000986927836 */ /* 0x040fe20000000000 */
[C---:B------:R-:W-:Y:S01]  /*4fa0*/  ISETP.GE.AND P0, PT, R134.reuse, R150, PT ;  /* 0x000000968600720c */ /* 0x040fe20003f06270 */
[----:B------:R-:W-:Y:S01]  /*4fb0*/  VIADD R145, R134, 0x10 ;  /* 0x0000001086917836 */ /* 0x000fe20000000000 */
[----:B------:R-:W-:Y:S01]  /*4fc0*/  FSEL R6, R6, -INF , P2 ;  /* 0xff80000006067808 */ /* 0x000fe20001000000 */
[----:B------:R-:W-:Y:S01]  /*4fd0*/  VIADD R144, R134, 0x11 ;  /* 0x0000001186907836 */ /* 0x000fe20000000000 */
[----:B------:R-:W-:Y:S01]  /*4fe0*/  FSEL R8, R8, -INF , P1 ;  /* 0xff80000008087808 */ /* 0x000fe20000800000 */
[----:B------:R-:W-:Y:S01]  /*4ff0*/  VIADD R143, R134, 0x18 ;  /* 0x00000018868f7836 */ /* 0x000fe20000000000 */
[----:B------:R-:W-:Y:S01]  /*5000*/  FSEL R10, R10, -INF , P0 ;  /* 0xff8000000a0a7808 */ /* 0x000fe20000000000 */
[----:B------:R-:W-:Y:S01]  /*5010*/  VIADD R142, R134, 0x19 ;  /* 0x00000019868e7836 */ /* 0x000fe20000000000 */
[-C--:B------:R-:W-:Y:S01]  /*5020*/  ISETP.GE.AND P2, PT, R148, R153.reuse, PT ;  /* 0x000000999400720c */ /* 0x080fe20003f46270 */
[C---:B------:R-:W-:Y:S01]  /*5030*/  VIADD R141, R134.reuse, 0x20 ;  /* 0x00000020868d7836 */ /* 0x040fe20000000000 */
[-C--:B------:R-:W-:Y:S01]  /*5040*/  ISETP.GE.AND P1, PT, R147, R153.reuse, PT ;  /* 0x000000999300720c */ /* 0x080fe20003f26270 */
[----:B------:R-:W-:Y:S01]  /*5050*/  VIADD R140, R134, 0x21 ;  /* 0x00000021868c7836 */ /* 0x000fe20000000000 */
[-C--:B------:R-:W-:Y:S01]  /*5060*/  ISETP.GE.AND P0, PT, R146, R153.reuse, PT ;  /* 0x000000999200720c */ /* 0x080fe20003f06270 */
[C---:B------:R-:W-:Y:S01]  /*5070*/  VIADD R139, R134.reuse, 0x28 ;  /* 0x00000028868b7836 */ /* 0x040fe20000000000 */
[----:B------:R-:W-:Y:S01]  /*5080*/  FSEL R5, R5, -INF , P2 ;  /* 0xff80000005057808 */ /* 0x000fe20001000000 */
[----:B------:R-:W-:Y:S01]  /*5090*/  VIADD R138, R134, 0x29 ;  /* 0x00000029868a7836 */ /* 0x000fe20000000000 */
[----:B------:R-:W-:Y:S01]  /*50a0*/  FSEL R16, R16, -INF , P1 ;  /* 0xff80000010107808 */ /* 0x000fe20000800000 */
[C---:B------:R-:W-:Y:S01]  /*50b0*/  VIADD R137, R134.reuse, 0x30 ;  /* 0x0000003086897836 */ /* 0x040fe20000000000 */
[----:B------:R-:W-:Y:S01]  /*50c0*/  FSEL R17, R17, -INF , P0 ;  /* 0xff80000011117808 */ /* 0x000fe20000000000 */
[C---:B------:R-:W-:Y:S01]  /*50d0*/  VIADD R136, R134.reuse, 0x31 ;  /* 0x0000003186887836 */ /* 0x040fe20000000000 */
[-C--:B------:R-:W-:Y:S01]  /*50e0*/  ISETP.GE.AND P2, PT, R145, R153.reuse, PT ;  /* 0x000000999100720c */ /* 0x080fe20003f46270 */
[----:B------:R-:W-:Y:S01]  /*50f0*/  VIADD R135, R134, 0x38 ;  /* 0x0000003886877836 */ /* 0x000fe20000000000 */
[-C--:B------:R-:W-:Y:S02]  /*5100*/  ISETP.GE.AND P1, PT, R144, R153.reuse, PT ;  /* 0x000000999000720c */ /* 0x080fe40003f26270 */
[-C--:B------:R-:W-:Y:S02]  /*5110*/  ISETP.GE.AND P0, PT, R143, R153.reuse, PT ;  /* 0x000000998f00720c */ /* 0x080fe40003f06270 */
[-C--:B------:R-:W-:Y:S02]  /*5120*/  ISETP.GE.AND P3, PT, R134, R153.reuse, PT ;  /* 0x000000998600720c */ /* 0x080fe40003f66270 */
[----:B------:R-:W-:Y:S02]  /*5130*/  FSEL R20, R20, -INF , P2 ;  /* 0xff80000014147808 */ /* 0x000fe40001000000 */
[----:B------:R-:W-:Y:S02]  /*5140*/  FSEL R21, R21, -INF , P1 ;  /* 0xff80000015157808 */ /* 0x000fe40000800000 */
[----:B------:R-:W-:Y:S02]  /*5150*/  FSEL R32, R32, -INF , P0 ;  /* 0xff80000020207808 */ /* 0x000fe40000000000 */
[-C--:B------:R-:W-:Y:S02]  /*5160*/  ISETP.GE.AND P2, PT, R142, R153.reuse, PT ;  /* 0x000000998e00720c */ /* 0x080fe40003f46270 */
[-C--:B------:R-:W-:Y:S02]  /*5170*/  ISETP.GE.AND P1, PT, R141, R153.reuse, PT ;  /* 0x000000998d00720c */ /* 0x080fe40003f26270 */
[----:B------:R-:W-:Y:S02]  /*5180*/  ISETP.GE.AND P0, PT, R140, R153, PT ;  /* 0x000000998c00720c */ /* 0x000fe40003f06270 */
[----:B------:R-:W-:Y:S02]  /*5190*/  FSEL R4, R4, -INF , P3 ;  /* 0xff80000004047808 */ /* 0x000fe40001800000 */
[C---:B------:R-:W-:Y:S02]  /*51a0*/  ISETP.GE.AND P6, PT, R134.reuse, R149, PT ;  /* 0x000000958600720c */ /* 0x040fe40003fc6270 */
[C---:B------:R-:W-:Y:S02]  /*51b0*/  ISETP.GE.AND P5, PT, R134.reuse, R133, PT ;  /* 0x000000858600720c */ /* 0x040fe40003fa6270 */
[C---:B------:R-:W-:Y:S02]  /*51c0*/  ISETP.GE.AND P4, PT, R134.reuse, R132, PT ;  /* 0x000000848600720c */ /* 0x040fe40003f86270 */
[C---:B------:R-:W-:Y:S01]  /*51d0*/  ISETP.GE.AND P3, PT, R134.reuse, R3, PT ;  /* 0x000000038600720c */ /* 0x040fe20003f66270 */
[----:B------:R-:W-:Y:S01]  /*51e0*/  VIADD R134, R134, 0x39 ;  /* 0x0000003986867836 */ /* 0x000fe20000000000 */
[----:B------:R-:W-:Y:S02]  /*51f0*/  FSEL R33, R33, -INF , P2 ;  /* 0xff80000021217808 */ /* 0x000fe40001000000 */
[----:B------:R-:W-:Y:S02]  /*5200*/  FSEL R36, R36, -INF , P1 ;  /* 0xff80000024247808 */ /* 0x000fe40000800000 */
[----:B------:R-:W-:Y:S02]  /*5210*/  FSEL R37, R37, -INF , P0 ;  /* 0xff80000025257808 */ /* 0x000fe40000000000 */
        /* <DEDUP_REMOVED lines=102> */
[----:B------:R-:W-:Y:S02]  /*5880*/  FSEL R4, R4, -INF , !P6 ;  /* 0xff80000004047808 */ /* 0x000fe40007000000 */
        /* <DEDUP_REMOVED lines=123> */
.L_x_884:
        /* <DEDUP_REMOVED lines=39> */
[----:B------:R-:W-:Y:S01]  /*62b0*/  SHF.L.U32 R4, R154, 0x6, RZ ;  /* 0x000000069a047819 */ /* 0x000fe200000006ff */
        /* <DEDUP_REMOVED lines=38> */
[----:B------:R-:W-:Y:S01]  /*6520*/  FFMA.FTZ R240, R16, UR14, -R132 ;  /* 0x0000000e10f07c23 */ /* 0x000fe20008010884 */
        /* <DEDUP_REMOVED lines=9> */
[----:B------:R-:W-:Y:S01]  /*65c0*/  FFMA.FTZ R235, R21, UR14, -R132 ;  /* 0x0000000e15eb7c23 */ /* 0x000fe20008010884 */
        /* <DEDUP_REMOVED lines=56> */
[----:B------:R-:W-:Y:S02]  /*6950*/  IADD3 R158, PT, PT, R159, R157, RZ ;  /* 0x0000009d9f9e7210 */ /* 0x000fe40007ffe0ff */
[----:B--2---:R-:W-:Y:S07]  /*6960*/  F2FP.BF16.F32.PACK_AB R9, R235, R236 ;  /* 0x000000eceb09723e */ /* 0x004fee00000010ff */
[----:B------:R-:W-:Y:S01]  /*6970*/  MUFU.EX2 R223, R223 ;  /* 0x000000df00df7308 */ /* 0x000fe20000000800 */
[----:B------:R-:W-:Y:S09]  /*6980*/  IADD3 R164, PT, PT, R157, R152, RZ ;  /* 0x000000989da47210 */ /* 0x000ff20007ffe0ff */
        /* <DEDUP_REMOVED lines=24> */
[C---:B------:R-:W-:Y:S02]  /*6b10*/  IADD3 R156, PT, PT, R3.reuse, R152, RZ ;  /* 0x00000098039c7210 */ /* 0x040fe40007ffe0ff */
[----:B------:R-:W-:Y:S07]  /*6b20*/  IADD3 R176, PT, PT, R3, R164, RZ ;  /* 0x000000a403b07210 */ /* 0x000fee0007ffe0ff */
        /* <DEDUP_REMOVED lines=92> */
[-C--:B---3--:R-:W-:Y:S08]  /*70f0*/  HMMA.16816.F32.BF16 R20, R64, R32.reuse, RZ ;  /* 0x000000204014723c */ /* 0x088ff000000418ff */
        /* <DEDUP_REMOVED lines=21> */
[----:B------:R-:W-:Y:S07]  /*7250*/  LDSM.16.M88.4 R132, [R158+0x8000] ;  /* 0x008000009e84783b */ /* 0x000fee0000000200 */
[-C--:B------:R-:W-:Y:S08]  /*7260*/  HMMA.16816.F32.BF16 R36, R136, R148.reuse, R36 ;  /* 0x000000948824723c */ /* 0x080ff00000041824 */
        /* <DEDUP_REMOVED lines=10> */
[----:B------:R-:W3:Y:S01]  /*7310*/  LDSM.16.M88.4 R140, [R164+0x11000] ;  /* 0x01100000a48c783b */ /* 0x000ee20000000200 */
[-C--:B-1----:R-:W-:Y:S08]  /*7320*/  HMMA.16816.F32.BF16 R4, R132, R144.reuse, R4 ;  /* 0x000000908404723c */ /* 0x082ff00000041804 */
[C---:B------:R-:W-:Y:S08]  /*7330*/  HMMA.16816.F32.BF16 R8, R148.reuse, R144, R8 ;  /* 0x000000909408723c */ /* 0x040ff00000041808 */
[-C--:B------:R-:W-:Y:S08]  /*7340*/  HMMA.16816.F32.BF16 R12, R148, R146.reuse, R12 ;  /* 0x00000092940c723c */ /* 0x080ff0000004180c */
[C---:B------:R-:W-:Y:S01]  /*7350*/  HMMA.16816.F32.BF16 R16, R132.reuse, R146, R16 ;  /* 0x000000928410723c */ /* 0x040fe20000041810 */
[----:B------:R-:W1:Y:S07]  /*7360*/  LDSM.16.M88.4 R144, [R164+0x11800] ;  /* 0x01180000a490783b */ /* 0x000e6e0000000200 */
[-C--:B--2---:R-:W-:Y:S08]  /*7370*/  HMMA.16816.F32.BF16 R20, R132, R136.reuse, R20 ;  /* 0x000000888414723c */ /* 0x084ff00000041814 */
[C---:B------:R-:W-:Y:S08]  /*7380*/  HMMA.16816.F32.BF16 R24, R148.reuse, R136, R24 ;  /* 0x000000889418723c */ /* 0x040ff00000041818 */
[-C--:B------:R-:W-:Y:S08]  /*7390*/  HMMA.16816.F32.BF16 R28, R148, R138.reuse, R28 ;  /* 0x0000008a941c723c */ /* 0x080ff0000004181c */
[C---:B------:R-:W-:Y:S08]  /*73a0*/  HMMA.16816.F32.BF16 R32, R132.reuse, R138, R32 ;  /* 0x0000008a8420723c */ /* 0x040ff00000041820 */
[-C--:B---3--:R-:W-:Y:S08]  /*73b0*/  HMMA.16816.F32.BF16 R36, R132, R140.reuse, R36 ;  /* 0x0000008c8424723c */ /* 0x088ff00000041824 */
[C---:B------:R-:W-:Y:S08]  /*73c0*/  HMMA.16816.F32.BF16 R40, R148.reuse, R140, R40 ;  /* 0x0000008c9428723c */ /* 0x040ff00000041828 */
[-C--:B------:R-:W-:Y:S08]  /*73d0*/  HMMA.16816.F32.BF16 R44, R148, R142.reuse, R44 ;  /* 0x0000008e942c723c */ /* 0x080ff0000004182c */
[C---:B------:R-:W-:Y:S01]  /*73e0*/  HMMA.16816.F32.BF16 R48, R132.reuse, R142, R48 ;  /* 0x0000008e8430723c */ /* 0x040fe20000041830 */
[----:B------:R-:W-:Y:S07]  /*73f0*/  LDSM.16.M88.4 R140, [R176+0x10000] ;  /* 0x01000000b08c783b */ /* 0x000fee0000000200 */
[-C--:B-1----:R-:W-:Y:S08]  /*7400*/  HMMA.16816.F32.BF16 R52, R132, R144.reuse, R52 ;  /* 0x000000908434723c */ /* 0x082ff00000041834 */
[C---:B------:R-:W-:Y:S04]  /*7410*/  HMMA.16816.F32.BF16 R56, R148.reuse, R144, R56 ;  /* 0x000000909438723c */ /* 0x040fe80000041838 */
[----:B------:R-:W-:Y:S04]  /*7420*/  IADD3 R144, PT, PT, R3, R158, RZ ;  /* 0x0000009e03907210 */ /* 0x000fe80007ffe0ff */
[-C--:B------:R-:W-:Y:S01]  /*7430*/  HMMA.16816.F32.BF16 R60, R148, R146.reuse, R60 ;  /* 0x00000092943c723c */ /* 0x080fe2000004183c */
[----:B------:R-:W1:Y:S02]  /*7440*/  LDSM.16.M88.4 R136, [R144+0x8000] ;  /* 0x008000009088783b */ /* 0x000e640000000200 */
[----:B------:R-:W-:Y:S02]  /*7450*/  SHF.L.U32 R149, R154, 0x6, RZ ;  /* 0x000000069a957819 */ /* 0x000fe400000006ff */
[--C-:B------:R-:W-:Y:S02]  /*7460*/  SHF.R.U32.HI R148, RZ, 0x4, R154.reuse ;  /* 0x00000004ff947819 */ /* 0x100fe4000001169a */
[----:B------:R-:W-:Y:S01]  /*7470*/  LOP3.LUT R150, R149, 0x1c0, RZ, 0xc0, !PT ;  /* 0x000001c095967812 */ /* 0x000fe200078ec0ff */
[----:B------:R-:W-:Y:S01]  /*7480*/  HMMA.16816.F32.BF16 R64, R132, R146, R64 ;  /* 0x000000928440723c */ /* 0x000fe20000041840 */
[----:B------:R-:W2:Y:S03]  /*7490*/  LDSM.16.M88.4 R132, [R144+0xa000] ;  /* 0x00a000009084783b */ /* 0x000ea60000000200 */
[----:B------:R-:W-:Y:S02]  /*74a0*/  LOP3.LUT R148, R148, 0x8, RZ, 0xc0, !PT ;  /* 0x0000000894947812 */ /* 0x000fe400078ec0ff */
[----:B------:R-:W-:Y:S03]  /*74b0*/  LOP3.LUT R150, R150, 0x38, R153, 0xf8, !PT ;  /* 0x0000003896967812 */ /* 0x000fe600078ef899 */
[----:B------:R-:W3:Y:S01]  /*74c0*/  LDSM.16.M88.4 R144, [R176+0x10800] ;  /* 0x01080000b090783b */ /* 0x000ee20000000200 */
[-C--:B-1----:R-:W-:Y:S08]  /*74d0*/  HMMA.16816.F32.BF16 R4, R136, R140.reuse, R4 ;  /* 0x0000008c8804723c */ /* 0x082ff00000041804 */
[C---:B--2---:R-:W-:Y:S04]  /*74e0*/  HMMA.16816.F32.BF16 R8, R132.reuse, R140, R8 ;  /* 0x0000008c8408723c */ /* 0x044fe80000041808 */
[--C-:B------:R-:W-:Y:S02]  /*74f0*/  SHF.R.U32.HI R140, RZ, 0x1, R154.reuse ;  /* 0x00000001ff8c7819 */ /* 0x100fe4000001169a */
[----:B------:R-:W-:Y:S02]  /*7500*/  LOP3.LUT R141, R148, 0x10, R154, 0xf8, !PT ;  /* 0x00000010948d7812 */ /* 0x000fe400078ef89a */
[-C--:B------:R-:W-:Y:S03]  /*7510*/  HMMA.16816.F32.BF16 R12, R132, R142.reuse, R12 ;  /* 0x0000008e840c723c */ /* 0x080fe6000004180c */
[----:B-----5:R-:W-:Y:S01]  /*7520*/  FADD.FTZ R5, -R181, R5 ;  /* 0x00000005b5057221 */ /* 0x020fe20000010100 */
[C---:B------:R-:W-:Y:S01]  /*7530*/  FADD.FTZ R6, -R195.reuse, R6 ;  /* 0x00000006c3067221 */ /* 0x040fe20000010100 */
[----:B------:R-:W-:Y:S01]  /*7540*/  FADD.FTZ R7, -R195, R7 ;  /* 0x00000007c3077221 */ /* 0x000fe20000010100 */
[----:B------:R-:W-:Y:S01]  /*7550*/  FADD.FTZ R4, -R181, R4 ;  /* 0x00000004b5047221 */ /* 0x000fe20000010100 */
[----:B------:R-:W-:Y:S01]  /*7560*/  LOP3.LUT R140, R140, 0x30, RZ, 0xc0, !PT ;  /* 0x000000308c8c7812 */ /* 0x000fe200078ec0ff */
[----:B------:R-:W-:Y:S01]  /*7570*/  FMUL.FTZ R5, R251, R5 ;  /* 0x00000005fb057220 */ /* 0x000fe20000410000 */
[----:B------:R-:W-:Y:S01]  /*7580*/  LOP3.LUT R141, R141, R150, RZ, 0x3c, !PT ;  /* 0x000000968d8d7212 */ /* 0x000fe200078e3cff */
[----:B------:R-:W-:Y:S01]  /*7590*/  FMUL.FTZ R6, R250, R6 ;  /* 0x00000006fa067220 */ /* 0x000fe20000410000 */
[----:B------:R-:W-:Y:S01]  /*75a0*/  FMUL.FTZ R7, R249, R7 ;  /* 0x00000007f9077220 */ /* 0x000fe20000410000 */
[----:B------:R-:W-:Y:S01]  /*75b0*/  FMUL.FTZ R150, R252, R4 ;  /* 0x00000004fc967220 */ /* 0x000fe20000410000 */
[----:B------:R-:W-:Y:S01]  /*75c0*/  LOP3.LUT R4, R140, 0x8, R154, 0xf8, !PT ;  /* 0x000000088c047812 */ /* 0x000fe200078ef89a */
[C---:B------:R-:W-:Y:S04]  /*75d0*/  HMMA.16816.F32.BF16 R16, R136.reuse, R142, R16 ;  /* 0x0000008e8810723c */ /* 0x040fe80000041810 */
[--C-:B------:R-:W-:Y:S01]  /*75e0*/  LOP3.LUT R141, R141, 0x200, R149.reuse, 0xf8, !PT ;  /* 0x000002008d8d7812 */ /* 0x100fe200078ef895 */
[----:B------:R-:W-:Y:S01]  /*75f0*/  FADD.FTZ R8, -R194, R8 ;  /* 0x00000008c2087221 */ /* 0x000fe20000010100 */
[----:B------:R-:W-:Y:S01]  /*7600*/  LOP3.LUT R149, R4, 0x1c0, R149, 0xf8, !PT ;  /* 0x000001c004957812 */ /* 0x000fe200078ef895 */
[----:B------:R-:W-:Y:S01]  /*7610*/  FADD.FTZ R4, -R191, R15 ;  /* 0x0000000fbf047221 */ /* 0x000fe20000010100 */
[----:B------:R-:W-:Y:S01]  /*7620*/  F2FP.BF16.F32.PACK_AB R150, R5, R150 ;  /* 0x000000960596723e */ /* 0x000fe200000010ff */
[----:B------:R-:W-:Y:S01]  /*7630*/  FMUL.FTZ R248, R248, R8 ;  /* 0x00000008f8f87220 */ /* 0x000fe20000410000 */
[----:B------:R-:W-:Y:S01]  /*7640*/  F2FP.BF16.F32.PACK_AB R143, R7, R6 ;  /* 0x00000006078f723e */ /* 0x000fe200000010ff */
[----:B------:R-:W-:Y:S01]  /*7650*/  FMUL.FTZ R241, R241, R4 ;  /* 0x00000004f1f17220 */ /* 0x000fe20000410000 */
[-C--:B---3--:R-:W-:Y:S01]  /*7660*/  HMMA.16816.F32.BF16 R20, R136, R144.reuse, R20 ;  /* 0x000000908814723c */ /* 0x088fe20000041814 */
[----:B------:R-:W1:Y:S02]  /*7670*/  LDSM.16.M88.4 R4, [R176+0x11000] ;  /* 0x01100000b004783b */ /* 0x000e640000000200 */
[C---:B------:R-:W-:Y:S01]  /*7680*/  FADD.FTZ R10, -R191.reuse, R10 ;  /* 0x0000000abf0a7221 */ /* 0x040fe20000010100 */
[----:B------:R-:W-:Y:S01]  /*7690*/  FADD.FTZ R11, -R191, R11 ;  /* 0x0000000bbf0b7221 */ /* 0x000fe20000010100 */
[C---:B------:R-:W-:Y:S01]  /*76a0*/  FADD.FTZ R12, -R194.reuse, R12 ;  /* 0x0000000cc20c7221 */ /* 0x040fe20000010100 */
[----:B------:R-:W-:Y:S01]  /*76b0*/  FADD.FTZ R9, -R194, R9 ;  /* 0x00000009c2097221 */ /* 0x000fe20000010100 */
[----:B------:R-:W-:Y:S01]  /*76c0*/  FMUL.FTZ R10, R246, R10 ;  /* 0x0000000af60a7220 */ /* 0x000fe20000410000 */
[C---:B------:R-:W-:Y:S04]  /*76d0*/  HMMA.16816.F32.BF16 R24, R132.reuse, R144, R24 ;  /* 0x000000908418723c */ /* 0x040fe80000041818 */
[----:B------:R-:W-:Y:S01]  /*76e0*/  FMUL.FTZ R11, R245, R11 ;  /* 0x0000000bf50b7220 */ /* 0x000fe20000410000 */
[----:B------:R-:W-:Y:S01]  /*76f0*/  FADD.FTZ R8, -R181, R17 ;  /* 0x00000011b5087221 */ /* 0x000fe20000010100 */
[----:B------:R-:W-:Y:S01]  /*7700*/  FMUL.FTZ R9, R247, R9 ;  /* 0x00000009f7097220 */ /* 0x000fe20000410000 */
[----:B------:R-:W-:Y:S01]  /*7710*/  FMUL.FTZ R15, R244, R12 ;  /* 0x0000000cf40f7220 */ /* 0x000fe20000410000 */
[----:B------:R-:W-:Y:S01]  /*7720*/  FADD.FTZ R13, -R194, R13 ;  /* 0x0000000dc20d7221 */ /* 0x000fe20000010100 */
[----:B------:R-:W-:Y:S01]  /*7730*/  F2FP.BF16.F32.PACK_AB R12, R11, R10 ;  /* 0x0000000a0b0c723e */ /* 0x000fe200000010ff */
[----:B------:R-:W-:Y:S01]  /*7740*/  FMUL.FTZ R239, R239, R8 ;  /* 0x00000008efef7220 */ /* 0x000fe20000410000 */
[----:B------:R-:W-:Y:S01]  /*7750*/  FADD.FTZ R22, -R195, R22 ;  /* 0x00000016c3167221 */ /* 0x000fe20000010100 */
[----:B------:R-:W-:Y:S01]  /*7760*/  FMUL.FTZ R243, R243, R13 ;  /* 0x0000000df3f37220 */ /* 0x000fe20000410000 */
[-C--:B------:R-:W-:Y:S03]  /*7770*/  HMMA.16816.F32.BF16 R28, R132, R146.reuse, R28 ;  /* 0x00000092841c723c */ /* 0x080fe6000004181c */
[----:B------:R-:W-:Y:S01]  /*7780*/  F2FP.BF16.F32.PACK_AB R13, R9, R248 ;  /* 0x000000f8090d723e */ /* 0x000fe200000010ff */
[----:B------:R-:W-:Y:S01]  /*7790*/  FADD.FTZ R9, -R181, R16 ;  /* 0x00000010b5097221 */ /* 0x000fe20000010100 */
[----:B------:R-:W-:Y:S01]  /*77a0*/  FADD.FTZ R23, -R195, R23 ;  /* 0x00000017c3177221 */ /* 0x000fe20000010100 */
[----:B------:R-:W-:Y:S01]  /*77b0*/  F2FP.BF16.F32.PACK_AB R15, R243, R15 ;  /* 0x0000000ff30f723e */ /* 0x000fe200000010ff */
[C---:B------:R-:W-:Y:S01]  /*77c0*/  FADD.FTZ R16, -R195.reuse, R18 ;  /* 0x00000012c3107221 */ /* 0x040fe20000010100 */
        /* <DEDUP_REMOVED lines=9> */
[-C--:B-1----:R-:W-:Y:S03]  /*7860*/  HMMA.16816.F32.BF16 R36, R136, R4.reuse, R36 ;  /* 0x000000048824723c */ /* 0x082fe60000041824 */
[C---:B------:R-:W-:Y:S01]  /*7870*/  FADD.FTZ R24, -R194.reuse, R24 ;  /* 0x00000018c2187221 */ /* 0x040fe20000010100 */
[C---:B------:R-:W-:Y:S01]  /*7880*/  FADD.FTZ R25, -R194.reuse, R25 ;  /* 0x00000019c2197221 */ /* 0x040fe20000010100 */
[C---:B------:R-:W-:Y:S01]  /*7890*/  FADD.FTZ R26, -R191.reuse, R26 ;  /* 0x0000001abf1a7221 */ /* 0x040fe20000010100 */
[C---:B------:R-:W-:Y:S01]  /*78a0*/  FADD.FTZ R27, -R191.reuse, R27 ;  /* 0x0000001bbf1b7221 */ /* 0x040fe20000010100 */
[C---:B------:R-:W-:Y:S01]  /*78b0*/  FADD.FTZ R28, -R194.reuse, R28 ;  /* 0x0000001cc21c7221 */ /* 0x040fe20000010100 */
[C---:B------:R-:W-:Y:S04]  /*78c0*/  HMMA.16816.F32.BF16 R40, R132.reuse, R4, R40 ;  /* 0x000000048428723c */ /* 0x040fe80000041828 */
[C---:B------:R-:W-:Y:S01]  /*78d0*/  FADD.FTZ R29, -R194.reuse, R29 ;  /* 0x0000001dc21d7221 */ /* 0x040fe20000010100 */
[C---:B------:R-:W-:Y:S01]  /*78e0*/  FADD.FTZ R30, -R191.reuse, R30 ;  /* 0x0000001ebf1e7221 */ /* 0x040fe20000010100 */
[----:B------:R-:W-:Y:S01]  /*78f0*/  FADD.FTZ R31, -R191, R31 ;  /* 0x0000001fbf1f7221 */ /* 0x000fe20000010100 */
[C---:B------:R-:W-:Y:S01]  /*7900*/  FADD.FTZ R23, -R181.reuse, R32 ;  /* 0x00000020b5177221 */ /* 0x040fe20000010100 */
[-C--:B------:R-:W-:Y:S03]  /*7910*/  HMMA.16816.F32.BF16 R44, R132, R6.reuse, R44 ;  /* 0x00000006842c723c */ /* 0x080fe6000004182c */
[----:B------:R-:W-:Y:S01]  /*7920*/  FADD.FTZ R33, -R181, R33 ;  /* 0x00000021b5217221 */ /* 0x000fe20000010100 */
[C---:B------:R-:W-:Y:S01]  /*7930*/  FADD.FTZ R22, -R195.reuse, R34 ;  /* 0x00000022c3167221 */ /* 0x040fe20000010100 */
[----:B------:R-:W-:Y:S01]  /*7940*/  FADD.FTZ R35, -R195, R35 ;  /* 0x00000023c3237221 */ /* 0x000fe20000010100 */
[C---:B------:R-:W-:Y:S01]  /*7950*/  FADD.FTZ R36, -R181.reuse, R36 ;  /* 0x00000024b5247221 */ /* 0x040fe20000010100 */
[----:B------:R-:W-:Y:S01]  /*7960*/  FADD.FTZ R37, -R181, R37 ;  /* 0x00000025b5257221 */ /* 0x000fe20000010100 */
[C---:B------:R-:W-:Y:S04]  /*7970*/  HMMA.16816.F32.BF16 R48, R136.reuse, R6, R48 ;  /* 0x000000068830723c */ /* 0x040fe80000041830 */
[C---:B------:R-:W-:Y:S01]  /*7980*/  FADD.FTZ R38, -R195.reuse, R38 ;  /* 0x00000026c3267221 */ /* 0x040fe20000010100 */
[----:B------:R-:W-:Y:S01]  /*7990*/  FADD.FTZ R39, -R195, R39 ;  /* 0x00000027c3277221 */ /* 0x000fe20000010100 */
[C---:B------:R-:W-:Y:S01]  /*79a0*/  FADD.FTZ R40, -R194.reuse, R40 ;  /* 0x00000028c2287221 */ /* 0x040fe20000010100 */
[C---:B------:R-:W-:Y:S01]  /*79b0*/  FADD.FTZ R41, -R194.reuse, R41 ;  /* 0x00000029c2297221 */ /* 0x040fe20000010100 */
[-C--:B--2---:R-:W-:Y:S03]  /*79c0*/  HMMA.16816.F32.BF16 R52, R136, R8.reuse, R52 ;  /* 0x000000088834723c */ /* 0x084fe60000041834 */
[C---:B------:R-:W-:Y:S01]  /*79d0*/  FADD.FTZ R42, -R191.reuse, R42 ;  /* 0x0000002abf2a7221 */ /* 0x040fe20000010100 */
[C---:B------:R-:W-:Y:S01]  /*79e0*/  FADD.FTZ R43, -R191.reuse, R43 ;  /* 0x0000002bbf2b7221 */ /* 0x040fe20000010100 */
[C---:B------:R-:W-:Y:S01]  /*79f0*/  FADD.FTZ R44, -R194.reuse, R44 ;  /* 0x0000002cc22c7221 */ /* 0x040fe20000010100 */
[C---:B------:R-:W-:Y:S01]  /*7a00*/  FADD.FTZ R45, -R194.reuse, R45 ;  /* 0x0000002dc22d7221 */ /* 0x040fe20000010100 */
[C---:B------:R-:W-:Y:S01]  /*7a10*/  FADD.FTZ R46, -R191.reuse, R46 ;  /* 0x0000002ebf2e7221 */ /* 0x040fe20000010100 */
[C---:B------:R-:W-:Y:S04]  /*7a20*/  HMMA.16816.F32.BF16 R56, R132.reuse, R8, R56 ;  /* 0x000000088438723c */ /* 0x040fe80000041838 */
[----:B------:R-:W-:Y:S01]  /*7a30*/  FADD.FTZ R47, -R191, R47 ;  /* 0x0000002fbf2f7221 */ /* 0x000fe20000010100 */
        /* <DEDUP_REMOVED lines=22> */
[----:B------:R-:W-:Y:S01]  /*7ba0*/  LOP3.LUT R142, R153, 0x38, RZ, 0xc0, !PT ;  /* 0x00000038998e7812 */ /* 0x000fe200078ec0ff */
[----:B------:R-:W-:Y:S01]  /*7bb0*/  FMUL.FTZ R21, R235, R21 ;  /* 0x00000015eb157220 */ /* 0x000fe20000410000 */
[----:B------:R-:W-:Y:S01]  /*7bc0*/  FMUL.FTZ R14, R242, R14 ;  /* 0x0000000ef20e7220 */ /* 0x000fe20000410000 */
[C---:B------:R-:W-:Y:S01]  /*7bd0*/  FADD.FTZ R64, -R181.reuse, R64 ;  /* 0x00000040b5407221 */ /* 0x040fe20000010100 */
[----:B------:R-:W-:Y:S01]  /*7be0*/  FADD.FTZ R65, -R181, R65 ;  /* 0x00000041b5417221 */ /* 0x000fe20000010100 */
[----:B------:R-:W-:Y:S01]  /*7bf0*/  FADD.FTZ R66, -R195, R66 ;  /* 0x00000042c3427221 */ /* 0x000fe20000010100 */
[----:B------:R-:W-:Y:S01]  /*7c00*/  F2FP.BF16.F32.PACK_AB R19, R21, R19 ;  /* 0x000000131513723e */ /* 0x000fe200000010ff */
[----:B------:R-:W-:Y:S01]  /*7c10*/  FADD.FTZ R67, -R195, R67 ;  /* 0x00000043c3437221 */ /* 0x000fe20000010100 */
[----:B------:R-:W-:Y:S01]  /*7c20*/  F2FP.BF16.F32.PACK_AB R14, R241, R14 ;  /* 0x0000000ef10e723e */ /* 0x000fe200000010ff */
        /* <DEDUP_REMOVED lines=84> */
[----:B------:R-:W-:Y:S02]  /*8170*/  LEA.HI.X.SX32 R179, R8, R179, 0x1, P3 ;  /* 0x000000b308b37211 */ /* 0x000fe400018f0eff */
        /* <DEDUP_REMOVED lines=32> */
.L_x_885:
        /* <DEDUP_REMOVED lines=188> */
.L_x_886:
        /* <DEDUP_REMOVED lines=172> */
[C---:B------:R-:W-:Y:S01]  /*9a00*/  LEA R36, P0, R144.reuse, R138, 0x5 ;  /* 0x0000008a90247211 */ /* 0x040fe200078028ff */
        /* <DEDUP_REMOVED lines=139> */
[----:B------:R-:W-:Y:S01]  /*a2c0*/  IMAD.SHL.U32 R2, R154, 0x2, RZ ;  /* 0x000000029a027824 */ /* 0x000fe200078e00ff */
        /* <DEDUP_REMOVED lines=123> */
[----:B------:R-:W-:-:S03]  /*aa80*/  UIMAD UR9, UR25, UR9, UR13 ;  /* 0x00000009190972a4 */ /* 0x000fc6000f8e020d */
[----:B------:R-:W-:-:S03]  /*aa90*/  UMOV UR38, UR12 ;  /* 0x0000000c00267c82 */ /* 0x000fc60008000000 */
[----:B-1----:R-:W-:Y:S01]  /*aaa0*/  MOV R0, UR9 ;  /* 0x0000000900007c02 */ /* 0x002fe20008000f00 */
[----:B------:R-:W-:Y:S05]  /*aab0*/  BRA `(.L_x_889) ;  /* 0x00000000001c7947 */ /* 0x000fea0003800000 */
.L_x_888:
[----:B------:R-:W2:Y:S01]  /*aac0*/  LDCU.64 UR10, c[0x0][0x5c0] ;  /* 0x0000b800ff0a77ac */ /* 0x000ea20008000a00 */
[----:B------:R-:W-:-:S04]  /*aad0*/  UIADD3 UR5, UPT, UPT, UR37, UR39, URZ ;  /* 0x0000002725057290 */ /* 0x000fc8000fffe0ff */
[----:B--2---:R-:W-:Y:S02]  /*aae0*/  UIMAD.WIDE.U32 UR8, UR5, UR10, URZ ;  /* 0x0000000a050872a5 */ /* 0x004fe4000f8e00ff */
[----:B------:R-:W-:-:S04]  /*aaf0*/  UIMAD UR5, UR5, UR11, URZ ;  /* 0x0000000b050572a4 */ /* 0x000fc8000f8e02ff */
[----:B------:R-:W-:Y:S01]  /*ab00*/  UIADD3 UR5, UPT, UPT, UR9, UR5, URZ ;  /* 0x0000000509057290 */ /* 0x000fe2000fffe0ff */
[----:B------:R-:W-:-:S05]  /*ab10*/  UMOV UR38, UR8 ;  /* 0x0000000800267c82 */ /* 0x000fca0008000000 */
[----:B-1----:R-:W-:Y:S02]  /*ab20*/  MOV R0, UR5 ;  /* 0x0000000500007c02 */ /* 0x002fe40008000f00 */
.L_x_889:
        /* <DEDUP_REMOVED lines=12> */
.L_x_890:
[----:B------:R-:W1:Y:S01]  /*abf0*/  LDCU.64 UR8, c[0x0][0x5c8] ;  /* 0x0000b900ff0877ac */ /* 0x000e620008000a00 */
[----:B------:R-:W-:-:S04]  /*ac00*/  UIADD3 UR5, UPT, UPT, UR37, UR39, URZ ;  /* 0x0000002725057290 */ /* 0x000fc8000fffe0ff */
[----:B-1----:R-:W-:Y:S02]  /*ac10*/  UIMAD.WIDE.U32 UR16, UR5, UR8, URZ ;  /* 0x00000008051072a5 */ /* 0x002fe4000f8e00ff */
[----:B------:R-:W-:-:S04]  /*ac20*/  UIMAD UR5, UR5, UR9, URZ ;  /* 0x00000009050572a4 */ /* 0x000fc8000f8e02ff */
[----:B------:R-:W-:-:S06]  /*ac30*/  UIADD3 UR5, UPT, UPT, UR17, UR5, URZ ;  /* 0x0000000511057290 */ /* 0x000fcc000fffe0ff */
[----:B------:R-:W-:-:S07]  /*ac40*/  MOV R12, UR5 ;  /* 0x00000005000c7c02 */ /* 0x000fce0008000f00 */
.L_x_891:
        /* <DEDUP_REMOVED lines=43> */
.L_x_893:
[----:B------:R-:W-:Y:S05]  /*af00*/  BSYNC.RECONVERGENT B0 ;  /* 0x0000000000007941 */ /* 0x000fea0003800200 */
.L_x_892:
        /* <DEDUP_REMOVED lines=12> */
.L_x_895:
[----:B------:R-:W-:Y:S05]  /*afd0*/  BSYNC.RECONVERGENT B0 ;  /* 0x0000000000007941 */ /* 0x000fea0003800200 */
.L_x_894:
        /* <DEDUP_REMOVED lines=14> */
.L_x_897:
[----:B------:R-:W-:Y:S05]  /*b0c0*/  BSYNC.RECONVERGENT B0 ;  /* 0x0000000000007941 */ /* 0x000fea0003800200 */
.L_x_896:
        /* <DEDUP_REMOVED lines=14> */
.L_x_899:
[----:B------:R-:W-:Y:S05]  /*b1b0*/  BSYNC.RECONVERGENT B0 ;  /* 0x0000000000007941 */ /* 0x000fea0003800200 */
.L_x_898:
        /* <DEDUP_REMOVED lines=32> */
.L_x_901:
[----:B------:R-:W-:Y:S05]  /*b3c0*/  BSYNC.RECONVERGENT B0 ;  /* 0x0000000000007941 */ /* 0x000fea0003800200 */
.L_x_900:
        /* <DEDUP_REMOVED lines=12> */
.L_x_903:
[----:B------:R-:W-:Y:S05]  /*b490*/  BSYNC.RECONVERGENT B0 ;  /* 0x0000000000007941 */ /* 0x000fea0003800200 */
.L_x_902:
        /* <DEDUP_REMOVED lines=11> */
.L_x_842:
[----:B------:R-:W-:Y:S05]  /*b550*/  BSYNC.RECONVERGENT B1 ;  /* 0x0000000000017941 */ /* 0x000fea0003800200 */
.L_x_816:
        /* <DEDUP_REMOVED lines=11> */
.L_x_905:
        /* <DEDUP_REMOVED lines=15> */
.L_x_2766:


//--------------------- .text._ZN5flash27flash_bwd_convert_dq_kernelI23Flash_bwd_kernel_traitsILi64ELi64ELi128ELi8ELi2ELi4ELi4ELb1ELb0EN7cutlass10bfloat16_tE19Flash_kernel_traitsILi64ELi64ELi128ELi8ES3_EEEEvNS_16Flash_bwd_paramsEi --------------------------
	.section	.text._ZN5flash27flash_bwd_convert_dq_kernelI23Flash_bwd_kernel_traitsILi64ELi64ELi128ELi8ELi2ELi4ELi4ELb1ELb0EN7cutlass10bfloat16_tE19Flash_kernel_traitsILi64ELi64ELi128ELi8ES3_EEEEvNS_16Flash_bwd_paramsEi,"ax",@progbits
	.align	128
        .global         _ZN5flash27flash_bwd_convert_dq_kernelI23Flash_bwd_kernel_traitsILi64ELi64ELi128ELi8ELi2ELi4ELi4ELb1ELb0EN7cutlass10bfloat16_tE19Flash_kernel_traitsILi64ELi64ELi128ELi8ES3_EEEEvNS_16Flash_bwd_paramsEi
        .type           _ZN5flash27flash_bwd_convert_dq_kernelI23Flash_bwd_kernel_traitsILi64ELi64ELi128ELi8ELi2ELi4ELi4ELb1ELb0EN7cutlass10bfloat16_tE19Flash_kernel_traitsILi64ELi64ELi128ELi8ES3_EEEEvNS_16Flash_bwd_paramsEi,@function
        .size           _ZN5flash27flash_bwd_convert_dq_kernelI23Flash_bwd_kernel_traitsILi64ELi64ELi128ELi8ELi2ELi4ELi4ELb1ELb0EN7cutlass10bfloat16_tE19Flash_kernel_traitsILi64ELi64ELi128ELi8ES3_EEEEvNS_16Flash_bwd_paramsEi,(.L_x_2767 - _ZN5flash27flash_bwd_convert_dq_kernelI23Flash_bwd_kernel_traitsILi64ELi64ELi128ELi8ELi2ELi4ELi4ELb1ELb0EN7cutlass10bfloat16_tE19Flash_kernel_traitsILi64ELi64ELi128ELi8ES3_EEEEvNS_16Flash_bwd_paramsEi)
        .other          _ZN5flash27flash_bwd_convert_dq_kernelI23Flash_bwd_kernel_traitsILi64ELi64ELi128ELi8ELi2ELi4ELi4ELb1ELb0EN7cutlass10bfloat16_tE19Flash_kernel_traitsILi64ELi64ELi128ELi8ES3_EEEEvNS_16Flash_bwd_paramsEi,@"STO_CUDA_ENTRY STV_DEFAULT"
_ZN5flash27flash_bwd_convert_dq_kernelI23Flash_bwd_kernel_traitsILi64ELi64ELi128ELi8ELi2ELi4ELi4ELb1ELb0EN7cutlass10bfloat16_tE19Flash_kernel_traitsILi64ELi64ELi128ELi8ES3_EEEEvNS_16Flash_bwd_paramsEi:
.text._ZN5flash27flash_bwd_convert_dq_kernelI23Flash_bwd_kernel_traitsILi64ELi64ELi128ELi8ELi2ELi4ELi4ELb1ELb0EN7cutlass10bfloat16_tE19Flash_kernel_traitsILi64ELi64ELi128ELi8ES3_EEEEvNS_16Flash_bwd_paramsEi:
[----:B------:R-:W-:Y:S01]  /*0000*/  LDC R1, c[0x0][0x37c] ;  /* 0x0000df00ff017b82 */ /* 0x000fe20000000800 */
[----:B------:R-:W0:Y:S07]  /*0010*/  LDCU.64 UR6, c[0x0][0x460] ;  /* 0x00008c00ff0677ac */ /* 0x000e2e0008000a00 */
[----:B------:R-:W1:Y:S01]  /*0020*/  S2UR UR10, SR_CTAID.Y ;  /* 0x00000000000a79c3 */ /* 0x000e620000002600 */
[----:B------:R-:W1:Y:S01]  /*0030*/  LDCU.64 UR4, c[0x0][0x460] ;  /* 0x00008c00ff0477ac */ /* 0x000e620008000a00 */
[----:B------:R-:W2:Y:S01]  /*0040*/  LDCU.64 UR14, c[0x0][0x358] ;  /* 0x00006b00ff0e77ac */ /* 0x000ea20008000a00 */
[----:B0-----:R-:W-:-:S02]  /*0050*/  UISETP.NE.U32.AND UP0, UPT, UR6, URZ, UPT ;  /* 0x000000ff0600728c */ /* 0x001fc4000bf05070 */
[----:B------:R-:W-:Y:S02]  /*0060*/  UISETP.NE.U32.AND UP1, UPT, UR6, URZ, UPT ;  /* 0x000000ff0600728c */ /* 0x000fe4000bf25070 */
[----:B------:R-:W-:Y:S02]  /*0070*/  UISETP.NE.AND.EX UP0, UPT, UR7, URZ, UPT, UP0 ;  /* 0x000000ff0700728c */ /* 0x000fe4000bf05300 */
[----:B------:R-:W-:Y:S02]  /*0080*/  UISETP.NE.AND.EX UP1, UPT, UR7, URZ, UPT, UP1 ;  /* 0x000000ff0700728c */ /* 0x000fe4000bf25310 */
[----:B-1----:R-:W-:Y:S02]  /*0090*/  UIMAD.WIDE.U32 UR4, UR10, 0x4, UR4 ;  /* 0x000000040a0478a5 */ /* 0x002fe4000f8e0004 */
[----:B------:R-:W-:Y:S02]  /*00a0*/  PLOP3.LUT P0, PT, PT, PT, UP0, 0x80, 0x8 ;  /* 0x000000000008781c */ /* 0x000fe40003f0f008 */
[----:B------:R-:W-:-:S02]  /*00b0*/  PLOP3.LUT P1, PT, PT, PT, UP1, 0x80, 0x8 ;  /* 0x000000000008781c */ /* 0x000fc40003f2f018 */
[----:B------:R-:W-:Y:S02]  /*00c0*/  MOV R2, UR4 ;  /* 0x0000000400027c02 */ /* 0x000fe40008000f00 */
[----:B------:R-:W-:-:S07]  /*00d0*/  MOV R3, UR5 ;  /* 0x0000000500037c02 */ /* 0x000fce0008000f00 */
[----:B--2---:R-:W2:Y:S04]  /*00e0*/  @P0 LDG.E R4, desc[UR14][R2.64] ;  /* 0x0000000e02040981 */ /* 0x004ea8000c1e1900 */
[----:B------:R-:W3:Y:S01]  /*00f0*/  @P1 LDG.E R0, desc[UR14][R2.64+0x4] ;  /* 0x0000040e02001981 */ /* 0x000ee2000c1e1900 */
[----:B------:R-:W0:Y:S01]  /*0100*/  S2UR UR9, SR_CTAID.X ;  /* 0x00000000000979c3 */ /* 0x000e220000002500 */
[----:B------:R-:W1:Y:S01]  /*0110*/  @!UP1 LDCU UR8, c[0x0][0x434] ;  /* 0x00008680ff0897ac */ /* 0x000e620008000800 */
[----:B------:R-:W-:Y:S01]  /*0120*/  UMOV UR16, 0xffffffff ;  /* 0xffffffff00107882 */ /* 0x000fe20000000000 */
[----:B0-----:R-:W-:Y:S01]  /*0130*/  USHF.L.U32 UR9, UR9, 0x6, URZ ;  /* 0x0000000609097899 */ /* 0x001fe200080006ff */
[----:B--2---:R-:W-:Y:S02]  /*0140*/  @P0 R2UR UR16, R4 ;  /* 0x00000000041002ca */ /* 0x004fe400000e0000 */
[----:B---3--:R-:W-:-:S13]  /*0150*/  @P1 R2UR UR4, R0 ;  /* 0x00000000000412ca */ /* 0x008fda00000e0000 */
[----:B-1----:R-:W-:-:S04]  /*0160*/  @UP1 UIADD3 UR8, UPT, UPT, UR4, -UR16, URZ ;  /* 0x8000001004081290 */ /* 0x002fc8000fffe0ff */
[----:B------:R-:W-:-:S06]  /*0170*/  UISETP.GT.AND UP1, UPT, UR8, UR9, UPT ;  /* 0x000000090800728c */ /* 0x000fcc000bf24270 */
[----:B------:R-:W-:-:S13]  /*0180*/  PLOP3.LUT P0, PT, PT, PT, UP1, 0x80, 0x8 ;  /* 0x000000000008781c */ /* 0x000fda0003f0f018 */
[----:B------:R-:W-:Y:S05]  /*0190*/  @!P0 EXIT ;  /* 0x000000000000894d */ /* 0x000fea0003800000 */
[----:B------:R-:W-:Y:S01]  /*01a0*/  UISETP.NE.AND UP1, UPT, UR16, -0x1, UPT ;  /* 0xffffffff1000788c */ /* 0x000fe2000bf25270 */
[----:B------:R-:W0:Y:S01]  /*01b0*/  LDC R22, c[0x0][0x44c] ;  /* 0x00011300ff167b82 */ /* 0x000e220000000800 */
[----:B------:R-:W0:Y:S07]  /*01c0*/  LDCU UR18, c[0x0][0x3e0] ;  /* 0x00007c00ff1277ac */ /* 0x000e2e0008000800 */
[----:B------:R-:W1:Y:S02]  /*01d0*/  S2UR UR17, SR_CTAID.Z ;  /* 0x00000000001179c3 */ /* 0x000e640000002700 */
[----:B------:R-:W2:Y:S01]  /*01e0*/  @!UP1 LDCU.64 UR6, c[0x0][0x5a0] ;  /* 0x0000b400ff0697ac */ /* 0x000ea20008000a00 */
[----:B------:R-:W3:Y:S01]  /*01f0*/  @UP1 LDCU.64 UR12, c[0x0][0x5b8] ;  /* 0x0000b700ff0c17ac */ /* 0x000ee20008000a00 */
[----:B0-----:R-:W-:Y:S01]  /*0200*/  IMAD.WIDE R8, R22, UR18, RZ ;  /* 0x0000001216087c25 */ /* 0x001fe2000f8e02ff */
[----:B--2---:R-:W-:-:S04]  /*0210*/  @!UP1 UIMAD.WIDE.U32 UR4, UR10, UR6, URZ ;  /* 0x000000060a0492a5 */ /* 0x004fc8000f8e00ff */
[----:B------:R-:W-:Y:S02]  /*0220*/  @!UP1 UIMAD UR11, UR10, UR7, UR5 ;  /* 0x000000070a0b92a4 */ /* 0x000fe4000f8e0205 */
[----:B---3--:R-:W-:-:S04]  /*0230*/  @UP1 UIMAD.WIDE.U32 UR6, UR16, UR12, URZ ;  /* 0x0000000c100612a5 */ /* 0x008fc8000f8e00ff */
[----:B------:R-:W-:-:S03]  /*0240*/  @UP1 UIMAD UR11, UR16, UR13, UR7 ;  /* 0x0000000d100b12a4 */ /* 0x000fc6000f8e0207 */
[----:B------:R-:W-:Y:S01]  /*0250*/  @!UP1 UMOV UR7, UR4 ;  /* 0x0000000400079c82 */ /* 0x000fe20008000000 */
[----:B------:R-:W-:Y:S01]  /*0260*/  @UP1 UMOV UR7, UR6 ;  /* 0x0000000600071c82 */ /* 0x000fe20008000000 */
[----:B-1----:R-:W-:Y:S07]  /*0270*/  BRA.U UP1, `(.L_x_906) ;  /* 0x0000000101447547 */ /* 0x002fee000b800000 */
[----:B------:R-:W0:Y:S01]  /*0280*/  LDCU UR4, c[0x0][0x444] ;  /* 0x00008880ff0477ac */ /* 0x000e220008000800 */
[----:B------:R-:W-:Y:S01]  /*0290*/  SHF.R.S32.HI R0, RZ, 0x1f, R22 ;  /* 0x0000001fff007819 */ /* 0x000fe20000011416 */
[----:B0-----:R-:W-:Y:S02]  /*02a0*/  USHF.R.S32.HI UR6, URZ, 0x1f, UR4 ;  /* 0x0000001fff067899 */ /* 0x001fe40008011404 */
[----:B------:R-:W-:Y:S02]  /*02b0*/  UIMAD.WIDE.U32 UR4, UR10, UR4, URZ ;  /* 0x000000040a0472a5 */ /* 0x000fe4000f8e00ff */
[----:B------:R-:W-:Y:S02]  /*02c0*/  UIMAD UR6, UR6, UR10, URZ ;  /* 0x0000000a060672a4 */ /* 0x000fe4000f8e02ff */
[----:B------:R-:W-:Y:S02]  /*02d0*/  UIMAD.WIDE.U32 UR12, UR4, UR18, URZ ;  /* 0x00000012040c72a5 */ /* 0x000fe4000f8e00ff */
[----:B------:R-:W-:-:S02]  /*02e0*/  UIADD3 UR6, UPT, UPT, UR5, UR6, URZ ;  /* 0x0000000605067290 */ /* 0x000fc4000fffe0ff */
[----:B------:R-:W-:Y:S02]  /*02f0*/  USHF.R.S32.HI UR5, URZ, 0x1f, UR18 ;  /* 0x0000001fff057899 */ /* 0x000fe40008011412 */
[----:B------:R-:W-:Y:S01]  /*0300*/  UIMAD UR6, UR6, UR18, URZ ;  /* 0x00000012060672a4 */ /* 0x000fe2000f8e02ff */
[----:B------:R-:W-:-:S03]  /*0310*/  IMAD.WIDE.U32 R2, R22, UR12, RZ ;  /* 0x0000000c16027c25 */ /* 0x000fc6000f8e00ff */
[----:B------:R-:W-:Y:S01]  /*0320*/  UIMAD UR4, UR5, UR4, UR6 ;  /* 0x00000004050472a4 */ /* 0x000fe2000f8e0206 */
[----:B------:R-:W-:-:S03]  /*0330*/  MOV R15, R2 ;  /* 0x00000002000f7202 */ /* 0x000fc60000000f00 */
[----:B------:R-:W-:-:S06]  /*0340*/  UIADD3 UR4, UPT, UPT, UR13, UR4, URZ ;  /* 0x000000040d047290 */ /* 0x000fcc000fffe0ff */
[----:B------:R-:W-:-:S04]  /*0350*/  IMAD R5, R22, UR4, RZ ;  /* 0x0000000416057c24 */ /* 0x000fc8000f8e02ff */
[----:B------:R-:W-:-:S05]  /*0360*/  IMAD R5, R0, UR12, R5 ;  /* 0x0000000c00057c24 */ /* 0x000fca000f8e0205 */
[----:B------:R-:W-:Y:S01]  /*0370*/  IADD3 R14, PT, PT, R3, R5, RZ ;  /* 0x00000005030e7210 */ /* 0x000fe20007ffe0ff */
[----:B------:R-:W-:Y:S06]  /*0380*/  BRA `(.L_x_907) ;  /* 0x0000000000107947 */ /* 0x000fec0003800000 */
.L_x_906:
[----:B------:R-:W-:Y:S02]  /*0390*/  IMAD R5, R9, UR16, RZ ;  /* 0x0000001009057c24 */ /* 0x000fe4000f8e02ff */
[----:B------:R-:W-:-:S05]  /*03a0*/  IMAD.WIDE.U32 R2, R8, UR16, RZ ;  /* 0x0000001008027c25 */ /* 0x000fca000f8e00ff */
[----:B------:R-:W-:Y:S02]  /*03b0*/  IADD3 R14, PT, PT, R3, R5, RZ ;  /* 0x00000005030e7210 */ /* 0x000fe40007ffe0ff */
[----:B------:R-:W-:-:S07]  /*03c0*/  MOV R15, R2 ;  /* 0x00000002000f7202 */ /* 0x000fce0000000f00 */
.L_x_907:
[----:B------:R-:W0:Y:S01]  /*03d0*/  S2R R24, SR_TID.X ;  /* 0x0000000000187919 */ /* 0x000e220000002100 */
[----:B------:R-:W1:Y:S01]  /*03e0*/  LDCU UR5, c[0x0][0x600] ;  /* 0x0000c000ff0577ac */ /* 0x000e620008000800 */
[----:B------:R-:W-:Y:S01]  /*03f0*/  IMAD R0, R22, UR18, RZ ;  /* 0x0000001216007c24 */ /* 0x000fe2000f8e02ff */
[----:B------:R-:W-:Y:S02]  /*0400*/  CS2R R10, SRZ ;  /* 0x00000000000a7805 */ /* 0x000fe4000001ff00 */
[----:B------:R-:W-:Y:S01]  /*0410*/  CS2R R6, SRZ ;  /* 0x0000000000067805 */ /* 0x000fe2000001ff00 */
[----:B------:R-:W-:Y:S01]  /*0420*/  USHF.L.U32 UR4, UR10, 0x7, URZ ;  /* 0x000000070a047899 */ /* 0x000fe200080006ff */
[----:B------:R-:W-:Y:S02]  /*0430*/  CS2R R2, SRZ ;  /* 0x0000000000027805 */ /* 0x000fe4000001ff00 */
[----:B------:R-:W-:Y:S02]  /*0440*/  CS2R R4, SRZ ;  /* 0x0000000000047805 */ /* 0x000fe4000001ff00 */
[----:B------:R-:W-:Y:S01]  /*0450*/  CS2R R12, SRZ ;  /* 0x00000000000c7805 */ /* 0x000fe2000001ff00 */
[----:B------:R-:W-:Y:S01]  /*0460*/  USEL UR4, UR4, URZ, UP0 ;  /* 0x000000ff04047287 */ /* 0x000fe20008000000 */
[----:B------:R-:W-:-:S02]  /*0470*/  CS2R R16, SRZ ;  /* 0x0000000000107805 */ /* 0x000fc4000001ff00 */
[----:B------:R-:W-:Y:S02]  /*0480*/  CS2R R18, SRZ ;  /* 0x0000000000127805 */ /* 0x000fe4000001ff00 */
[----:B------:R-:W-:Y:S01]  /*0490*/  CS2R R20, SRZ ;  /* 0x0000000000147805 */ /* 0x000fe2000001ff00 */
[----:B------:R-:W-:-:S04]  /*04a0*/  UIADD3 UR4, UP0, UPT, UR9, UR4, URZ ;  /* 0x0000000409047290 */ /* 0x000fc8000ff1e0ff */
[----:B------:R-:W-:Y:S02]  /*04b0*/  UIADD3.X UR6, UPT, UPT, URZ, URZ, URZ, UP0, !UPT ;  /* 0x000000ffff067290 */ /* 0x000fe400087fe4ff */
[----:B-1----:R-:W-:-:S04]  /*04c0*/  UISETP.GE.AND UP0, UPT, UR5, 0x1, UPT ;  /* 0x000000010500788c */ /* 0x002fc8000bf06270 */
[----:B------:R-:W-:-:S04]  /*04d0*/  IMAD R23, R8, UR6, RZ ;  /* 0x0000000608177c24 */ /* 0x000fc8000f8e02ff */
[----:B------:R-:W-:Y:S02]  /*04e0*/  IMAD R23, R9, UR4, R23 ;  /* 0x0000000409177c24 */ /* 0x000fe4000f8e0217 */
[----:B------:R-:W-:Y:S01]  /*04f0*/  IMAD.WIDE.U32 R8, R8, UR4, RZ ;  /* 0x0000000408087c25 */ /* 0x000fe2000f8e00ff */
[----:B0-----:R-:W-:Y:S01]  /*0500*/  SHF.R.U32.HI R25, RZ, 0x5, R24 ;  /* 0x00000005ff197819 */ /* 0x001fe20000011618 */
[----:B------:R-:W-:Y:S06]  /*0510*/  BRA.U !UP0, `(.L_x_908) ;  /* 0x0000000908e87547 */ /* 0x000fec000b800000 */
[----:B------:R-:W0:Y:S01]  /*0520*/  LDCU.64 UR12, c[0x0][0x570] ;  /* 0x0000ae00ff0c77ac */ /* 0x000e220008000a00 */
[----:B------:R-:W-:Y:S01]  /*0530*/  LOP3.LUT R24, R24, 0x1f, RZ, 0xc0, !PT ;  /* 0x0000001f18187812 */ /* 0x000fe200078ec0ff */
[----:B------:R-:W-:Y:S01]  /*0540*/  IMAD R22, R22, UR17, RZ ;  /* 0x0000001116167c24 */ /* 0x000fe2000f8e02ff */
[----:B------:R-:W-:Y:S01]  /*0550*/  IADD3 R27, PT, PT, R9, R23, RZ ;  /* 0x00000017091b7210 */ /* 0x000fe20007ffe0ff */
[----:B------:R-:W-:Y:S02]  /*0560*/  UISETP.NE.AND UP0, UPT, UR5, 0x1, UPT ;  /* 0x000000010500788c */ /* 0x000fe4000bf05270 */
[----:B------:R-:W-:Y:S01]  /*0570*/  IMAD R24, R0, R25, R24 ;  /* 0x0000001900187224 */ /* 0x000fe200078e0218 */
[--C-:B------:R-:W-:Y:S02]  /*0580*/  IADD3 R25, P0, P1, R8, R15, R22.reuse ;  /* 0x0000000f08197210 */ /* 0x100fe4000791e016 */
[----:B------:R-:W-:Y:S02]  /*0590*/  SHF.R.S32.HI R26, RZ, 0x1f, R22 ;  /* 0x0000001fff1a7819 */ /* 0x000fe40000011416 */
[----:B------:R-:W-:-:S02]  /*05a0*/  IADD3 R28, P2, PT, R24, R25, RZ ;  /* 0x00000019181c7210 */ /* 0x000fc40007f5e0ff */
[----:B------:R-:W-:Y:S02]  /*05b0*/  SHF.R.S32.HI R23, RZ, 0x1f, R24 ;  /* 0x0000001fff177819 */ /* 0x000fe40000011418 */
[----:B------:R-:W-:Y:S02]  /*05c0*/  IADD3.X R10, PT, PT, R27, R14, R26, P0, P1 ;  /* 0x0000000e1b0a7210 */ /* 0x000fe400007e241a */
[----:B0-----:R-:W-:Y:S02]  /*05d0*/  LEA R25, P0, R28, UR12, 0x2 ;  /* 0x0000000c1c197c11 */ /* 0x001fe4000f8010ff */
[----:B------:R-:W-:Y:S01]  /*05e0*/  IADD3.X R29, PT, PT, R23, R10, RZ, P2, !PT ;  /* 0x0000000a171d7210 */ /* 0x000fe200017fe4ff */
[----:B------:R-:W-:-:S03]  /*05f0*/  HFMA2 R10, -RZ, RZ, 0, 0 ;  /* 0x00000000ff0a7431 */ /* 0x000fc600000001ff */
[----:B------:R-:W-:Y:S01]  /*0600*/  LEA.HI.X R28, R28, UR13, R29, 0x2, P0 ;  /* 0x0000000d1c1c7c11 */ /* 0x000fe200080f141d */
[----:B------:R-:W-:Y:S06]  /*0610*/  BRA.U !UP0, `(.L_x_909) ;  /* 0x0000000508d47547 */ /* 0x000fec000b800000 */
[----:B------:R-:W-:Y:S01]  /*0620*/  IADD3 R9, P0, P1, R22, R15, R8 ;  /* 0x0000000f16097210 */ /* 0x000fe2000791e008 */
[----:B------:R-:W-:Y:S01]  /*0630*/  ULOP3.LUT UR4, UR5, 0x7ffffffe, URZ, 0xc0, !UPT ;  /* 0x7ffffffe05047892 */ /* 0x000fe2000f8ec0ff */
[----:B------:R-:W-:Y:S02]  /*0640*/  CS2R R10, SRZ ;  /* 0x00000000000a7805 */ /* 0x000fe4000001ff00 */
[----:B------:R-:W-:Y:S02]  /*0650*/  CS2R R6, SRZ ;  /* 0x0000000000067805 */ /* 0x000fe4000001ff00 */
[----:B------:R-:W-:Y:S02]  /*0660*/  IADD3.X R14, PT, PT, R26, R14, R27, P0, P1 ;  /* 0x0000000e1a0e7210 */ /* 0x000fe400007e241b */
[----:B------:R-:W-:Y:S02]  /*0670*/  CS2R R2, SRZ ;  /* 0x0000000000027805 */ /* 0x000fe4000001ff00 */
[----:B------:R-:W-:-:S02]  /*0680*/  IADD3 R24, P0, PT, R24, R9, RZ ;  /* 0x0000000918187210 */ /* 0x000fc40007f1e0ff */
[----:B------:R-:W-:Y:S02]  /*0690*/  CS2R R4, SRZ ;  /* 0x0000000000047805 */ /* 0x000fe4000001ff00 */
[----:B------:R-:W-:Y:S02]  /*06a0*/  CS2R R12, SRZ ;  /* 0x00000000000c7805 */ /* 0x000fe4000001ff00 */
[----:B------:R-:W-:Y:S02]  /*06b0*/  CS2R R16, SRZ ;  /* 0x0000000000107805 */ /* 0x000fe4000001ff00 */
[----:B------:R-:W-:Y:S02]  /*06c0*/  IADD3.X R23, PT, PT, R23, R14, RZ, P0, !PT ;  /* 0x0000000e17177210 */ /* 0x000fe400007fe4ff */
[----:B------:R-:W-:Y:S02]  /*06d0*/  CS2R R18, SRZ ;  /* 0x0000000000127805 */ /* 0x000fe4000001ff00 */
[----:B------:R-:W-:-:S02]  /*06e0*/  LEA R22, P0, R24, UR12, 0x2 ;  /* 0x0000000c18167c11 */ /* 0x000fc4000f8010ff */
[----:B------:R-:W-:Y:S01]  /*06f0*/  CS2R R20, SRZ ;  /* 0x0000000000147805 */ /* 0x000fe2000001ff00 */
[----:B------:R-:W-:Y:S01]  /*0700*/  UIADD3 UR4, UPT, UPT, -UR4, URZ, URZ ;  /* 0x000000ff04047290 */ /* 0x000fe2000fffe1ff */
[----:B------:R-:W-:Y:S01]  /*0710*/  LEA.HI.X R23, R24, UR13, R23, 0x2, P0 ;  /* 0x0000000d18177c11 */ /* 0x000fe200080f1417 */
[----:B------:R-:W0:Y:S01]  /*0720*/  LDCU.64 UR12, c[0x0][0x5f8] ;  /* 0x0000bf00ff0c77ac */ /* 0x000e220008000a00 */
[----:B------:R-:W-:-:S09]  /*0730*/  NOP ;  /* 0x0000000000007918 */ /* 0x000fd20000000000 */
.L_x_910:
[----:B------:R-:W-:-:S05]  /*0740*/  SHF.L.U32 R15, R0, 0x3, RZ ;  /* 0x00000003000f7819 */ /* 0x000fca00000006ff */
[----:B------:R-:W-:-:S05]  /*0750*/  IMAD.WIDE R14, R15, 0x4, R22 ;  /* 0x000000040f0e7825 */ /* 0x000fca00078e0216 */
[----:B------:R-:W2:Y:S01]  /*0760*/  LDG.E R9, desc[UR14][R14.64+0x80] ;  /* 0x0000800e0e097981 */ /* 0x000ea2000c1e1900 */
[----:B------:R-:W-:-:S03]  /*0770*/  IMAD.WIDE R28, R0, 0x20, R14 ;  /* 0x00000020001c7825 */ /* 0x000fc600078e020e */
[----:B------:R-:W3:Y:S04]  /*0780*/  LDG.E R24, desc[UR14][R14.64] ;  /* 0x0000000e0e187981 */ /* 0x000ee8000c1e1900 */
[----:B------:R-:W4:Y:S04]  /*0790*/  LDG.E R25, desc[UR14][R28.64] ;  /* 0x0000000e1c197981 */ /* 0x000f28000c1e1900 */
[----:B------:R1:W5:Y:S02]  /*07a0*/  LDG.E R8, desc[UR14][R28.64+0x80] ;  /* 0x0000800e1c087981 */ /* 0x000364000c1e1900 */
[----:B-1----:R-:W-:-:S05]  /*07b0*/  IMAD.WIDE R28, R0, 0x20, R28 ;  /* 0x00000020001c7825 */ /* 0x002fca00078e021c */
[----:B------:R-:W5:Y:S01]  /*07c0*/  LDG.E R27, desc[UR14][R28.64+0x80] ;  /* 0x0000800e1c1b7981 */ /* 0x000f62000c1e1900 */
[----:B------:R-:W-:-:S04]  /*07d0*/  IMAD.WIDE R14, R0, 0x20, R28 ;  /* 0x00000020000e7825 */ /* 0x000fc800078e021c */
[----:B--2---:R-:W-:Y:S02]  /*07e0*/  FADD.FTZ R12, R9, R12 ;  /* 0x0000000c090c7221 */ /* 0x004fe40000010000 */
[----:B------:R-:W2:Y:S01]  /*07f0*/  LDG.E R9, desc[UR14][R14.64] ;  /* 0x0000000e0e097981 */ /* 0x000ea2000c1e1900 */
[----:B---3--:R-:W-:-:S03]  /*0800*/  FADD.FTZ R21, R24, R21 ;  /* 0x0000001518157221 */ /* 0x008fc60000010000 */
[----:B------:R-:W3:Y:S01]  /*0810*/  LDG.E R24, desc[UR14][R28.64] ;  /* 0x0000000e1c187981 */ /* 0x000ee2000c1e1900 */
[----:B----4-:R-:W-:-:S03]  /*0820*/  FADD.FTZ R20, R25, R20 ;  /* 0x0000001419147221 */ /* 0x010fc60000010000 */
[----:B------:R-:W4:Y:S01]  /*0830*/  LDG.E R25, desc[UR14][R14.64+0x80] ;  /* 0x0000800e0e197981 */ /* 0x000f22000c1e1900 */
[----:B-----5:R-:W-:Y:S01]  /*0840*/  FADD.FTZ R4, R27, R4 ;  /* 0x000000041b047221 */ /* 0x020fe20000010000 */
[----:B0-----:R-:W-:Y:S01]  /*0850*/  MOV R27, UR12 ;  /* 0x0000000c001b7c02 */ /* 0x001fe20008000f00 */
[----:B--2---:R-:W-:-:S03]  /*0860*/  FADD.FTZ R18, R9, R18 ;  /* 0x0000001209127221 */ /* 0x004fc60000010000 */
[----:B------:R-:W-:Y:S01]  /*0870*/  LEA R9, P0, R27, R22, 0x3 ;  /* 0x000000161b097211 */ /* 0x000fe200078018ff */
[----:B------:R-:W-:-:S05]  /*0880*/  IMAD.WIDE R26, R0, 0x20, R14 ;  /* 0x00000020001a7825 */ /* 0x000fca00078e020e */
[----:B------:R-:W2:Y:S04]  /*0890*/  LDG.E R14, desc[UR14][R26.64+0x80] ;  /* 0x0000800e1a0e7981 */ /* 0x000ea8000c1e1900 */
[----:B------:R-:W5:Y:S01]  /*08a0*/  LDG.E R28, desc[UR14][R26.64] ;  /* 0x0000000e1a1c7981 */ /* 0x000f62000c1e1900 */
[----:B---3--:R-:W-:Y:S01]  /*08b0*/  FADD.FTZ R19, R24, R19 ;  /* 0x0000001318137221 */ /* 0x008fe20000010000 */
[----:B----4-:R-:W-:Y:S01]  /*08c0*/  FADD.FTZ R6, R25, R6 ;  /* 0x0000000619067221 */ /* 0x010fe20000010000 */
[----:B------:R-:W-:-:S05]  /*08d0*/  IMAD.WIDE R24, R0, 0x20, R26 ;  /* 0x0000002000187825 */ /* 0x000fca00078e021a */
[----:B------:R-:W3:Y:S01]  /*08e0*/  LDG.E R15, desc[UR14][R24.64] ;  /* 0x0000000e180f7981 */ /* 0x000ee2000c1e1900 */
[----:B------:R-:W-:Y:S01]  /*08f0*/  FADD.FTZ R11, R8, R11 ;  /* 0x0000000b080b7221 */ /* 0x000fe20000010000 */
[----:B------:R-:W-:Y:S02]  /*0900*/  MOV R29, UR13 ;  /* 0x0000000d001d7c02 */ /* 0x000fe40008000f00 */
[----:B------:R-:W-:-:S04]  /*0910*/  MOV R8, UR12 ;  /* 0x0000000c00087c02 */ /* 0x000fc80008000f00 */
[----:B------:R-:W-:Y:S02]  /*0920*/  LEA.HI.X R8, R8, R23, R29, 0x3, P0 ;  /* 0x0000001708087211 */ /* 0x000fe400000f1c1d */
[----:B------:R-:W4:Y:S01]  /*0930*/  LDG.E R29, desc[UR14][R22.64] ;  /* 0x0000000e161d7981 */ /* 0x000f22000c1e1900 */
[----:B--2---:R-:W-:-:S03]  /*0940*/  FADD.FTZ R3, R14, R3 ;  /* 0x000000030e037221 */ /* 0x004fc60000010000 */
[----:B------:R0:W2:Y:S02]  /*0950*/  LDG.E R14, desc[UR14][R24.64+0x80] ;  /* 0x0000800e180e7981 */ /* 0x0000a4000c1e1900 */
[----:B0-----:R-:W-:-:S04]  /*0960*/  IMAD.WIDE R24, R0, 0x20, R24 ;  /* 0x0000002000187825 */ /* 0x001fc800078e0218 */
[----:B-----5:R-:W-:Y:S02]  /*0970*/  FADD.FTZ R17, R28, R17 ;  /* 0x000000111c117221 */ /* 0x020fe40000010000 */
[----:B------:R0:W5:Y:S04]  /*0980*/  LDG.E R28, desc[UR14][R22.64+0x80] ;  /* 0x0000800e161c7981 */ /* 0x000168000c1e1900 */
[----:B------:R-:W5:Y:S04]  /*0990*/  LDG.E R26, desc[UR14][R24.64] ;  /* 0x0000000e181a7981 */ /* 0x000f68000c1e1900 */
[----:B------:R-:W5:Y:S01]  /*09a0*/  LDG.E R27, desc[UR14][R24.64+0x80] ;  /* 0x0000800e181b7981 */ /* 0x000f62000c1e1900 */
[----:B------:R-:W-:-:S02]  /*09b0*/  USHF.L.U32 UR5, UR12, 0x2, URZ ;  /* 0x000000020c057899 */ /* 0x000fc400080006ff */
[----:B------:R-:W-:Y:S01]  /*09c0*/  USHF.L.U64.HI UR6, UR12, 0x2, UR13 ;  /* 0x000000020c067899 */ /* 0x000fe2000801020d */
[----:B---3--:R-:W-:Y:S01]  /*09d0*/  FADD.FTZ R16, R15, R16 ;  /* 0x000000100f107221 */ /* 0x008fe20000010000 */
[----:B----4-:R-:W-:Y:S01]  /*09e0*/  FADD.FTZ R2, R29, R2 ;  /* 0x000000021d027221 */ /* 0x010fe20000010000 */
[----:B--2---:R-:W-:Y:S01]  /*09f0*/  FADD.FTZ R7, R14, R7 ;  /* 0x000000070e077221 */ /* 0x004fe20000010000 */
[----:B------:R-:W-:-:S04]  /*0a00*/  IADD3 R14, P0, PT, R22, UR5, RZ ;  /* 0x00000005160e7c10 */ /* 0x000fc8000ff1e0ff */
[----:B------:R-:W-:Y:S01]  /*0a10*/  IADD3.X R15, PT, PT, R23, UR6, RZ, P0, !PT ;  /* 0x00000006170f7c10 */ /* 0x000fe200087fe4ff */
[----:B0-----:R-:W-:-:S03]  /*0a20*/  IMAD.WIDE R22, R0, 0xc0, RZ ;  /* 0x000000c000167825 */ /* 0x001fc600078e02ff */
[----:B------:R-:W-:-:S04]  /*0a30*/  IADD3 R22, P0, P1, R24, UR5, -R22 ;  /* 0x0000000518167c10 */ /* 0x000fc8000f91e816 */
[----:B------:R-:W-:Y:S01]  /*0a40*/  IADD3.X R23, PT, PT, R25, UR6, ~R23, P0, P1 ;  /* 0x0000000619177c10 */ /* 0x000fe200087e2c17 */
[----:B-----5:R-:W-:-:S04]  /*0a50*/  FADD.FTZ R13, R26, R13 ;  /* 0x0000000d1a0d7221 */ /* 0x020fc80000010000 */
[----:B------:R-:W2:Y:S01]  /*0a60*/  LDG.E R26, desc[UR14][R22.64] ;  /* 0x0000000e161a7981 */ /* 0x000ea2000c1e1900 */
[----:B------:R-:W-:Y:S01]  /*0a70*/  FADD.FTZ R10, R27, R10 ;  /* 0x0000000a1b0a7221 */ /* 0x000fe20000010000 */
[----:B------:R-:W-:Y:S02]  /*0a80*/  IMAD.WIDE R24, R0, 0x20, R22 ;  /* 0x0000002000187825 */ /* 0x000fe400078e0216 */
[----:B------:R-:W3:Y:S02]  /*0a90*/  LDG.E R27, desc[UR14][R22.64+0x80] ;  /* 0x0000800e161b7981 */ /* 0x000ee4000c1e1900 */
[----:B------:R-:W-:Y:S02]  /*0aa0*/  FADD.FTZ R5, R28, R5 ;  /* 0x000000051c057221 */ /* 0x000fe40000010000 */
[----:B------:R-:W4:Y:S04]  /*0ab0*/  LDG.E R28, desc[UR14][R24.64+0x80] ;  /* 0x0000800e181c7981 */ /* 0x000f28000c1e1900 */
[----:B------:R-:W5:Y:S01]  /*0ac0*/  LDG.E R29, desc[UR14][R24.64] ;  /* 0x0000000e181d7981 */ /* 0x000f62000c1e1900 */
[----:B--2---:R-:W-:Y:S01]  /*0ad0*/  FADD.FTZ R21, R21, R26 ;  /* 0x0000001a15157221 */ /* 0x004fe20000010000 */
[----:B---3--:R-:W-:Y:S01]  /*0ae0*/  FADD.FTZ R12, R12, R27 ;  /* 0x0000001b0c0c7221 */ /* 0x008fe20000010000 */
[----:B------:R-:W-:-:S04]  /*0af0*/  IMAD.WIDE R26, R0, 0x20, R24 ;  /* 0x00000020001a7825 */ /* 0x000fc800078e0218 */
[----:B----4-:R-:W-:Y:S01]  /*0b00*/  FADD.FTZ R11, R11, R28 ;  /* 0x0000001c0b0b7221 */ /* 0x010fe20000010000 */
[----:B------:R-:W2:Y:S04]  /*0b10*/  LDG.E R22, desc[UR14][R26.64] ;  /* 0x0000000e1a167981 */ /* 0x000ea8000c1e1900 */
[----:B------:R0:W3:Y:S01]  /*0b20*/  LDG.E R28, desc[UR14][R26.64+0x80] ;  /* 0x0000800e1a1c7981 */ /* 0x0000e2000c1e1900 */
[----:B-----5:R-:W-:Y:S01]  /*0b30*/  FADD.FTZ R20, R20, R29 ;  /* 0x0000001d14147221 */ /* 0x020fe20000010000 */
[----:B0-----:R-:W-:-:S05]  /*0b40*/  IMAD.WIDE R26, R0, 0x20, R26 ;  /* 0x00000020001a7825 */ /* 0x001fca00078e021a */
[----:B------:R-:W4:Y:S04]  /*0b50*/  LDG.E R29, desc[UR14][R26.64] ;  /* 0x0000000e1a1d7981 */ /* 0x000f28000c1e1900 */
[----:B------:R-:W5:Y:S01]  /*0b60*/  LDG.E R23, desc[UR14][R26.64+0x80] ;  /* 0x0000800e1a177981 */ /* 0x000f62000c1e1900 */
[----:B------:R-:W-:-:S04]  /*0b70*/  IMAD.WIDE R24, R0, 0x20, R26 ;  /* 0x0000002000187825 */ /* 0x000fc800078e021a */
[----:B--2---:R-:W-:Y:S01]  /*0b80*/  FADD.FTZ R19, R19, R22 ;  /* 0x0000001613137221 */ /* 0x004fe20000010000 */
[----:B---3--:R-:W-:Y:S02]  /*0b90*/  FADD.FTZ R4, R4, R28 ;  /* 0x0000001c04047221 */ /* 0x008fe40000010000 */
[----:B------:R-:W2:Y:S01]  /*0ba0*/  LDG.E R28, desc[UR14][R24.64+0x80] ;  /* 0x0000800e181c7981 */ /* 0x000ea2000c1e1900 */
[----:B----4-:R-:W-:-:S03]  /*0bb0*/  FADD.FTZ R18, R18, R29 ;  /* 0x0000001d12127221 */ /* 0x010fc60000010000 */
[----:B------:R-:W3:Y:S01]  /*0bc0*/  LDG.E R29, desc[UR14][R24.64] ;  /* 0x0000000e181d7981 */ /* 0x000ee2000c1e1900 */
[----:B-----5:R-:W-:Y:S01]  /*0bd0*/  FADD.FTZ R6, R6, R23 ;  /* 0x0000001706067221 */ /* 0x020fe20000010000 */
[----:B------:R-:W-:-:S05]  /*0be0*/  IMAD.WIDE R22, R0, 0x20, R24 ;  /* 0x0000002000167825 */ /* 0x000fca00078e0218 */
[----:B------:R0:W4:Y:S04]  /*0bf0*/  LDG.E R26, desc[UR14][R22.64+0x80] ;  /* 0x0000800e161a7981 */ /* 0x000128000c1e1900 */
[----:B------:R-:W5:Y:S04]  /*0c00*/  LDG.E R25, desc[UR14][R22.64] ;  /* 0x0000000e16197981 */ /* 0x000f68000c1e1900 */
[----:B------:R-:W4:Y:S01]  /*0c10*/  LDG.E R24, desc[UR14][R14.64+0x80] ;  /* 0x0000800e0e187981 */ /* 0x000f22000c1e1900 */
[----:B--2---:R-:W-:Y:S01]  /*0c20*/  FADD.FTZ R3, R3, R28 ;  /* 0x0000001c03037221 */ /* 0x004fe20000010000 */
[----:B---3--:R-:W-:Y:S01]  /*0c30*/  FADD.FTZ R17, R17, R29 ;  /* 0x0000001d11117221 */ /* 0x008fe20000010000 */
[----:B------:R-:W-:-:S05]  /*0c40*/  IMAD.WIDE R28, R0, 0x20, R22 ;  /* 0x00000020001c7825 */ /* 0x000fca00078e0216 */
[----:B------:R-:W2:Y:S01]  /*0c50*/  LDG.E R27, desc[UR14][R28.64] ;  /* 0x0000000e1c1b7981 */ /* 0x000ea2000c1e1900 */
[----:B-----5:R-:W-:-:S03]  /*0c60*/  FADD.FTZ R16, R16, R25 ;  /* 0x0000001910107221 */ /* 0x020fc60000010000 */
[----:B------:R-:W3:Y:S04]  /*0c70*/  LDG.E R25, desc[UR14][R14.64] ;  /* 0x0000000e0e197981 */ /* 0x000ee8000c1e1900 */
[----:B------:R-:W5:Y:S01]  /*0c80*/  LDG.E R29, desc[UR14][R28.64+0x80] ;  /* 0x0000800e1c1d7981 */ /* 0x000f62000c1e1900 */
[----:B------:R-:W-:Y:S02]  /*0c90*/  UIADD3 UR4, UPT, UPT, UR4, 0x2, URZ ;  /* 0x0000000204047890 */ /* 0x000fe4000fffe0ff */
[----:B------:R-:W-:Y:S02]  /*0ca0*/  USHF.L.U32 UR6, UR12, 0x2, URZ ;  /* 0x000000020c067899 */ /* 0x000fe400080006ff */
[----:B------:R-:W-:Y:S02]  /*0cb0*/  UISETP.NE.AND UP0, UPT, UR4, URZ, UPT ;  /* 0x000000ff0400728c */ /* 0x000fe4000bf05270 */
[----:B------:R-:W-:-:S02]  /*0cc0*/  USHF.L.U64.HI UR5, UR12, 0x2, UR13 ;  /* 0x000000020c057899 */ /* 0x000fc4000801020d */
[----:B0-----:R-:W-:Y:S01]  /*0cd0*/  IADD3 R22, P0, PT, R14, UR6, RZ ;  /* 0x000000060e167c10 */ /* 0x001fe2000ff1e0ff */
[----:B----4-:R-:W-:Y:S01]  /*0ce0*/  FADD.FTZ R7, R7, R26 ;  /* 0x0000001a07077221 */ /* 0x010fe20000010000 */
[----:B------:R-:W-:Y:S02]  /*0cf0*/  FADD.FTZ R5, R5, R24 ;  /* 0x0000001805057221 */ /* 0x000fe40000010000 */
[----:B------:R-:W-:Y:S01]  /*0d00*/  IADD3.X R23, PT, PT, R15, UR5, RZ, P0, !PT ;  /* 0x000000050f177c10 */ /* 0x000fe200087fe4ff */
[----:B--2---:R-:W-:Y:S01]  /*0d10*/  FADD.FTZ R13, R13, R27 ;  /* 0x0000001b0d0d7221 */ /* 0x004fe20000010000 */
[----:B---3--:R-:W-:Y:S01]  /*0d20*/  FADD.FTZ R2, R2, R25 ;  /* 0x0000001902027221 */ /* 0x008fe20000010000 */
[----:B-----5:R-:W-:Y:S01]  /*0d30*/  FADD.FTZ R10, R10, R29 ;  /* 0x0000001d0a0a7221 */ /* 0x020fe20000010000 */
[----:B------:R-:W-:Y:S06]  /*0d40*/  BRA.U UP0, `(.L_x_910) ;  /* 0xfffffff9007c7547 */ /* 0x000fec000b83ffff */
[----:B------:R-:W-:Y:S02]  /*0d50*/  MOV R25, R9 ;  /* 0x0000000900197202 */ /* 0x000fe40000000f00 */
[----:B------:R-:W-:-:S07]  /*0d60*/  MOV R28, R8 ;  /* 0x00000008001c7202 */ /* 0x000fce0000000f00 */
.L_x_909:
[----:B------:R-:W0:Y:S01]  /*0d70*/  LDCU UR4, c[0x0][0x600] ;  /* 0x0000c000ff0477ac */ /* 0x000e220008000800 */
[----:B------:R-:W-:Y:S02]  /*0d80*/  MOV R8, R25 ;  /* 0x0000001900087202 */ /* 0x000fe40000000f00 */
[----:B------:R-:W-:Y:S01]  /*0d90*/  MOV R9, R28 ;  /* 0x0000001c00097202 */ /* 0x000fe20000000f00 */
[----:B0-----:R-:W-:-:S04]  /*0da0*/  ULOP3.LUT UR4, UR4, 0x1, URZ, 0xc0, !UPT ;  /* 0x0000000104047892 */ /* 0x001fc8000f8ec0ff */
[----:B------:R-:W-:-:S09]  /*0db0*/  UISETP.NE.U32.AND UP0, UPT, UR4, 0x1, UPT ;  /* 0x000000010400788c */ /* 0x000fd2000bf05070 */
[----:B------:R-:W-:Y:S05]  /*0dc0*/  BRA.U UP0, `(.L_x_908) ;  /* 0x0000000100bc7547 */ /* 0x000fea000b800000 */
[----:B------:R-:W2:Y:S01]  /*0dd0*/  LDG.E R15, desc[UR14][R8.64] ;  /* 0x0000000e080f7981 */ /* 0x000ea2000c1e1900 */
[----:B------:R-:W-:-:S03]  /*0de0*/  SHF.L.U32 R29, R0, 0x3, RZ ;  /* 0x00000003001d7819 */ /* 0x000fc600000006ff */
[----:B------:R-:W3:Y:S02]  /*0df0*/  LDG.E R24, desc[UR14][R8.64+0x80] ;  /* 0x0000800e08187981 */ /* 0x000ee4000c1e1900 */
[----:B------:R-:W-:-:S05]  /*0e00*/  IMAD.WIDE R28, R29, 0x4, R8 ;  /* 0x000000041d1c7825 */ /* 0x000fca00078e0208 */
[----:B------:R0:W4:Y:S02]  /*0e10*/  LDG.E R22, desc[UR14][R28.64] ;  /* 0x0000000e1c167981 */ /* 0x000124000c1e1900 */
[----:B0-----:R-:W-:-:S05]  /*0e20*/  IMAD.WIDE R28, R0, 0x20, R28 ;  /* 0x00000020001c7825 */ /* 0x001fca00078e021c */
[----:B------:R0:W5:Y:S02]  /*0e30*/  LDG.E R23, desc[UR14][R28.64] ;  /* 0x0000000e1c177981 */ /* 0x000164000c1e1900 */
[----:B0-----:R-:W-:-:S05]  /*0e40*/  IMAD.WIDE R28, R0, 0x20, R28 ;  /* 0x00000020001c7825 */ /* 0x001fca00078e021c */
[----:B------:R-:W5:Y:S01]  /*0e50*/  LDG.E R14, desc[UR14][R28.64] ;  /* 0x0000000e1c0e7981 */ /* 0x000f62000c1e1900 */
[----:B------:R-:W-:-:S05]  /*0e60*/  IMAD.WIDE R26, R0, 0x20, R28 ;  /* 0x00000020001a7825 */ /* 0x000fca00078e021c */
[----:B------:R0:W5:Y:S02]  /*0e70*/  LDG.E R9, desc[UR14][R26.64] ;  /* 0x0000000e1a097981 */ /* 0x000164000c1e1900 */
[----:B0-----:R-:W-:-:S05]  /*0e80*/  IMAD.WIDE R26, R0, 0x20, R26 ;  /* 0x00000020001a7825 */ /* 0x001fca00078e021a */
[----:B------:R0:W5:Y:S02]  /*0e90*/  LDG.E R8, desc[UR14][R26.64] ;  /* 0x0000000e1a087981 */ /* 0x000164000c1e1900 */
[----:B0-----:R-:W-:-:S04]  /*0ea0*/  IMAD.WIDE R26, R0, 0x20, R26 ;  /* 0x00000020001a7825 */ /* 0x001fc800078e021a */
[----:B--2---:R-:W-:Y:S02]  /*0eb0*/  FADD.FTZ R2, R2, R15 ;  /* 0x0000000f02027221 */ /* 0x004fe40000010000 */
[----:B------:R-:W2:Y:S01]  /*0ec0*/  LDG.E R15, desc[UR14][R26.64] ;  /* 0x0000000e1a0f7981 */ /* 0x000ea2000c1e1900 */
[----:B------:R-:W-:-:S04]  /*0ed0*/  IMAD.WIDE R28, R0, 0x20, R26 ;  /* 0x00000020001c7825 */ /* 0x000fc800078e021a */
[----:B---3--:R-:W-:Y:S02]  /*0ee0*/  FADD.FTZ R5, R5, R24 ;  /* 0x0000001805057221 */ /* 0x008fe40000010000 */
[----:B------:R0:W3:Y:S01]  /*0ef0*/  LDG.E R24, desc[UR14][R28.64] ;  /* 0x0000000e1c187981 */ /* 0x0000e2000c1e1900 */
[----:B----4-:R-:W-:Y:S01]  /*0f00*/  FADD.FTZ R21, R21, R22 ;  /* 0x0000001615157221 */ /* 0x010fe20000010000 */
[----:B0-----:R-:W-:-:S05]  /*0f10*/  IMAD.WIDE R28, R0, -0xc0, R28 ;  /* 0xffffff40001c7825 */ /* 0x001fca00078e021c */
[----:B------:R0:W4:Y:S01]  /*0f20*/  LDG.E R25, desc[UR14][R28.64+0x80] ;  /* 0x0000800e1c197981 */ /* 0x000122000c1e1900 */
[----:B-----5:R-:W-:Y:S01]  /*0f30*/  FADD.FTZ R20, R20, R23 ;  /* 0x0000001714147221 */ /* 0x020fe20000010000 */
[----:B0-----:R-:W-:-:S05]  /*0f40*/  IMAD.WIDE R28, R0, 0x20, R28 ;  /* 0x00000020001c7825 */ /* 0x001fca00078e021c */
[----:B------:R-:W5:Y:S01]  /*0f50*/  LDG.E R26, desc[UR14][R28.64+0x80] ;  /* 0x0000800e1c1a7981 */ /* 0x000f62000c1e1900 */
[----:B------:R-:W-:-:S04]  /*0f60*/  IMAD.WIDE R22, R0, 0x20, R28 ;  /* 0x0000002000167825 */ /* 0x000fc800078e021c */
[----:B------:R-:W-:Y:S01]  /*0f70*/  FADD.FTZ R19, R19, R14 ;  /* 0x0000000e13137221 */ /* 0x000fe20000010000 */
[----:B------:R0:W5:Y:S01]  /*0f80*/  LDG.E R27, desc[UR14][R22.64+0x80] ;  /* 0x0000800e161b7981 */ /* 0x000162000c1e1900 */
[----:B------:R-:W-:Y:S01]  /*0f90*/  FADD.FTZ R18, R18, R9 ;  /* 0x0000000912127221 */ /* 0x000fe20000010000 */
[----:B0-----:R-:W-:-:S05]  /*0fa0*/  IMAD.WIDE R22, R0, 0x20, R22 ;  /* 0x0000002000167825 */ /* 0x001fca00078e0216 */
[----:B------:R0:W5:Y:S01]  /*0fb0*/  LDG.E R29, desc[UR14][R22.64+0x80] ;  /* 0x0000800e161d7981 */ /* 0x000162000c1e1900 */
[----:B------:R-:W-:Y:S01]  /*0fc0*/  FADD.FTZ R17, R17, R8 ;  /* 0x0000000811117221 */ /* 0x000fe20000010000 */
[----:B0-----:R-:W-:-:S05]  /*0fd0*/  IMAD.WIDE R22, R0, 0x20, R22 ;  /* 0x0000002000167825 */ /* 0x001fca00078e0216 */
[----:B------:R-:W5:Y:S01]  /*0fe0*/  LDG.E R28, desc[UR14][R22.64+0x80] ;  /* 0x0000800e161c7981 */ /* 0x000f62000c1e1900 */
[----:B------:R-:W-:-:S04]  /*0ff0*/  IMAD.WIDE R8, R0, 0x20, R22 ;  /* 0x0000002000087825 */ /* 0x000fc800078e0216 */
[----:B--2---:R-:W-:Y:S01]  /*1000*/  FADD.FTZ R16, R16, R15 ;  /* 0x0000000f10107221 */ /* 0x004fe20000010000 */
[----:B------:R-:W-:Y:S02]  /*1010*/  IMAD.WIDE R14, R0, 0x20, R8 ;  /* 0x00000020000e7825 */ /* 0x000fe400078e0208 */
[----:B------:R-:W2:Y:S04]  /*1020*/  LDG.E R8, desc[UR14][R8.64+0x80] ;  /* 0x0000800e08087981 */ /* 0x000ea8000c1e1900 */
[----:B------:R-:W2:Y:S01]  /*1030*/  LDG.E R15, desc[UR14][R14.64+0x80] ;  /* 0x0000800e0e0f7981 */ /* 0x000ea2000c1e1900 */
[----:B---3--:R-:W-:Y:S01]  /*1040*/  FADD.FTZ R13, R13, R24 ;  /* 0x000000180d0d7221 */ /* 0x008fe20000010000 */
[----:B----4-:R-:W-:Y:S01]  /*1050*/  FADD.FTZ R12, R12, R25 ;  /* 0x000000190c0c7221 */ /* 0x010fe20000010000 */
[----:B-----5:R-:W-:Y:S01]  /*1060*/  FADD.FTZ R11, R11, R26 ;  /* 0x0000001a0b0b7221 */ /* 0x020fe20000010000 */
[----:B------:R-:W-:Y:S01]  /*1070*/  FADD.FTZ R4, R4, R27 ;  /* 0x0000001b04047221 */ /* 0x000fe20000010000 */
[----:B------:R-:W-:Y:S01]  /*1080*/  FADD.FTZ R6, R6, R29 ;  /* 0x0000001d06067221 */ /* 0x000fe20000010000 */
[----:B------:R-:W-:Y:S01]  /*1090*/  FADD.FTZ R3, R3, R28 ;  /* 0x0000001c03037221 */ /* 0x000fe20000010000 */
[----:B--2---:R-:W-:Y:S01]  /*10a0*/  FADD.FTZ R7, R7, R8 ;  /* 0x0000000807077221 */ /* 0x004fe20000010000 */
[----:B------:R-:W-:-:S07]  /*10b0*/  FADD.FTZ R10, R10, R15 ;  /* 0x0000000f0a0a7221 */ /* 0x000fce0000010000 */
.L_x_908:
[----:B------:R-:W0:Y:S01]  /*10c0*/  S2R R0, SR_TID.X ;  /* 0x0000000000007919 */ /* 0x000e220000002100 */
[----:B------:R-:W1:Y:S01]  /*10d0*/  LDCU UR6, c[0x0][0x500] ;  /* 0x0000a000ff0677ac */ /* 0x000e620008000800 */
[----:B------:R-:W2:Y:S01]  /*10e0*/  S2UR UR5, SR_CgaCtaId ;  /* 0x00000000000579c3 */ /* 0x000ea20000008800 */
[----:B------:R-:W-:Y:S01]  /*10f0*/  BSSY.RECONVERGENT B0, `(.L_x_911) ;  /* 0x0000057000007945 */ /* 0x000fe20003800200 */
[----:B------:R-:W-:Y:S01]  /*1100*/  UMOV UR4, 0x400 ;  /* 0x0000040000047882 */ /* 0x000fe20000000000 */
[----:B------:R-:W-:-:S05]  /*1110*/  UIADD3 UR8, UPT, UPT, -UR9, UR8, URZ ;  /* 0x0000000809087290 */ /* 0x000fca000fffe1ff */
[----:B------:R-:W3:Y:S01]  /*1120*/  LDC.64 R24, c[0x0][0x5d0] ;  /* 0x00017400ff187b82 */ /* 0x000ee20000000a00 */
[----:B-1----:R-:W-:Y:S01]  /*1130*/  FMUL.FTZ R8, R18, UR6 ;  /* 0x0000000612087c20 */ /* 0x002fe20008410000 */
[----:B------:R-:W-:Y:S01]  /*1140*/  FMUL.FTZ R17, R17, UR6 ;  /* 0x0000000611117c20 */ /* 0x000fe20008410000 */
[----:B------:R-:W-:Y:S01]  /*1150*/  FMUL.FTZ R14, R2, UR6 ;  /* 0x00000006020e7c20 */ /* 0x000fe20008410000 */
[----:B------:R-:W-:Y:S01]  /*1160*/  FMUL.FTZ R9, R20, UR6 ;  /* 0x0000000614097c20 */ /* 0x000fe20008410000 */
[----:B------:R-:W-:Y:S01]  /*1170*/  FMUL.FTZ R2, R19, UR6 ;  /* 0x0000000613027c20 */ /* 0x000fe20008410000 */
[----:B------:R-:W-:Y:S01]  /*1180*/  FMUL.FTZ R15, R13, UR6 ;  /* 0x000000060d0f7c20 */ /* 0x000fe20008410000 */
[----:B------:R-:W-:Y:S01]  /*1190*/  F2FP.BF16.F32.PACK_AB R8, R17, R8 ;  /* 0x000000081108723e */ /* 0x000fe200000010ff */
[----:B------:R-:W-:Y:S01]  /*11a0*/  FMUL.FTZ R17, R5, UR6 ;  /* 0x0000000605117c20 */ /* 0x000fe20008410000 */
[----:B------:R-:W-:Y:S01]  /*11b0*/  FMUL.FTZ R18, R12, UR6 ;  /* 0x000000060c127c20 */ /* 0x000fe20008410000 */
[----:B------:R-:W-:Y:S01]  /*11c0*/  F2FP.BF16.F32.PACK_AB R9, R2, R9 ;  /* 0x000000090209723e */ /* 0x000fe200000010ff */
[----:B------:R-:W-:Y:S01]  /*11d0*/  FMUL.FTZ R16, R16, UR6 ;  /* 0x0000000610107c20 */ /* 0x000fe20008410000 */
[----:B------:R-:W-:Y:S01]  /*11e0*/  FMUL.FTZ R19, R11, UR6 ;  /* 0x000000060b137c20 */ /* 0x000fe20008410000 */
[----:B------:R-:W-:Y:S01]  /*11f0*/  FMUL.FTZ R4, R4, UR6 ;  /* 0x0000000604047c20 */ /* 0x000fe20008410000 */
[C---:B0-----:R-:W-:Y:S01]  /*1200*/  SHF.L.U32 R5, R0.reuse, 0x4, RZ ;  /* 0x0000000400057819 */ /* 0x041fe200000006ff */
[----:B--2---:R-:W-:Y:S01]  /*1210*/  ULEA UR4, UR5, UR4, 0x18 ;  /* 0x0000000405047291 */ /* 0x004fe2000f8ec0ff */
[--C-:B------:R-:W-:Y:S01]  /*1220*/  SHF.R.U32.HI R13, RZ, 0x5, R0.reuse ;  /* 0x00000005ff0d7819 */ /* 0x100fe20000011600 */
[----:B------:R-:W-:Y:S01]  /*1230*/  FMUL.FTZ R7, R7, UR6 ;  /* 0x0000000607077c20 */ /* 0x000fe20008410000 */
[----:B------:R-:W-:Y:S01]  /*1240*/  SHF.L.U32 R2, R0, 0x1, RZ ;  /* 0x0000000100027819 */ /* 0x000fe200000006ff */
[----:B------:R-:W-:Y:S01]  /*1250*/  FMUL.FTZ R21, R21, UR6 ;  /* 0x0000000615157c20 */ /* 0x000fe20008410000 */
[----:B------:R-:W-:Y:S01]  /*1260*/  LOP3.LUT R5, R5, 0x1c0, RZ, 0xc0, !PT ;  /* 0x000001c005057812 */ /* 0x000fe200078ec0ff */
[----:B------:R-:W-:Y:S01]  /*1270*/  FMUL.FTZ R6, R6, UR6 ;  /* 0x0000000606067c20 */ /* 0x000fe20008410000 */
[----:B------:R-:W-:Y:S01]  /*1280*/  SHF.L.U32 R13, R13, 0xa, RZ ;  /* 0x0000000a0d0d7819 */ /* 0x000fe200000006ff */
[----:B------:R-:W-:Y:S01]  /*1290*/  FMUL.FTZ R3, R3, UR6 ;  /* 0x0000000603037c20 */ /* 0x000fe20008410000 */
[----:B------:R-:W-:-:S02]  /*12a0*/  SHF.R.U32.HI R12, RZ, 0x4, R0 ;  /* 0x00000004ff0c7819 */ /* 0x000fc40000011600 */
[----:B------:R-:W-:Y:S02]  /*12b0*/  LOP3.LUT R5, R5, 0x38, R2, 0xf8, !PT ;  /* 0x0000003805057812 */ /* 0x000fe400078ef802 */
[----:B------:R-:W-:Y:S02]  /*12c0*/  LOP3.LUT R13, R13, 0xc00, RZ, 0xc0, !PT ;  /* 0x00000c000d0d7812 */ /* 0x000fe400078ec0ff */
[----:B------:R-:W-:Y:S02]  /*12d0*/  LOP3.LUT R5, R5, 0x8, R12, 0x78, !PT ;  /* 0x0000000805057812 */ /* 0x000fe400078e780c */
[----:B------:R-:W-:Y:S02]  /*12e0*/  LOP3.LUT R2, R13, 0x6, R2, 0xf8, !PT ;  /* 0x000000060d027812 */ /* 0x000fe400078ef802 */
[----:B------:R-:W-:Y:S02]  /*12f0*/  R2P PR, R0, 0x18 ;  /* 0x0000001800007804 */ /* 0x000fe40000000000 */
[----:B------:R-:W-:Y:S01]  /*1300*/  F2FP.BF16.F32.PACK_AB R11, R15, R16 ;  /* 0x000000100f0b723e */ /* 0x000fe200000010ff */
[----:B------:R-:W-:Y:S01]  /*1310*/  FMUL.FTZ R16, R10, UR6 ;  /* 0x000000060a107c20 */ /* 0x000fe20008410000 */
[----:B------:R-:W-:Y:S01]  /*1320*/  LOP3.LUT R2, R2, R5, RZ, 0xfc, !PT ;  /* 0x0000000502027212 */ /* 0x000fe200078efcff */
[----:B------:R-:W-:Y:S01]  /*1330*/  HFMA2 R5, -RZ, RZ, 0, 1.9073486328125e-06 ;  /* 0x00000020ff057431 */ /* 0x000fe200000001ff */
[----:B------:R-:W-:-:S02]  /*1340*/  F2FP.BF16.F32.PACK_AB R13, R4, R19 ;  /* 0x00000013040d723e */ /* 0x000fc400000010ff */
[----:B------:R-:W-:Y:S02]  /*1350*/  LEA R4, R2, UR4, 0x1 ;  /* 0x0000000402047c11 */ /* 0x000fe4000f8e08ff */
[----:B------:R-:W-:Y:S02]  /*1360*/  F2FP.BF16.F32.PACK_AB R16, R16, R7 ;  /* 0x000000071010723e */ /* 0x000fe400000010ff */
[----:B------:R-:W-:Y:S01]  /*1370*/  SEL R7, R5, 0xffffffe0, !P3 ;  /* 0xffffffe005077807 */ /* 0x000fe20005800000 */
[----:B------:R-:W-:Y:S01]  /*1380*/  STS [R4+0x400], R9 ;  /* 0x0004000904007388 */ /* 0x000fe20000000800 */
[C---:B------:R-:W-:Y:S02]  /*1390*/  IADD3 R22, PT, PT, R4.reuse, 0x40, RZ ;  /* 0x0000004004167810 */ /* 0x040fe40007ffe0ff */
[----:B------:R-:W-:Y:S02]  /*13a0*/  @P4 IADD3 R22, PT, PT, R4, -0x40, RZ ;  /* 0xffffffc004164810 */ /* 0x000fe40007ffe0ff */
[----:B------:R-:W-:-:S02]  /*13b0*/  F2FP.BF16.F32.PACK_AB R14, R21, R14 ;  /* 0x0000000e150e723e */ /* 0x000fc400000010ff */
[----:B------:R-:W-:Y:S02]  /*13c0*/  F2FP.BF16.F32.PACK_AB R12, R18, R17 ;  /* 0x00000011120c723e */ /* 0x000fe400000010ff */
[----:B------:R-:W-:Y:S01]  /*13d0*/  IADD3 R18, PT, PT, R4, R7, RZ ;  /* 0x0000000704127210 */ /* 0x000fe20007ffe0ff */
[----:B------:R0:W-:Y:S01]  /*13e0*/  STS [R4], R14 ;  /* 0x0000000e04007388 */ /* 0x0001e20000000800 */
[----:B------:R-:W-:Y:S02]  /*13f0*/  F2FP.BF16.F32.PACK_AB R17, R3, R6 ;  /* 0x000000060311723e */ /* 0x000fe400000010ff */
[----:B------:R-:W-:Y:S01]  /*1400*/  IADD3 R19, PT, PT, R7, R22, RZ ;  /* 0x0000001607137210 */ /* 0x000fe20007ffe0ff */
[----:B------:R1:W-:Y:S01]  /*1410*/  STS [R18], R8 ;  /* 0x0000000812007388 */ /* 0x0003e20000000800 */
[----:B------:R-:W-:Y:S02]  /*1420*/  SHF.L.U32 R10, R0, 0x3, RZ ;  /* 0x00000003000a7819 */ /* 0x000fe400000006ff */
[----:B------:R-:W-:Y:S01]  /*1430*/  MOV R15, RZ ;  /* 0x000000ff000f7202 */ /* 0x000fe20000000f00 */
[----:B------:R-:W-:Y:S01]  /*1440*/  STS [R18+0x400], R11 ;  /* 0x0004000b12007388 */ /* 0x000fe20000000800 */
[----:B------:R-:W-:-:S02]  /*1450*/  LOP3.LUT R3, R10, 0x1f8, RZ, 0xc0, !PT ;  /* 0x000001f80a037812 */ /* 0x000fc400078ec0ff */
[----:B0-----:R-:W-:Y:S01]  /*1460*/  LOP3.LUT R14, R10, 0x38, RZ, 0xc0, !PT ;  /* 0x000000380a0e7812 */ /* 0x001fe200078ec0ff */
[----:B------:R0:W-:Y:S01]  /*1470*/  STS [R22], R12 ;  /* 0x0000000c16007388 */ /* 0x0001e20000000800 */
[----:B------:R-:W-:Y:S02]  /*1480*/  LOP3.LUT R5, R3, 0x38, R0, 0x78, !PT ;  /* 0x0000003803057812 */ /* 0x000fe400078e7800 */
[----:B------:R-:W1:Y:S01]  /*1490*/  LDC.64 R2, c[0x0][0x5b8] ;  /* 0x00016e00ff027b82 */ /* 0x000e620000000a00 */
[----:B------:R2:W-:Y:S01]  /*14a0*/  STS [R22+0x400], R13 ;  /* 0x0004000d16007388 */ /* 0x0005e20000000800 */
[----:B------:R-:W-:Y:S02]  /*14b0*/  LOP3.LUT R5, R5, 0x1e00, R10, 0xf8, !PT ;  /* 0x00001e0005057812 */ /* 0x000fe400078ef80a */
[----:B------:R-:W-:Y:S01]  /*14c0*/  SHF.R.U32.HI R21, RZ, 0x3, R0 ;  /* 0x00000003ff157819 */ /* 0x000fe20000011600 */
[----:B------:R4:W-:Y:S01]  /*14d0*/  STS [R19], R17 ;  /* 0x0000001113007388 */ /* 0x0009e20000000800 */
[----:B------:R-:W-:Y:S01]  /*14e0*/  LEA R20, R5, UR4, 0x1 ;  /* 0x0000000405147c11 */ /* 0x000fe2000f8e08ff */
[----:B------:R-:W5:Y:S01]  /*14f0*/  LDCU UR4, c[0x0][0x440] ;  /* 0x00008800ff0477ac */ /* 0x000f620008000800 */
[----:B------:R-:W-:Y:S01]  /*1500*/  IADD3 R0, PT, PT, R21, 0x20, RZ ;  /* 0x0000002015007810 */ /* 0x000fe20007ffe0ff */
[----:B------:R4:W-:Y:S01]  /*1510*/  STS [R19+0x400], R16 ;  /* 0x0004001013007388 */ /* 0x0009e20000000800 */
[----:B------:R-:W-:Y:S01]  /*1520*/  BAR.SYNC.DEFER_BLOCKING 0x0 ;  /* 0x0000000000007b1d */ /* 0x000fe20000010000 */
[----:B-1----:R-:W-:Y:S01]  /*1530*/  IMAD.WIDE.U32 R8, R2, UR9, R14 ;  /* 0x0000000902087c25 */ /* 0x002fe2000f8e000e */
[----:B-----5:R-:W-:-:S03]  /*1540*/  ISETP.GE.AND P0, PT, R14, UR4, PT ;  /* 0x000000040e007c0c */ /* 0x020fc6000bf06270 */
[----:B------:R-:W-:Y:S01]  /*1550*/  IMAD R9, R3, UR9, R9 ;  /* 0x0000000903097c24 */ /* 0x000fe2000f8e0209 */
[----:B0-----:R-:W-:-:S04]  /*1560*/  IADD3 R12, P1, PT, R8, UR7, RZ ;  /* 0x00000007080c7c10 */ /* 0x001fc8000ff3e0ff */
[----:B--2---:R-:W-:Y:S02]  /*1570*/  IADD3.X R13, PT, PT, R9, UR11, RZ, P1, !PT ;  /* 0x0000000b090d7c10 */ /* 0x004fe40008ffe4ff */
[----:B------:R-:W-:Y:S01]  /*1580*/  ISETP.GE.OR P1, PT, R21, UR8, P0 ;  /* 0x0000000815007c0c */ /* 0x000fe20008726670 */
[----:B------:R4:W0:Y:S01]  /*1590*/  LDS.128 R4, [R20+0x1000] ;  /* 0x0010000014047984 */ /* 0x0008220000000c00 */
[----:B---3--:R-:W-:Y:S01]  /*15a0*/  IMAD.WIDE.U32 R12, R24, UR17, R12 ;  /* 0x00000011180c7c25 */ /* 0x008fe2000f8e000c */
[----:B------:R-:W-:-:S03]  /*15b0*/  ISETP.GE.OR P0, PT, R0, UR8, P0 ;  /* 0x0000000800007c0c */ /* 0x000fc60008706670 */
[----:B------:R-:W-:-:S07]  /*15c0*/  IMAD R15, R25, UR17, R13 ;  /* 0x00000011190f7c24 */ /* 0x000fce000f8e020d */
[----:B----4-:R-:W-:Y:S05]  /*15d0*/  @P1 BRA `(.L_x_912) ;  /* 0x0000000000201947 */ /* 0x010fea0003800000 */
[----:B------:R-:W1:Y:S01]  /*15e0*/  LDS.128 R8, [R20] ;  /* 0x0000000014087984 */ /* 0x000e620000000c00 */
[----:B------:R-:W2:Y:S01]  /*15f0*/  LDCU.64 UR4, c[0x0][0x558] ;  /* 0x0000ab00ff0477ac */ /* 0x000ea20008000a00 */
[----:B------:R-:W-:-:S05]  /*1600*/  MOV R14, R12 ;  /* 0x0000000c000e7202 */ /* 0x000fca0000000f00 */
[----:B------:R-:W-:-:S04]  /*1610*/  IMAD.WIDE.U32 R16, R21, R2, R14 ;  /* 0x0000000215107225 */ /* 0x000fc800078e000e */
[----:B------:R-:W-:Y:S01]  /*1620*/  IMAD R17, R21, R3, R17 ;  /* 0x0000000315117224 */ /* 0x000fe200078e0211 */
[----:B--2---:R-:W-:-:S04]  /*1630*/  LEA R18, P1, R16, UR4, 0x1 ;  /* 0x0000000410127c11 */ /* 0x004fc8000f8208ff */
[----:B------:R-:W-:-:S05]  /*1640*/  LEA.HI.X R19, R16, UR5, R17, 0x1, P1 ;  /* 0x0000000510137c11 */ /* 0x000fca00088f0c11 */
[----:B-1----:R1:W-:Y:S04]  /*1650*/  STG.E.128 desc[UR14][R18.64], R8 ;  /* 0x0000000812007986 */ /* 0x0023e8000c101d0e */
.L_x_912:
[----:B------:R-:W-:Y:S05]  /*1660*/  BSYNC.RECONVERGENT B0 ;  /* 0x0000000000007941 */ /* 0x000fea0003800200 */
.L_x_911:
[----:B------:R-:W-:Y:S05]  /*1670*/  @P0 EXIT ;  /* 0x000000000000094d */ /* 0x000fea0003800000 */
[----:B-1----:R-:W-:Y:S01]  /*1680*/  IADD3 R11, P0, PT, R21, 0x20, RZ ;  /* 0x00000020150b7810 */ /* 0x002fe20007f1e0ff */
[----:B------:R-:W1:Y:S01]  /*1690*/  LDCU.64 UR4, c[0x0][0x558] ;  /* 0x0000ab00ff0477ac */ /* 0x000e620008000a00 */
[----:B------:R-:W-:Y:S02]  /*16a0*/  MOV R8, R12 ;  /* 0x0000000c00087202 */ /* 0x000fe40000000f00 */
[----:B------:R-:W-:-:S05]  /*16b0*/  IADD3.X R9, PT, PT, RZ, RZ, RZ, P0, !PT ;  /* 0x000000ffff097210 */ /* 0x000fca00007fe4ff */
[----:B------:R-:W-:Y:S01]  /*16c0*/  IMAD R0, R9, R2, RZ ;  /* 0x0000000209007224 */ /* 0x000fe200078e02ff */
[----:B------:R-:W-:-:S03]  /*16d0*/  MOV R9, R15 ;  /* 0x0000000f00097202 */ /* 0x000fc60000000f00 */
[C---:B------:R-:W-:Y:S02]  /*16e0*/  IMAD R3, R11.reuse, R3, R0 ;  /* 0x000000030b037224 */ /* 0x040fe400078e0200 */
[----:B------:R-:W-:-:S03]  /*16f0*/  IMAD.WIDE.U32 R8, R11, R2, R8 ;  /* 0x000000020b087225 */ /* 0x000fc600078e0008 */
[----:B-1----:R-:W-:Y:S02]  /*1700*/  LEA R2, P0, R8, UR4, 0x1 ;  /* 0x0000000408027c11 */ /* 0x002fe4000f8008ff */
[----:B------:R-:W-:-:S04]  /*1710*/  IADD3 R3, PT, PT, R9, R3, RZ ;  /* 0x0000000309037210 */ /* 0x000fc80007ffe0ff */
[----:B------:R-:W-:-:S05]  /*1720*/  LEA.HI.X R3, R8, UR5, R3, 0x1, P0 ;  /* 0x0000000508037c11 */ /* 0x000fca00080f0c03 */
[----:B0-----:R-:W-:Y:S01]  /*1730*/  STG.E.128 desc[UR14][R2.64], R4 ;  /* 0x0000000402007986 */ /* 0x001fe2000c101d0e */
[----:B------:R-:W-:Y:S05]  /*1740*/  EXIT ;  /* 0x000000000000794d */ /* 0x000fea0003800000 */
.L_x_913:
        /* <DEDUP_REMOVED lines=11> */
.L_x_2767:


//--------------------- .text._ZN5flash44flash_bwd_dq_dk_dv_loop_seqk_parallel_kernelI23Flash_bwd_kernel_traitsILi64ELi64ELi128ELi8ELi2ELi4ELi4ELb1ELb0EN7cutlass10bfloat16_tE19Flash_kernel_traitsILi64ELi64ELi128ELi8ES3_EELb1ELb0ELb0ELb0ELb0ELb1ELb0EEEvNS_16Flash_bwd_paramsE --------------------------
	.section	.text._ZN5flash44flash_bwd_dq_dk_dv_loop_seqk_parallel_kernelI23Flash_bwd_kernel_traitsILi64ELi64ELi128ELi8ELi2ELi4ELi4ELb1ELb0EN7cutlass10bfloat16_tE19Flash_kernel_traitsILi64ELi64ELi128ELi8ES3_EELb1ELb0ELb0ELb0ELb0ELb1ELb0EEEvNS_16Flash_bwd_paramsE,"ax",@progbits
	.align	128
        .global         _ZN5flash44flash_bwd_dq_dk_dv_loop_seqk_parallel_kernelI23Flash_bwd_kernel_traitsILi64ELi64ELi128ELi8ELi2ELi4ELi4ELb1ELb0EN7cutlass10bfloat16_tE19Flash_kernel_traitsILi64ELi64ELi128ELi8ES3_EELb1ELb0ELb0ELb0ELb0ELb1ELb0EEEvNS_16Flash_bwd_paramsE
        .type           _ZN5flash44flash_bwd_dq_dk_dv_loop_seqk_parallel_kernelI23Flash_bwd_kernel_traitsILi64ELi64ELi128ELi8ELi2ELi4ELi4ELb1ELb0EN7cutlass10bfloat16_tE19Flash_kernel_traitsILi64ELi64ELi128ELi8ES3_EELb1ELb0ELb0ELb0ELb0ELb1ELb0EEEvNS_16Flash_bwd_paramsE,@function
        .size           _ZN5flash44flash_bwd_dq_dk_dv_loop_seqk_parallel_kernelI23Flash_bwd_kernel_traitsILi64ELi64ELi128ELi8ELi2ELi4ELi4ELb1ELb0EN7cutlass10bfloat16_tE19Flash_kernel_traitsILi64ELi64ELi128ELi8ES3_EELb1ELb0ELb0ELb0ELb0ELb1ELb0EEEvNS_16Flash_bwd_paramsE,(.L_x_2768 - _ZN5flash44flash_bwd_dq_dk_dv_loop_seqk_parallel_kernelI23Flash_bwd_kernel_traitsILi64ELi64ELi128ELi8ELi2ELi4ELi4ELb1ELb0EN7cutlass10bfloat16_tE19Flash_kernel_traitsILi64ELi64ELi128ELi8ES3_EELb1ELb0ELb0ELb0ELb0ELb1ELb0EEEvNS_16Flash_bwd_paramsE)
        .other          _ZN5flash44flash_bwd_dq_dk_dv_loop_seqk_parallel_kernelI23Flash_bwd_kernel_traitsILi64ELi64ELi128ELi8ELi2ELi4ELi4ELb1ELb0EN7cutlass10bfloat16_tE19Flash_kernel_traitsILi64ELi64ELi128ELi8ES3_EELb1ELb0ELb0ELb0ELb0ELb1ELb0EEEvNS_16Flash_bwd_paramsE,@"STO_CUDA_ENTRY STV_DEFAULT"
_ZN5flash44flash_bwd_dq_dk_dv_loop_seqk_parallel_kernelI23Flash_bwd_kernel_traitsILi64ELi64ELi128ELi8ELi2ELi4ELi4ELb1ELb0EN7cutlass10bfloat16_tE19Flash_kernel_traitsILi64ELi64ELi128ELi8ES3_EELb1ELb0ELb0ELb0ELb0ELb1ELb0EEEvNS_16Flash_bwd_paramsE:
.text._ZN5flash44flash_bwd_dq_dk_dv_loop_seqk_parallel_kernelI23Flash_bwd_kernel_traitsILi64ELi64ELi128ELi8ELi2ELi4ELi4ELb1ELb0EN7cutlass10bfloat16_tE19Flash_kernel_traitsILi64ELi64ELi128ELi8ES3_EELb1ELb0ELb0ELb0ELb0ELb1ELb0EEEvNS_16Flash_bwd_paramsE:
        /* <DEDUP_REMOVED lines=108> */
.L_x_961:
        /* <DEDUP_REMOVED lines=20> */
[----:B------:R3:W2:Y:S04]  /*0800*/  @P4 LDG.E R226, desc[UR20][R10.64] ;  /* 0x000000140ae24981 */ /* 0x0006a8000c1e1900 */
        /* <DEDUP_REMOVED lines=12> */
[----:B---3--:R-:W3:Y:S01]  /*08d0*/  @!P3 LDC R10, c[0x0][0x434] ;  /* 0x00010d00ff0abb82 */ /* 0x008ee20000000800 */
        /* <DEDUP_REMOVED lines=11> */
.L_x_914:
        /* <DEDUP_REMOVED lines=9> */
[----:B------:R-:W1:Y:S01]  /*0a20*/  @!P3 LDC.64 R6, c[0x0][0x398] ;  /* 0x0000e600ff06bb82 */ /* 0x000e620000000a00 */
[----:B------:R-:W-:-:S04]  /*0a30*/  SHF.R.S32.HI R219, RZ, 0x6, R8 ;  /* 0x00000006ffdb7819 */ /* 0x000fc80000011408 */
[----:B------:R-:W-:-:S03]  /*0a40*/  LEA R18, R219, 0xffffffc0, 0x6 ;  /* 0xffffffc0db127811 */ /* 0x000fc600078e30ff */
[----:B------:R-:W2:Y:S01]  /*0a50*/  @P3 LDC.64 R4, c[0x0][0x3b0] ;  /* 0x0000ec00ff043b82 */ /* 0x000ea20000000a00 */
[----:B------:R-:W-:Y:S01]  /*0a60*/  SHF.R.S32.HI R20, RZ, 0x1f, R18 ;  /* 0x0000001fff147819 */ /* 0x000fe20000011412 */
[----:B-1----:R-:W-:-:S04]  /*0a70*/  @!P3 IMAD.WIDE.U32 R14, R183, R6, RZ ;  /* 0x00000006b70eb225 */ /* 0x002fc800078e00ff */
[----:B------:R-:W-:Y:S02]  /*0a80*/  @!P3 IMAD R17, R183, R7, R15 ;  /* 0x00000007b711b224 */ /* 0x000fe400078e020f */
[----:B------:R-:W-:Y:S02]  /*0a90*/  @!P3 IMAD.MOV.U32 R19, RZ, RZ, R14 ;  /* 0x000000ffff13b224 */ /* 0x000fe400078e000e */
[----:B--2---:R-:W-:-:S04]  /*0aa0*/  @P3 IMAD.WIDE.U32 R6, R12, R4, RZ ;  /* 0x000000040c063225 */ /* 0x004fc800078e00ff */
[----:B------:R-:W-:Y:S02]  /*0ab0*/  @P3 IMAD R17, R12, R5, R7 ;  /* 0x000000050c113224 */ /* 0x000fe400078e0207 */
[----:B------:R-:W-:Y:S01]  /*0ac0*/  @P3 IMAD.MOV.U32 R19, RZ, RZ, R6 ;  /* 0x000000ffff133224 */ /* 0x000fe200078e0006 */
        /* <DEDUP_REMOVED lines=13> */
.L_x_916:
[----:B------:R-:W1:Y:S01]  /*0ba0*/  LDCU.64 UR16, c[0x0][0x3b8] ;  /* 0x00007700ff1077ac */ /* 0x000e620008000a00 */
[----:B------:R-:W-:-:S05]  /*0bb0*/  IADD3 R4, PT, PT, R227, R228, RZ ;  /* 0x000000e4e3047210 */ /* 0x000fca0007ffe0ff */
[C---:B-1----:R-:W-:Y:S02]  /*0bc0*/  IMAD R14, R4.reuse, UR17, RZ ;  /* 0x00000011040e7c24 */ /* 0x042fe4000f8e02ff */
[----:B------:R-:W-:-:S05]  /*0bd0*/  IMAD.WIDE.U32 R4, R4, UR16, RZ ;  /* 0x0000001004047c25 */ /* 0x000fca000f8e00ff */
[----:B------:R-:W-:Y:S02]  /*0be0*/  IADD3 R14, PT, PT, R5, R14, RZ ;  /* 0x0000000e050e7210 */ /* 0x000fe40007ffe0ff */
[----:B------:R-:W-:-:S07]  /*0bf0*/  MOV R15, R4 ;  /* 0x00000004000f7202 */ /* 0x000fce0000000f00 */
.L_x_917:
[----:B------:R-:W1:Y:S01]  /*0c00*/  LDC R4, c[0x0][0x3e8] ;  /* 0x0000fa00ff047b82 */ /* 0x000e620000000800 */
[----:B------:R-:W-:Y:S01]  /*0c10*/  USHF.R.S32.HI UR27, URZ, 0x1f, UR22 ;  /* 0x0000001fff1b7899 */ /* 0x000fe20008011416 */
        /* <DEDUP_REMOVED lines=38> */
.L_x_918:
[----:B------:R-:W1:Y:S01]  /*0e80*/  LDCU.64 UR14, c[0x0][0x3c0] ;  /* 0x00007800ff0e77ac */ /* 0x000e620008000a00 */
[----:B------:R-:W-:-:S05]  /*0e90*/  IADD3 R4, PT, PT, R227, R228, RZ ;  /* 0x000000e4e3047210 */ /* 0x000fca0007ffe0ff */
[C---:B-1----:R-:W-:Y:S02]  /*0ea0*/  IMAD R8, R4.reuse, UR15, RZ ;  /* 0x0000000f04087c24 */ /* 0x042fe4000f8e02ff */
[----:B------:R-:W-:-:S05]  /*0eb0*/  IMAD.WIDE.U32 R4, R4, UR14, RZ ;  /* 0x0000000e04047c25 */ /* 0x000fca000f8e00ff */
[----:B------:R-:W-:Y:S02]  /*0ec0*/  IADD3 R8, PT, PT, R5, R8, RZ ;  /* 0x0000000805087210 */ /* 0x000fe40007ffe0ff */
[----:B------:R-:W-:-:S07]  /*0ed0*/  MOV R9, R4 ;  /* 0x0000000400097202 */ /* 0x000fce0000000f00 */
.L_x_919:
[----:B------:R-:W1:Y:S01]  /*0ee0*/  @!P3 LDC.64 R6, c[0x0][0x588] ;  /* 0x00016200ff06bb82 */ /* 0x000e620000000a00 */
[----:B------:R-:W2:Y:S01]  /*0ef0*/  LDCU UR23, c[0x0][0x3e0] ;  /* 0x00007c00ff1777ac */ /* 0x000ea20008000800 */
[----:B------:R-:W2:Y:S06]  /*0f00*/  LDCU UR26, c[0x0][0x44c] ;  /* 0x00008980ff1a77ac */ /* 0x000eac0008000800 */
[----:B------:R-:W3:Y:S01]  /*0f10*/  @P3 LDC.64 R4, c[0x0][0x590] ;  /* 0x00016400ff043b82 */ /* 0x000ee20000000a00 */
[----:B--2---:R-:W-:Y:S01]  /*0f20*/  UIMAD.WIDE UR6, UR23, UR26, URZ ;  /* 0x0000001a170672a5 */ /* 0x004fe2000f8e02ff */
[----:B-1----:R-:W-:-:S04]  /*0f30*/  @!P3 IMAD.WIDE.U32 R28, R183, R6, RZ ;  /* 0x00000006b71cb225 */ /* 0x002fc800078e00ff */
[----:B------:R-:W-:Y:S02]  /*0f40*/  @!P3 IMAD R24, R183, R7, R29 ;  /* 0x00000007b718b224 */ /* 0x000fe400078e021d */
[----:B---3--:R-:W-:-:S04]  /*0f50*/  @P3 IMAD.WIDE.U32 R22, R12, R4, RZ ;  /* 0x000000040c163225 */ /* 0x008fc800078e00ff */
[----:B------:R-:W-:Y:S01]  /*0f60*/  @P3 IMAD R24, R12, R5, R23 ;  /* 0x000000050c183224 */ /* 0x000fe200078e0217 */
[----:B------:R-:W-:Y:S01]  /*0f70*/  @P3 MOV R28, R22 ;  /* 0x00000016001c3202 */ /* 0x000fe20000000f00 */
        /* <DEDUP_REMOVED lines=9> */
[----:B------:R-:W-:Y:S01]  /*1010*/  IMAD R4, R22, UR4, R4 ;  /* 0x0000000416047c24 */ /* 0x000fe2000f8e0204 */
[----:B------:R-:W-:-:S04]  /*1020*/  USHF.R.S32.HI UR4, URZ, 0x1f, UR26 ;  /* 0x0000001fff047899 */ /* 0x000fc8000801141a */
[----:B------:R-:W-:-:S05]  /*1030*/  IADD3 R4, PT, PT, R7, R4, RZ ;  /* 0x0000000407047210 */ /* 0x000fca0007ffe0ff */
[----:B------:R-:W-:Y:S02]  /*1040*/  IMAD R23, R4, UR26, RZ ;  /* 0x0000001a04177c24 */ /* 0x000fe4000f8e02ff */
[----:B------:R-:W-:-:S04]  /*1050*/  IMAD.WIDE.U32 R4, R6, UR26, RZ ;  /* 0x0000001a06047c25 */ /* 0x000fc8000f8e00ff */
[----:B------:R-:W-:Y:S01]  /*1060*/  IMAD R23, R6, UR4, R23 ;  /* 0x0000000406177c24 */ /* 0x000fe2000f8e0217 */
[----:B------:R-:W-:-:S04]  /*1070*/  MOV R27, R4 ;  /* 0x00000004001b7202 */ /* 0x000fc80000000f00 */
[----:B------:R-:W-:Y:S01]  /*1080*/  IADD3 R23, PT, PT, R5, R23, RZ ;  /* 0x0000001705177210 */ /* 0x000fe20007ffe0ff */
[----:B------:R-:W-:Y:S06]  /*1090*/  BRA `(.L_x_921) ;  /* 0x0000000000107947 */ /* 0x000fec0003800000 */
.L_x_920:
[C---:B------:R-:W-:Y:S02]  /*10a0*/  IMAD R23, R12.reuse, UR7, RZ ;  /* 0x000000070c177c24 */ /* 0x040fe4000f8e02ff */
[----:B------:R-:W-:-:S05]  /*10b0*/  IMAD.WIDE.U32 R4, R12, UR6, RZ ;  /* 0x000000060c047c25 */ /* 0x000fca000f8e00ff */
[----:B------:R-:W-:Y:S02]  /*10c0*/  IADD3 R23, PT, PT, R5, R23, RZ ;  /* 0x0000001705177210 */ /* 0x000fe40007ffe0ff */
[----:B------:R-:W-:Y:S02]  /*10d0*/  MOV R27, R4 ;  /* 0x00000004001b7202 */ /* 0x000fe40000000f00 */
.L_x_921:
[----:B------:R-:W1:Y:S01]  /*10e0*/  LDCU.U8 UR4, c[0x0][0x548] ;  /* 0x0000a900ff0477ac */ /* 0x000e620008000000 */
[----:B------:R-:W-:Y:S01]  /*10f0*/  SHF.L.U32 R7, R183, 0x7, RZ ;  /* 0x00000007b7077819 */ /* 0x000fe200000006ff */
[----:B------:R-:W-:Y:S01]  /*1100*/  IMAD R26, R182, UR26, RZ ;  /* 0x0000001ab61a7c24 */ /* 0x000fe2000f8e02ff */
[----:B------:R-:W2:Y:S02]  /*1110*/  LDCU.U8 UR8, c[0x0][0x5f0] ;  /* 0x0000be00ff0877ac */ /* 0x000ea40008000000 */
[----:B------:R-:W-:-:S04]  /*1120*/  SEL R32, R7, RZ, P0 ;  /* 0x000000ff07207207 */ /* 0x000fc80000000000 */
[----:B------:R-:W-:-:S04]  /*1130*/  IADD3 R32, P0, PT, R18, R32, RZ ;  /* 0x0000002012207210 */ /* 0x000fc80007f1e0ff */
[----:B------:R-:W-:Y:S01]  /*1140*/  IADD3.X R21, PT, PT, RZ, R20, RZ, P0, !PT ;  /* 0x00000014ff157210 */ /* 0x000fe200007fe4ff */
[----:B-1----:R-:W-:-:S04]  /*1150*/  UISETP.NE.AND UP0, UPT, UR4, URZ, UPT ;  /* 0x000000ff0400728c */ /* 0x002fc8000bf05270 */
[----:B------:R-:W-:-:S04]  /*1160*/  IMAD R21, R21, UR6, RZ ;  /* 0x0000000615157c24 */ /* 0x000fc8000f8e02ff */
[C---:B------:R-:W-:Y:S02]  /*1170*/  IMAD R21, R32.reuse, UR7, R21 ;  /* 0x0000000720157c24 */ /* 0x040fe4000f8e0215 */
[----:B------:R-:W-:-:S05]  /*1180*/  IMAD.WIDE.U32 R32, R32, UR6, RZ ;  /* 0x0000000620207c25 */ /* 0x000fca000f8e00ff */
        /* <DEDUP_REMOVED lines=9> */
.L_x_922:
[----:B------:R-:W1:Y:S01]  /*1220*/  LDC R16, c[0x0][0x434] ;  /* 0x00010d00ff107b82 */ /* 0x000e620000000800 */
[----:B------:R-:W-:-:S04]  /*1230*/  IMAD R4, R183, UR23, R182 ;  /* 0x00000017b7047c24 */ /* 0x000fc8000f8e02b6 */
[----:B-1----:R-:W-:-:S03]  /*1240*/  IMAD R16, R4, R16, RZ ;  /* 0x0000001004107224 */ /* 0x002fc600078e02ff */
.L_x_923:
        /* <DEDUP_REMOVED lines=12> */
.L_x_924:
[----:B------:R-:W1:Y:S01]  /*1310*/  LDC R25, c[0x0][0x444] ;  /* 0x00011100ff197b82 */ /* 0x000e620000000800 */
[----:B------:R-:W-:-:S04]  /*1320*/  IMAD R4, R183, UR23, R182 ;  /* 0x00000017b7047c24 */ /* 0x000fc8000f8e02b6 */
[----:B-1----:R-:W-:-:S07]  /*1330*/  IMAD R25, R4, R25, RZ ;  /* 0x0000001904197224 */ /* 0x002fce00078e02ff */
.L_x_925:
[----:B------:R-:W1:Y:S01]  /*1340*/  LDC.64 R4, c[0x0][0x3b0] ;  /* 0x0000ec00ff047b82 */ /* 0x000e620000000a00 */
[----:B------:R-:W2:Y:S01]  /*1350*/  LDCU.128 UR4, c[0x0][0x590] ;  /* 0x0000b200ff0477ac */ /* 0x000ea20008000c00 */
[----:B------:R-:W3:Y:S01]  /*1360*/  S2R R12, SR_TID.X ;  /* 0x00000000000c7919 */ /* 0x000ee20000002100 */
[----:B------:R-:W-:Y:S01]  /*1370*/  IADD3 R28, P0, PT, R197, R28, RZ ;  /* 0x0000001cc51c7210 */ /* 0x000fe20007f1e0ff */
[----:B------:R-:W-:Y:S01]  /*1380*/  IMAD.MOV.U32 R34, RZ, RZ, R197 ;  /* 0x000000ffff227224 */ /* 0x000fe200078e00c5 */
[----:B------:R-:W-:Y:S01]  /*1390*/  UIMAD UR26, UR23, UR26, URZ ;  /* 0x0000001a171a72a4 */ /* 0x000fe2000f8e02ff */
[----:B------:R-:W-:Y:S01]  /*13a0*/  IMAD.MOV.U32 R35, RZ, RZ, RZ ;  /* 0x000000ffff237224 */ /* 0x000fe200078e00ff */
[----:B------:R-:W4:Y:S01]  /*13b0*/  LDCU.64 UR12, c[0x0][0x3c8] ;  /* 0x00007900ff0c77ac */ /* 0x000f220008000a00 */
[----:B------:R-:W5:Y:S01]  /*13c0*/  LDC.64 R6, c[0x0][0x5f8] ;  /* 0x00017e00ff067b82 */ /* 0x000f620000000a00 */
[----:B------:R-:W-:Y:S01]  /*13d0*/  IMAD.X R29, RZ, RZ, R24, P0 ;  /* 0x000000ffff1d7224 */ /* 0x000fe200000e0618 */
[--C-:B------:R-:W-:Y:S01]  /*13e0*/  IADD3 R24, P1, P0, R32, R27, R26.reuse ;  /* 0x0000001b20187210 */ /* 0x100fe2000783e01a */
[----:B------:R-:W-:Y:S01]  /*13f0*/  USHF.L.U32 UR28, UR26, 0x6, URZ ;  /* 0x000000061a1c7899 */ /* 0x000fe200080006ff */
[----:B------:R-:W-:Y:S01]  /*1400*/  SHF.R.S32.HI R26, RZ, 0x1f, R26 ;  /* 0x0000001fff1a7819 */ /* 0x000fe2000001141a */
[----:B------:R-:W4:Y:S01]  /*1410*/  LDCU.64 UR10, c[0x0][0x380] ;  /* 0x00007000ff0a77ac */ /* 0x000f220008000a00 */
[----:B------:R-:W-:Y:S01]  /*1420*/  ISETP.GT.AND P4, PT, R10, RZ, PT ;  /* 0x000000ff0a00720c */ /* 0x000fe20003f84270 */
[C---:B------:R-:W-:Y:S01]  /*1430*/  IMAD R25, R22.reuse, 0x40, R25 ;  /* 0x0000004016197824 */ /* 0x040fe200078e0219 */
[----:B------:R-:W-:Y:S01]  /*1440*/  IADD3.X R21, PT, PT, R21, R23, R26, P1, P0 ;  /* 0x0000001715157210 */ /* 0x000fe20000fe041a */
[----:B------:R-:W-:Y:S01]  /*1450*/  IMAD R236, R22, 0x40, R16 ;  /* 0x0000004016ec7824 */ /* 0x000fe200078e0210 */
[----:B------:R-:W-:Y:S01]  /*1460*/  ISETP.NE.AND P1, PT, RZ, UR8, PT ;  /* 0x00000008ff007c0c */ /* 0x000fe2000bf25270 */
[----:B--2---:R-:W-:Y:S01]  /*1470*/  IMAD R30, R20, UR4, RZ ;  /* 0x00000004141e7c24 */ /* 0x004fe2000f8e02ff */
[----:B------:R-:W2:Y:S01]  /*1480*/  LDCU.64 UR8, c[0x0][0x550] ;  /* 0x0000aa00ff0877ac */ /* 0x000ea20008000a00 */
[----:B------:R-:W-:Y:S01]  /*1490*/  IMAD.WIDE.U32 R28, R18, UR4, R28 ;  /* 0x00000004121c7c25 */ /* 0x000fe2000f8e001c */
[----:B------:R-:W-:Y:S01]  /*14a0*/  BSSY.RECONVERGENT B1, `(.L_x_915) ;  /* 0x0000654000017945 */ /* 0x000fe20003800200 */
[----:B-1----:R-:W-:-:S02]  /*14b0*/  SHF.L.U64.HI R23, R4, 0x5, R5 ;  /* 0x0000000504177819 */ /* 0x002fc40000010205 */
[----:B------:R-:W-:Y:S02]  /*14c0*/  IMAD R27, R18, UR5, R30 ;  /* 0x00000005121b7c24 */ /* 0x000fe4000f8e021e */
[-C--:B------:R-:W-:Y:S02]  /*14d0*/  IMAD R20, R20, R4.reuse, RZ ;  /* 0x0000000414147224 */ /* 0x080fe400078e02ff */
[C---:B------:R-:W-:Y:S01]  /*14e0*/  IMAD.WIDE.U32 R30, R18.reuse, R4, R34 ;  /* 0x00000004121e7225 */ /* 0x040fe200078e0022 */
[----:B------:R-:W-:Y:S02]  /*14f0*/  IADD3 R29, PT, PT, R29, R27, RZ ;  /* 0x0000001b1d1d7210 */ /* 0x000fe40007ffe0ff */
[----:B------:R-:W1:Y:S01]  /*1500*/  LDC.64 R26, c[0x0][0x5e8] ;  /* 0x00017a00ff1a7b82 */ /* 0x000e620000000a00 */
[----:B------:R-:W-:Y:S01]  /*1510*/  IMAD R20, R18, R5, R20 ;  /* 0x0000000512147224 */ /* 0x000fe200078e0214 */
[----:B------:R-:W-:Y:S01]  /*1520*/  IADD3 R18, P2, PT, R19, R30, RZ ;  /* 0x0000001e13127210 */ /* 0x000fe20007f5e0ff */
[----:B------:R-:W-:Y:S01]  /*1530*/  IMAD.WIDE.U32 R28, R182, UR6, R28 ;  /* 0x00000006b61c7c25 */ /* 0x000fe2000f8e001c */
[----:B---3--:R-:W-:-:S02]  /*1540*/  LOP3.LUT R232, R12, 0x1f, RZ, 0xc0, !PT ;  /* 0x0000001f0ce87812 */ /* 0x008fc400078ec0ff */
[----:B------:R-:W-:Y:S01]  /*1550*/  IADD3.X R19, PT, PT, R17, R31, R20, P2, !PT ;  /* 0x0000001f11137210 */ /* 0x000fe200017fe414 */
[----:B-----5:R-:W-:-:S04]  /*1560*/  IMAD.WIDE.U32 R30, R6, UR18, RZ ;  /* 0x00000012061e7c25 */ /* 0x020fc8000f8e00ff */
[----:B------:R-:W-:Y:S01]  /*1570*/  IMAD R17, R187, UR26, R232 ;  /* 0x0000001abb117c24 */ /* 0x000fe2000f8e02e8 */
[----:B------:R-:W-:Y:S01]  /*1580*/  SEL R6, R30, RZ, P1 ;  /* 0x000000ff1e067207 */ /* 0x000fe20000800000 */
[----:B------:R-:W-:Y:S02]  /*1590*/  IMAD R7, R7, UR18, R31 ;  /* 0x0000001207077c24 */ /* 0x000fe4000f8e021f */
[C---:B------:R-:W-:Y:S01]  /*15a0*/  IMAD R29, R182.reuse, UR7, R29 ;  /* 0x00000007b61d7c24 */ /* 0x040fe2000f8e021d */
[----:B------:R-:W-:Y:S01]  /*15b0*/  IADD3 R6, P2, P0, R17, R24, R6 ;  /* 0x0000001811067210 */ /* 0x000fe2000785e006 */
[----:B------:R-:W3:Y:S01]  /*15c0*/  LDCU.64 UR6, c[0x0][0x570] ;  /* 0x0000ae00ff0677ac */ /* 0x000ee20008000a00 */
[----:B------:R-:W-:Y:S01]  /*15d0*/  SHF.R.S32.HI R17, RZ, 0x1f, R17 ;  /* 0x0000001fff117819 */ /* 0x000fe20000011411 */
[----:B----4-:R-:W-:Y:S01]  /*15e0*/  IMAD.WIDE.U32 R30, R182, UR12, R18 ;  /* 0x0000000cb61e7c25 */ /* 0x010fe2000f8e0012 */
[----:B------:R-:W-:Y:S01]  /*15f0*/  SEL R7, R7, RZ, P1 ;  /* 0x000000ff07077207 */ /* 0x000fe20000800000 */
[----:B------:R-:W-:Y:S01]  /*1600*/  USHF.L.U64.HI UR12, UR4, 0x5, UR5 ;  /* 0x00000005040c7899 */ /* 0x000fe20008010205 */
[----:B------:R-:W-:Y:S01]  /*1610*/  SHF.L.U32 R24, R4, 0x5, RZ ;  /* 0x0000000504187819 */ /* 0x000fe200000006ff */
[----:B------:R-:W-:Y:S01]  /*1620*/  IMAD.U32 R18, RZ, RZ, UR28 ;  /* 0x0000001cff127e24 */ /* 0x000fe2000f8e00ff */
[----:B------:R-:W-:Y:S01]  /*1630*/  IADD3.X R21, PT, PT, R17, R21, R7, P2, P0 ;  /* 0x0000001511157210 */ /* 0x000fe200017e0407 */
[----:B------:R-:W-:Y:S01]  /*1640*/  IMAD R31, R182, UR13, R31 ;  /* 0x0000000db61f7c24 */ /* 0x000fe2000f8e021f */
[----:B------:R-:W-:Y:S01]  /*1650*/  IADD3 R17, P0, PT, R6, UR28, RZ ;  /* 0x0000001c06117c10 */ /* 0x000fe2000ff1e0ff */
[C---:B------:R-:W-:Y:S01]  /*1660*/  IMAD.WIDE.U32 R28, R189.reuse, UR4, R28 ;  /* 0x00000004bd1c7c25 */ /* 0x040fe2000f8e001c */
[----:B------:R-:W4:Y:S02]  /*1670*/  LDC.64 R6, c[0x0][0x420] ;  /* 0x00010800ff067b82 */ /* 0x000f240000000a00 */
[----:B------:R-:W-:Y:S01]  /*1680*/  LEA.HI.X.SX32 R18, R18, R21, 0x1, P0 ;  /* 0x0000001512127211 */ /* 0x000fe200000f0eff */
[----:B------:R-:W-:Y:S01]  /*1690*/  IMAD.WIDE.U32 R20, R189, R4, R30 ;  /* 0x00000004bd147225 */ /* 0x000fe200078e001e */
[----:B--2---:R-:W-:-:S03]  /*16a0*/  LEA R209, P2, R28, UR8, 0x1 ;  /* 0x000000081cd17c11 */ /* 0x004fc6000f8408ff */
[C---:B------:R-:W-:Y:S01]  /*16b0*/  IMAD R206, R189.reuse, R5, R21 ;  /* 0x00000005bdce7224 */ /* 0x040fe200078e0215 */
[C---:B------:R-:W-:Y:S01]  /*16c0*/  LEA R207, P3, R20.reuse, UR10, 0x1 ;  /* 0x0000000a14cf7c11 */ /* 0x040fe2000f8608ff */
[----:B------:R-:W-:Y:S01]  /*16d0*/  IMAD R208, R189, UR5, R29 ;  /* 0x00000005bdd07c24 */ /* 0x000fe2000f8e021d */
[----:B---3--:R-:W-:Y:S01]  /*16e0*/  LEA R234, P0, R17, UR6, 0x2 ;  /* 0x0000000611ea7c11 */ /* 0x008fe2000f8010ff */
[----:B-1----:R-:W-:Y:S01]  /*16f0*/  IMAD.WIDE R26, R25, 0x4, R26 ;  /* 0x00000004191a7825 */ /* 0x002fe200078e021a */
[----:B------:R-:W-:Y:S01]  /*1700*/  LEA.HI.X R206, R20, UR11, R206, 0x1, P3 ;  /* 0x0000000b14ce7c11 */ /* 0x000fe200098f0cce */
[----:B------:R-:W-:Y:S01]  /*1710*/  USHF.L.U32 UR6, UR4, 0x5, URZ ;  /* 0x0000000504067899 */ /* 0x000fe200080006ff */
[----:B------:R-:W-:Y:S01]  /*1720*/  LEA.HI.X R208, R28, UR9, R208, 0x1, P2 ;  /* 0x000000091cd07c11 */ /* 0x000fe200090f0cd0 */
[----:B------:R-:W-:Y:S01]  /*1730*/  IMAD.MOV.U32 R203, RZ, RZ, R27 ;  /* 0x000000ffffcb7224 */ /* 0x000fe200078e001b */
[----:B------:R-:W-:Y:S02]  /*1740*/  LEA.HI.X R235, R17, UR7, R18, 0x2, P0 ;  /* 0x0000000711eb7c11 */ /* 0x000fe400080f1412 */
[----:B------:R-:W-:-:S02]  /*1750*/  IADD3 R16, P3, PT, R189, 0x60, RZ ;  /* 0x00000060bd107810 */ /* 0x000fc40007f7e0ff */
[C---:B------:R-:W-:Y:S02]  /*1760*/  IADD3 R17, P2, PT, R189.reuse, 0x40, RZ ;  /* 0x00000040bd117810 */ /* 0x040fe40007f5e0ff */
[----:B------:R-:W-:Y:S01]  /*1770*/  IADD3 R18, P0, PT, R189, 0x20, RZ ;  /* 0x00000020bd127810 */ /* 0x000fe20007f1e0ff */
[----:B------:R-:W-:Y:S01]  /*1780*/  IMAD.X R19, RZ, RZ, RZ, P3 ;  /* 0x000000ffff137224 */ /* 0x000fe200018e06ff */
[----:B------:R-:W-:Y:S01]  /*1790*/  MOV R204, R26 ;  /* 0x0000001a00cc7202 */ /* 0x000fe20000000f00 */
[----:B----4-:R-:W-:Y:S01]  /*17a0*/  IMAD.WIDE R236, R236, 0x4, R6 ;  /* 0x00000004ecec7825 */ /* 0x010fe200078e0206 */
[----:B------:R-:W-:-:S03]  /*17b0*/  IADD3.X R21, PT, PT, RZ, RZ, RZ, P0, !PT ;  /* 0x000000ffff157210 */ /* 0x000fc600007fe4ff */
[----:B------:R-:W-:Y:S01]  /*17c0*/  IMAD.X R20, RZ, RZ, RZ, P2 ;  /* 0x000000ffff147224 */ /* 0x000fe200010e06ff */
[----:B------:R-:W-:Y:S06]  /*17d0*/  @P4 BRA `(.L_x_926) ;  /* 0x0000000800484947 */ /* 0x000fec0003800000 */
        /* <DEDUP_REMOVED lines=12> */
.L_x_927:
[----:B------:R-:W1:Y:S01]  /*18a0*/  LDCU.64 UR8, c[0x0][0x5c0] ;  /* 0x0000b800ff0877ac */ /* 0x000e620008000a00 */
[----:B------:R-:W-:-:S05]  /*18b0*/  IADD3 R4, PT, PT, R227, R228, RZ ;  /* 0x000000e4e3047210 */ /* 0x000fca0007ffe0ff */
[C---:B-1----:R-:W-:Y:S02]  /*18c0*/  IMAD R6, R4.reuse, UR9, RZ ;  /* 0x0000000904067c24 */ /* 0x042fe4000f8e02ff */
[----:B------:R-:W-:-:S05]  /*18d0*/  IMAD.WIDE.U32 R4, R4, UR8, RZ ;  /* 0x0000000804047c25 */ /* 0x000fca000f8e00ff */
[----:B------:R-:W-:Y:S02]  /*18e0*/  IADD3 R6, PT, PT, R5, R6, RZ ;  /* 0x0000000605067210 */ /* 0x000fe40007ffe0ff */
.L_x_928:
        /* <DEDUP_REMOVED lines=11> */
.L_x_929:
[----:B------:R-:W1:Y:S01]  /*19a0*/  LDCU.64 UR6, c[0x0][0x5c8] ;  /* 0x0000b900ff0677ac */ /* 0x000e620008000a00 */
[----:B------:R-:W-:-:S05]  /*19b0*/  IADD3 R227, PT, PT, R227, R228, RZ ;  /* 0x000000e4e3e37210 */ /* 0x000fca0007ffe0ff */
[C---:B-1----:R-:W-:Y:S02]  /*19c0*/  IMAD R7, R227.reuse, UR7, RZ ;  /* 0x00000007e3077c24 */ /* 0x042fe4000f8e02ff */
[----:B------:R-:W-:-:S05]  /*19d0*/  IMAD.WIDE.U32 R8, R227, UR6, RZ ;  /* 0x00000006e3087c25 */ /* 0x000fca000f8e00ff */
[----:B------:R-:W-:Y:S02]  /*19e0*/  IADD3 R7, PT, PT, R9, R7, RZ ;  /* 0x0000000709077210 */ /* 0x000fe40007ffe0ff */
.L_x_930:
[----:B------:R-:W-:Y:S01]  /*19f0*/  VIADD R226, R226, -UR22 ;  /* 0x80000016e2e27c36 */ /* 0x000fe20008000000 */
[----:B------:R-:W1:Y:S01]  /*1a00*/  LDCU.64 UR4, c[0x0][0x5d8] ;  /* 0x0000bb00ff0477ac */ /* 0x000e620008000a00 */
[----:B------:R-:W-:Y:S01]  /*1a10*/  IMAD.U32 R5, RZ, RZ, UR8 ;  /* 0x00000008ff057e24 */ /* 0x000fe2000f8e00ff */
[----:B------:R-:W-:Y:S02]  /*1a20*/  BSSY.RECONVERGENT B0, `(.L_x_931) ;  /* 0x000001f000007945 */ /* 0x000fe40003800200 */
[-C--:B------:R-:W-:Y:S01]  /*1a30*/  ISETP.GE.AND P4, PT, R189, R226.reuse, PT ;  /* 0x000000e2bd00720c */ /* 0x080fe20003f86270 */
[----:B------:R-:W-:Y:S01]  /*1a40*/  UIMAD UR10, UR27, UR8, URZ ;  /* 0x000000081b0a72a4 */ /* 0x000fe2000f8e02ff */
[----:B------:R-:W-:Y:S01]  /*1a50*/  IMAD.WIDE.U32 R10, R5, UR22, R34 ;  /* 0x00000016050a7c25 */ /* 0x000fe2000f8e0022 */
[-C--:B------:R-:W-:Y:S02]  /*1a60*/  ISETP.GE.AND P3, PT, R194, R226.reuse, PT ;  /* 0x000000e2c200720c */ /* 0x080fe40003f66270 */
[----:B------:R-:W-:Y:S01]  /*1a70*/  UIMAD UR10, UR22, UR9, UR10 ;  /* 0x00000009160a72a4 */ /* 0x000fe2000f8e020a */
[----:B------:R-:W-:-:S02]  /*1a80*/  ISETP.GE.AND P2, PT, R193, R226, PT ;  /* 0x000000e2c100720c */ /* 0x000fc40003f46270 */
[----:B------:R-:W-:Y:S02]  /*1a90*/  IADD3 R10, P0, PT, R4, R10, RZ ;  /* 0x0000000a040a7210 */ /* 0x000fe40007f1e0ff */
[----:B------:R-:W-:Y:S02]  /*1aa0*/  ISETP.GE.AND P1, PT, R192, R226, PT ;  /* 0x000000e2c000720c */ /* 0x000fe40003f26270 */
[----:B------:R-:W-:Y:S01]  /*1ab0*/  IADD3.X R11, PT, PT, R6, UR10, R11, P0, !PT ;  /* 0x0000000a060b7c10 */ /* 0x000fe200087fe40b */
[----:B------:R-:W2:Y:S02]  /*1ac0*/  @!P4 LDC.64 R4, c[0x0][0x560] ;  /* 0x00015800ff04cb82 */ /* 0x000ea40000000a00 */
[----:B-1----:R-:W-:-:S04]  /*1ad0*/  IMAD.WIDE.U32 R10, R182, UR4, R10 ;  /* 0x00000004b60a7c25 */ /* 0x002fc8000f8e000a */
[----:B------:R-:W-:Y:S01]  /*1ae0*/  IMAD R13, R182, UR5, R11 ;  /* 0x00000005b60d7c24 */ /* 0x000fe2000f8e020b */
[----:B------:R-:W-:-:S05]  /*1af0*/  @!P4 MOV R12, R10 ;  /* 0x0000000a000cc202 */ /* 0x000fca0000000f00 */
[----:B------:R-:W-:-:S04]  /*1b00*/  @!P4 IMAD.WIDE.U32 R22, R189, UR8, R12 ;  /* 0x00000008bd16cc25 */ /* 0x000fc8000f8e000c */
[----:B------:R-:W-:Y:S01]  /*1b10*/  @!P4 IMAD R6, R189, UR9, R23 ;  /* 0x00000009bd06cc24 */ /* 0x000fe2000f8e0217 */
[----:B--2---:R-:W-:Y:S01]  /*1b20*/  @!P4 LEA R14, P0, R22, R4, 0x1 ;  /* 0x00000004160ec211 */ /* 0x004fe200078008ff */
[----:B------:R-:W-:-:S03]  /*1b30*/  IMAD.U32 R4, RZ, RZ, UR6 ;  /* 0x00000006ff047e24 */ /* 0x000fc6000f8e00ff */
        /* <DEDUP_REMOVED lines=13> */
.L_x_932:
[----:B------:R-:W-:Y:S05]  /*1c10*/  BSYNC.RECONVERGENT B0 ;  /* 0x0000000000007941 */ /* 0x000fea0003800200 */
.L_x_931:
        /* <DEDUP_REMOVED lines=12> */
.L_x_934:
[----:B------:R-:W-:Y:S05]  /*1ce0*/  BSYNC.RECONVERGENT B0 ;  /* 0x0000000000007941 */ /* 0x000fea0003800200 */
.L_x_933:
[----:B------:R-:W-:Y:S04]  /*1cf0*/  BSSY.RECONVERGENT B0, `(.L_x_935) ;  /* 0x000000b000007945 */ /* 0x000fe80003800200 */
[----:B------:R-:W-:Y:S05]  /*1d00*/  @P1 BRA `(.L_x_936) ;  /* 0x0000000000241947 */ /* 0x000fea0003800000 */
[----:B------:R-:W4:Y:S01]  /*1d10*/  LDCU.64 UR4, c[0x0][0x560] ;  /* 0x0000ac00ff0477ac */ /* 0x000f220008000a00 */
[----:B------:R-:W-:Y:S01]  /*1d20*/  MOV R11, R13 ;  /* 0x0000000d000b7202 */ /* 0x000fe20000000f00 */
[----:B------:R-:W-:Y:S02]  /*1d30*/  IMAD R5, R19, UR8, RZ ;  /* 0x0000000813057c24 */ /* 0x000fe4000f8e02ff */
[----:B------:R-:W-:-:S04]  /*1d40*/  IMAD.WIDE.U32 R10, R16, UR8, R10 ;  /* 0x00000008100a7c25 */ /* 0x000fc8000f8e000a */
[----:B------:R-:W-:-:S05]  /*1d50*/  IMAD R5, R16, UR9, R5 ;  /* 0x0000000910057c24 */ /* 0x000fca000f8e0205 */
[----:B------:R-:W-:Y:S02]  /*1d60*/  IADD3 R5, PT, PT, R11, R5, RZ ;  /* 0x000000050b057210 */ /* 0x000fe40007ffe0ff */
[----:B----4-:R-:W-:-:S04]  /*1d70*/  LEA R12, P0, R10, UR4, 0x1 ;  /* 0x000000040a0c7c11 */ /* 0x010fc8000f8008ff */
[----:B------:R-:W-:-:S05]  /*1d80*/  LEA.HI.X R13, R10, UR5, R5, 0x1, P0 ;  /* 0x000000050a0d7c11 */ /* 0x000fca00080f0c05 */
[----:B------:R4:W-:Y:S04]  /*1d90*/  STG.E.128 desc[UR20][R12.64], RZ ;  /* 0x000000ff0c007986 */ /* 0x0009e8000c101d14 */
.L_x_936:
[----:B------:R-:W-:Y:S05]  /*1da0*/  BSYNC.RECONVERGENT B0 ;  /* 0x0000000000007941 */ /* 0x000fea0003800200 */
.L_x_935:
[----:B------:R-:W5:Y:S01]  /*1db0*/  LDCU.64 UR4, c[0x0][0x5e0] ;  /* 0x0000bc00ff0477ac */ /* 0x000f620008000a00 */
[----:B------:R-:W-:Y:S01]  /*1dc0*/  IMAD.WIDE.U32 R10, R4, UR22, R34 ;  /* 0x00000016040a7c25 */ /* 0x000fe2000f8e0022 */
[----:B------:R-:W-:Y:S01]  /*1dd0*/  BSSY.RECONVERGENT B0, `(.L_x_937) ;  /* 0x0000019000007945 */ /* 0x000fe20003800200 */
[----:B------:R-:W1:Y:S01]  /*1de0*/  @!P4 LDC.64 R4, c[0x0][0x568] ;  /* 0x00015a00ff04cb82 */ /* 0x000e620000000a00 */
[----:B------:R-:W-:Y:S01]  /*1df0*/  UIMAD UR27, UR27, UR6, URZ ;  /* 0x000000061b1b72a4 */ /* 0x000fe2000f8e02ff */
[----:B------:R-:W-:-:S03]  /*1e00*/  IADD3 R8, P0, PT, R8, R10, RZ ;  /* 0x0000000a08087210 */ /* 0x000fc60007f1e0ff */
[----:B------:R-:W-:-:S06]  /*1e10*/  UIMAD UR27, UR22, UR7, UR27 ;  /* 0x00000007161b72a4 */ /* 0x000fcc000f8e021b */
[----:B------:R-:W-:-:S03]  /*1e20*/  IADD3.X R9, PT, PT, R7, UR27, R11, P0, !PT ;  /* 0x0000001b07097c10 */ /* 0x000fc600087fe40b */
        /* <DEDUP_REMOVED lines=19> */
.L_x_938:
[----:B------:R-:W-:Y:S05]  /*1f60*/  BSYNC.RECONVERGENT B0 ;  /* 0x0000000000007941 */ /* 0x000fea0003800200 */
.L_x_937:
        /* <DEDUP_REMOVED lines=12> */
.L_x_940:
[----:B------:R-:W-:Y:S05]  /*2030*/  BSYNC.RECONVERGENT B0 ;  /* 0x0000000000007941 */ /* 0x000fea0003800200 */
.L_x_939:
        /* <DEDUP_REMOVED lines=12> */
.L_x_926:
[----:B------:R-:W-:Y:S01]  /*2100*/  VIADD R200, R226, -UR22 ;  /* 0x80000016e2c87c36 */ /* 0x000fe20008000000 */
[----:B------:R-:W1:Y:S01]  /*2110*/  LDCU.64 UR4, c[0x0][0x3d8] ;  /* 0x00007b00ff0477ac */ /* 0x000e620008000a00 */
[----:B------:R-:W-:Y:S02]  /*2120*/  IMAD.U32 R4, RZ, RZ, UR14 ;  /* 0x0000000eff047e24 */ /* 0x000fe4000f8e00ff */
[----:B------:R-:W-:Y:S01]  /*2130*/  IMAD.U32 R30, RZ, RZ, UR16 ;  /* 0x00000010ff1e7e24 */ /* 0x000fe2000f8e00ff */
[-C--:B------:R-:W-:Y:S01]  /*2140*/  ISETP.GE.AND P6, PT, R189, R200.reuse, PT ;  /* 0x000000c8bd00720c */ /* 0x080fe20003fc6270 */
[----:B------:R-:W-:Y:S01]  /*2150*/  UIMAD UR7, UR27, UR14, URZ ;  /* 0x0000000e1b0772a4 */ /* 0x000fe2000f8e02ff */
[----:B------:R-:W-:Y:S01]  /*2160*/  IMAD.WIDE.U32 R6, R4, UR22, R34 ;  /* 0x0000001604067c25 */ /* 0x000fe2000f8e0022 */
[----:B------:R-:W-:-:S03]  /*2170*/  ISETP.GE.AND P5, PT, R194, R200, PT ;  /* 0x000000c8c200720c */ /* 0x000fc60003fa6270 */
[----:B------:R-:W-:Y:S01]  /*2180*/  IMAD.MOV.U32 R223, RZ, RZ, 0x7f800000 ;  /* 0x7f800000ffdf7424 */ /* 0x000fe200078e00ff */
[----:B------:R-:W-:Y:S01]  /*2190*/  UIMAD UR7, UR22, UR15, UR7 ;  /* 0x0000000f160772a4 */ /* 0x000fe2000f8e0207 */
[----:B------:R-:W-:Y:S01]  /*21a0*/  IADD3 R28, P0, PT, R9, R6, RZ ;  /* 0x00000006091c7210 */ /* 0x000fe20007f1e0ff */
[----:B------:R-:W-:Y:S01]  /*21b0*/  IMAD.WIDE.U32 R30, R30, UR22, R34 ;  /* 0x000000161e1e7c25 */ /* 0x000fe2000f8e0022 */
[----:B------:R-:W-:-:S03]  /*21c0*/  ISETP.GE.AND P4, PT, R193, R200, PT ;  /* 0x000000c8c100720c */ /* 0x000fc60003f86270 */
[----:B------:R-:W-:Y:S01]  /*21d0*/  IMAD.MOV.U32 R222, RZ, RZ, 0x7f800000 ;  /* 0x7f800000ffde7424 */ /* 0x000fe200078e00ff */
[----:B------:R-:W2:Y:S01]  /*21e0*/  @!P6 LDC.64 R4, c[0x0][0x390] ;  /* 0x0000e400ff04eb82 */ /* 0x000ea20000000a00 */
[----:B------:R-:W-:Y:S01]  /*21f0*/  IADD3.X R29, PT, PT, R8, UR7, R7, P0, !PT ;  /* 0x00000007081d7c10 */ /* 0x000fe200087fe407 */
[----:B-1----:R-:W-:Y:S01]  /*2200*/  IMAD R26, R11, UR4, RZ ;  /* 0x000000040b1a7c24 */ /* 0x002fe2000f8e02ff */
[----:B------:R-:W-:Y:S01]  /*2210*/  ISETP.GE.AND P3, PT, R192, R200, PT ;  /* 0x000000c8c000720c */ /* 0x000fe20003f66270 */
[----:B------:R-:W-:Y:S01]  /*2220*/  UIMAD UR7, UR27, UR16, URZ ;  /* 0x000000101b0772a4 */ /* 0x000fe2000f8e02ff */
[----:B------:R-:W-:Y:S01]  /*2230*/  IMAD.MOV.U32 R221, RZ, RZ, 0x7f800000 ;  /* 0x7f800000ffdd7424 */ /* 0x000fe200078e00ff */
[----:B------:R-:W1:Y:S01]  /*2240*/  LDCU UR8, c[0x0][0x590] ;  /* 0x0000b200ff0877ac */ /* 0x000e620008000800 */
[C---:B------:R-:W-:Y:S01]  /*2250*/  IMAD R26, R13.reuse, UR5, R26 ;  /* 0x000000050d1a7c24 */ /* 0x040fe2000f8e021a */
[----:B------:R-:W3:Y:S01]  /*2260*/  @!P5 LDC.64 R8, c[0x0][0x390] ;  /* 0x0000e400ff08db82 */ /* 0x000ee20000000a00 */
[----:B------:R-:W-:Y:S01]  /*2270*/  IMAD.WIDE.U32 R28, R13, UR4, R28 ;  /* 0x000000040d1c7c25 */ /* 0x000fe2000f8e001c */
[----:B------:R-:W4:Y:S03]  /*2280*/  LDCU.64 UR4, c[0x0][0x3d0] ;  /* 0x00007a00ff0477ac */ /* 0x000f260008000a00 */
[----:B------:R-:W-:Y:S01]  /*2290*/  IMAD.IADD R27, R29, 0x1, R26 ;  /* 0x000000011d1b7824 */ /* 0x000fe200078e021a */
[----:B------:R-:W-:Y:S01]  /*22a0*/  UIMAD UR7, UR22, UR17, UR7 ;  /* 0x00000011160772a4 */ /* 0x000fe2000f8e0207 */
[--C-:B------:R-:W-:Y:S01]  /*22b0*/  @!P6 IMAD.MOV.U32 R26, RZ, RZ, R28.reuse ;  /* 0x000000ffff1ae224 */ /* 0x100fe200078e001c */
[----:B------:R-:W1:Y:S01]  /*22c0*/  @!P4 LDC.64 R6, c[0x0][0x390] ;  /* 0x0000e400ff06cb82 */ /* 0x000e620000000a00 */
[----:B------:R-:W-:-:S02]  /*22d0*/  @!P5 IMAD.MOV.U32 R34, RZ, RZ, R28 ;  /* 0x000000ffff22d224 */ /* 0x000fc400078e001c */
[----:B------:R-:W-:-:S04]  /*22e0*/  @!P6 IMAD.WIDE.U32 R36, R189, UR14, R26 ;  /* 0x0000000ebd24ec25 */ /* 0x000fc8000f8e001a */
[----:B------:R-:W-:Y:S01]  /*22f0*/  @!P6 IMAD R25, R189, UR15, R37 ;  /* 0x0000000fbd19ec24 */ /* 0x000fe2000f8e0225 */
[C---:B--2---:R-:W-:Y:S01]  /*2300*/  @!P6 LEA R32, P0, R36.reuse, R4, 0x1 ;  /* 0x000000042420e211 */ /* 0x044fe200078008ff */
[----:B------:R-:W-:Y:S02]  /*2310*/  @!P5 IMAD R26, R21, UR14, RZ ;  /* 0x0000000e151adc24 */ /* 0x000fe4000f8e02ff */
[----:B------:R-:W-:Y:S01]  /*2320*/  IMAD.MOV.U32 R220, RZ, RZ, 0x7f800000 ;  /* 0x7f800000ffdc7424 */ /* 0x000fe200078e00ff */
[----:B------:R-:W-:Y:S01]  /*2330*/  @!P6 LEA.HI.X R33, R36, R5, R25, 0x1, P0 ;  /* 0x000000052421e211 */ /* 0x000fe200000f0c19 */
[----:B------:R-:W-:Y:S01]  /*2340*/  @!P5 IMAD.MOV.U32 R35, RZ, RZ, R27 ;  /* 0x000000ffff23d224 */ /* 0x000fe200078e001b */
[----:B------:R-:W2:Y:S01]  /*2350*/  @!P3 LDC.64 R4, c[0x0][0x390] ;  /* 0x0000e400ff04bb82 */ /* 0x000ea20000000a00 */
[C---:B------:R-:W-:Y:S01]  /*2360*/  @!P5 IMAD R26, R18.reuse, UR15, R26 ;  /* 0x0000000f121adc24 */ /* 0x040fe2000f8e021a */
[----:B------:R-:W-:Y:S01]  /*2370*/  IADD3 R30, P0, PT, R15, R30, RZ ;  /* 0x0000001e0f1e7210 */ /* 0x000fe20007f1e0ff */
[----:B------:R-:W-:-:S05]  /*2380*/  @!P5 IMAD.WIDE.U32 R34, R18, UR14, R34 ;  /* 0x0000000e1222dc25 */ /* 0x000fca000f8e0022 */
[----:B------:R-:W-:Y:S01]  /*2390*/  @P1 BAR.SYNC.DEFER_BLOCKING 0x0 ;  /* 0x0000000000001b1d */ /* 0x000fe20000010000 */
[----:B------:R-:W-:Y:S01]  /*23a0*/  IADD3.X R31, PT, PT, R14, UR7, R31, P0, !PT ;  /* 0x000000070e1f7c10 */ /* 0x000fe200087fe41f */
[----:B------:R-:W-:Y:S01]  /*23b0*/  @!P5 IMAD.IADD R26, R35, 0x1, R26 ;  /* 0x00000001231ad824 */ /* 0x000fe200078e021a */
[----:B---3--:R-:W-:Y:S01]  /*23c0*/  @!P5 LEA R38, P2, R34, R8, 0x1 ;  /* 0x000000082226d211 */ /* 0x008fe200078408ff */
[----:B------:R-:W-:-:S04]  /*23d0*/  @!P4 IMAD R25, R20, UR14, RZ ;  /* 0x0000000e1419cc24 */ /* 0x000fc8000f8e02ff */
[----:B------:R-:W3:Y:S01]  /*23e0*/  LDC R198, c[0x0][0x44c] ;  /* 0x00011300ffc67b82 */ /* 0x000ee20000000800 */
[----:B------:R-:W-:Y:S01]  /*23f0*/  @!P4 IMAD.MOV.U32 R36, RZ, RZ, R28 ;  /* 0x000000ffff24c224 */ /* 0x000fe200078e001c */
[----:B------:R-:W-:Y:S01]  /*2400*/  @!P5 LEA.HI.X R39, R34, R9, R26, 0x1, P2 ;  /* 0x000000092227d211 */ /* 0x000fe200010f0c1a */
[----:B------:R-:W-:Y:S01]  /*2410*/  @!P4 IMAD.MOV.U32 R37, RZ, RZ, R27 ;  /* 0x000000ffff25c224 */ /* 0x000fe200078e001b */
[----:B------:R-:W3:Y:S01]  /*2420*/  S2R R199, SR_TID.X ;  /* 0x0000000000c77919 */ /* 0x000ee20000002100 */
[----:B------:R-:W-:Y:S02]  /*2430*/  @!P4 IMAD R25, R17, UR15, R25 ;  /* 0x0000000f1119cc24 */ /* 0x000fe4000f8e0219 */
[----:B------:R-:W-:Y:S01]  /*2440*/  IMAD R210, R183, UR23, R182 ;  /* 0x00000017b7d27c24 */ /* 0x000fe2000f8e02b6 */
[----:B------:R-:W-:Y:S01]  /*2450*/  UIADD3 UR9, UPT, UPT, UR22, 0x80, URZ ;  /* 0x0000008016097890 */ /* 0x000fe2000fffe0ff */
[----:B------:R-:W-:Y:S01]  /*2460*/  @!P4 IMAD.WIDE.U32 R36, R17, UR14, R36 ;  /* 0x0000000e1124cc25 */ /* 0x000fe2000f8e0024 */
[----:B------:R-:W-:-:S02]  /*2470*/  SHF.R.U32.HI R201, RZ, 0x1, R12 ;  /* 0x00000001ffc97819 */ /* 0x000fc4000001160c */
[----:B------:R-:W-:Y:S02]  /*2480*/  CS2R R94, SRZ ;  /* 0x00000000005e7805 */ /* 0x000fe4000001ff00 */
[----:B------:R-:W-:Y:S01]  /*2490*/  CS2R R92, SRZ ;  /* 0x00000000005c7805 */ /* 0x000fe2000001ff00 */
[----:B------:R-:W-:Y:S01]  /*24a0*/  @!P3 IMAD R8, R19, UR14, RZ ;  /* 0x0000000e1308bc24 */ /* 0x000fe2000f8e02ff */
[----:B-1----:R-:W-:Y:S01]  /*24b0*/  @!P4 LEA R6, P0, R36, R6, 0x1 ;  /* 0x000000062406c211 */ /* 0x002fe200078008ff */
[----:B------:R-:W-:Y:S01]  /*24c0*/  @!P3 IMAD.MOV.U32 R26, RZ, RZ, R28 ;  /* 0x000000ffff1ab224 */ /* 0x000fe200078e001c */
[----:B------:R-:W-:Y:S01]  /*24d0*/  CS2R R98, SRZ ;  /* 0x0000000000627805 */ /* 0x000fe2000001ff00 */
[----:B------:R-:W-:Y:S01]  /*24e0*/  IMAD R15, R22, -0x40, R10 ;  /* 0xffffffc0160f7824 */ /* 0x000fe200078e020a */
[----:B------:R-:W-:Y:S01]  /*24f0*/  LOP3.LUT R10, R225, 0x80000001, RZ, 0xc0, !PT ;  /* 0x80000001e10a7812 */ /* 0x000fe200078ec0ff */
[----:B------:R-:W-:Y:S01]  /*2500*/  @!P4 IMAD.IADD R25, R37, 0x1, R25 ;  /* 0x000000012519c824 */ /* 0x000fe200078e0219 */
[----:B------:R-:W-:Y:S01]  /*2510*/  @!PT LDS RZ, [RZ] ;  /* 0x00000000fffff984 */ /* 0x000fe20000000800 */
[----:B------:R-:W-:Y:S01]  /*2520*/  @!PT LDS RZ, [RZ] ;  /* 0x00000000fffff984 */ /* 0x000fe20000000800 */
[----:B------:R-:W-:Y:S01]  /*2530*/  @!PT LDS RZ, [RZ] ;  /* 0x00000000fffff984 */ /* 0x000fe20000000800 */
[----:B------:R-:W-:Y:S01]  /*2540*/  @!P6 LDGSTS.E.BYPASS.LTC128B.128 [R196+0xa000], desc[UR20][R32.64] ;  /* 0x0a00000020c4efae */ /* 0x000fe2000b981a14 */
[----:B------:R-:W-:Y:S01]  /*2550*/  @!P3 IMAD R8, R16, UR15, R8 ;  /* 0x0000000f1008bc24 */ /* 0x000fe2000f8e0208 */
[----:B------:R-:W-:Y:S01]  /*2560*/  ISETP.GE.AND P2, PT, R194, R15, PT ;  /* 0x0000000fc200720c */ /* 0x000fe20003f46270 */
[----:B------:R-:W-:Y:S01]  /*2570*/  @!P3 IMAD.WIDE.U32 R26, R16, UR14, R26 ;  /* 0x0000000e101abc25 */ /* 0x000fe2000f8e001a */
[----:B------:R-:W-:Y:S01]  /*2580*/  @!P4 LEA.HI.X R7, R36, R7, R25, 0x1, P0 ;  /* 0x000000072407c211 */ /* 0x000fe200000f0c19 */
[----:B------:R1:W-:Y:S01]  /*2590*/  @P6 STS.128 [R196+0xa000], RZ ;  /* 0x00a000ffc4006388 */ /* 0x0003e20000000c00 */
[----:B------:R-:W-:Y:S01]  /*25a0*/  CS2R R96, SRZ ;  /* 0x0000000000607805 */ /* 0x000fe2000001ff00 */
[----:B------:R-:W-:Y:S01]  /*25b0*/  @!P3 IMAD.IADD R8, R27, 0x1, R8 ;  /* 0x000000011b08b824 */ /* 0x000fe200078e0208 */
[C---:B--2---:R-:W-:Y:S01]  /*25c0*/  @!P3 LEA R4, P0, R26.reuse, R4, 0x1 ;  /* 0x000000041a04b211 */ /* 0x044fe200078008ff */
[----:B----4-:R-:W-:Y:S01]  /*25d0*/  IMAD R25, R11, UR4, RZ ;  /* 0x000000040b197c24 */ /* 0x010fe2000f8e02ff */
[----:B------:R1:W-:Y:S01]  /*25e0*/  @P5 STS.128 [R196+0xb000], RZ ;  /* 0x00b000ffc4005388 */ /* 0x0003e20000000c00 */
[----:B------:R-:W-:Y:S01]  /*25f0*/  IMAD.WIDE.U32 R30, R13, UR4, R30 ;  /* 0x000000040d1e7c25 */ /* 0x000fe2000f8e001e */
[----:B------:R-:W-:-:S02]  /*2600*/  @!P3 LEA.HI.X R5, R26, R5, R8, 0x1, P0 ;  /* 0x000000051a05b211 */ /* 0x000fc400000f0c08 */
[----:B------:R-:W-:Y:S01]  /*2610*/  CS2R R90, SRZ ;  /* 0x00000000005a7805 */ /* 0x000fe2000001ff00 */
[----:B------:R-:W-:Y:S01]  /*2620*/  @!PT LDS RZ, [RZ] ;  /* 0x00000000fffff984 */ /* 0x000fe20000000800 */
[----:B------:R-:W-:Y:S01]  /*2630*/  @!PT LDS RZ, [RZ] ;  /* 0x00000000fffff984 */ /* 0x000fe20000000800 */
[----:B------:R-:W-:Y:S01]  /*2640*/  @!PT LDS RZ, [RZ] ;  /* 0x00000000fffff984 */ /* 0x000fe20000000800 */
[----:B------:R-:W-:Y:S01]  /*2650*/  @!P5 LDGSTS.E.BYPASS.LTC128B.128 [R196+0xb000], desc[UR20][R38.64] ;  /* 0x0b00000026c4dfae */ /* 0x000fe2000b981a14 */
[----:B------:R-:W-:Y:S01]  /*2660*/  IMAD.U32 R26, RZ, RZ, UR6 ;  /* 0x00000006ff1a7e24 */ /* 0x000fe2000f8e00ff */
[----:B------:R-:W-:Y:S01]  /*2670*/  @!P2 LEA R22, P0, R24, R207, 0x1 ;  /* 0x000000cf1816a211 */ /* 0x000fe200078008ff */
[----:B------:R-:W-:Y:S01]  /*2680*/  IMAD R25, R13, UR5, R25 ;  /* 0x000000050d197c24 */ /* 0x000fe2000f8e0219 */
[----:B------:R1:W-:Y:S01]  /*2690*/  @P4 STS.128 [R196+0xc000], RZ ;  /* 0x00c000ffc4004388 */ /* 0x0003e20000000c00 */
[----:B------:R-:W-:Y:S01]  /*26a0*/  IMAD.U32 R9, RZ, RZ, UR6 ;  /* 0x00000006ff097e24 */ /* 0x000fe2000f8e00ff */
[----:B------:R-:W-:Y:S01]  /*26b0*/  @!P2 LEA R26, P1, R26, R209, 0x1 ;  /* 0x000000d11a1aa211 */ /* 0x000fe200078208ff */
[----:B------:R-:W-:Y:S01]  /*26c0*/  IMAD.U32 R8, RZ, RZ, UR12 ;  /* 0x0000000cff087e24 */ /* 0x000fe2000f8e00ff */
[----:B------:R-:W-:Y:S01]  /*26d0*/  @!P2 LEA.HI.X R23, R24, R206, R23, 0x1, P0 ;  /* 0x000000ce1817a211 */ /* 0x000fe200000f0c17 */
[----:B------:R-:W-:Y:S01]  /*26e0*/  IMAD.IADD R25, R31, 0x1, R25 ;  /* 0x000000011f197824 */ /* 0x000fe200078e0219 */
[----:B------:R-:W-:Y:S01]  /*26f0*/  ISETP.GE.AND P0, PT, R189, R15, PT ;  /* 0x0000000fbd00720c */ /* 0x000fe20003f06270 */
[----:B------:R-:W-:Y:S01]  /*2700*/  @!P5 IMAD R13, R21, UR16, RZ ;  /* 0x00000010150ddc24 */ /* 0x000fe2000f8e02ff */
[----:B------:R-:W-:Y:S01]  /*2710*/  @!P2 LEA.HI.X R27, R9, R208, R8, 0x1, P1 ;  /* 0x000000d0091ba211 */ /* 0x000fe200008f0c08 */
[----:B------:R-:W-:Y:S01]  /*2720*/  @!P5 IMAD.MOV.U32 R8, RZ, RZ, R30 ;  /* 0x000000ffff08d224 */ /* 0x000fe200078e001e */
[----:B------:R-:W-:Y:S01]  /*2730*/  ISETP.NE.AND P1, PT, R10, 0x1, PT ;  /* 0x000000010a00780c */ /* 0x000fe20003f25270 */
[----:B------:R-:W-:Y:S01]  /*2740*/  @!P5 IMAD.MOV.U32 R9, RZ, RZ, R25 ;  /* 0x000000ffff09d224 */ /* 0x000fe200078e0019 */
[----:B------:R-:W2:Y:S01]  /*2750*/  @!P6 LDC.64 R10, c[0x0][0x388] ;  /* 0x0000e200ff0aeb82 */ /* 0x000ea20000000a00 */
[----:B------:R-:W-:Y:S01]  /*2760*/  @!P4 IMAD R14, R20, UR16, RZ ;  /* 0x00000010140ecc24 */ /* 0x000fe2000f8e02ff */
[----:B------:R-:W-:Y:S01]  /*2770*/  @!PT LDS RZ, [RZ] ;  /* 0x00000000fffff984 */ /* 0x000fe20000000800 */
[----:B------:R-:W-:Y:S01]  /*2780*/  @!PT LDS RZ, [RZ] ;  /* 0x00000000fffff984 */ /* 0x000fe20000000800 */
[----:B------:R-:W-:Y:S01]  /*2790*/  @!PT LDS RZ, [RZ] ;  /* 0x00000000fffff984 */ /* 0x000fe20000000800 */
[----:B------:R4:W-:Y:S01]  /*27a0*/  @!P4 LDGSTS.E.BYPASS.LTC128B.128 [R196+0xc000], desc[UR20][R6.64] ;  /* 0x0c00000006c4cfae */ /* 0x0009e2000b981a14 */
[----:B------:R-:W-:Y:S01]  /*27b0*/  @!P5 IMAD.WIDE.U32 R20, R18, UR16, R8 ;  /* 0x000000101214dc25 */ /* 0x000fe2000f8e0008 */
[----:B------:R-:W-:-:S02]  /*27c0*/  @!P6 MOV R24, R30 ;  /* 0x0000001e0018e202 */ /* 0x000fc40000000f00 */
[----:B------:R-:W-:Y:S01]  /*27d0*/  CS2R R88, SRZ ;  /* 0x0000000000587805 */ /* 0x000fe2000001ff00 */
[----:B------:R1:W-:Y:S01]  /*27e0*/  @P3 STS.128 [R196+0xd000], RZ ;  /* 0x00d000ffc4003388 */ /* 0x0003e20000000c00 */
[----:B------:R-:W-:Y:S01]  /*27f0*/  @!P4 IMAD.MOV.U32 R28, RZ, RZ, R30 ;  /* 0x000000ffff1cc224 */ /* 0x000fe200078e001e */
[----:B------:R-:W1:Y:S01]  /*2800*/  @!P5 LDC.64 R8, c[0x0][0x388] ;  /* 0x0000e200ff08db82 */ /* 0x000e620000000a00 */
[--C-:B------:R-:W-:Y:S01]  /*2810*/  @!P4 IMAD.MOV.U32 R29, RZ, RZ, R25.reuse ;  /* 0x000000ffff1dc224 */ /* 0x100fe200078e0019 */
[----:B------:R-:W-:Y:S01]  /*2820*/  @!PT LDS RZ, [RZ] ;  /* 0x00000000fffff984 */ /* 0x000fe20000000800 */
[----:B------:R-:W-:Y:S01]  /*2830*/  @!PT LDS RZ, [RZ] ;  /* 0x00000000fffff984 */ /* 0x000fe20000000800 */
[----:B------:R-:W-:Y:S01]  /*2840*/  @!PT LDS RZ, [RZ] ;  /* 0x00000000fffff984 */ /* 0x000fe20000000800 */
[----:B------:R3:W-:Y:S01]  /*2850*/  @!P3 LDGSTS.E.BYPASS.LTC128B.128 [R196+0xd000], desc[UR20][R4.64] ;  /* 0x0d00000004c4bfae */ /* 0x0007e2000b981a14 */
[----:B------:R-:W-:Y:S01]  /*2860*/  @!P3 IMAD R19, R19, UR16, RZ ;  /* 0x000000101313bc24 */ /* 0x000fe2000f8e02ff */
[----:B------:R-:W-:Y:S01]  /*2870*/  SEL R165, RZ, 0x2000, P1 ;  /* 0x00002000ffa57807 */ /* 0x000fe20000800000 */
[----:B------:R-:W-:Y:S01]  /*2880*/  @!P3 IMAD.MOV.U32 R31, RZ, RZ, R25 ;  /* 0x000000ffff1fb224 */ /* 0x000fe200078e0019 */
[----:B------:R-:W0:Y:S01]  /*2890*/  LDGDEPBAR ;  /* 0x00000000000079af */ /* 0x000e220000000000 */
[C---:B------:R-:W-:Y:S01]  /*28a0*/  @!P4 IMAD R14, R17.reuse, UR17, R14 ;  /* 0x00000011110ecc24 */ /* 0x040fe2000f8e020e */
[----:B------:R-:W-:Y:S01]  /*28b0*/  CS2R R86, SRZ ;  /* 0x0000000000567805 */ /* 0x000fe2000001ff00 */
[----:B------:R-:W-:Y:S01]  /*28c0*/  @!P4 IMAD.WIDE.U32 R28, R17, UR16, R28 ;  /* 0x00000010111ccc25 */ /* 0x000fe2000f8e001c */
[----:B------:R-:W-:-:S02]  /*28d0*/  CS2R R84, SRZ ;  /* 0x0000000000547805 */ /* 0x000fc4000001ff00 */
[----:B------:R-:W-:Y:S02]  /*28e0*/  CS2R R78, SRZ ;  /* 0x00000000004e7805 */ /* 0x000fe4000001ff00 */
[----:B------:R-:W-:Y:S01]  /*28f0*/  CS2R R76, SRZ ;  /* 0x00000000004c7805 */ /* 0x000fe2000001ff00 */
[----:B------:R-:W-:Y:S01]  /*2900*/  @!P5 IMAD R13, R18, UR17, R13 ;  /* 0x00000011120ddc24 */ /* 0x000fe2000f8e020d */
[----:B------:R-:W-:Y:S01]  /*2910*/  @!P4 IADD3 R14, PT, PT, R29, R14, RZ ;  /* 0x0000000e1d0ec210 */ /* 0x000fe20007ffe0ff */
[C---:B------:R-:W-:Y:S01]  /*2920*/  @!P3 IMAD R17, R16.reuse, UR17, R19 ;  /* 0x000000111011bc24 */ /* 0x040fe2000f8e0213 */
[----:B------:R-:W-:Y:S01]  /*2930*/  CS2R R82, SRZ ;  /* 0x0000000000527805 */ /* 0x000fe2000001ff00 */
[----:B------:R-:W-:Y:S01]  /*2940*/  @!P3 IMAD.WIDE.U32 R18, R16, UR16, R30 ;  /* 0x000000101012bc25 */ /* 0x000fe2000f8e001e */
[----:B------:R-:W-:Y:S02]  /*2950*/  CS2R R80, SRZ ;  /* 0x0000000000507805 */ /* 0x000fe4000001ff00 */
[----:B------:R-:W-:-:S02]  /*2960*/  CS2R R74, SRZ ;  /* 0x00000000004a7805 */ /* 0x000fc4000001ff00 */
[----:B------:R-:W-:Y:S01]  /*2970*/  CS2R R72, SRZ ;  /* 0x0000000000487805 */ /* 0x000fe2000001ff00 */
[----:B----4-:R-:W4:Y:S01]  /*2980*/  @!P4 LDC.64 R6, c[0x0][0x388] ;  /* 0x0000e200ff06cb82 */ /* 0x010f220000000a00 */
[----:B------:R-:W-:Y:S01]  /*2990*/  @!P0 IMAD.MOV.U32 R30, RZ, RZ, R209 ;  /* 0x000000ffff1e8224 */ /* 0x000fe200078e00d1 */
[----:B------:R-:W-:Y:S01]  /*29a0*/  CS2R R70, SRZ ;  /* 0x0000000000467805 */ /* 0x000fe2000001ff00 */
[----:B------:R-:W-:Y:S01]  /*29b0*/  @!P0 IMAD.MOV.U32 R31, RZ, RZ, R208 ;  /* 0x000000ffff1f8224 */ /* 0x000fe200078e00d0 */
[----:B------:R-:W-:Y:S01]  /*29c0*/  CS2R R68, SRZ ;  /* 0x0000000000447805 */ /* 0x000fe2000001ff00 */
[----:B------:R-:W-:Y:S01]  /*29d0*/  IMAD.IADD R224, R196, 0x1, R165 ;  /* 0x00000001c4e07824 */ /* 0x000fe200078e02a5 */
[----:B------:R-:W-:Y:S01]  /*29e0*/  CS2R R62, SRZ ;  /* 0x00000000003e7805 */ /* 0x000fe2000001ff00 */
[C---:B------:R-:W-:Y:S01]  /*29f0*/  @!P6 IMAD.WIDE.U32 R24, R189.reuse, UR16, R24 ;  /* 0x00000010bd18ec25 */ /* 0x040fe2000f8e0018 */
[----:B---3--:R-:W3:Y:S01]  /*2a00*/  @!P3 LDC.64 R4, c[0x0][0x388] ;  /* 0x0000e200ff04bb82 */ /* 0x008ee20000000a00 */
[----:B------:R-:W-:Y:S01]  /*2a10*/  @!P0 LDGSTS.E.BYPASS.LTC128B.128 [R196+0x4000], desc[UR20][R30.64] ;  /* 0x040000001ec48fae */ /* 0x000fe2000b981a14 */
[----:B------:R-:W-:Y:S01]  /*2a20*/  CS2R R60, SRZ ;  /* 0x00000000003c7805 */ /* 0x000fe2000001ff00 */
[----:B------:R-:W-:Y:S01]  /*2a30*/  @!P6 IMAD R16, R189, UR17, R25 ;  /* 0x00000011bd10ec24 */ /* 0x000fe2000f8e0219 */
[----:B--2---:R-:W-:Y:S01]  /*2a40*/  @!P6 LEA R10, P1, R24, R10, 0x1 ;  /* 0x0000000a180ae211 */ /* 0x004fe200078208ff */
[----:B------:R2:W-:Y:S01]  /*2a50*/  @P0 STS.128 [R196+0x4000], RZ ;  /* 0x004000ffc4000388 */ /* 0x0005e20000000c00 */
[----:B------:R-:W-:Y:S01]  /*2a60*/  @!P5 IMAD.IADD R13, R21, 0x1, R13 ;  /* 0x00000001150dd824 */ /* 0x000fe200078e020d */
[----:B------:R-:W-:-:S02]  /*2a70*/  CS2R R66, SRZ ;  /* 0x0000000000427805 */ /* 0x000fc4000001ff00 */
[----:B------:R-:W-:Y:S01]  /*2a80*/  @!P6 LEA.HI.X R11, R24, R11, R16, 0x1, P1 ;  /* 0x0000000b180be211 */ /* 0x000fe200008f0c10 */
[----:B------:R2:W-:Y:S01]  /*2a90*/  @P2 STS.128 [R196+0x5000], RZ ;  /* 0x005000ffc4002388 */ /* 0x0005e20000000c00 */
[----:B------:R-:W-:Y:S01]  /*2aa0*/  @!P3 IMAD.IADD R17, R19, 0x1, R17 ;  /* 0x000000011311b824 */ /* 0x000fe200078e0211 */
[----:B------:R-:W-:Y:S01]  /*2ab0*/  CS2R R64, SRZ ;  /* 0x0000000000407805 */ /* 0x000fe2000001ff00 */
[----:B------:R-:W-:Y:S01]  /*2ac0*/  IMAD.SHL.U32 R210, R210, 0x20, RZ ;  /* 0x00000020d2d27824 */ /* 0x000fe200078e00ff */
[----:B------:R-:W-:Y:S01]  /*2ad0*/  @!PT LDS RZ, [RZ] ;  /* 0x00000000fffff984 */ /* 0x000fe20000000800 */
[----:B------:R-:W-:Y:S01]  /*2ae0*/  @!PT LDS RZ, [RZ] ;  /* 0x00000000fffff984 */ /* 0x000fe20000000800 */
[----:B------:R-:W-:Y:S01]  /*2af0*/  @!PT LDS RZ, [RZ] ;  /* 0x00000000fffff984 */ /* 0x000fe20000000800 */
[----:B------:R1:W-:Y:S01]  /*2b00*/  @!P2 LDGSTS.E.BYPASS.LTC128B.128 [R196+0x5000], desc[UR20][R26.64] ;  /* 0x050000001ac4afae */ /* 0x0003e2000b981a14 */
[----:B------:R-:W-:Y:S02]  /*2b10*/  CS2R R58, SRZ ;  /* 0x00000000003a7805 */ /* 0x000fe4000001ff00 */
[----:B------:R-:W-:Y:S02]  /*2b20*/  CS2R R56, SRZ ;  /* 0x0000000000387805 */ /* 0x000fe4000001ff00 */
[----:B----4-:R-:W-:-:S02]  /*2b30*/  @!P4 LEA R6, P1, R28, R6, 0x1 ;  /* 0x000000061c06c211 */ /* 0x010fc400078208ff */
[----:B------:R-:W-:Y:S02]  /*2b40*/  CS2R R54, SRZ ;  /* 0x0000000000367805 */ /* 0x000fe4000001ff00 */
[----:B------:R-:W-:Y:S02]  /*2b50*/  CS2R R52, SRZ ;  /* 0x0000000000347805 */ /* 0x000fe4000001ff00 */
[----:B------:R-:W-:Y:S02]  /*2b60*/  CS2R R46, SRZ ;  /* 0x00000000002e7805 */ /* 0x000fe4000001ff00 */
[----:B------:R-:W-:Y:S02]  /*2b70*/  @!P4 LEA.HI.X R7, R28, R7, R14, 0x1, P1 ;  /* 0x000000071c07c211 */ /* 0x000fe400008f0c0e */
[----:B------:R-:W-:Y:S02]  /*2b80*/  CS2R R44, SRZ ;  /* 0x00000000002c7805 */ /* 0x000fe4000001ff00 */
[----:B------:R-:W-:-:S02]  /*2b90*/  CS2R R50, SRZ ;  /* 0x0000000000327805 */ /* 0x000fc4000001ff00 */
[----:B------:R-:W-:Y:S02]  /*2ba0*/  CS2R R48, SRZ ;  /* 0x0000000000307805 */ /* 0x000fe4000001ff00 */
[----:B------:R-:W-:Y:S02]  /*2bb0*/  CS2R R42, SRZ ;  /* 0x00000000002a7805 */ /* 0x000fe4000001ff00 */
[----:B------:R-:W-:Y:S02]  /*2bc0*/  CS2R R40, SRZ ;  /* 0x0000000000287805 */ /* 0x000fe4000001ff00 */
[----:B------:R-:W-:Y:S02]  /*2bd0*/  CS2R R38, SRZ ;  /* 0x0000000000267805 */ /* 0x000fe4000001ff00 */
[----:B------:R-:W-:Y:S02]  /*2be0*/  CS2R R36, SRZ ;  /* 0x0000000000247805 */ /* 0x000fe4000001ff00 */
[----:B------:R-:W-:Y:S01]  /*2bf0*/  SHF.R.U32.HI R211, RZ, 0x6, R199 ;  /* 0x00000006ffd37819 */ /* 0x000fe200000116c7 */
[----:B------:R-:W-:Y:S01]  /*2c00*/  USHF.L.U32 UR26, UR26, 0x3, URZ ;  /* 0x000000031a1a7899 */ /* 0x000fe200080006ff */
[----:B------:R-:W4:Y:S01]  /*2c10*/  LDCU UR4, c[0x0][0x3e0] ;  /* 0x00007c00ff0477ac */ /* 0x000f220008000800 */
[----:B------:R-:W2:Y:S01]  /*2c20*/  LDCU UR7, c[0x0][0x45c] ;  /* 0x00008b80ff0777ac */ /* 0x000ea20008000800 */
[----:B------:R-:W2:Y:S01]  /*2c30*/  LDCU.U8 UR5, c[0x0][0x4f8] ;  /* 0x00009f00ff0577ac */ /* 0x000ea20008000000 */
[----:B-1----:R-:W-:-:S02]  /*2c40*/  @!P0 IMAD.MOV.U32 R26, RZ, RZ, R207 ;  /* 0x000000ffff1a8224 */ /* 0x002fc400078e00cf */
[----:B------:R-:W-:-:S05]  /*2c50*/  @!P0 IMAD.MOV.U32 R27, RZ, RZ, R206 ;  /* 0x000000ffff1b8224 */ /* 0x000fca00078e00ce */
[----:B------:R-:W-:Y:S04]  /*2c60*/  @!P0 LDGSTS.E.BYPASS.LTC128B.128 [R224], desc[UR20][R26.64] ;  /* 0x000000001ae08fae */ /* 0x000fe8000b981a14 */
[----:B------:R1:W-:Y:S01]  /*2c70*/  @P0 STS.128 [R224], RZ ;  /* 0x000000ffe0000388 */ /* 0x0003e20000000c00 */
[----:B------:R-:W-:-:S03]  /*2c80*/  @!P5 LEA R8, P0, R20, R8, 0x1 ;  /* 0x000000081408d211 */ /* 0x000fc600078008ff */
[----:B------:R1:W-:Y:S01]  /*2c90*/  @P2 STS.128 [R224+0x1000], RZ ;  /* 0x001000ffe0002388 */ /* 0x0003e20000000c00 */
[----:B------:R-:W-:Y:S02]  /*2ca0*/  @!P5 LEA.HI.X R9, R20, R9, R13, 0x1, P0 ;  /* 0x000000091409d211 */ /* 0x000fe400000f0c0d */
[C---:B---3--:R-:W-:Y:S01]  /*2cb0*/  @!P3 LEA R4, P0, R18.reuse, R4, 0x1 ;  /* 0x000000041204b211 */ /* 0x048fe200078008ff */
[----:B------:R-:W-:Y:S01]  /*2cc0*/  @!PT LDS RZ, [RZ] ;  /* 0x00000000fffff984 */ /* 0x000fe20000000800 */
[----:B------:R-:W-:Y:S01]  /*2cd0*/  @!PT LDS RZ, [RZ] ;  /* 0x00000000fffff984 */ /* 0x000fe20000000800 */
[----:B------:R-:W-:Y:S01]  /*2ce0*/  @!PT LDS RZ, [RZ] ;  /* 0x00000000fffff984 */ /* 0x000fe20000000800 */
[----:B------:R-:W-:Y:S03]  /*2cf0*/  @!P2 LDGSTS.E.BYPASS.LTC128B.128 [R224+0x1000], desc[UR20][R22.64] ;  /* 0x0100000016e0afae */ /* 0x000fe6000b981a14 */
[----:B------:R-:W-:Y:S01]  /*2d00*/  @!P3 LEA.HI.X R5, R18, R5, R17, 0x1, P0 ;  /* 0x000000051205b211 */ /* 0x000fe200000f0c11 */
[----:B------:R-:W-:Y:S04]  /*2d10*/  @!P6 LDGSTS.E.BYPASS.LTC128B.128 [R196+0x6000], desc[UR20][R10.64] ;  /* 0x060000000ac4efae */ /* 0x000fe8000b981a14 */
        /* <DEDUP_REMOVED lines=15> */
[----:B------:R2:W-:Y:S01]  /*2e10*/  @!P3 LDGSTS.E.BYPASS.LTC128B.128 [R196+0x9000], desc[UR20][R4.64] ;  /* 0x0900000004c4bfae */ /* 0x0005e2000b981a14 */
[----:B------:R-:W-:-:S03]  /*2e20*/  ISETP.GE.AND P3, PT, R186, R15, PT ;  /* 0x0000000fba00720c */ /* 0x000fc60003f66270 */
[----:B------:R-:W0:Y:S01]  /*2e30*/  LDGDEPBAR ;  /* 0x00000000000079af */ /* 0x000e220000000000 */
[----:B---3--:R-:W-:-:S05]  /*2e40*/  VIADD R8, R186, 0x8 ;  /* 0x00000008ba087836 */ /* 0x008fca0000000000 */
[----:B------:R-:W-:Y:S01]  /*2e50*/  ISETP.GE.AND P2, PT, R8, R15, PT ;  /* 0x0000000f0800720c */ /* 0x000fe20003f46270 */
[C---:B----4-:R-:W-:Y:S01]  /*2e60*/  VIADD R6, R186.reuse, 0x28 ;  /* 0x00000028ba067836 */ /* 0x050fe20000000000 */
[----:B------:R-:W-:-:S04]  /*2e70*/  LOP3.LUT R7, R186, 0x20, RZ, 0xfc, !PT ;  /* 0x00000020ba077812 */ /* 0x000fc800078efcff */
[-C--:B------:R-:W-:Y:S02]  /*2e80*/  ISETP.GE.AND P1, PT, R7, R15.reuse, PT ;  /* 0x0000000f0700720c */ /* 0x080fe40003f26270 */
[----:B------:R-:W-:Y:S01]  /*2e90*/  ISETP.GE.AND P0, PT, R6, R15, PT ;  /* 0x0000000f0600720c */ /* 0x000fe20003f06270 */
[----:B------:R-:W-:Y:S01]  /*2ea0*/  IMAD.WIDE.U32 R6, R186, 0x4, R236 ;  /* 0x00000004ba067825 */ /* 0x000fe200078e00ec */
[----:B------:R-:W-:-:S04]  /*2eb0*/  DEPBAR.LE SB0, 0x1 ;  /* 0x000080400000791a */ /* 0x000fc80000000000 */
[----:B------:R-:W5:Y:S01]  /*2ec0*/  @!P3 LDG.E R223, desc[UR20][R6.64] ;  /* 0x0000001406dfb981 */ /* 0x000f62000c1e1900 */
[----:B--2---:R-:W2:Y:S03]  /*2ed0*/  LDC.64 R4, c[0x0][0x528] ;  /* 0x00014a00ff047b82 */ /* 0x004ea60000000a00 */
[----:B------:R-:W5:Y:S04]  /*2ee0*/  @!P2 LDG.E R222, desc[UR20][R6.64+0x20] ;  /* 0x0000201406dea981 */ /* 0x000f68000c1e1900 */
[----:B------:R-:W5:Y:S04]  /*2ef0*/  @!P1 LDG.E R221, desc[UR20][R6.64+0x80] ;  /* 0x0000801406dd9981 */ /* 0x000f68000c1e1900 */
[----:B------:R3:W5:Y:S01]  /*2f00*/  @!P0 LDG.E R220, desc[UR20][R6.64+0xa0] ;  /* 0x0000a01406dc8981 */ /* 0x000762000c1e1900 */
[----:B------:R-:W-:Y:S06]  /*2f10*/  BAR.SYNC.DEFER_BLOCKING 0x0 ;  /* 0x0000000000007b1d */ /* 0x000fec0000010000 */
[----:B--2---:R-:W2:Y:S04]  /*2f20*/  LDG.E.64 R8, desc[UR20][R4.64+0x8] ;  /* 0x0000081404087981 */ /* 0x004ea8000c1e1b00 */
[----:B------:R1:W4:Y:S04]  /*2f30*/  LDSM.16.M88.4 R132, [R176] ;  /* 0x00000000b084783b */ /* 0x0003280000000200 */
[----:B------:R1:W1:Y:S04]  /*2f40*/  LDSM.16.M88.4 R136, [R176+0x800] ;  /* 0x00080000b088783b */ /* 0x0002680000000200 */
[----:B------:R1:W1:Y:S04]  /*2f50*/  LDSM.16.M88.4 R140, [R174] ;  /* 0x00000000ae8c783b */ /* 0x0002680000000200 */
[----:B------:R1:W1:Y:S04]  /*2f60*/  LDSM.16.M88.4 R144, [R174+0x800] ;  /* 0x00080000ae90783b */ /* 0x0002680000000200 */
[----:B------:R1:W1:Y:S04]  /*2f70*/  LDSM.16.M88.4 R148, [R172] ;  /* 0x00000000ac94783b */ /* 0x0002680000000200 */
[----:B------:R1:W1:Y:S04]  /*2f80*/  LDSM.16.M88.4 R152, [R172+0x800] ;  /* 0x00080000ac98783b */ /* 0x0002680000000200 */
[----:B------:R-:W4:Y:S04]  /*2f90*/  LDG.E.64 R4, desc[UR20][R4.64] ;  /* 0x0000001404047981 */ /* 0x000f28000c1e1b00 */
[----:B------:R1:W1:Y:S04]  /*2fa0*/  LDSM.16.M88.4 R156, [R171] ;  /* 0x00000000ab9c783b */ /* 0x0002680000000200 */
[----:B------:R1:W1:Y:S01]  /*2fb0*/  LDSM.16.M88.4 R160, [R171+0x800] ;  /* 0x00080000aba0783b */ /* 0x0002620000000200 */
[----:B---3--:R-:W-:Y:S01]  /*2fc0*/  IMAD.SHL.U32 R6, R12, 0x2, RZ ;  /* 0x000000020c067824 */ /* 0x008fe200078e00ff */
[----:B------:R-:W-:-:S04]  /*2fd0*/  LOP3.LUT R7, R187, 0x1, RZ, 0xc0, !PT ;  /* 0x00000001bb077812 */ /* 0x000fc800078ec0ff */
[----:B------:R-:W-:-:S04]  /*2fe0*/  LOP3.LUT R6, R6, 0x6, RZ, 0xc0, !PT ;  /* 0x0000000606067812 */ /* 0x000fc800078ec0ff */
[----:B------:R-:W-:Y:S01]  /*2ff0*/  LOP3.LUT R201, R6, 0x1e0, R201, 0xf8, !PT ;  /* 0x000001e006c97812 */ /* 0x000fe200078ef8c9 */
[----:B------:R-:W-:-:S03]  /*3000*/  IMAD R219, R219, 0x4, R7 ;  /* 0x00000004dbdb7824 */ /* 0x000fc600078e0207 */
[----:B------:R-:W-:Y:S01]  /*3010*/  IADD3 R201, PT, PT, R201, UR22, RZ ;  /* 0x00000016c9c97c10 */ /* 0x000fe2000fffe0ff */
[--C-:B------:R-:W-:Y:S02]  /*3020*/  IMAD.IADD R166, R179, 0x1, R165.reuse ;  /* 0x00000001b3a67824 */ /* 0x100fe400078e02a5 */
[----:B------:R-:W-:Y:S02]  /*3030*/  VIADD R219, R219, 0xfffffffc ;  /* 0xfffffffcdbdb7836 */ /* 0x000fe40000000000 */
[----:B------:R-:W-:Y:S01]  /*3040*/  IMAD.IADD R165, R178, 0x1, R165 ;  /* 0x00000001b2a57824 */ /* 0x000fe200078e02a5 */
[----:B------:R-:W-:Y:S01]  /*3050*/  USHF.L.U32 UR8, UR8, 0x6, URZ ;  /* 0x0000000608087899 */ /* 0x000fe200080006ff */
[----:B--2---:R-:W-:Y:S02]  /*3060*/  IADD3 R232, P1, P0, R210, R8, R232 ;  /* 0x00000008d2e87210 */ /* 0x004fe4000783e0e8 */
[----:B------:R-:W-:-:S04]  /*3070*/  SHF.R.S32.HI R210, RZ, 0x1f, R210 ;  /* 0x0000001fffd27819 */ /* 0x000fc800000114d2 */
[----:B------:R-:W-:Y:S02]  /*3080*/  IADD3.X R210, PT, PT, R210, R9, RZ, P1, P0 ;  /* 0x00000009d2d27210 */ /* 0x000fe40000fe04ff */
[----:B------:R-:W-:Y:S01]  /*3090*/  ISETP.LE.AND P0, PT, R226, UR9, PT ;  /* 0x00000009e2007c0c */ /* 0x000fe2000bf03270 */
[----:B------:R-:W-:Y:S01]  /*30a0*/  IMAD.WIDE.U32 R232, R232, -0x2daee0ad, RZ ;  /* 0xd2511f53e8e87825 */ /* 0x000fe200078e00ff */
[----:B----4-:R-:W-:Y:S02]  /*30b0*/  R2UR UR15, R5 ;  /* 0x00000000050f72ca */ /* 0x010fe400000e0000 */
[----:B------:R-:W-:-:S09]  /*30c0*/  R2UR UR16, R4 ;  /* 0x00000000041072ca */ /* 0x000fd200000e0000 */
[C---:B------:R-:W-:Y:S02]  /*30d0*/  @P0 VIADD R218, R201.reuse, 0x19 ;  /* 0x00000019c9da0836 */ /* 0x040fe40000000000 */
[C---:B------:R-:W-:Y:S02]  /*30e0*/  @P0 VIADD R217, R201.reuse, 0x18 ;  /* 0x00000018c9d90836 */ /* 0x040fe40000000000 */
[C---:B------:R-:W-:Y:S02]  /*30f0*/  @P0 VIADD R216, R201.reuse, 0x11 ;  /* 0x00000011c9d80836 */ /* 0x040fe40000000000 */
[C---:B------:R-:W-:Y:S02]  /*3100*/  @P0 VIADD R215, R201.reuse, 0x10 ;  /* 0x00000010c9d70836 */ /* 0x040fe40000000000 */
[C---:B------:R-:W-:Y:S02]  /*3110*/  @P0 VIADD R214, R201.reuse, 0x9 ;  /* 0x00000009c9d60836 */ /* 0x040fe40000000000 */
[----:B------:R-:W-:-:S02]  /*3120*/  @P0 VIADD R213, R201, 0x8 ;  /* 0x00000008c9d50836 */ /* 0x000fc40000000000 */
[----:B------:R-:W-:Y:S01]  /*3130*/  @P0 VIADD R212, R201, 0x1 ;  /* 0x00000001c9d40836 */ /* 0x000fe20000000000 */
[----:B------:R-:W-:Y:S02]  /*3140*/  UIADD3 UR14, UPT, UPT, UR16, -0x61c88647, URZ ;  /* 0x9e3779b9100e7890 */ /* 0x000fe4000fffe0ff */
[----:B------:R-:W-:Y:S02]  /*3150*/  UIADD3 UR13, UPT, UPT, UR15, -0x4498517b, URZ ;  /* 0xbb67ae850f0d7890 */ /* 0x000fe4000fffe0ff */
[----:B------:R-:W-:Y:S02]  /*3160*/  UIADD3 UR11, UPT, UPT, UR16, 0x3c6ef372, URZ ;  /* 0x3c6ef372100b7890 */ /* 0x000fe4000fffe0ff */
[----:B------:R-:W-:Y:S02]  /*3170*/  UIADD3 UR10, UPT, UPT, UR15, 0x76cf5d0a, URZ ;  /* 0x76cf5d0a0f0a7890 */ /* 0x000fe4000fffe0ff */
[----:B------:R-:W-:Y:S02]  /*3180*/  UIADD3 UR9, UPT, UPT, UR16, -0x255992d5, URZ ;  /* 0xdaa66d2b10097890 */ /* 0x000fe4000fffe0ff */
[----:B------:R-:W-:-:S02]  /*3190*/  UIADD3 UR30, UPT, UPT, UR15, 0x32370b8f, URZ ;  /* 0x32370b8f0f1e7890 */ /* 0x000fc4000fffe0ff */
[----:B------:R-:W-:Y:S02]  /*31a0*/  UIADD3 UR29, UPT, UPT, UR16, 0x78dde6e4, URZ ;  /* 0x78dde6e4101d7890 */ /* 0x000fe4000fffe0ff */
[----:B------:R-:W-:Y:S02]  /*31b0*/  UIADD3 UR28, UPT, UPT, UR15, -0x126145ec, URZ ;  /* 0xed9eba140f1c7890 */ /* 0x000fe4000fffe0ff */
[----:B------:R-:W-:Y:S02]  /*31c0*/  UIADD3 UR27, UPT, UPT, UR16, 0x1715609d, URZ ;  /* 0x1715609d101b7890 */ /* 0x000fe4000fffe0ff */
[----:B------:R-:W-:Y:S02]  /*31d0*/  UIADD3 UR23, UPT, UPT, UR15, -0x56f99767, URZ ;  /* 0xa90668990f177890 */ /* 0x000fe4000fffe0ff */
[----:B------:R-:W-:Y:S02]  /*31e0*/  UIADD3 UR22, UPT, UPT, UR16, -0x4ab325aa, URZ ;  /* 0xb54cda5610167890 */ /* 0x000fe4000fffe0ff */
[----:B-1----:R-:W-:-:S12]  /*31f0*/  UIADD3 UR17, UPT, UPT, UR15, 0x646e171e, URZ ;  /* 0x646e171e0f117890 */ /* 0x002fd8000fffe0ff */
.L_x_944:
[----:B------:R-:W0:Y:S01]  /*3200*/  LDGDEPBAR ;  /* 0x00000000000079af */ /* 0x000e220000000000 */
[--C-:B------:R-:W-:Y:S01]  /*3210*/  IMAD.IADD R112, R175, 0x1, R166.reuse ;  /* 0x00000001af707824 */ /* 0x100fe200078e02a6 */
[----:B-----5:R-:W-:Y:S01]  /*3220*/  FSETP.NEU.FTZ.AND P4, PT, R222, -INF , PT ;  /* 0xff800000de00780b */ /* 0x020fe20003f9d000 */
[----:B------:R-:W-:Y:S02]  /*3230*/  IMAD.IADD R180, R173, 0x1, R166 ;  /* 0x00000001adb47824 */ /* 0x000fe400078e02a6 */
[----:B------:R-:W-:Y:S01]  /*3240*/  IMAD.MOV.U32 R205, RZ, RZ, R203 ;  /* 0x000000ffffcd7224 */ /* 0x000fe200078e00cb */
        /* <DEDUP_REMOVED lines=13> */
[----:B------:R-:W-:Y:S01]  /*3320*/  LDSM.16.M88.4 R120, [R180] ;  /* 0x00000000b478783b */ /* 0x000fe20000000200 */
[C---:B------:R-:W-:Y:S07]  /*3330*/  HMMA.16816.F32.BF16 R16, R32.reuse, R18, RZ ;  /* 0x000000122010723c */ /* 0x040fee00000418ff */
[----:B------:R-:W2:Y:S01]  /*3340*/  LDSM.16.M88.4 R124, [R172+-0x4000] ;  /* 0xffc00000ac7c783b */ /* 0x000ea20000000200 */
[-C--:B---3--:R-:W-:Y:S07]  /*3350*/  HMMA.16816.F32.BF16 R20, R32, R100.reuse, RZ ;  /* 0x000000642014723c */ /* 0x088fee00000418ff */
[----:B------:R-:W3:Y:S01]  /*3360*/  LDSM.16.M88.4 R128, [R180+0x1000] ;  /* 0x00100000b480783b */ /* 0x000ee20000000200 */
[C---:B------:R-:W-:Y:S08]  /*3370*/  HMMA.16816.F32.BF16 R24, R28.reuse, R100, RZ ;  /* 0x000000641c18723c */ /* 0x040ff000000418ff */
[-C--:B------:R-:W-:Y:S08]  /*3380*/  HMMA.16816.F32.BF16 R28, R28, R102.reuse, RZ ;  /* 0x000000661c1c723c */ /* 0x080ff000000418ff */
[----:B------:R-:W-:Y:S01]  /*3390*/  HMMA.16816.F32.BF16 R32, R32, R102, RZ ;  /* 0x000000662020723c */ /* 0x000fe200000418ff */
[----:B------:R-:W3:Y:S07]  /*33a0*/  LDSM.16.M88.4 R100, [R172+-0x3800] ;  /* 0xffc80000ac64783b */ /* 0x000eee0000000200 */
[-C--:B----4-:R-:W-:Y:S08]  /*33b0*/  HMMA.16816.F32.BF16 R4, R104, R108.reuse, R4 ;  /* 0x0000006c6804723c */ /* 0x090ff00000041804 */
[C---:B-1----:R-:W-:Y:S04]  /*33c0*/  HMMA.16816.F32.BF16 R8, R112.reuse, R108, R8 ;  /* 0x0000006c7008723c */ /* 0x042fe80000041808 */
[----:B------:R-:W-:Y:S04]  /*33d0*/  VIADD R108, R219, 0x2 ;  /* 0x00000002db6c7836 */ /* 0x000fe80000000000 */
[-C--:B------:R-:W-:Y:S03]  /*33e0*/  HMMA.16816.F32.BF16 R12, R112, R110.reuse, R12 ;  /* 0x0000006e700c723c */ /* 0x080fe6000004180c */
[----:B------:R-:W-:Y:S05]  /*33f0*/  IMAD.WIDE.U32 R108, R108, -0x326172a9, RZ ;  /* 0xcd9e8d576c6c7825 */ /* 0x000fea00078e00ff */
[C---:B------:R-:W-:Y:S04]  /*3400*/  HMMA.16816.F32.BF16 R16, R104.reuse, R110, R16 ;  /* 0x0000006e6810723c */ /* 0x040fe80000041810 */
[----:B------:R-:W-:Y:S04]  /*3410*/  LOP3.LUT R240, R210, UR16, R109, 0x96, !PT ;  /* 0x00000010d2f07c12 */ /* 0x000fe8000f8e966d */
[-C--:B--2---:R-:W-:Y:S03]  /*3420*/  HMMA.16816.F32.BF16 R20, R104, R116.reuse, R20 ;  /* 0x000000746814723c */ /* 0x084fe60000041814 */
[----:B------:R-:W-:Y:S05]  /*3430*/  IMAD.WIDE.U32 R240, R240, -0x2daee0ad, RZ ;  /* 0xd2511f53f0f07825 */ /* 0x000fea00078e00ff */
[C---:B------:R-:W-:Y:S08]  /*3440*/  HMMA.16816.F32.BF16 R24, R112.reuse, R116, R24 ;  /* 0x000000747018723c */ /* 0x040ff00000041818 */
[-C--:B------:R-:W-:Y:S03]  /*3450*/  HMMA.16816.F32.BF16 R28, R112, R118.reuse, R28 ;  /* 0x00000076701c723c */ /* 0x080fe6000004181c */
[----:B------:R-:W-:Y:S01]  /*3460*/  IMAD.IADD R112, R175, 0x1, R180 ;  /* 0x00000001af707824 */ /* 0x000fe200078e02b4 */
[----:B------:R-:W-:Y:S04]  /*3470*/  LOP3.LUT R114, R232, UR13, R241, 0x96, !PT ;  /* 0x0000000de8727c12 */ /* 0x000fe8000f8e96f1 */
[----:B------:R-:W-:Y:S01]  /*3480*/  HMMA.16816.F32.BF16 R32, R104, R118, R32 ;  /* 0x000000766820723c */ /* 0x000fe20000041820 */
[----:B------:R-:W-:Y:S03]  /*3490*/  IMAD.U32 R106, RZ, RZ, UR19 ;  /* 0x00000013ff6a7e24 */ /* 0x000fe6000f8e00ff */
[----:B------:R-:W-:Y:S04]  /*34a0*/  IMAD.WIDE.U32 R104, R219, -0x326172a9, RZ ;  /* 0xcd9e8d57db687825 */ /* 0x000fe800078e00ff */
[-C--:B------:R-:W-:Y:S05]  /*34b0*/  HMMA.16816.F32.BF16 R4, R120, R124.reuse, R4 ;  /* 0x0000007c7804723c */ /* 0x080fea0000041804 */
[----:B------:R-:W-:Y:S01]  /*34c0*/  LOP3.LUT R107, R210, UR16, R105, 0x96, !PT ;  /* 0x00000010d26b7c12 */ /* 0x000fe2000f8e9669 */
[----:B------:R-:W-:Y:S02]  /*34d0*/  IMAD R118, R106, 0x4, R211 ;  /* 0x000000046a767824 */ /* 0x000fe400078e02d3 */
[C---:B---3--:R-:W-:Y:S04]  /*34e0*/  HMMA.16816.F32.BF16 R8, R128.reuse, R124, R8 ;  /* 0x0000007c8008723c */ /* 0x048fe80000041808 */
[----:B------:R-:W-:Y:S01]  /*34f0*/  LOP3.LUT R118, R118, UR15, R233, 0x96, !PT ;  /* 0x0000000f76767c12 */ /* 0x000fe2000f8e96e9 */
[----:B------:R-:W-:Y:S03]  /*3500*/  IMAD.WIDE.U32 R106, R107, -0x2daee0ad, RZ ;  /* 0xd2511f536b6a7825 */ /* 0x000fe600078e00ff */
[-C--:B------:R-:W-:Y:S03]  /*3510*/  HMMA.16816.F32.BF16 R12, R128, R126.reuse, R12 ;  /* 0x0000007e800c723c */ /* 0x080fe6000004180c */
[----:B------:R-:W-:Y:S01]  /*3520*/  LOP3.LUT R242, R232, UR13, R107, 0x96, !PT ;  /* 0x0000000de8f27c12 */ /* 0x000fe2000f8e966b */
[----:B------:R-:W-:Y:S04]  /*3530*/  IMAD.WIDE.U32 R118, R118, -0x326172a9, RZ ;  /* 0xcd9e8d5776767825 */ /* 0x000fe800078e00ff */
[----:B------:R-:W-:Y:S01]  /*3540*/  IMAD.WIDE.U32 R242, R242, -0x326172a9, RZ ;  /* 0xcd9e8d57f2f27825 */ /* 0x000fe200078e00ff */
[--C-:B------:R-:W-:Y:S01]  /*3550*/  LOP3.LUT R105, R104, UR14, R119.reuse, 0x96, !PT ;  /* 0x0000000e68697c12 */ /* 0x100fe2000f8e9677 */
[C---:B------:R-:W-:Y:S04]  /*3560*/  HMMA.16816.F32.BF16 R16, R120.reuse, R126, R16 ;  /* 0x0000007e7810723c */ /* 0x040fe80000041810 */
[----:B------:R-:W-:Y:S01]  /*3570*/  LOP3.LUT R104, R108, UR14, R119, 0x96, !PT ;  /* 0x0000000e6c687c12 */ /* 0x000fe2000f8e9677 */
[----:B------:R-:W-:Y:S01]  /*3580*/  IMAD.WIDE.U32 R114, R114, -0x326172a9, RZ ;  /* 0xcd9e8d5772727825 */ /* 0x000fe200078e00ff */
[C---:B------:R-:W-:Y:S01]  /*3590*/  LOP3.LUT R238, R118.reuse, UR11, R243, 0x96, !PT ;  /* 0x0000000b76ee7c12 */ /* 0x040fe2000f8e96f3 */
[----:B------:R-:W-:Y:S01]  /*35a0*/  LDSM.16.M88.4 R108, [R171+-0x4000] ;  /* 0xffc00000ab6c783b */ /* 0x000fe20000000200 */
[-C--:B------:R-:W-:Y:S03]  /*35b0*/  HMMA.16816.F32.BF16 R20, R120, R100.reuse, R20 ;  /* 0x000000647814723c */ /* 0x080fe60000041814 */
[----:B------:R-:W-:Y:S01]  /*35c0*/  LOP3.LUT R118, R118, UR11, R115, 0x96, !PT ;  /* 0x0000000b76767c12 */ /* 0x000fe2000f8e9673 */
[----:B------:R-:W-:Y:S04]  /*35d0*/  IMAD.WIDE.U32 R124, R105, -0x2daee0ad, RZ ;  /* 0xd2511f53697c7825 */ /* 0x000fe800078e00ff */
[----:B------:R-:W-:Y:S01]  /*35e0*/  IMAD.WIDE.U32 R104, R104, -0x2daee0ad, RZ ;  /* 0xd2511f5368687825 */ /* 0x000fe200078e00ff */
[----:B------:R-:W-:Y:S01]  /*35f0*/  LOP3.LUT R244, R106, UR10, R125, 0x96, !PT ;  /* 0x0000000a6af47c12 */ /* 0x000fe2000f8e967d */
[C---:B------:R-:W-:Y:S04]  /*3600*/  HMMA.16816.F32.BF16 R24, R128.reuse, R100, R24 ;  /* 0x000000648018723c */ /* 0x040fe80000041818 */
[----:B------:R-:W-:Y:S01]  /*3610*/  LOP3.LUT R240, R240, UR10, R105, 0x96, !PT ;  /* 0x0000000af0f07c12 */ /* 0x000fe2000f8e9669 */
[----:B------:R-:W-:Y:S03]  /*3620*/  IMAD.WIDE.U32 R118, R118, -0x2daee0ad, RZ ;  /* 0xd2511f5376767825 */ /* 0x000fe600078e00ff */
[-C--:B------:R-:W-:Y:S03]  /*3630*/  HMMA.16816.F32.BF16 R28, R128, R102.reuse, R28 ;  /* 0x00000066801c723c */ /* 0x080fe6000004181c */
[----:B------:R-:W-:Y:S01]  /*3640*/  LOP3.LUT R116, R104, UR30, R119, 0x96, !PT ;  /* 0x0000001e68747c12 */ /* 0x000fe2000f8e9677 */
[----:B------:R-:W-:Y:S01]  /*3650*/  IMAD.WIDE.U32 R238, R238, -0x2daee0ad, RZ ;  /* 0xd2511f53eeee7825 */ /* 0x000fe200078e00ff */
[----:B------:R-:W1:Y:S03]  /*3660*/  LDSM.16.M88.4 R104, [R112] ;  /* 0x000000007068783b */ /* 0x000e660000000200 */
[----:B------:R-:W-:Y:S01]  /*3670*/  IMAD.WIDE.U32 R244, R244, -0x326172a9, RZ ;  /* 0xcd9e8d57f4f47825 */ /* 0x000fe200078e00ff */
[----:B------:R-:W-:Y:S01]  /*3680*/  LOP3.LUT R124, R124, UR30, R239, 0x96, !PT ;  /* 0x0000001e7c7c7c12 */ /* 0x000fe2000f8e96ef */
[----:B------:R-:W-:Y:S04]  /*3690*/  HMMA.16816.F32.BF16 R32, R120, R102, R32 ;  /* 0x000000667820723c */ /* 0x000fe80000041820 */
[----:B------:R-:W-:Y:S01]  /*36a0*/  LOP3.LUT R126, R242, UR9, R245, 0x96, !PT ;  /* 0x00000009f27e7c12 */ /* 0x000fe2000f8e96f5 */
[----:B------:R-:W-:Y:S01]  /*36b0*/  IMAD.WIDE.U32 R240, R240, -0x326172a9, RZ ;  /* 0xcd9e8d57f0f07825 */ /* 0x000fe200078e00ff */
[----:B------:R-:W-:Y:S03]  /*36c0*/  LEA R242, P1, R186, R204, 0x2 ;  /* 0x000000ccbaf27211 */ /* 0x000fe600078210ff */
[----:B------:R-:W-:Y:S01]  /*36d0*/  IMAD.WIDE.U32 R124, R124, -0x326172a9, RZ ;  /* 0xcd9e8d577c7c7825 */ /* 0x000fe200078e00ff */
[----:B------:R-:W-:Y:S02]  /*36e0*/  LOP3.LUT R117, R114, UR9, R241, 0x96, !PT ;  /* 0x0000000972757c12 */ /* 0x000fe4000f8e96f1 */
[----:B------:R-:W-:Y:S01]  /*36f0*/  LEA.HI.X R243, R186, R205, RZ, 0x2, P1 ;  /* 0x000000cdbaf37211 */ /* 0x000fe200008f14ff */
[----:B------:R-:W2:Y:S01]  /*3700*/  LDSM.16.M88.4 R112, [R112+0x1000] ;  /* 0x001000007070783b */ /* 0x000ea20000000200 */
[----:B------:R-:W-:Y:S01]  /*3710*/  FSETP.NEU.FTZ.AND P1, PT, R223, -INF , PT ;  /* 0xff800000df00780b */ /* 0x000fe20003f3d000 */
[----:B------:R-:W-:Y:S01]  /*3720*/  IMAD.WIDE.U32 R246, R126, -0x2daee0ad, RZ ;  /* 0xd2511f537ef67825 */ /* 0x000fe200078e00ff */
[----:B------:R-:W-:Y:S03]  /*3730*/  LOP3.LUT R119, R244, UR29, R125, 0x96, !PT ;  /* 0x0000001df4777c12 */ /* 0x000fe6000f8e967d */
[----:B------:R-:W-:Y:S01]  /*3740*/  IMAD.WIDE.U32 R126, R117, -0x2daee0ad, RZ ;  /* 0xd2511f53757e7825 */ /* 0x000fe200078e00ff */
[----:B------:R-:W-:Y:S01]  /*3750*/  LOP3.LUT R125, R238, UR28, R247, 0x96, !PT ;  /* 0x0000001cee7d7c12 */ /* 0x000fe2000f8e96f7 */
[----:B------:R-:W5:Y:S02]  /*3760*/  LDG.E R117, desc[UR20][R242.64+0x80] ;  /* 0x00008014f2757981 */ /* 0x000f64000c1e1900 */
[----:B------:R-:W-:Y:S01]  /*3770*/  IMAD.WIDE.U32 R244, R116, -0x326172a9, RZ ;  /* 0xcd9e8d5774f47825 */ /* 0x000fe200078e00ff */
[----:B------:R-:W-:Y:S02]  /*3780*/  LOP3.LUT R116, R118, UR28, R127, 0x96, !PT ;  /* 0x0000001c76747c12 */ /* 0x000fe4000f8e967f */
[----:B------:R-:W3:Y:S01]  /*3790*/  LDG.E R118, desc[UR20][R242.64+0x20] ;  /* 0x00002014f2767981 */ /* 0x000ee2000c1e1900 */
[----:B------:R-:W-:Y:S01]  /*37a0*/  IMAD.WIDE.U32 R100, R119, -0x2daee0ad, RZ ;  /* 0xd2511f5377647825 */ /* 0x000fe200078e00ff */
[----:B------:R-:W-:Y:S02]  /*37b0*/  LOP3.LUT R240, R240, UR29, R245, 0x96, !PT ;  /* 0x0000001df0f07c12 */ /* 0x000fe4000f8e96f5 */
[----:B------:R-:W4:Y:S01]  /*37c0*/  LDG.E R119, desc[UR20][R242.64] ;  /* 0x00000014f2777981 */ /* 0x000f22000c1e1900 */
[----:B------:R-:W-:Y:S01]  /*37d0*/  IMAD.WIDE.U32 R128, R116, -0x326172a9, RZ ;  /* 0xcd9e8d5774807825 */ /* 0x000fe200078e00ff */
[----:B------:R-:W-:Y:S02]  /*37e0*/  LOP3.LUT R101, R246, UR23, R101, 0x96, !PT ;  /* 0x00000017f6657c12 */ /* 0x000fe4000f8e9665 */
[----:B------:R2:W5:Y:S01]  /*37f0*/  LDG.E R116, desc[UR20][R242.64+0xa0] ;  /* 0x0000a014f2747981 */ /* 0x000562000c1e1900 */
[----:B------:R-:W-:Y:S01]  /*3800*/  IMAD.WIDE.U32 R238, R125, -0x326172a9, RZ ;  /* 0xcd9e8d577dee7825 */ /* 0x000fe200078e00ff */
[-C--:B-1----:R-:W-:Y:S05]  /*3810*/  HMMA.16816.F32.BF16 R4, R104, R108.reuse, R4 ;  /* 0x0000006c6804723c */ /* 0x082fea0000041804 */
[----:B------:R-:W-:Y:S01]  /*3820*/  LOP3.LUT R130, R124, UR27, R239, 0x96, !PT ;  /* 0x0000001b7c827c12 */ /* 0x000fe2000f8e96ef */
[----:B------:R-:W-:Y:S04]  /*3830*/  IMAD.WIDE.U32 R240, R240, -0x2daee0ad, RZ ;  /* 0xd2511f53f0f07825 */ /* 0x000fe800078e00ff */
[----:B------:R-:W-:Y:S01]  /*3840*/  FMUL.FTZ R239, R223, 1.4426950216293334961 ;  /* 0x3fb8aa3bdfef7820 */ /* 0x000fe20000410000 */
[----:B------:R-:W-:Y:S01]  /*3850*/  IMAD.WIDE.U32 R246, R101, -0x326172a9, RZ ;  /* 0xcd9e8d5765f67825 */ /* 0x000fe200078e00ff */
[----:B------:R-:W-:Y:S03]  /*3860*/  LOP3.LUT R126, R126, UR23, R241, 0x96, !PT ;  /* 0x000000177e7e7c12 */ /* 0x000fe6000f8e96f1 */
[----:B------:R-:W-:Y:S01]  /*3870*/  FSEL R239, R239, RZ, P1 ;  /* 0x000000ffefef7208 */ /* 0x000fe20000800000 */
[----:B------:R-:W-:Y:S01]  /*3880*/  IMAD.WIDE.U32 R130, R130, -0x2daee0ad, RZ ;  /* 0xd2511f5382827825 */ /* 0x000fe200078e00ff */
[----:B------:R-:W-:Y:S02]  /*3890*/  LOP3.LUT R238, R238, UR22, R247, 0x96, !PT ;  /* 0x00000016eeee7c12 */ /* 0x000fe4000f8e96f7 */
[C---:B------:R-:W-:Y:S01]  /*38a0*/  FSETP.NEU.FTZ.AND P1, PT, R221.reuse, -INF , PT ;  /* 0xff800000dd00780b */ /* 0x040fe20003f3d000 */
[----:B------:R-:W-:Y:S01]  /*38b0*/  IMAD.WIDE.U32 R102, R126, -0x326172a9, RZ ;  /* 0xcd9e8d577e667825 */ /* 0x000fe200078e00ff */
[----:B------:R-:W-:Y:S01]  /*38c0*/  LOP3.LUT R131, R100, UR17, R131, 0x96, !PT ;  /* 0x0000001164837c12 */ /* 0x000fe2000f8e9683 */
[C---:B--2---:R-:W-:Y:S04]  /*38d0*/  HMMA.16816.F32.BF16 R8, R112.reuse, R108, R8 ;  /* 0x0000006c7008723c */ /* 0x044fe80000041808 */
[----:B------:R-:W-:Y:S01]  /*38e0*/  PRMT R100, R238, 0x7632, R100 ;  /* 0x00007632ee647816 */ /* 0x000fe20000000064 */
[----:B------:R-:W-:Y:S01]  /*38f0*/  FMUL.FTZ R241, R221, 1.4426950216293334961 ;  /* 0x3fb8aa3bddf17820 */ /* 0x000fe20000410000 */
[----:B------:R-:W-:Y:S02]  /*3900*/  LOP3.LUT R121, R128, UR22, R103, 0x96, !PT ;  /* 0x0000001680797c12 */ /* 0x000fe4000f8e9667 */
[----:B------:R-:W-:Y:S01]  /*3910*/  LOP3.LUT R242, R244, UR27, R129, 0x96, !PT ;  /* 0x0000001bf4f27c12 */ /* 0x000fe2000f8e9681 */
[-C--:B------:R-:W-:Y:S03]  /*3920*/  HMMA.16816.F32.BF16 R12, R112, R110.reuse, R12 ;  /* 0x0000006e700c723c */ /* 0x080fe6000004180c */
[----:B------:R-:W-:Y:S01]  /*3930*/  PRMT R231, R102, 0x7770, RZ ;  /* 0x0000777066e77816 */ /* 0x000fe200000000ff */
[----:B------:R-:W-:Y:S01]  /*3940*/  IMAD.WIDE.U32 R242, R242, -0x2daee0ad, RZ ;  /* 0xd2511f53f2f27825 */ /* 0x000fe200078e00ff */
[C---:B------:R-:W-:Y:S02]  /*3950*/  PRMT R180, R102.reuse, 0x7771, RZ ;  /* 0x0000777166b47816 */ /* 0x040fe400000000ff */
[C---:B------:R-:W-:Y:S01]  /*3960*/  PRMT R129, R102.reuse, 0x7772, RZ ;  /* 0x0000777266817816 */ /* 0x040fe200000000ff */
[C---:B------:R-:W-:Y:S04]  /*3970*/  HMMA.16816.F32.BF16 R16, R104.reuse, R110, R16 ;  /* 0x0000006e6810723c */ /* 0x040fe80000041810 */
[----:B------:R-:W-:Y:S01]  /*3980*/  PRMT R128, R102, 0x7773, RZ ;  /* 0x0000777366807816 */ /* 0x000fe200000000ff */
[----:B------:R-:W-:Y:S01]  /*3990*/  FMUL.FTZ R244, R220, 1.4426950216293334961 ;  /* 0x3fb8aa3bdcf47820 */ /* 0x000fe20000410000 */
[----:B------:R-:W-:Y:S02]  /*39a0*/  LOP3.LUT R103, R100, 0xff, RZ, 0xc0, !PT ;  /* 0x000000ff64677812 */ /* 0x000fe400078ec0ff */
[----:B------:R-:W-:Y:S02]  /*39b0*/  LOP3.LUT R102, R238, 0xff, RZ, 0xc0, !PT ;  /* 0x000000ffee667812 */ /* 0x000fe400078ec0ff */
[----:B------:R-:W-:Y:S02]  /*39c0*/  SHF.R.U32.HI R101, RZ, 0x18, R238 ;  /* 0x00000018ff657819 */ /* 0x000fe400000116ee */
[----:B------:R-:W-:Y:S02]  /*39d0*/  LOP3.LUT R100, R121, 0xff, RZ, 0xc0, !PT ;  /* 0x000000ff79647812 */ /* 0x000fe400078ec0ff */
[----:B------:R-:W-:Y:S02]  /*39e0*/  ISETP.LE.U32.AND P3, PT, R102, UR5, PT ;  /* 0x0000000566007c0c */ /* 0x000fe4000bf63070 */
[----:B------:R-:W-:Y:S02]  /*39f0*/  ISETP.LE.U32.AND P5, PT, R101, UR5, PT ;  /* 0x0000000565007c0c */ /* 0x000fe4000bfa3070 */
[----:B------:R-:W-:Y:S02]  /*3a00*/  ISETP.LE.U32.AND P6, PT, R103, UR5, PT ;  /* 0x0000000567007c0c */ /* 0x000fe4000bfc3070 */
[----:B------:R-:W-:Y:S02]  /*3a10*/  ISETP.LE.U32.AND P2, PT, R100, UR5, PT ;  /* 0x0000000564007c0c */ /* 0x000fe4000bf43070 */
[----:B------:R-:W-:Y:S01]  /*3a20*/  LOP3.LUT R205, R240, UR17, R243, 0x96, !PT ;  /* 0x00000011f0cd7c12 */ /* 0x000fe2000f8e96f3 */
[----:B------:R-:W1:Y:S01]  /*3a30*/  LDSM.16.M88.4 R100, [R171+-0x3800] ;  /* 0xffc80000ab64783b */ /* 0x000e620000000200 */
[----:B------:R-:W-:Y:S01]  /*3a40*/  FSEL R241, R241, RZ, P1 ;  /* 0x000000fff1f17208 */ /* 0x000fe20000800000 */
[----:B------:R-:W-:Y:S01]  /*3a50*/  FMUL.FTZ R243, R222, 1.4426950216293334961 ;  /* 0x3fb8aa3bdef37820 */ /* 0x000fe20000410000 */
[-C--:B------:R-:W-:Y:S02]  /*3a60*/  @P0 ISETP.GE.AND P1, PT, R201, R226.reuse, PT ;  /* 0x000000e2c900020c */ /* 0x080fe40003f26270 */
[----:B------:R-:W-:Y:S02]  /*3a70*/  SHF.R.U32.HI R108, RZ, 0x18, R121 ;  /* 0x00000018ff6c7819 */ /* 0x000fe40000011679 */
[----:B------:R-:W-:Y:S02]  /*3a80*/  FSEL R243, R243, RZ, P4 ;  /* 0x000000fff3f37208 */ /* 0x000fe40002000000 */
[----:B------:R-:W-:Y:S02]  /*3a90*/  FSETP.NEU.FTZ.AND P4, PT, R220, -INF , PT ;  /* 0xff800000dc00780b */ /* 0x000fe40003f9d000 */
[----:B------:R-:W-:Y:S02]  /*3aa0*/  @P0 FSEL R4, R4, -INF , !P1 ;  /* 0xff80000004040808 */ /* 0x000fe40004800000 */
[----:B------:R-:W-:Y:S02]  /*3ab0*/  FSEL R244, R244, RZ, P4 ;  /* 0x000000fff4f47208 */ /* 0x000fe40002000000 */
[-C--:B------:R-:W-:Y:S01]  /*3ac0*/  @P0 ISETP.GE.AND P4, PT, R212, R226.reuse, PT ;  /* 0x000000e2d400020c */ /* 0x080fe20003f86270 */
[----:B------:R-:W-:Y:S01]  /*3ad0*/  FFMA.FTZ R4, R4, UR7, -R239 ;  /* 0x0000000704047c23 */ /* 0x000fe200080108ef */
[----:B------:R-:W-:Y:S02]  /*3ae0*/  @P0 FSEL R6, R6, -INF , !P1 ;  /* 0xff80000006060808 */ /* 0x000fe40004800000 */
[----:B------:R-:W-:Y:S02]  /*3af0*/  @P0 FSEL R5, R5, -INF , !P4 ;  /* 0xff80000005050808 */ /* 0x000fe40006000000 */
[----:B------:R-:W-:Y:S01]  /*3b00*/  @P0 FSEL R8, R8, -INF , !P1 ;  /* 0xff80000008080808 */ /* 0x000fe20004800000 */
[----:B------:R-:W-:Y:S01]  /*3b10*/  FFMA.FTZ R6, R6, UR7, -R243 ;  /* 0x0000000706067c23 */ /* 0x000fe200080108f3 */
[----:B------:R-:W-:Y:S01]  /*3b20*/  @P0 FSEL R10, R10, -INF , !P1 ;  /* 0xff8000000a0a0808 */ /* 0x000fe20004800000 */
[----:B------:R-:W-:Y:S01]  /*3b30*/  FFMA.FTZ R110, R5, UR7, -R239 ;  /* 0x00000007056e7c23 */ /* 0x000fe200080108ef */
[----:B------:R-:W-:Y:S01]  /*3b40*/  LOP3.LUT R238, R238, 0xffff, RZ, 0xc0, !PT ;  /* 0x0000ffffeeee7812 */ /* 0x000fe200078ec0ff */
[----:B------:R-:W-:Y:S01]  /*3b50*/  FFMA.FTZ R8, R8, UR7, -R241 ;  /* 0x0000000708087c23 */ /* 0x000fe200080108f1 */
[----:B------:R-:W-:Y:S01]  /*3b60*/  ISETP.LE.U32.AND P1, PT, R108, UR5, PT ;  /* 0x000000056c007c0c */ /* 0x000fe2000bf23070 */
[----:B------:R-:W-:Y:S01]  /*3b70*/  FFMA.FTZ R10, R10, UR7, -R244 ;  /* 0x000000070a0a7c23 */ /* 0x000fe200080108f4 */
[----:B------:R-:W-:Y:S01]  /*3b80*/  @P0 FSEL R7, R7, -INF , !P4 ;  /* 0xff80000007070808 */ /* 0x000fe20006000000 */
[----:B------:R-:W2:Y:S01]  /*3b90*/  MUFU.EX2 R108, R4 ;  /* 0x00000004006c7308 */ /* 0x000ea20000000800 */
[----:B------:R-:W-:Y:S02]  /*3ba0*/  @P0 FSEL R9, R9, -INF , !P4 ;  /* 0xff80000009090808 */ /* 0x000fe40006000000 */
[----:B------:R-:W-:Y:S07]  /*3bb0*/  @P0 FSEL R11, R11, -INF , !P4 ;  /* 0xff8000000b0b0808 */ /* 0x000fee0006000000 */
[----:B------:R-:W-:Y:S01]  /*3bc0*/  MUFU.EX2 R110, R110 ;  /* 0x0000006e006e7308 */ /* 0x000fe20000000800 */
[-C--:B------:R-:W-:Y:S01]  /*3bd0*/  @P0 ISETP.GE.AND P4, PT, R213, R226.reuse, PT ;  /* 0x000000e2d500020c */ /* 0x080fe20003f86270 */
[----:B------:R-:W-:Y:S01]  /*3be0*/  FFMA.FTZ R7, R7, UR7, -R243 ;  /* 0x0000000707077c23 */ /* 0x000fe200080108f3 */
[----:B------:R-:W-:Y:S01]  /*3bf0*/  SHF.R.U32.HI R5, RZ, 0x8, R238 ;  /* 0x00000008ff057819 */ /* 0x000fe200000116ee */
[--C-:B------:R-:W-:Y:S01]  /*3c00*/  FFMA.FTZ R9, R9, UR7, -R241.reuse ;  /* 0x0000000709097c23 */ /* 0x100fe200080108f1 */
[----:B------:R-:W-:Y:S01]  /*3c10*/  @P0 FSEL R12, R12, -INF , !P4 ;  /* 0xff8000000c0c0808 */ /* 0x000fe20006000000 */
[-C--:B-1----:R-:W-:Y:S04]  /*3c20*/  HMMA.16816.F32.BF16 R20, R104, R100.reuse, R20 ;  /* 0x000000646814723c */ /* 0x082fe80000041814 */
[----:B------:R-:W1:Y:S01]  /*3c30*/  MUFU.EX2 R111, R7 ;  /* 0x00000007006f7308 */ /* 0x000e620000000800 */
[----:B------:R-:W-:Y:S01]  /*3c40*/  @P0 FSEL R14, R14, -INF , !P4 ;  /* 0xff8000000e0e0808 */ /* 0x000fe20006000000 */
[----:B--2---:R-:W-:Y:S01]  /*3c50*/  @!P3 FADD.FTZ R108, -R108, -RZ ;  /* 0x800000ff6c6cb221 */ /* 0x004fe20000010100 */
[----:B------:R-:W-:Y:S01]  /*3c60*/  @P0 FSEL R16, R16, -INF , !P4 ;  /* 0xff80000010100808 */ /* 0x000fe20006000000 */
[--C-:B------:R-:W-:Y:S01]  /*3c70*/  FFMA.FTZ R11, R11, UR7, -R244.reuse ;  /* 0x000000070b0b7c23 */ /* 0x100fe200080108f4 */
[----:B------:R-:W-:Y:S01]  /*3c80*/  @P0 FSEL R18, R18, -INF , !P4 ;  /* 0xff80000012120808 */ /* 0x000fe20006000000 */
[C---:B------:R-:W-:Y:S04]  /*3c90*/  HMMA.16816.F32.BF16 R24, R112.reuse, R100, R24 ;  /* 0x000000647018723c */ /* 0x040fe80000041818 */
[----:B------:R-:W-:Y:S01]  /*3ca0*/  MUFU.EX2 R122, R10 ;  /* 0x0000000a007a7308 */ /* 0x000fe20000000800 */
[-C--:B------:R-:W-:Y:S09]  /*3cb0*/  @P0 ISETP.GE.AND P4, PT, R214, R226.reuse, PT ;  /* 0x000000e2d600020c */ /* 0x080ff20003f86270 */
[----:B------:R-:W2:Y:S01]  /*3cc0*/  MUFU.EX2 R120, R8 ;  /* 0x0000000800787308 */ /* 0x000ea20000000800 */
[----:B------:R-:W-:Y:S01]  /*3cd0*/  LOP3.LUT R5, R5, 0xffff, RZ, 0xc0, !PT ;  /* 0x0000ffff05057812 */ /* 0x000fe200078ec0ff */
[--C-:B------:R-:W-:Y:S01]  /*3ce0*/  FFMA.FTZ R12, R12, UR7, -R241.reuse ;  /* 0x000000070c0c7c23 */ /* 0x100fe200080108f1 */
[-C--:B------:R-:W-:Y:S07]  /*3cf0*/  HMMA.16816.F32.BF16 R28, R112, R102.reuse, R28 ;  /* 0x00000066701c723c */ /* 0x080fee000004181c */
[----:B------:R-:W2:Y:S01]  /*3d00*/  MUFU.EX2 R123, R11 ;  /* 0x0000000b007b7308 */ /* 0x000ea20000000800 */
[----:B------:R-:W-:Y:S01]  /*3d10*/  @P0 FSEL R13, R13, -INF , !P4 ;  /* 0xff8000000d0d0808 */ /* 0x000fe20006000000 */
[----:B-1----:R-:W-:Y:S01]  /*3d20*/  @!P5 FADD.FTZ R111, -R111, -RZ ;  /* 0x800000ff6f6fd221 */ /* 0x002fe20000010100 */
[----:B------:R-:W-:Y:S07]  /*3d30*/  @P0 FSEL R15, R15, -INF , !P4 ;  /* 0xff8000000f0f0808 */ /* 0x000fee0006000000 */
[----:B------:R-:W1:Y:S01]  /*3d40*/  MUFU.EX2 R109, R6 ;  /* 0x00000006006d7308 */ /* 0x000e620000000800 */
[----:B------:R-:W-:Y:S01]  /*3d50*/  @P0 FSEL R17, R17, -INF , !P4 ;  /* 0xff80000011110808 */ /* 0x000fe20006000000 */
[----:B------:R-:W-:Y:S04]  /*3d60*/  HMMA.16816.F32.BF16 R32, R104, R102, R32 ;  /* 0x000000666820723c */ /* 0x000fe80000041820 */
[----:B------:R-:W-:Y:S01]  /*3d70*/  @P0 FSEL R19, R19, -INF , !P4 ;  /* 0xff80000013130808 */ /* 0x000fe20006000000 */
[----:B------:R-:W-:Y:S01]  /*3d80*/  FFMA.FTZ R13, R13, UR7, -R241 ;  /* 0x000000070d0d7c23 */ /* 0x000fe200080108f1 */
[----:B------:R-:W-:Y:S01]  /*3d90*/  ISETP.LE.U32.AND P4, PT, R5, UR5, PT ;  /* 0x0000000505007c0c */ /* 0x000fe2000bf83070 */
[----:B--2---:R-:W-:Y:S01]  /*3da0*/  @!P2 FADD.FTZ R120, -R120, -RZ ;  /* 0x800000ff7878a221 */ /* 0x004fe20000010100 */
[----:B------:R-:W-:Y:S01]  /*3db0*/  LOP3.LUT R4, R121, 0xffff, RZ, 0xc0, !PT ;  /* 0x0000ffff79047812 */ /* 0x000fe200078ec0ff */
[----:B------:R-:W-:Y:S01]  /*3dc0*/  @!P1 FADD.FTZ R123, -R123, -RZ ;  /* 0x800000ff7b7b9221 */ /* 0x000fe20000010100 */
[----:B------:R-:W-:Y:S01]  /*3dd0*/  PRMT R5, R121, 0x7632, R5 ;  /* 0x0000763279057816 */ /* 0x000fe20000000005 */
[----:B------:R-:W-:Y:S01]  /*3de0*/  FFMA.FTZ R14, R14, UR7, -R244 ;  /* 0x000000070e0e7c23 */ /* 0x000fe200080108f4 */
[----:B------:R-:W-:Y:S01]  /*3df0*/  SHF.R.U32.HI R4, RZ, 0x8, R4 ;  /* 0x00000008ff047819 */ /* 0x000fe20000011604 */
[----:B------:R-:W2:Y:S01]  /*3e00*/  MUFU.EX2 R121, R9 ;  /* 0x0000000900797308 */ /* 0x000ea20000000800 */
[----:B------:R-:W-:Y:S01]  /*3e10*/  LOP3.LUT R5, R5, 0xff, RZ, 0xc0, !PT ;  /* 0x000000ff05057812 */ /* 0x000fe200078ec0ff */
[----:B------:R-:W-:Y:S01]  /*3e20*/  FFMA.FTZ R16, R16, UR7, -R239 ;  /* 0x0000000710107c23 */ /* 0x000fe200080108ef */
[----:B------:R-:W-:Y:S01]  /*3e30*/  LOP3.LUT R4, R4, 0xffff, RZ, 0xc0, !PT ;  /* 0x0000ffff04047812 */ /* 0x000fe200078ec0ff */
[----:B-1----:R-:W-:Y:S01]  /*3e40*/  @!P6 FADD.FTZ R109, -R109, -RZ ;  /* 0x800000ff6d6de221 */ /* 0x002fe20000010100 */
[----:B------:R-:W-:Y:S01]  /*3e50*/  PRMT R125, R246, 0x7771, RZ ;  /* 0x00007771f67d7816 */ /* 0x000fe200000000ff */
[----:B------:R-:W-:Y:S01]  /*3e60*/  @!P4 FADD.FTZ R110, -R110, -RZ ;  /* 0x800000ff6e6ec221 */ /* 0x000fe20000010100 */
[----:B------:R-:W-:Y:S01]  /*3e70*/  ISETP.LE.U32.AND P4, PT, R5, UR5, PT ;  /* 0x0000000505007c0c */ /* 0x000fe2000bf83070 */
[--C-:B------:R-:W-:Y:S01]  /*3e80*/  FFMA.FTZ R15, R15, UR7, -R244.reuse ;  /* 0x000000070f0f7c23 */ /* 0x100fe200080108f4 */
[----:B------:R-:W-:Y:S01]  /*3e90*/  ISETP.LE.U32.AND P3, PT, R4, UR5, PT ;  /* 0x0000000504007c0c */ /* 0x000fe2000bf63070 */
[--C-:B------:R-:W-:Y:S01]  /*3ea0*/  FFMA.FTZ R18, R18, UR7, -R243.reuse ;  /* 0x0000000712127c23 */ /* 0x100fe200080108f3 */
[----:B------:R-:W-:Y:S01]  /*3eb0*/  PRMT R124, R246, 0x7772, RZ ;  /* 0x00007772f67c7816 */ /* 0x000fe200000000ff */
[----:B------:R-:W-:Y:S01]  /*3ec0*/  FFMA.FTZ R19, R19, UR7, -R243 ;  /* 0x0000000713137c23 */ /* 0x000fe200080108f3 */
[----:B------:R-:W-:Y:S01]  /*3ed0*/  ISETP.GT.U32.AND P5, PT, R125, UR5, PT ;  /* 0x000000057d007c0c */ /* 0x000fe2000bfa4070 */
[----:B------:R-:W1:Y:S01]  /*3ee0*/  MUFU.EX2 R113, R18 ;  /* 0x0000001200717308 */ /* 0x000e620000000800 */
[----:B------:R-:W-:Y:S01]  /*3ef0*/  ISETP.GT.U32.AND P2, PT, R124, UR5, PT ;  /* 0x000000057c007c0c */ /* 0x000fe2000bf44070 */
[--C-:B------:R-:W-:Y:S01]  /*3f00*/  FFMA.FTZ R17, R17, UR7, -R239.reuse ;  /* 0x0000000711117c23 */ /* 0x100fe200080108ef */
[-C--:B------:R-:W-:Y:S07]  /*3f10*/  @P0 ISETP.GE.AND P1, PT, R216, R226.reuse, PT ;  /* 0x000000e2d800020c */ /* 0x080fee0003f26270 */
[----:B------:R-:W1:Y:S01]  /*3f20*/  MUFU.EX2 R125, R12 ;  /* 0x0000000c007d7308 */ /* 0x000e620000000800 */
[----:B------:R-:W-:Y:S01]  /*3f30*/  PRMT R126, R246, 0x7773, RZ ;  /* 0x00007773f67e7816 */ /* 0x000fe200000000ff */
[----:B------:R-:W-:Y:S01]  /*3f40*/  @!P4 FADD.FTZ R122, -R122, -RZ ;  /* 0x800000ff7a7ac221 */ /* 0x000fe20000010100 */
[-C--:B------:R-:W-:Y:S01]  /*3f50*/  @P0 ISETP.GE.AND P4, PT, R215, R226.reuse, PT ;  /* 0x000000e2d700020c */ /* 0x080fe20003f86270 */
[----:B--2---:R-:W-:Y:S01]  /*3f60*/  @!P3 FADD.FTZ R121, -R121, -RZ ;  /* 0x800000ff7979b221 */ /* 0x004fe20000010100 */
[----:B------:R-:W-:Y:S05]  /*3f70*/  ISETP.LE.U32.AND P3, PT, R231, UR5, PT ;  /* 0x00000005e7007c0c */ /* 0x000fea000bf63070 */
[----:B------:R-:W2:Y:S01]  /*3f80*/  MUFU.EX2 R124, R13 ;  /* 0x0000000d007c7308 */ /* 0x000ea20000000800 */
[----:B------:R-:W-:Y:S02]  /*3f90*/  @P0 FSEL R20, R20, -INF , !P4 ;  /* 0xff80000014140808 */ /* 0x000fe40006000000 */
[----:B------:R-:W-:Y:S07]  /*3fa0*/  @P0 FSEL R22, R22, -INF , !P4 ;  /* 0xff80000016160808 */ /* 0x000fee0006000000 */
[----:B------:R-:W2:Y:S01]  /*3fb0*/  MUFU.EX2 R112, R19 ;  /* 0x0000001300707308 */ /* 0x000ea20000000800 */
[----:B------:R-:W-:Y:S01]  /*3fc0*/  @P0 FSEL R24, R24, -INF , !P4 ;  /* 0xff80000018180808 */ /* 0x000fe20006000000 */
[----:B-1----:R-:W-:Y:S01]  /*3fd0*/  @P2 FADD.FTZ R113, -R113, -RZ ;  /* 0x800000ff71712221 */ /* 0x002fe20000010100 */
[----:B------:R-:W-:Y:S01]  /*3fe0*/  @P0 FSEL R26, R26, -INF , !P4 ;  /* 0xff8000001a1a0808 */ /* 0x000fe20006000000 */
[----:B------:R-:W-:Y:S01]  /*3ff0*/  FFMA.FTZ R20, R20, UR7, -R239 ;  /* 0x0000000714147c23 */ /* 0x000fe200080108ef */
[----:B------:R-:W-:Y:S01]  /*4000*/  ISETP.GT.U32.AND P4, PT, R180, UR5, PT ;  /* 0x00000005b4007c0c */ /* 0x000fe2000bf84070 */
[----:B------:R-:W-:Y:S01]  /*4010*/  FFMA.FTZ R24, R24, UR7, -R241 ;  /* 0x0000000718187c23 */ /* 0x000fe200080108f1 */
[----:B------:R-:W-:Y:S01]  /*4020*/  @P0 FSEL R21, R21, -INF , !P1 ;  /* 0xff80000015150808 */ /* 0x000fe20004800000 */
[----:B------:R-:W-:Y:S01]  /*4030*/  @!P3 FADD.FTZ R125, -R125, -RZ ;  /* 0x800000ff7d7db221 */ /* 0x000fe20000010100 */
[----:B------:R-:W-:Y:S01]  /*4040*/  @P0 FSEL R23, R23, -INF , !P1 ;  /* 0xff80000017170808 */ /* 0x000fe20004800000 */
[----:B------:R-:W-:Y:S01]  /*4050*/  MUFU.EX2 R180, R24 ;  /* 0x0000001800b47308 */ /* 0x000fe20000000800 */
[----:B------:R-:W-:Y:S01]  /*4060*/  @P0 FSEL R25, R25, -INF , !P1 ;  /* 0xff80000019190808 */ /* 0x000fe20004800000 */
[--C-:B------:R-:W-:Y:S01]  /*4070*/  FFMA.FTZ R22, R22, UR7, -R243.reuse ;  /* 0x0000000716167c23 */ /* 0x100fe200080108f3 */
[----:B------:R-:W-:Y:S07]  /*4080*/  @P0 FSEL R27, R27, -INF , !P1 ;  /* 0xff8000001b1b0808 */ /* 0x000fee0004800000 */
[----:B------:R-:W-:Y:S01]  /*4090*/  MUFU.EX2 R114, R20 ;  /* 0x0000001400727308 */ /* 0x000fe20000000800 */
[----:B------:R-:W-:Y:S01]  /*40a0*/  ISETP.GT.U32.AND P1, PT, R126, UR5, PT ;  /* 0x000000057e007c0c */ /* 0x000fe2000bf24070 */
[----:B------:R-:W-:Y:S01]  /*40b0*/  FFMA.FTZ R23, R23, UR7, -R243 ;  /* 0x0000000717177c23 */ /* 0x000fe200080108f3 */
[----:B------:R-:W-:Y:S07]  /*40c0*/  ISETP.GT.U32.AND P3, PT, R129, UR5, PT ;  /* 0x0000000581007c0c */ /* 0x000fee000bf64070 */
[----:B------:R-:W1:Y:S01]  /*40d0*/  MUFU.EX2 R126, R14 ;  /* 0x0000000e007e7308 */ /* 0x000e620000000800 */
[----:B------:R-:W-:Y:S01]  /*40e0*/  PRMT R127, R246, 0x7770, RZ ;  /* 0x00007770f67f7816 */ /* 0x000fe200000000ff */
[----:B--2---:R-:W-:Y:S01]  /*40f0*/  @P4 FADD.FTZ R124, -R124, -RZ ;  /* 0x800000ff7c7c4221 */ /* 0x004fe20000010100 */
[----:B------:R-:W-:Y:S07]  /*4100*/  ISETP.GT.U32.AND P4, PT, R128, UR5, PT ;  /* 0x0000000580007c0c */ /* 0x000fee000bf84070 */
[----:B------:R-:W2:Y:S01]  /*4110*/  MUFU.EX2 R129, R17 ;  /* 0x0000001100817308 */ /* 0x000ea20000000800 */
[----:B------:R-:W-:Y:S01]  /*4120*/  ISETP.LE.U32.AND P6, PT, R127, UR5, PT ;  /* 0x000000057f007c0c */ /* 0x000fe2000bfc3070 */
[----:B------:R-:W-:Y:S01]  /*4130*/  FFMA.FTZ R25, R25, UR7, -R241 ;  /* 0x0000000719197c23 */ /* 0x000fe200080108f1 */
[----:B------:R-:W-:Y:S07]  /*4140*/  PRMT R7, R130, 0x7770, RZ ;  /* 0x0000777082077816 */ /* 0x000fee00000000ff */
[----:B------:R-:W2:Y:S01]  /*4150*/  MUFU.EX2 R128, R16 ;  /* 0x0000001000807308 */ /* 0x000ea20000000800 */
[----:B------:R-:W-:Y:S01]  /*4160*/  LOP3.LUT R8, R131, 0xff, RZ, 0xc0, !PT ;  /* 0x000000ff83087812 */ /* 0x000fe200078ec0ff */
[----:B------:R-:W-:Y:S01]  /*4170*/  @P1 FADD.FTZ R112, -R112, -RZ ;  /* 0x800000ff70701221 */ /* 0x000fe20000010100 */
[-C--:B------:R-:W-:Y:S07]  /*4180*/  @P0 ISETP.GE.AND P1, PT, R217, R226.reuse, PT ;  /* 0x000000e2d900020c */ /* 0x080fee0003f26270 */
[----:B------:R-:W3:Y:S01]  /*4190*/  MUFU.EX2 R127, R15 ;  /* 0x0000000f007f7308 */ /* 0x000ee20000000800 */
[----:B------:R-:W-:Y:S01]  /*41a0*/  PRMT R4, R130, 0x7772, RZ ;  /* 0x0000777282047816 */ /* 0x000fe200000000ff */
[----:B-1----:R-:W-:Y:S01]  /*41b0*/  @P3 FADD.FTZ R126, -R126, -RZ ;  /* 0x800000ff7e7e3221 */ /* 0x002fe20000010100 */
[----:B------:R-:W-:Y:S07]  /*41c0*/  ISETP.LE.U32.AND P3, PT, R7, UR5, PT ;  /* 0x0000000507007c0c */ /* 0x000fee000bf63070 */
[----:B------:R-:W-:Y:S01]  /*41d0*/  MUFU.EX2 R115, R22 ;  /* 0x0000001600737308 */ /* 0x000fe20000000800 */
[----:B------:R-:W-:Y:S01]  /*41e0*/  SHF.R.U32.HI R7, RZ, 0x18, R131 ;  /* 0x00000018ff077819 */ /* 0x000fe20000011683 */
[----:B--2---:R-:W-:Y:S01]  /*41f0*/  @P5 FADD.FTZ R129, -R129, -RZ ;  /* 0x800000ff81815221 */ /* 0x004fe20000010100 */
[----:B------:R-:W-:Y:S01]  /*4200*/  @P0 FSEL R28, R28, -INF , !P1 ;  /* 0xff8000001c1c0808 */ /* 0x000fe20004800000 */
[----:B------:R-:W-:Y:S01]  /*4210*/  FFMA.FTZ R21, R21, UR7, -R239 ;  /* 0x0000000715157c23 */ /* 0x000fe200080108ef */
[----:B------:R-:W-:Y:S01]  /*4220*/  @P0 FSEL R30, R30, -INF , !P1 ;  /* 0xff8000001e1e0808 */ /* 0x000fe20004800000 */
[----:B------:R-:W-:Y:S01]  /*4230*/  @!P6 FADD.FTZ R128, -R128, -RZ ;  /* 0x800000ff8080e221 */ /* 0x000fe20000010100 */
[----:B------:R-:W-:Y:S01]  /*4240*/  ISETP.LE.U32.AND P6, PT, R7, UR5, PT ;  /* 0x0000000507007c0c */ /* 0x000fe2000bfc3070 */
[--C-:B------:R-:W-:Y:S01]  /*4250*/  FFMA.FTZ R27, R27, UR7, -R244.reuse ;  /* 0x000000071b1b7c23 */ /* 0x100fe200080108f4 */
[----:B------:R-:W-:Y:S01]  /*4260*/  SHF.R.U32.HI R7, RZ, 0x18, R205 ;  /* 0x00000018ff077819 */ /* 0x000fe200000116cd */
[----:B---3--:R-:W-:Y:S01]  /*4270*/  @P4 FADD.FTZ R127, -R127, -RZ ;  /* 0x800000ff7f7f4221 */ /* 0x008fe20000010100 */
[----:B------:R-:W-:Y:S01]  /*4280*/  ISETP.LE.U32.AND P4, PT, R8, UR5, PT ;  /* 0x0000000508007c0c */ /* 0x000fe2000bf83070 */
[----:B------:R-:W1:Y:S01]  /*4290*/  MUFU.EX2 R231, R27 ;  /* 0x0000001b00e77308 */ /* 0x000e620000000800 */
[----:B------:R-:W-:Y:S01]  /*42a0*/  ISETP.LE.U32.AND P2, PT, R7, UR5, PT ;  /* 0x0000000507007c0c */ /* 0x000fe2000bf43070 */
[--C-:B------:R-:W-:Y:S01]  /*42b0*/  FFMA.FTZ R26, R26, UR7, -R244.reuse ;  /* 0x000000071a1a7c23 */ /* 0x100fe200080108f4 */
[----:B------:R-:W-:Y:S01]  /*42c0*/  LOP3.LUT R8, R205, 0xff, RZ, 0xc0, !PT ;  /* 0x000000ffcd087812 */ /* 0x000fe200078ec0ff */
[----:B------:R-:W-:Y:S01]  /*42d0*/  FFMA.FTZ R28, R28, UR7, -R241 ;  /* 0x000000071c1c7c23 */ /* 0x000fe200080108f1 */
[----:B------:R-:W-:Y:S05]  /*42e0*/  LOP3.LUT R7, R131, 0xffff, RZ, 0xc0, !PT ;  /* 0x0000ffff83077812 */ /* 0x000fea00078ec0ff */
[----:B------:R-:W-:Y:S01]  /*42f0*/  MUFU.EX2 R238, R26 ;  /* 0x0000001a00ee7308 */ /* 0x000fe20000000800 */
[----:B------:R-:W-:Y:S01]  /*4300*/  ISETP.LE.U32.AND P5, PT, R8, UR5, PT ;  /* 0x0000000508007c0c */ /* 0x000fe2000bfa3070 */
[--C-:B------:R-:W-:Y:S01]  /*4310*/  FFMA.FTZ R30, R30, UR7, -R244.reuse ;  /* 0x000000071e1e7c23 */ /* 0x100fe200080108f4 */
[----:B------:R-:W-:Y:S02]  /*4320*/  SHF.R.U32.HI R7, RZ, 0x8, R7 ;  /* 0x00000008ff077819 */ /* 0x000fe40000011607 */
[----:B------:R-:W-:Y:S01]  /*4330*/  @P0 FSEL R32, R32, -INF , !P1 ;  /* 0xff80000020200808 */ /* 0x000fe20004800000 */
[----:B------:R-:W-:Y:S01]  /*4340*/  @!P4 FADD.FTZ R114, -R114, -RZ ;  /* 0x800000ff7272c221 */ /* 0x000fe20000010100 */
[----:B------:R-:W-:Y:S01]  /*4350*/  @P0 FSEL R34, R34, -INF , !P1 ;  /* 0xff80000022220808 */ /* 0x000fe20004800000 */
[----:B-1----:R-:W-:Y:S01]  /*4360*/  @!P2 FADD.FTZ R231, -R231, -RZ ;  /* 0x800000ffe7e7a221 */ /* 0x002fe20000010100 */
[----:B------:R-:W-:Y:S01]  /*4370*/  @P0 ISETP.GE.AND P1, PT, R218, R226, PT ;  /* 0x000000e2da00020c */ /* 0x000fe20003f26270 */
[----:B------:R-:W-:Y:S01]  /*4380*/  FFMA.FTZ R32, R32, UR7, -R239 ;  /* 0x0000000720207c23 */ /* 0x000fe200080108ef */
[----:B------:R-:W-:Y:S01]  /*4390*/  LOP3.LUT R7, R7, 0xffff, RZ, 0xc0, !PT ;  /* 0x0000ffff07077812 */ /* 0x000fe200078ec0ff */
[----:B------:R-:W-:Y:S01]  /*43a0*/  FFMA.FTZ R34, R34, UR7, -R243 ;  /* 0x0000000722227c23 */ /* 0x000fe200080108f3 */
[----:B------:R-:W-:Y:S01]  /*43b0*/  PRMT R131, R131, 0x7632, R131 ;  /* 0x0000763283837816 */ /* 0x000fe20000000083 */
[----:B------:R-:W-:Y:S01]  /*43c0*/  @!P5 FADD.FTZ R180, -R180, -RZ ;  /* 0x800000ffb4b4d221 */ /* 0x000fe20000010100 */
[----:B------:R-:W-:Y:S01]  /*43d0*/  @P0 FSEL R33, R33, -INF , !P1 ;  /* 0xff80000021210808 */ /* 0x000fe20004800000 */
[----:B------:R-:W1:Y:S01]  /*43e0*/  MUFU.EX2 R240, R32 ;  /* 0x0000002000f07308 */ /* 0x000e620000000800 */
[----:B------:R-:W-:Y:S02]  /*43f0*/  @P0 FSEL R35, R35, -INF , !P1 ;  /* 0xff80000023230808 */ /* 0x000fe40004800000 */
[----:B------:R-:W-:Y:S01]  /*4400*/  @P0 FSEL R29, R29, -INF , !P1 ;  /* 0xff8000001d1d0808 */ /* 0x000fe20004800000 */
[----:B------:R-:W-:Y:S01]  /*4410*/  FFMA.FTZ R239, R33, UR7, -R239 ;  /* 0x0000000721ef7c23 */ /* 0x000fe200080108ef */
[----:B------:R-:W-:Y:S01]  /*4420*/  @P0 FSEL R31, R31, -INF , !P1 ;  /* 0xff8000001f1f0808 */ /* 0x000fe20004800000 */
[----:B------:R-:W-:Y:S01]  /*4430*/  FFMA.FTZ R243, R35, UR7, -R243 ;  /* 0x0000000723f37c23 */ /* 0x000fe200080108f3 */
[----:B------:R-:W-:Y:S03]  /*4440*/  ISETP.LE.U32.AND P1, PT, R7, UR5, PT ;  /* 0x0000000507007c0c */ /* 0x000fe6000bf23070 */
[----:B------:R-:W-:Y:S01]  /*4450*/  MUFU.EX2 R246, R34 ;  /* 0x0000002200f67308 */ /* 0x000fe20000000800 */
[----:B------:R-:W-:Y:S01]  /*4460*/  LOP3.LUT R7, R131, 0xff, RZ, 0xc0, !PT ;  /* 0x000000ff83077812 */ /* 0x000fe200078ec0ff */
[----:B------:R-:W-:Y:S01]  /*4470*/  FFMA.FTZ R29, R29, UR7, -R241 ;  /* 0x000000071d1d7c23 */ /* 0x000fe200080108f1 */
[----:B------:R-:W-:Y:S07]  /*4480*/  ISETP.GT.U32.AND P5, PT, R4, UR5, PT ;  /* 0x0000000504007c0c */ /* 0x000fee000bfa4070 */
[----:B------:R-:W2:Y:S01]  /*4490*/  MUFU.EX2 R131, R23 ;  /* 0x0000001700837308 */ /* 0x000ea20000000800 */
[----:B------:R-:W-:Y:S01]  /*44a0*/  F2FP.RELU.BF16.F32.PACK_AB R4, R111, R109 ;  /* 0x0000006d6f04723e */ /* 0x000fe200000018ff */
[----:B-1----:R-:W-:Y:S01]  /*44b0*/  @!P3 FADD.FTZ R240, -R240, -RZ ;  /* 0x800000fff0f0b221 */ /* 0x002fe20000010100 */
[----:B------:R-:W-:Y:S07]  /*44c0*/  ISETP.LE.U32.AND P4, PT, R7, UR5, PT ;  /* 0x0000000507007c0c */ /* 0x000fee000bf83070 */
[----:B------:R-:W1:Y:S01]  /*44d0*/  MUFU.EX2 R239, R239 ;  /* 0x000000ef00ef7308 */ /* 0x000e620000000800 */
[----:B------:R-:W-:Y:S01]  /*44e0*/  LOP3.LUT R7, R205, 0xffff, RZ, 0xc0, !PT ;  /* 0x0000ffffcd077812 */ /* 0x000fe200078ec0ff */
[----:B------:R3:W-:Y:S01]  /*44f0*/  STS [R195+0x400], R4 ;  /* 0x00040004c3007388 */ /* 0x0007e20000000800 */
[----:B------:R-:W-:Y:S07]  /*4500*/  PRMT R5, R130, 0x7771, RZ ;  /* 0x0000777182057816 */ /* 0x000fee00000000ff */
[----:B------:R-:W-:Y:S01]  /*4510*/  MUFU.EX2 R245, R243 ;  /* 0x000000f300f57308 */ /* 0x000fe20000000800 */
[----:B------:R-:W-:Y:S01]  /*4520*/  SHF.R.U32.HI R7, RZ, 0x8, R7 ;  /* 0x00000008ff077819 */ /* 0x000fe20000011607 */
[----:B------:R-:W-:Y:S01]  /*4530*/  FFMA.FTZ R31, R31, UR7, -R244 ;  /* 0x000000071f1f7c23 */ /* 0x000fe200080108f4 */
[----:B------:R-:W-:Y:S07]  /*4540*/  PRMT R8, R205, 0x7632, R8 ;  /* 0x00007632cd087816 */ /* 0x000fee0000000008 */
[----:B------:R-:W-:Y:S01]  /*4550*/  MUFU.EX2 R241, R28 ;  /* 0x0000001c00f17308 */ /* 0x000fe20000000800 */
[----:B------:R-:W-:Y:S01]  /*4560*/  LOP3.LUT R7, R7, 0xffff, RZ, 0xc0, !PT ;  /* 0x0000ffff07077812 */ /* 0x000fe200078ec0ff */
[----:B--2---:R-:W-:Y:S01]  /*4570*/  @!P6 FADD.FTZ R131, -R131, -RZ ;  /* 0x800000ff8383e221 */ /* 0x004fe20000010100 */
[----:B------:R-:W-:Y:S01]  /*4580*/  ISETP.GT.U32.AND P6, PT, R5, UR5, PT ;  /* 0x0000000505007c0c */ /* 0x000fe2000bfc4070 */
[----:B------:R-:W-:Y:S01]  /*4590*/  @!P4 FADD.FTZ R115, -R115, -RZ ;  /* 0x800000ff7373c221 */ /* 0x000fe20000010100 */
[----:B------:R-:W-:Y:S05]  /*45a0*/  F2FP.RELU.BF16.F32.PACK_AB R5, R110, R108 ;  /* 0x0000006c6e05723e */ /* 0x000fea00000018ff */
[----:B------:R-:W2:Y:S01]  /*45b0*/  MUFU.EX2 R205, R25 ;  /* 0x0000001900cd7308 */ /* 0x000ea20000000800 */
[----:B------:R-:W-:Y:S01]  /*45c0*/  ISETP.LE.U32.AND P4, PT, R7, UR5, PT ;  /* 0x0000000507007c0c */ /* 0x000fe2000bf83070 */
[----:B------:R-:W-:Y:S01]  /*45d0*/  @P5 FADD.FTZ R246, -R246, -RZ ;  /* 0x800000fff6f65221 */ /* 0x000fe20000010100 */
[----:B------:R-:W-:Y:S01]  /*45e0*/  PRMT R6, R130, 0x7773, RZ ;  /* 0x0000777382067816 */ /* 0x000fe200000000ff */
[----:B------:R4:W-:Y:S01]  /*45f0*/  STS [R195], R5 ;  /* 0x00000005c3007388 */ /* 0x0009e20000000800 */
[----:B------:R-:W-:Y:S05]  /*4600*/  PRMT R7, R242, 0x7772, RZ ;  /* 0x00007772f2077816 */ /* 0x000fea00000000ff */
[----:B------:R-:W4:Y:S01]  /*4610*/  MUFU.EX2 R130, R21 ;  /* 0x0000001500827308 */ /* 0x000f220000000800 */
[----:B------:R-:W-:Y:S02]  /*4620*/  LOP3.LUT R8, R8, 0xff, RZ, 0xc0, !PT ;  /* 0x000000ff08087812 */ /* 0x000fe400078ec0ff */
[----:B------:R-:W-:Y:S01]  /*4630*/  ISETP.GT.U32.AND P3, PT, R7, UR5, PT ;  /* 0x0000000507007c0c */ /* 0x000fe2000bf64070 */
[----:B-1----:R-:W-:Y:S01]  /*4640*/  @P6 FADD.FTZ R239, -R239, -RZ ;  /* 0x800000ffefef6221 */ /* 0x002fe20000010100 */
[----:B------:R-:W-:Y:S05]  /*4650*/  F2FP.RELU.BF16.F32.PACK_AB R7, R121, R120 ;  /* 0x000000787907723e */ /* 0x000fea00000018ff */
[----:B------:R-:W1:Y:S01]  /*4660*/  MUFU.EX2 R244, R30 ;  /* 0x0000001e00f47308 */ /* 0x000e620000000800 */
[----:B---3--:R-:W-:Y:S01]  /*4670*/  F2FP.RELU.BF16.F32.PACK_AB R4, R129, R128 ;  /* 0x000000808104723e */ /* 0x008fe200000018ff */
[----:B--2---:R-:W-:Y:S01]  /*4680*/  @!P4 FADD.FTZ R205, -R205, -RZ ;  /* 0x800000ffcdcdc221 */ /* 0x004fe20000010100 */
[----:B------:R-:W-:Y:S07]  /*4690*/  ISETP.GT.U32.AND P4, PT, R6, UR5, PT ;  /* 0x0000000506007c0c */ /* 0x000fee000bf84070 */
[----:B------:R-:W2:Y:S01]  /*46a0*/  MUFU.EX2 R243, R31 ;  /* 0x0000001f00f37308 */ /* 0x000ea20000000800 */
[----:B------:R-:W-:Y:S01]  /*46b0*/  F2FP.RELU.BF16.F32.PACK_AB R6, R112, R113 ;  /* 0x000000717006723e */ /* 0x000fe200000018ff */
[----:B------:R3:W-:Y:S01]  /*46c0*/  STS [R230], R4 ;  /* 0x00000004e6007388 */ /* 0x0007e20000000800 */
[----:B------:R-:W-:Y:S01]  /*46d0*/  PRMT R9, R242, 0x7770, RZ ;  /* 0x00007770f2097816 */ /* 0x000fe200000000ff */
[----:B----4-:R-:W-:Y:S01]  /*46e0*/  @!P1 FADD.FTZ R130, -R130, -RZ ;  /* 0x800000ff82829221 */ /* 0x010fe20000010100 */
[----:B------:R-:W-:Y:S01]  /*46f0*/  ISETP.LE.U32.AND P1, PT, R8, UR5, PT ;  /* 0x0000000508007c0c */ /* 0x000fe2000bf23070 */
[----:B------:R4:W-:Y:S01]  /*4700*/  STS [R230+0x400], R6 ;  /* 0x00040006e6007388 */ /* 0x0009e20000000800 */
[C---:B------:R-:W-:Y:S02]  /*4710*/  PRMT R8, R242.reuse, 0x7771, RZ ;  /* 0x00007771f2087816 */ /* 0x040fe400000000ff */
[----:B------:R-:W-:Y:S01]  /*4720*/  PRMT R242, R242, 0x7773, RZ ;  /* 0x00007773f2f27816 */ /* 0x000fe200000000ff */
[----:B------:R4:W-:Y:S01]  /*4730*/  STS [R195+0x1000], R7 ;  /* 0x00100007c3007388 */ /* 0x0009e20000000800 */
[----:B------:R-:W-:Y:S01]  /*4740*/  ISETP.GT.U32.AND P2, PT, R8, UR5, PT ;  /* 0x0000000508007c0c */ /* 0x000fe2000bf44070 */
[----:B------:R-:W-:Y:S01]  /*4750*/  @P4 FADD.FTZ R245, -R245, -RZ ;  /* 0x800000fff5f54221 */ /* 0x000fe20000010100 */
[----:B------:R-:W-:Y:S01]  /*4760*/  F2FP.RELU.BF16.F32.PACK_AB R5, R123, R122 ;  /* 0x0000007a7b05723e */ /* 0x000fe200000018ff */
[----:B-1----:R-:W-:Y:S01]  /*4770*/  @P3 FADD.FTZ R244, -R244, -RZ ;  /* 0x800000fff4f43221 */ /* 0x002fe20000010100 */
[----:B------:R-:W-:Y:S02]  /*4780*/  F2FP.RELU.BF16.F32.PACK_AB R8, R124, R125 ;  /* 0x0000007d7c08723e */ /* 0x000fe400000018ff */
[----:B------:R-:W-:Y:S01]  /*4790*/  ISETP.GT.U32.AND P6, PT, R242, UR5, PT ;  /* 0x00000005f2007c0c */ /* 0x000fe2000bfc4070 */
[----:B------:R1:W-:Y:S01]  /*47a0*/  STS [R195+0x1400], R5 ;  /* 0x00140005c3007388 */ /* 0x0003e20000000800 */
[----:B------:R-:W4:Y:S01]  /*47b0*/  MUFU.EX2 R242, R29 ;  /* 0x0000001d00f27308 */ /* 0x000f220000000800 */
[----:B------:R-:W-:Y:S01]  /*47c0*/  @!P1 FADD.FTZ R238, -R238, -RZ ;  /* 0x800000ffeeee9221 */ /* 0x000fe20000010100 */
[----:B------:R-:W-:Y:S01]  /*47d0*/  ISETP.LE.U32.AND P1, PT, R9, UR5, PT ;  /* 0x0000000509007c0c */ /* 0x000fe2000bf23070 */
[----:B------:R1:W-:Y:S01]  /*47e0*/  STS [R230+0x1000], R8 ;  /* 0x00100008e6007388 */ /* 0x0003e20000000800 */
[----:B------:R-:W-:Y:S02]  /*47f0*/  FSETP.GE.FTZ.AND P5, PT, R128, RZ, PT ;  /* 0x000000ff8000720b */ /* 0x000fe40003fb6000 */
[----:B------:R-:W-:Y:S02]  /*4800*/  FSETP.GE.FTZ.AND P4, PT, R129, RZ, PT ;  /* 0x000000ff8100720b */ /* 0x000fe40003f96000 */
[----:B---3--:R-:W-:Y:S02]  /*4810*/  F2FP.RELU.BF16.F32.PACK_AB R4, R239, R240 ;  /* 0x000000f0ef04723e */ /* 0x008fe400000018ff */
[----:B------:R-:W-:Y:S01]  /*4820*/  FSETP.GE.FTZ.AND P3, PT, R114, RZ, PT ;  /* 0x000000ff7200720b */ /* 0x000fe20003f76000 */
[----:B--2---:R-:W-:Y:S01]  /*4830*/  @P6 FADD.FTZ R243, -R243, -RZ ;  /* 0x800000fff3f36221 */ /* 0x004fe20000010100 */
[----:B----4-:R-:W-:Y:S01]  /*4840*/  F2FP.RELU.BF16.F32.PACK_AB R6, R130, R114 ;  /* 0x000000728206723e */ /* 0x010fe200000018ff */
[----:B------:R-:W-:Y:S02]  /*4850*/  @P2 FADD.FTZ R242, -R242, -RZ ;  /* 0x800000fff2f22221 */ /* 0x000fe40000010100 */
[----:B------:R-:W-:Y:S01]  /*4860*/  @!P1 FADD.FTZ R241, -R241, -RZ ;  /* 0x800000fff1f19221 */ /* 0x000fe20000010100 */
[----:B------:R-:W-:Y:S02]  /*4870*/  F2FP.RELU.BF16.F32.PACK_AB R7, R127, R126 ;  /* 0x0000007e7f07723e */ /* 0x000fe400000018ff */
[----:B------:R-:W-:Y:S02]  /*4880*/  FSETP.GE.FTZ.AND P1, PT, R108, RZ, PT ;  /* 0x000000ff6c00720b */ /* 0x000fe40003f36000 */
[----:B------:R-:W-:Y:S01]  /*4890*/  FSETP.GE.FTZ.AND P2, PT, R130, RZ, PT ;  /* 0x000000ff8200720b */ /* 0x000fe20003f56000 */
[----:B------:R2:W-:Y:S01]  /*48a0*/  STS [R230+0x1400], R7 ;  /* 0x00140007e6007388 */ /* 0x0005e20000000800 */
[----:B------:R-:W-:Y:S02]  /*48b0*/  FSETP.GE.FTZ.AND P6, PT, R110, RZ, PT ;  /* 0x000000ff6e00720b */ /* 0x000fe40003fd6000 */
[----:B-1----:R-:W-:Y:S01]  /*48c0*/  F2FP.RELU.BF16.F32.PACK_AB R5, R131, R115 ;  /* 0x000000738305723e */ /* 0x002fe200000018ff */
[----:B------:R1:W-:Y:S01]  /*48d0*/  STS [R229], R6 ;  /* 0x00000006e5007388 */ /* 0x0003e20000000800 */
[----:B------:R-:W-:Y:S03]  /*48e0*/  F2FP.RELU.BF16.F32.PACK_AB R8, R205, R180 ;  /* 0x000000b4cd08723e */ /* 0x000fe600000018ff */
[----:B------:R3:W-:Y:S04]  /*48f0*/  STS [R229+0x400], R5 ;  /* 0x00040005e5007388 */ /* 0x0007e80000000800 */
[----:B------:R4:W-:Y:S01]  /*4900*/  STS [R202], R4 ;  /* 0x00000004ca007388 */ /* 0x0009e20000000800 */
[----:B--2---:R-:W-:Y:S02]  /*4910*/  F2FP.RELU.BF16.F32.PACK_AB R7, R231, R238 ;  /* 0x000000eee707723e */ /* 0x004fe400000018ff */
[----:B-1----:R-:W-:Y:S02]  /*4920*/  F2FP.RELU.BF16.F32.PACK_AB R6, R245, R246 ;  /* 0x000000f6f506723e */ /* 0x002fe400000018ff */
[----:B---3--:R-:W-:Y:S03]  /*4930*/  F2FP.RELU.BF16.F32.PACK_AB R5, R242, R241 ;  /* 0x000000f1f205723e */ /* 0x008fe600000018ff */
[----:B------:R-:W-:Y:S01]  /*4940*/  STS [R202+0x400], R6 ;  /* 0x00040006ca007388 */ /* 0x000fe20000000800 */
[----:B----4-:R-:W-:Y:S03]  /*4950*/  F2FP.RELU.BF16.F32.PACK_AB R4, R243, R244 ;  /* 0x000000f4f304723e */ /* 0x010fe600000018ff */
[----:B------:R-:W-:Y:S04]  /*4960*/  STS [R229+0x1000], R8 ;  /* 0x00100008e5007388 */ /* 0x000fe80000000800 */
        /* <DEDUP_REMOVED lines=35> */
[-C--:B-1----:R-:W-:Y:S08]  /*4ba0*/  HMMA.16816.F32.BF16 R4, R104, R156.reuse, R4 ;  /* 0x0000009c6804723c */ /* 0x082ff00000041804 */
[C---:B--2---:R-:W-:Y:S08]  /*4bb0*/  HMMA.16816.F32.BF16 R8, R100.reuse, R156, R8 ;  /* 0x0000009c6408723c */ /* 0x044ff00000041808 */
[-C--:B------:R-:W-:Y:S03]  /*4bc0*/  HMMA.16816.F32.BF16 R12, R100, R158.reuse, R12 ;  /* 0x0000009e640c723c */ /* 0x080fe6000004180c */
[C---:B------:R-:W-:Y:S01]  /*4bd0*/  FADD.FTZ R4, -R119.reuse, R4 ;  /* 0x0000000477047221 */ /* 0x040fe20000010100 */
[----:B------:R-:W-:Y:S01]  /*4be0*/  FADD.FTZ R5, -R119, R5 ;  /* 0x0000000577057221 */ /* 0x000fe20000010100 */
[C---:B------:R-:W-:Y:S01]  /*4bf0*/  FADD.FTZ R6, -R118.reuse, R6 ;  /* 0x0000000676067221 */ /* 0x040fe20000010100 */
[----:B------:R-:W-:Y:S02]  /*4c00*/  FADD.FTZ R7, -R118, R7 ;  /* 0x0000000776077221 */ /* 0x000fe40000010100 */
[C---:B------:R-:W-:Y:S04]  /*4c10*/  HMMA.16816.F32.BF16 R16, R104.reuse, R158, R16 ;  /* 0x0000009e6810723c */ /* 0x040fe80000041810 */
[-C--:B------:R-:W-:Y:S02]  /*4c20*/  FSEL R4, R4, R119.reuse, P1 ;  /* 0x0000007704047208 */ /* 0x080fe40000800000 */
[----:B------:R-:W-:Y:S02]  /*4c30*/  FSETP.GE.FTZ.AND P1, PT, R239, RZ, PT ;  /* 0x000000ffef00720b */ /* 0x000fe40003f36000 */
[-C--:B------:R-:W-:Y:S03]  /*4c40*/  HMMA.16816.F32.BF16 R20, R104, R160.reuse, R20 ;  /* 0x000000a06814723c */ /* 0x080fe60000041814 */
[----:B------:R-:W-:Y:S01]  /*4c50*/  FSEL R5, R5, R119, P6 ;  /* 0x0000007705057208 */ /* 0x000fe20003000000 */
[----:B------:R-:W-:Y:S04]  /*4c60*/  FMUL.FTZ R4, R108, R4 ;  /* 0x000000046c047220 */ /* 0x000fe80000410000 */
[C---:B------:R-:W-:Y:S04]  /*4c70*/  HMMA.16816.F32.BF16 R24, R100.reuse, R160, R24 ;  /* 0x000000a06418723c */ /* 0x040fe80000041818 */
[C---:B------:R-:W-:Y:S01]  /*4c80*/  FADD.FTZ R16, -R119.reuse, R16 ;  /* 0x0000001077107221 */ /* 0x040fe20000010100 */
[C---:B------:R-:W-:Y:S01]  /*4c90*/  FADD.FTZ R17, -R119.reuse, R17 ;  /* 0x0000001177117221 */ /* 0x040fe20000010100 */
[----:B------:R-:W-:Y:S02]  /*4ca0*/  FMUL.FTZ R5, R110, R5 ;  /* 0x000000056e057220 */ /* 0x000fe40000410000 */
[-C--:B------:R-:W-:Y:S03]  /*4cb0*/  HMMA.16816.F32.BF16 R28, R100, R162.reuse, R28 ;  /* 0x000000a2641c723c */ /* 0x080fe6000004181c */
[-C--:B------:R-:W-:Y:S01]  /*4cc0*/  FSEL R16, R16, R119.reuse, P5 ;  /* 0x0000007710107208 */ /* 0x080fe20002800000 */
[----:B------:R-:W-:Y:S01]  /*4cd0*/  FADD.FTZ R21, -R119, R21 ;  /* 0x0000001577157221 */ /* 0x000fe20000010100 */
[-C--:B------:R-:W-:Y:S01]  /*4ce0*/  FSEL R17, R17, R119.reuse, P4 ;  /* 0x0000007711117208 */ /* 0x080fe20002000000 */
[----:B------:R-:W-:Y:S01]  /*4cf0*/  FADD.FTZ R20, -R119, R20 ;  /* 0x0000001477147221 */ /* 0x000fe20000010100 */
[----:B------:R-:W-:Y:S01]  /*4d00*/  F2FP.BF16.F32.PACK_AB R4, R5, R4 ;  /* 0x000000040504723e */ /* 0x000fe200000010ff */
[----:B------:R-:W-:Y:S04]  /*4d10*/  HMMA.16816.F32.BF16 R32, R104, R162, R32 ;  /* 0x000000a26820723c */ /* 0x000fe80000041820 */
[----:B------:R-:W-:Y:S01]  /*4d20*/  FSEL R21, R21, R119, P2 ;  /* 0x0000007715157208 */ /* 0x000fe20001000000 */
[----:B------:R-:W-:Y:S01]  /*4d30*/  FMUL.FTZ R16, R128, R16 ;  /* 0x0000001080107220 */ /* 0x000fe20000410000 */
[----:B------:R-:W-:Y:S01]  /*4d40*/  FSETP.GE.FTZ.AND P2, PT, R240, RZ, PT ;  /* 0x000000fff000720b */ /* 0x000fe20003f56000 */
[----:B------:R-:W-:Y:S01]  /*4d50*/  FMUL.FTZ R17, R129, R17 ;  /* 0x0000001181117220 */ /* 0x000fe20000410000 */
[----:B------:R-:W-:Y:S01]  /*4d60*/  FSEL R20, R20, R119, P3 ;  /* 0x0000007714147208 */ /* 0x000fe20001800000 */
[----:B------:R-:W-:Y:S01]  /*4d70*/  FMUL.FTZ R21, R130, R21 ;  /* 0x0000001582157220 */ /* 0x000fe20000410000 */
[----:B------:R-:W-:Y:S02]  /*4d80*/  FSETP.GE.FTZ.AND P3, PT, R109, RZ, PT ;  /* 0x000000ff6d00720b */ /* 0x000fe40003f76000 */
[----:B------:R-:W-:Y:S01]  /*4d90*/  F2FP.BF16.F32.PACK_AB R16, R17, R16 ;  /* 0x000000101110723e */ /* 0x000fe200000010ff */
[----:B------:R-:W-:Y:S05]  /*4da0*/  FMUL.FTZ R20, R114, R20 ;  /* 0x0000001472147220 */ /* 0x000fea0000410000 */
[----:B------:R-:W-:Y:S01]  /*4db0*/  F2FP.BF16.F32.PACK_AB R20, R21, R20 ;  /* 0x000000141514723e */ /* 0x000fe200000010ff */
[C---:B------:R-:W-:Y:S05]  /*4dc0*/  FADD.FTZ R32, -R119.reuse, R32 ;  /* 0x0000002077207221 */ /* 0x040fea0000010100 */
[----:B------:R-:W-:Y:S01]  /*4dd0*/  FSEL R32, R32, R119, P2 ;  /* 0x0000007720207208 */ /* 0x000fe20001000000 */
[----:B------:R-:W-:Y:S01]  /*4de0*/  @P1 FADD.FTZ R119, -R119, R33 ;  /* 0x0000002177771221 */ /* 0x000fe20000010100 */
[----:B------:R-:W-:Y:S02]  /*4df0*/  ISETP.NE.AND P1, PT, R225, RZ, PT ;  /* 0x000000ffe100720c */ /* 0x000fe40003f25270 */
[----:B------:R-:W-:Y:S01]  /*4e00*/  FSETP.GE.FTZ.AND P2, PT, R111, RZ, PT ;  /* 0x000000ff6f00720b */ /* 0x000fe20003f56000 */
[----:B------:R-:W-:Y:S01]  /*4e10*/  FMUL.FTZ R240, R240, R32 ;  /* 0x00000020f0f07220 */ /* 0x000fe20000410000 */
[-C--:B------:R-:W-:Y:S01]  /*4e20*/  FSEL R33, R6, R118.reuse, P3 ;  /* 0x0000007606217208 */ /* 0x080fe20001800000 */
[----:B------:R-:W-:Y:S01]  /*4e30*/  FMUL.FTZ R119, R239, R119 ;  /* 0x00000077ef777220 */ /* 0x000fe20000410000 */
[----:B------:R-:W-:Y:S07]  /*4e40*/  FSEL R32, R7, R118, P2 ;  /* 0x0000007607207208 */ /* 0x000fee0001000000 */
[----:B------:R-:W-:Y:S05]  /*4e50*/  @!P1 BRA `(.L_x_942) ;  /* 0x0000000000609947 */ /* 0x000fea0003800000 */
        /* <DEDUP_REMOVED lines=9> */
[C---:B-1----:R-:W-:Y:S04]  /*4ef0*/  IMAD.SHL.U32 R17, R6.reuse, 0x40, RZ ;  /* 0x0000004006117824 */ /* 0x042fe800078e00ff */
        /* <DEDUP_REMOVED lines=14> */
.L_x_942:
[C---:B------:R-:W-:Y:S01]  /*4fe0*/  FADD.FTZ R18, -R118.reuse, R18 ;  /* 0x0000001276127221 */ /* 0x040fe20000010100 */
[----:B------:R-:W-:Y:S01]  /*4ff0*/  FSETP.GE.FTZ.AND P2, PT, R113, RZ, PT ;  /* 0x000000ff7100720b */ /* 0x000fe20003f56000 */
[----:B------:R2:W-:Y:S01]  /*5000*/  STS [R195+-0x4000], R4 ;  /* 0xffc00004c3007388 */ /* 0x0005e20000000800 */
[C---:B------:R-:W-:Y:S01]  /*5010*/  FADD.FTZ R23, -R118.reuse, R23 ;  /* 0x0000001776177221 */ /* 0x040fe20000010100 */
[----:B------:R-:W-:Y:S01]  /*5020*/  FSETP.GE.FTZ.AND P3, PT, R131, RZ, PT ;  /* 0x000000ff8300720b */ /* 0x000fe20003f76000 */
[----:B------:R-:W-:Y:S01]  /*5030*/  FADD.FTZ R19, -R118, R19 ;  /* 0x0000001376137221 */ /* 0x000fe20000010100 */
[-C--:B------:R-:W-:Y:S01]  /*5040*/  FSEL R18, R18, R118.reuse, P2 ;  /* 0x0000007612127208 */ /* 0x080fe20001000000 */
[C---:B------:R-:W-:Y:S01]  /*5050*/  FADD.FTZ R22, -R118.reuse, R22 ;  /* 0x0000001676167221 */ /* 0x040fe20000010100 */
[----:B------:R-:W-:Y:S01]  /*5060*/  FSETP.GE.FTZ.AND P2, PT, R245, RZ, PT ;  /* 0x000000fff500720b */ /* 0x000fe20003f56000 */
[----:B------:R-:W-:Y:S01]  /*5070*/  FADD.FTZ R34, -R118, R34 ;  /* 0x0000002276227221 */ /* 0x000fe20000010100 */
[-C--:B------:R-:W-:Y:S01]  /*5080*/  FSEL R23, R23, R118.reuse, P3 ;  /* 0x0000007617177208 */ /* 0x080fe20001800000 */
[C---:B-----5:R-:W-:Y:S01]  /*5090*/  FADD.FTZ R12, -R117.reuse, R12 ;  /* 0x0000000c750c7221 */ /* 0x060fe20000010100 */
[----:B------:R-:W-:Y:S01]  /*50a0*/  FSETP.GE.FTZ.AND P5, PT, R112, RZ, PT ;  /* 0x000000ff7000720b */ /* 0x000fe20003fb6000 */
[----:B------:R-:W-:Y:S01]  /*50b0*/  FADD.FTZ R9, -R117, R9 ;  /* 0x0000000975097221 */ /* 0x000fe20000010100 */
[----:B------:R-:W-:Y:S01]  /*50c0*/  FSETP.GE.FTZ.AND P4, PT, R115, RZ, PT ;  /* 0x000000ff7300720b */ /* 0x000fe20003f96000 */
[C---:B------:R-:W-:Y:S01]  /*50d0*/  FADD.FTZ R8, -R117.reuse, R8 ;  /* 0x0000000875087221 */ /* 0x040fe20000010100 */
[----:B------:R-:W-:Y:S01]  /*50e0*/  FSETP.GE.FTZ.AND P3, PT, R246, RZ, PT ;  /* 0x000000fff600720b */ /* 0x000fe20003f76000 */
[----:B------:R-:W-:Y:S01]  /*50f0*/  FADD.FTZ R24, -R117, R24 ;  /* 0x0000001875187221 */ /* 0x000fe20000010100 */
[-C--:B------:R-:W-:Y:S01]  /*5100*/  FSEL R19, R19, R118.reuse, P5 ;  /* 0x0000007613137208 */ /* 0x080fe20002800000 */
[C---:B------:R-:W-:Y:S01]  /*5110*/  FADD.FTZ R25, -R117.reuse, R25 ;  /* 0x0000001975197221 */ /* 0x040fe20000010100 */
[-C--:B------:R-:W-:Y:S01]  /*5120*/  FSEL R22, R22, R118.reuse, P4 ;  /* 0x0000007616167208 */ /* 0x080fe20002000000 */
[----:B------:R-:W-:Y:S01]  /*5130*/  FADD.FTZ R28, -R117, R28 ;  /* 0x0000001c751c7221 */ /* 0x000fe20000010100 */
[----:B------:R-:W-:Y:S01]  /*5140*/  FSEL R34, R34, R118, P3 ;  /* 0x0000007622227208 */ /* 0x000fe20001800000 */
[----:B------:R-:W-:Y:S01]  /*5150*/  @P2 FADD.FTZ R118, -R118, R35 ;  /* 0x0000002376762221 */ /* 0x000fe20000010100 */
[----:B------:R-:W-:Y:S01]  /*5160*/  FSETP.GE.FTZ.AND P2, PT, R125, RZ, PT ;  /* 0x000000ff7d00720b */ /* 0x000fe20003f56000 */
[----:B------:R-:W-:Y:S01]  /*5170*/  FADD.FTZ R10, -R116, R10 ;  /* 0x0000000a740a7221 */ /* 0x000fe20000010100 */
[----:B------:R-:W-:Y:S01]  /*5180*/  FSETP.GE.FTZ.AND P3, PT, R121, RZ, PT ;  /* 0x000000ff7900720b */ /* 0x000fe20003f76000 */
[----:B--2---:R-:W-:Y:S01]  /*5190*/  FADD.FTZ R4, -R117, R13 ;  /* 0x0000000d75047221 */ /* 0x004fe20000010100 */
[----:B------:R-:W-:Y:S01]  /*51a0*/  FSEL R12, R12, R117, P2 ;  /* 0x000000750c0c7208 */ /* 0x000fe20001000000 */
[----:B------:R-:W-:Y:S01]  /*51b0*/  FADD.FTZ R11, -R116, R11 ;  /* 0x0000000b740b7221 */ /* 0x000fe20000010100 */
[----:B------:R-:W-:Y:S01]  /*51c0*/  FSETP.GE.FTZ.AND P2, PT, R242, RZ, PT ;  /* 0x000000fff200720b */ /* 0x000fe20003f56000 */
[----:B------:R-:W-:Y:S01]  /*51d0*/  FMUL.FTZ R33, R109, R33 ;  /* 0x000000216d217220 */ /* 0x000fe20000410000 */
[-C--:B------:R-:W-:Y:S01]  /*51e0*/  FSEL R9, R9, R117.reuse, P3 ;  /* 0x0000007509097208 */ /* 0x080fe20001800000 */
[----:B------:R-:W-:Y:S01]  /*51f0*/  FMUL.FTZ R32, R111, R32 ;  /* 0x000000206f207220 */ /* 0x000fe20000410000 */
[----:B------:R-:W-:Y:S01]  /*5200*/  FSETP.GE.FTZ.AND P4, PT, R120, RZ, PT ;  /* 0x000000ff7800720b */ /* 0x000fe20003f96000 */
[----:B------:R-:W-:Y:S01]  /*5210*/  FADD.FTZ R14, -R116, R14 ;  /* 0x0000000e740e7221 */ /* 0x000fe20000010100 */
[----:B------:R-:W-:Y:S01]  /*5220*/  FSETP.GE.FTZ.AND P3, PT, R124, RZ, PT ;  /* 0x000000ff7c00720b */ /* 0x000fe20003f76000 */
[----:B------:R-:W-:Y:S01]  /*5230*/  FADD.FTZ R15, -R116, R15 ;  /* 0x0000000f740f7221 */ /* 0x000fe20000010100 */
[----:B------:R-:W-:Y:S01]  /*5240*/  FSEL R8, R8, R117, P4 ;  /* 0x0000007508087208 */ /* 0x000fe20002000000 */
[----:B------:R-:W-:Y:S01]  /*5250*/  FMUL.FTZ R19, R112, R19 ;  /* 0x0000001370137220 */ /* 0x000fe20000410000 */
[----:B------:R-:W-:Y:S01]  /*5260*/  FSEL R4, R4, R117, P3 ;  /* 0x0000007504047208 */ /* 0x000fe20001800000 */
[----:B------:R-:W-:Y:S01]  /*5270*/  FMUL.FTZ R18, R113, R18 ;  /* 0x0000001271127220 */ /* 0x000fe20000410000 */
[----:B------:R-:W-:Y:S01]  /*5280*/  FSETP.GE.FTZ.AND P5, PT, R180, RZ, PT ;  /* 0x000000ffb400720b */ /* 0x000fe20003fb6000 */
[----:B------:R-:W-:Y:S01]  /*5290*/  FMUL.FTZ R9, R121, R9 ;  /* 0x0000000979097220 */ /* 0x000fe20000410000 */
[----:B------:R-:W-:Y:S01]  /*52a0*/  FSETP.GE.FTZ.AND P4, PT, R205, RZ, PT ;  /* 0x000000ffcd00720b */ /* 0x000fe20003f96000 */
[----:B------:R-:W-:Y:S01]  /*52b0*/  FMUL.FTZ R8, R120, R8 ;  /* 0x0000000878087220 */ /* 0x000fe20000410000 */
[----:B------:R-:W-:Y:S01]  /*52c0*/  FSETP.GE.FTZ.AND P3, PT, R241, RZ, PT ;  /* 0x000000fff100720b */ /* 0x000fe20003f76000 */
[----:B------:R-:W-:Y:S01]  /*52d0*/  FMUL.FTZ R12, R125, R12 ;  /* 0x0000000c7d0c7220 */ /* 0x000fe20000410000 */
[-C--:B------:R-:W-:Y:S01]  /*52e0*/  FSEL R24, R24, R117.reuse, P5 ;  /* 0x0000007518187208 */ /* 0x080fe20002800000 */
[----:B------:R-:W-:Y:S01]  /*52f0*/  FMUL.FTZ R4, R124, R4 ;  /* 0x000000047c047220 */ /* 0x000fe20000410000 */
[-C--:B------:R-:W-:Y:S01]  /*5300*/  FSEL R25, R25, R117.reuse, P4 ;  /* 0x0000007519197208 */ /* 0x080fe20002000000 */
[----:B------:R-:W-:Y:S01]  /*5310*/  FADD.FTZ R26, -R116, R26 ;  /* 0x0000001a741a7221 */ /* 0x000fe20000010100 */
[----:B------:R-:W-:Y:S01]  /*5320*/  FSEL R28, R28, R117, P3 ;  /* 0x000000751c1c7208 */ /* 0x000fe20001800000 */
[----:B------:R-:W-:Y:S01]  /*5330*/  @P2 FADD.FTZ R117, -R117, R29 ;  /* 0x0000001d75752221 */ /* 0x000fe20000010100 */
[----:B------:R-:W-:Y:S01]  /*5340*/  FSETP.GE.FTZ.AND P3, PT, R122, RZ, PT ;  /* 0x000000ff7a00720b */ /* 0x000fe20003f76000 */
[----:B------:R-:W-:Y:S01]  /*5350*/  FADD.FTZ R27, -R116, R27 ;  /* 0x0000001b741b7221 */ /* 0x000fe20000010100 */
[----:B------:R-:W-:Y:S01]  /*5360*/  FSETP.GE.FTZ.AND P2, PT, R123, RZ, PT ;  /* 0x000000ff7b00720b */ /* 0x000fe20003f56000 */
[----:B------:R-:W-:Y:S01]  /*5370*/  FMUL.FTZ R23, R131, R23 ;  /* 0x0000001783177220 */ /* 0x000fe20000410000 */
[----:B------:R-:W-:Y:S01]  /*5380*/  FSEL R10, R10, R116, P3 ;  /* 0x000000740a0a7208 */ /* 0x000fe20001800000 */
[----:B------:R-:W-:Y:S01]  /*5390*/  FMUL.FTZ R22, R115, R22 ;  /* 0x0000001673167220 */ /* 0x000fe20000410000 */
[----:B------:R-:W-:Y:S01]  /*53a0*/  FSEL R11, R11, R116, P2 ;  /* 0x000000740b0b7208 */ /* 0x000fe20001000000 */
[----:B------:R-:W-:Y:S01]  /*53b0*/  FADD.FTZ R30, -R116, R30 ;  /* 0x0000001e741e7221 */ /* 0x000fe20000010100 */
[----:B------:R-:W-:Y:S01]  /*53c0*/  FSETP.GE.FTZ.AND P3, PT, R126, RZ, PT ;  /* 0x000000ff7e00720b */ /* 0x000fe20003f76000 */
[----:B------:R-:W-:Y:S01]  /*53d0*/  FMUL.FTZ R10, R122, R10 ;  /* 0x0000000a7a0a7220 */ /* 0x000fe20000410000 */
[----:B------:R-:W-:Y:S01]  /*53e0*/  FSETP.GE.FTZ.AND P6, PT, R127, RZ, PT ;  /* 0x000000ff7f00720b */ /* 0x000fe20003fd6000 */
[----:B------:R-:W-:Y:S01]  /*53f0*/  FMUL.FTZ R11, R123, R11 ;  /* 0x0000000b7b0b7220 */ /* 0x000fe20000410000 */
[----:B------:R-:W-:Y:S01]  /*5400*/  F2FP.BF16.F32.PACK_AB R32, R32, R33 ;  /* 0x000000212020723e */ /* 0x000fe200000010ff */
[----:B------:R-:W-:Y:S01]  /*5410*/  FMUL.FTZ R34, R246, R34 ;  /* 0x00000022f6227220 */ /* 0x000fe20000410000 */
[----:B------:R-:W-:Y:S01]  /*5420*/  FSEL R14, R14, R116, P3 ;  /* 0x000000740e0e7208 */ /* 0x000fe20001800000 */
[----:B------:R-:W-:Y:S01]  /*5430*/  FMUL.FTZ R118, R245, R118 ;  /* 0x00000076f5767220 */ /* 0x000fe20000410000 */
[----:B------:R-:W-:Y:S01]  /*5440*/  FSEL R15, R15, R116, P6 ;  /* 0x000000740f0f7208 */ /* 0x000fe20003000000 */
[----:B------:R-:W-:Y:S01]  /*5450*/  STS [R195+-0x3c00], R32 ;  /* 0xffc40020c3007388 */ /* 0x000fe20000000800 */
[----:B------:R-:W-:Y:S01]  /*5460*/  F2FP.BF16.F32.PACK_AB R18, R19, R18 ;  /* 0x000000121312723e */ /* 0x000fe200000010ff */
[----:B------:R-:W-:Y:S01]  /*5470*/  FMUL.FTZ R14, R126, R14 ;  /* 0x0000000e7e0e7220 */ /* 0x000fe20000410000 */
[----:B------:R-:W-:Y:S01]  /*5480*/  FSETP.GE.FTZ.AND P2, PT, R243, RZ, PT ;  /* 0x000000fff300720b */ /* 0x000fe20003f56000 */
[----:B------:R-:W-:Y:S01]  /*5490*/  FMUL.FTZ R15, R127, R15 ;  /* 0x0000000f7f0f7220 */ /* 0x000fe20000410000 */
[----:B------:R-:W-:Y:S01]  /*54a0*/  F2FP.BF16.F32.PACK_AB R8, R9, R8 ;  /* 0x000000080908723e */ /* 0x000fe200000010ff */
[----:B------:R-:W-:Y:S01]  /*54b0*/  STS [R230+-0x4000], R16 ;  /* 0xffc00010e6007388 */ /* 0x000fe20000000800 */
[----:B------:R-:W-:Y:S01]  /*54c0*/  F2FP.BF16.F32.PACK_AB R10, R11, R10 ;  /* 0x0000000a0b0a723e */ /* 0x000fe200000010ff */
[----:B------:R-:W-:Y:S01]  /*54d0*/  FMUL.FTZ R25, R205, R25 ;  /* 0x00000019cd197220 */ /* 0x000fe20000410000 */
[----:B------:R-:W-:Y:S02]  /*54e0*/  FSETP.GE.FTZ.AND P5, PT, R238, RZ, PT ;  /* 0x000000ffee00720b */ /* 0x000fe40003fb6000 */
[----:B------:R-:W-:Y:S01]  /*54f0*/  STS [R230+-0x3c00], R18 ;  /* 0xffc40012e6007388 */ /* 0x000fe20000000800 */
[----:B------:R-:W-:Y:S01]  /*5500*/  FSETP.GE.FTZ.AND P4, PT, R231, RZ, PT ;  /* 0x000000ffe700720b */ /* 0x000fe20003f96000 */
[----:B------:R-:W-:Y:S01]  /*5510*/  FMUL.FTZ R24, R180, R24 ;  /* 0x00000018b4187220 */ /* 0x000fe20000410000 */
[----:B------:R-:W-:Y:S02]  /*5520*/  F2FP.BF16.F32.PACK_AB R4, R4, R12 ;  /* 0x0000000c0404723e */ /* 0x000fe400000010ff */
[----:B------:R-:W-:Y:S01]  /*5530*/  STS [R195+-0x3000], R8 ;  /* 0xffd00008c3007388 */ /* 0x000fe20000000800 */
[----:B------:R-:W-:Y:S01]  /*5540*/  F2FP.BF16.F32.PACK_AB R14, R15, R14 ;  /* 0x0000000e0f0e723e */ /* 0x000fe200000010ff */
[----:B------:R-:W-:Y:S01]  /*5550*/  FMUL.FTZ R28, R241, R28 ;  /* 0x0000001cf11c7220 */ /* 0x000fe20000410000 */
[-C--:B------:R-:W-:Y:S02]  /*5560*/  FSEL R26, R26, R116.reuse, P5 ;  /* 0x000000741a1a7208 */ /* 0x080fe40002800000 */
[----:B------:R-:W-:Y:S01]  /*5570*/  STS [R195+-0x2c00], R10 ;  /* 0xffd4000ac3007388 */ /* 0x000fe20000000800 */
[----:B------:R-:W-:Y:S01]  /*5580*/  FSEL R27, R27, R116, P4 ;  /* 0x000000741b1b7208 */ /* 0x000fe20002000000 */
[----:B------:R-:W-:Y:S01]  /*5590*/  FMUL.FTZ R117, R242, R117 ;  /* 0x00000075f2757220 */ /* 0x000fe20000410000 */
[----:B------:R-:W-:Y:S02]  /*55a0*/  FSETP.GE.FTZ.AND P3, PT, R244, RZ, PT ;  /* 0x000000fff400720b */ /* 0x000fe40003f76000 */
[----:B------:R-:W-:Y:S01]  /*55b0*/  STS [R230+-0x3000], R4 ;  /* 0xffd00004e6007388 */ /* 0x000fe20000000800 */
[----:B------:R-:W-:Y:S01]  /*55c0*/  F2FP.BF16.F32.PACK_AB R22, R23, R22 ;  /* 0x000000161716723e */ /* 0x000fe200000010ff */
[----:B------:R-:W-:Y:S01]  /*55d0*/  FMUL.FTZ R27, R231, R27 ;  /* 0x0000001be71b7220 */ /* 0x000fe20000410000 */
[----:B------:R-:W-:Y:S02]  /*55e0*/  FSEL R30, R30, R116, P3 ;  /* 0x000000741e1e7208 */ /* 0x000fe40001800000 */
[----:B------:R-:W-:Y:S01]  /*55f0*/  STS [R230+-0x2c00], R14 ;  /* 0xffd4000ee6007388 */ /* 0x000fe20000000800 */
[----:B------:R-:W-:Y:S01]  /*5600*/  @P2 FADD.FTZ R116, -R116, R31 ;  /* 0x0000001f74742221 */ /* 0x000fe20000010100 */
[----:B------:R-:W-:Y:S01]  /*5610*/  FMUL.FTZ R26, R238, R26 ;  /* 0x0000001aee1a7220 */ /* 0x000fe20000410000 */
[----:B------:R-:W-:Y:S02]  /*5620*/  F2FP.BF16.F32.PACK_AB R34, R118, R34 ;  /* 0x000000227622723e */ /* 0x000fe400000010ff */
[----:B------:R-:W-:Y:S01]  /*5630*/  STS [R229+-0x4000], R20 ;  /* 0xffc00014e5007388 */ /* 0x000fe20000000800 */
[----:B------:R-:W-:Y:S01]  /*5640*/  F2FP.BF16.F32.PACK_AB R119, R119, R240 ;  /* 0x000000f07777723e */ /* 0x000fe200000010ff */
[----:B------:R-:W-:Y:S01]  /*5650*/  FMUL.FTZ R30, R244, R30 ;  /* 0x0000001ef41e7220 */ /* 0x000fe20000410000 */
[----:B------:R-:W-:Y:S02]  /*5660*/  FMUL.FTZ R116, R243, R116 ;  /* 0x00000074f3747220 */ /* 0x000fe40000410000 */
[----:B------:R-:W-:Y:S01]  /*5670*/  STS [R229+-0x3c00], R22 ;  /* 0xffc40016e5007388 */ /* 0x000fe20000000800 */
[----:B------:R-:W-:Y:S02]  /*5680*/  F2FP.BF16.F32.PACK_AB R24, R25, R24 ;  /* 0x000000181918723e */ /* 0x000fe400000010ff */
[----:B------:R-:W-:Y:S02]  /*5690*/  F2FP.BF16.F32.PACK_AB R26, R27, R26 ;  /* 0x0000001a1b1a723e */ /* 0x000fe400000010ff */
[----:B------:R-:W-:Y:S01]  /*56a0*/  STS [R202+-0x4000], R119 ;  /* 0xffc00077ca007388 */ /* 0x000fe20000000800 */
[----:B------:R-:W-:Y:S02]  /*56b0*/  F2FP.BF16.F32.PACK_AB R28, R117, R28 ;  /* 0x0000001c751c723e */ /* 0x000fe400000010ff */
[----:B------:R-:W-:Y:S02]  /*56c0*/  F2FP.BF16.F32.PACK_AB R30, R116, R30 ;  /* 0x0000001e741e723e */ /* 0x000fe400000010ff */
[----:B------:R-:W-:Y:S01]  /*56d0*/  STS [R202+-0x3c00], R34 ;  /* 0xffc40022ca007388 */ /* 0x000fe20000000800 */
[----:B------:R-:W-:Y:S04]  /*56e0*/  IMAD R116, R198, UR4, RZ ;  /* 0x00000004c6747c24 */ /* 0x000fe8000f8e02ff */
[----:B------:R-:W-:Y:S05]  /*56f0*/  STS [R229+-0x3000], R24 ;  /* 0xffd00018e5007388 */ /* 0x000fea0000000800 */
[----:B------:R-:W-:Y:S05]  /*5700*/  STS [R229+-0x2c00], R26 ;  /* 0xffd4001ae5007388 */ /* 0x000fea0000000800 */
[----:B------:R-:W-:Y:S05]  /*5710*/  STS [R202+-0x3000], R28 ;  /* 0xffd0001cca007388 */ /* 0x000fea0000000800 */
[----:B------:R-:W-:Y:S01]  /*5720*/  STS [R202+-0x2c00], R30 ;  /* 0xffd4001eca007388 */ /* 0x000fe20000000800 */
[----:B------:R-:W-:Y:S06]  /*5730*/  BAR.SYNC.DEFER_BLOCKING 0x0 ;  /* 0x0000000000007b1d */ /* 0x000fec0000010000 */
[----:B------:R-:W-:Y:S05]  /*5740*/  LDSM.16.MT88.4 R4, [R170] ;  /* 0x00000000aa04783b */ /* 0x000fea0000004200 */
[----:B------:R-:W2:Y:S05]  /*5750*/  LDSM.16.MT88.4 R8, [R178+0x4000] ;  /* 0x00400000b208783b */ /* 0x000eaa0000004200 */
[----:B------:R-:W3:Y:S05]  /*5760*/  LDSM.16.MT88.4 R12, [R170+0x2000] ;  /* 0x00200000aa0c783b */ /* 0x000eea0000004200 */
[----:B------:R-:W4:Y:S05]  /*5770*/  LDSM.16.MT88.4 R16, [R0+0x4000] ;  /* 0x004000000010783b */ /* 0x000f2a0000004200 */
[----:B------:R-:W-:Y:S05]  /*5780*/  LDSM.16.MT88.4 R20, [R170+0x800] ;  /* 0x00080000aa14783b */ /* 0x000fea0000004200 */
[----:B------:R-:W4:Y:S05]  /*5790*/  LDSM.16.MT88.4 R24, [R178+0x4800] ;  /* 0x00480000b218783b */ /* 0x000f2a0000004200 */
[----:B------:R-:W4:Y:S05]  /*57a0*/  LDSM.16.MT88.4 R28, [R170+0x2800] ;  /* 0x00280000aa1c783b */ /* 0x000f2a0000004200 */
[----:B------:R-:W4:Y:S05]  /*57b0*/  LDSM.16.MT88.4 R32, [R0+0x4800] ;  /* 0x004800000020783b */ /* 0x000f2a0000004200 */
[----:B-1----:R-:W-:Y:S01]  /*57c0*/  LDSM.16.MT88.4 R100, [R178+0x5000] ;  /* 0x00500000b264783b */ /* 0x002fe20000004200 */
[-C--:B--2---:R-:W-:Y:S04]  /*57d0*/  HMMA.16816.F32.BF16 R36, R4, R8.reuse, R36 ;  /* 0x000000080424723c */ /* 0x084fe80000041824 */
[----:B------:R-:W-:Y:S04]  /*57e0*/  LDSM.16.MT88.4 R104, [R170+0x3000] ;  /* 0x00300000aa68783b */ /* 0x000fe80000004200 */
        /* <DEDUP_REMOVED lines=9> */
[----:B------:R-:W-:Y:S05]  /*5880*/  LDSM.16.MT88.4 R4, [R170+0x1800] ;  /* 0x00180000aa04783b */ /* 0x000fea0000004200 */
[----:B------:R-:W3:Y:S02]  /*5890*/  LDSM.16.MT88.4 R16, [R178+0x5800] ;  /* 0x00580000b210783b */ /* 0x000ee40000004200 */
        /* <DEDUP_REMOVED lines=27> */
[----:B------:R-:W-:Y:S05]  /*5a50*/  IMAD.U32 R4, R116, -0x40, RZ ;  /* 0xffffffc074047824 */ /* 0x000fea00078e00ff */
[C---:B------:R-:W-:Y:S04]  /*5a60*/  LEA R234, P2, R4.reuse, R234, 0x2 ;  /* 0x000000ea04ea7211 */ /* 0x040fe800078410ff */
[----:B------:R-:W-:Y:S01]  /*5a70*/  LEA.HI.X.SX32 R235, R4, R235, 0x2, P2 ;  /* 0x000000eb04eb7211 */ /* 0x000fe200010f16ff */
[----:B------:R-:W-:Y:S08]  /*5a80*/  @!P1 BRA `(.L_x_943) ;  /* 0x0000000000489947 */ /* 0x000ff00003800000 */
[----:B------:R-:W-:Y:S01]  /*5a90*/  IADD3 R5, P2, PT, RZ, -UR25, RZ ;  /* 0x80000019ff057c10 */ /* 0x000fe2000ff5e0ff */
[----:B------:R-:W-:Y:S04]  /*5aa0*/  IMAD.U32 R6, RZ, RZ, UR6 ;  /* 0x00000006ff067e24 */ /* 0x000fe8000f8e00ff */
[----:B------:R-:W-:Y:S05]  /*5ab0*/  IMAD.X R4, RZ, RZ, ~UR8, P2 ;  /* 0x80000008ff047e24 */ /* 0x000fea00090e06ff */
[----:B------:R-:W-:Y:S04]  /*5ac0*/  SHF.R.S64 R5, R5, 0x1f, R4 ;  /* 0x0000001f05057819 */ /* 0x000fe80000001004 */
[----:B------:R-:W-:Y:S01]  /*5ad0*/  IADD3 R209, P2, PT, R5, R209, RZ ;  /* 0x000000d105d17210 */ /* 0x000fe20007f5e0ff */
[----:B------:R-:W-:Y:S03]  /*5ae0*/  IMAD.U32 R5, RZ, RZ, UR6 ;  /* 0x00000006ff057e24 */ /* 0x000fe6000f8e00ff */
[----:B------:R-:W-:Y:S01]  /*5af0*/  LEA.HI.X.SX32 R208, R4, R208, 0x1, P2 ;  /* 0x000000d004d07211 */ /* 0x000fe200010f0eff */
[----:B------:R-:W-:Y:S01]  /*5b00*/  IMAD.U32 R4, RZ, RZ, UR12 ;  /* 0x0000000cff047e24 */ /* 0x000fe2000f8e00ff */
[----:B------:R-:W-:Y:S04]  /*5b10*/  LEA R6, P2, R6, R209, 0x1 ;  /* 0x000000d106067211 */ /* 0x000fe800078408ff */
[----:B------:R-:W-:Y:S01]  /*5b20*/  LEA.HI.X R7, R5, R208, R4, 0x1, P2 ;  /* 0x000000d005077211 */ /* 0x000fe200010f0c04 */
[----:B------:R-:W-:Y:S02]  /*5b30*/  IMAD.MOV.U32 R4, RZ, RZ, R209 ;  /* 0x000000ffff047224 */ /* 0x000fe400078e00d1 */
[----:B------:R-:W-:Y:S05]  /*5b40*/  IMAD.MOV.U32 R5, RZ, RZ, R208 ;  /* 0x000000ffff057224 */ /* 0x000fea00078e00d0 */
[----:B------:R-:W-:Y:S01]  /*5b50*/  @!PT LDS RZ, [RZ] ;  /* 0x00000000fffff984 */ /* 0x000fe20000000800 */
[----:B------:R-:W-:Y:S01]  /*5b60*/  @!PT LDS RZ, [RZ] ;  /* 0x00000000fffff984 */ /* 0x000fe20000000800 */
[----:B------:R-:W-:Y:S01]  /*5b70*/  @!PT LDS RZ, [RZ] ;  /* 0x00000000fffff984 */ /* 0x000fe20000000800 */
[----:B------:R1:W-:Y:S04]  /*5b80*/  LDGSTS.E.BYPASS.LTC128B.128 [R196+0x4000], desc[UR20][R4.64] ;  /* 0x0400000004c47fae */ /* 0x0003e8000b981a14 */
[----:B------:R1:W-:Y:S04]  /*5b90*/  LDGSTS.E.BYPASS.LTC128B.128 [R196+0x5000], desc[UR20][R6.64] ;  /* 0x0500000006c47fae */ /* 0x0003e8000b981a14 */
[----:B------:R-:W0:Y:S02]  /*5ba0*/  LDGDEPBAR ;  /* 0x00000000000079af */ /* 0x000e240000000000 */
.L_x_943:
        /* <DEDUP_REMOVED lines=71> */
[C---:B------:R-:W-:Y:S04]  /*6020*/  LEA R100, P2, R116.reuse, R34, 0x5 ;  /* 0x0000002274647211 */ /* 0x040fe800078428ff */
[C---:B------:R-:W-:Y:S02]  /*6030*/  LEA.HI.X.SX32 R101, R116.reuse, R35, 0x5, P2 ;  /* 0x0000002374657211 */ /* 0x040fe400010f2eff */
[----:B------:R-:W-:Y:S01]  /*6040*/  LEA R24, P2, R116, R100, 0x5 ;  /* 0x0000006474187211 */ /* 0x000fe200078428ff */
[C---:B---3--:R-:W-:Y:S05]  /*6050*/  HMMA.16816.F32.BF16 R4, R20.reuse, R28, R4 ;  /* 0x0000001c1404723c */ /* 0x048fea0000041804 */
[----:B------:R-:W-:Y:S01]  /*6060*/  @P1 IMAD.WIDE.U32 R28, R186, 0x4, R236 ;  /* 0x00000004ba1c1825 */ /* 0x000fe200078e00ec */
[C---:B------:R-:W-:Y:S02]  /*6070*/  LEA.HI.X.SX32 R25, R116.reuse, R101, 0x5, P2 ;  /* 0x0000006574197211 */ /* 0x040fe400010f2eff */
[C---:B------:R-:W-:Y:S02]  /*6080*/  HMMA.16816.F32.BF16 R8, R20.reuse, R30, R8 ;  /* 0x0000001e1408723c */ /* 0x040fe40000041808 */
[----:B------:R-:W5:Y:S01]  /*6090*/  @P1 LDG.E R223, desc[UR20][R28.64+-0x100] ;  /* 0xffff00141cdf1981 */ /* 0x000f62000c1e1900 */
[C---:B------:R-:W-:Y:S03]  /*60a0*/  LEA R26, P2, R116.reuse, R24, 0x5 ;  /* 0x00000018741a7211 */ /* 0x040fe600078428ff */
[----:B------:R-:W5:Y:S01]  /*60b0*/  @P1 LDG.E R222, desc[UR20][R28.64+-0xe0] ;  /* 0xffff20141cde1981 */ /* 0x000f62000c1e1900 */
[C---:B------:R-:W-:Y:S01]  /*60c0*/  LEA.HI.X.SX32 R27, R116.reuse, R25, 0x5, P2 ;  /* 0x00000019741b7211 */ /* 0x040fe200010f2eff */
[C---:B------:R-:W-:Y:S02]  /*60d0*/  HMMA.16816.F32.BF16 R12, R20.reuse, R104, R12 ;  /* 0x00000068140c723c */ /* 0x040fe4000004180c */
[----:B------:R-:W5:Y:S01]  /*60e0*/  @P1 LDG.E R221, desc[UR20][R28.64+-0x80] ;  /* 0xffff80141cdd1981 */ /* 0x000f62000c1e1900 */
[C---:B------:R-:W-:Y:S03]  /*60f0*/  LEA R30, P2, R116.reuse, R26, 0x5 ;  /* 0x0000001a741e7211 */ /* 0x040fe600078428ff */
[----:B------:R1:W5:Y:S01]  /*6100*/  @P1 LDG.E R220, desc[UR20][R28.64+-0x60] ;  /* 0xffffa0141cdc1981 */ /* 0x000362000c1e1900 */
[C---:B------:R-:W-:Y:S01]  /*6110*/  LEA.HI.X.SX32 R31, R116.reuse, R27, 0x5, P2 ;  /* 0x0000001b741f7211 */ /* 0x040fe200010f2eff */
[----:B------:R-:W-:Y:S02]  /*6120*/  HMMA.16816.F32.BF16 R16, R20, R106, R16 ;  /* 0x0000006a1410723c */ /* 0x000fe40000041810 */
[----:B------:R2:W-:Y:S01]  /*6130*/  REDG.E.ADD.F32.FTZ.RN.STRONG.GPU desc[UR20][R234.64], R4 ;  /* 0x00000004ea0079a6 */ /* 0x0005e2000c12f314 */
[C---:B------:R-:W-:Y:S03]  /*6140*/  LEA R20, P2, R116.reuse, R30, 0x5 ;  /* 0x0000001e74147211 */ /* 0x040fe600078428ff */
[----:B------:R3:W-:Y:S01]  /*6150*/  REDG.E.ADD.F32.FTZ.RN.STRONG.GPU desc[UR20][R108.64], R5 ;  /* 0x000000056c0079a6 */ /* 0x0007e2000c12f314 */
[C---:B------:R-:W-:Y:S03]  /*6160*/  LEA.HI.X.SX32 R21, R116.reuse, R31, 0x5, P2 ;  /* 0x0000001f74157211 */ /* 0x040fe600010f2eff */
        /* <DEDUP_REMOVED lines=20> */
[----:B------:R-:W4:Y:S04]  /*62b0*/  LDSM.16.MT88.4 R24, [R112] ;  /* 0x000000007018783b */ /* 0x000f280000004200 */
[----:B-1----:R-:W-:Y:S04]  /*62c0*/  LDSM.16.MT88.4 R28, [R170+-0x3800] ;  /* 0xffc80000aa1c783b */ /* 0x002fe80000004200 */
[----:B------:R-:W1:Y:S04]  /*62d0*/  LDSM.16.MT88.4 R12, [R165+0x800] ;  /* 0x00080000a50c783b */ /* 0x000e680000004200 */
[----:B------:R-:W1:Y:S04]  /*62e0*/  LDSM.16.MT88.4 R32, [R170+-0x1800] ;  /* 0xffe80000aa20783b */ /* 0x000e680000004200 */
[----:B------:R-:W1:Y:S04]  /*62f0*/  LDSM.16.MT88.4 R16, [R112+0x800] ;  /* 0x000800007010783b */ /* 0x000e680000004200 */
        /* <DEDUP_REMOVED lines=8> */
[-C--:B----4-:R-:W-:Y:S08]  /*6380*/  HMMA.16816.F32.BF16 R84, R4, R24.reuse, R84 ;  /* 0x000000180454723c */ /* 0x090ff00000041854 */
[C---:B------:R-:W-:Y:S08]  /*6390*/  HMMA.16816.F32.BF16 R88, R20.reuse, R24, R88 ;  /* 0x000000181458723c */ /* 0x040ff00000041858 */
[-C--:B------:R-:W-:Y:S01]  /*63a0*/  HMMA.16816.F32.BF16 R92, R20, R26.reuse, R92 ;  /* 0x0000001a145c723c */ /* 0x080fe2000004185c */
[----:B------:R-:W-:Y:S07]  /*63b0*/  LDSM.16.MT88.4 R20, [R170+-0x800] ;  /* 0xfff80000aa14783b */ /* 0x000fee0000004200 */
[----:B------:R-:W-:Y:S01]  /*63c0*/  HMMA.16816.F32.BF16 R96, R4, R26, R96 ;  /* 0x0000001a0460723c */ /* 0x000fe20000041860 */
[----:B------:R-:W-:Y:S04]  /*63d0*/  LDSM.16.MT88.4 R4, [R170+-0x2800] ;  /* 0xffd80000aa04783b */ /* 0x000fe80000004200 */
[----:B------:R-:W-:Y:S03]  /*63e0*/  LDSM.16.MT88.4 R24, [R112+0x1800] ;  /* 0x001800007018783b */ /* 0x000fe60000004200 */
[-C--:B-1----:R-:W-:Y:S08]  /*63f0*/  HMMA.16816.F32.BF16 R68, R28, R12.reuse, R68 ;  /* 0x0000000c1c44723c */ /* 0x082ff00000041844 */
        /* <DEDUP_REMOVED lines=37> */
[----:B------:R-:W1:Y:S01]  /*6650*/  LDCU UR4, c[0x0][0x500] ;  /* 0x0000a000ff0477ac */ /* 0x000e620008000800 */
[----:B------:R-:W-:Y:S02]  /*6660*/  LOP3.LUT P0, RZ, R199, 0x8, RZ, 0xc0, !PT ;  /* 0x00000008c7ff7812 */ /* 0x000fe4000780c0ff */
[----:B------:R-:W-:Y:S01]  /*6670*/  MOV R4, 0x20 ;  /* 0x0000002000047802 */ /* 0x000fe20000000f00 */
[----:B------:R-:W2:Y:S03]  /*6680*/  LDCU UR5, c[0x0][0x4fc] ;  /* 0x00009f80ff0577ac */ /* 0x000ea60008000800 */
[----:B------:R-:W-:Y:S02]  /*6690*/  SEL R4, R4, 0xffffffe0, !P0 ;  /* 0xffffffe004047807 */ /* 0x000fe40004000000 */
[----:B------:R-:W-:Y:S02]  /*66a0*/  ISETP.NE.AND P0, PT, R228, -0x1, PT ;  /* 0xffffffffe400780c */ /* 0x000fe40003f05270 */
[----:B------:R-:W-:-:S02]  /*66b0*/  IADD3 R5, PT, PT, R185, R4, RZ ;  /* 0x00000004b9057210 */ /* 0x000fc40007ffe0ff */
[----:B------:R-:W-:Y:S01]  /*66c0*/  IADD3 R4, PT, PT, R184, R4, RZ ;  /* 0x00000004b8047210 */ /* 0x000fe20007ffe0ff */
        /* <DEDUP_REMOVED lines=38> */
[----:B--2---:R-:W-:Y:S01]  /*6930*/  FMUL.FTZ R36, R36, UR5 ;  /* 0x0000000524247c20 */ /* 0x004fe20008410000 */
[----:B------:R-:W-:Y:S01]  /*6940*/  F2FP.BF16.F32.PACK_AB R74, R75, R74 ;  /* 0x0000004a4b4a723e */ /* 0x000fe200000010ff */
        /* <DEDUP_REMOVED lines=17> */
[----:B------:R-:W-:Y:S01]  /*6a60*/  F2FP.BF16.F32.PACK_AB R98, R99, R98 ;  /* 0x000000626362723e */ /* 0x000fe200000010ff */
[----:B------:R-:W-:Y:S01]  /*6a70*/  FMUL.FTZ R44, R44, UR5 ;  /* 0x000000052c2c7c20 */ /* 0x000fe20008410000 */
[----:B------:R-:W-:Y:S01]  /*6a80*/  FMUL.FTZ R45, R45, UR5 ;  /* 0x000000052d2d7c20 */ /* 0x000fe20008410000 */
[----:B------:R1:W-:Y:S01]  /*6a90*/  STS [R185+0x6400], R70 ;  /* 0x00640046b9007388 */ /* 0x0003e20000000800 */
        /* <DEDUP_REMOVED lines=27> */
[----:B------:R1:W-:Y:S01]  /*6c50*/  STS [R184], R84 ;  /* 0x00000054b8007388 */ /* 0x0003e20000000800 */
        /* <DEDUP_REMOVED lines=53> */
.L_x_945:
[----:B------:R-:W2:Y:S01]  /*6fb0*/  LDCU.64 UR8, c[0x0][0x5c0] ;  /* 0x0000b800ff0877ac */ /* 0x000ea20008000a00 */
[----:B-1----:R-:W-:-:S05]  /*6fc0*/  IADD3 R4, PT, PT, R227, R228, RZ ;  /* 0x000000e4e3047210 */ /* 0x002fca0007ffe0ff */
[C---:B--2---:R-:W-:Y:S02]  /*6fd0*/  IMAD R8, R4.reuse, UR9, RZ ;  /* 0x0000000904087c24 */ /* 0x044fe4000f8e02ff */
[----:B------:R-:W-:-:S05]  /*6fe0*/  IMAD.WIDE.U32 R4, R4, UR8, RZ ;  /* 0x0000000804047c25 */ /* 0x000fca000f8e00ff */
[----:B------:R-:W-:Y:S02]  /*6ff0*/  IADD3 R8, PT, PT, R5, R8, RZ ;  /* 0x0000000805087210 */ /* 0x000fe40007ffe0ff */
[----:B------:R-:W-:Y:S02]  /*7000*/  MOV R9, R4 ;  /* 0x0000000400097202 */ /* 0x000fe40000000f00 */
.L_x_946:
        /* <DEDUP_REMOVED lines=13> */
.L_x_947:
[----:B------:R-:W1:Y:S01]  /*70e0*/  LDCU.64 UR6, c[0x0][0x5c8] ;  /* 0x0000b900ff0677ac */ /* 0x000e620008000a00 */
[----:B------:R-:W-:-:S05]  /*70f0*/  IADD3 R4, PT, PT, R227, R228, RZ ;  /* 0x000000e4e3047210 */ /* 0x000fca0007ffe0ff */
[C---:B-1----:R-:W-:Y:S02]  /*7100*/  IMAD R12, R4.reuse, UR7, RZ ;  /* 0x00000007040c7c24 */ /* 0x042fe4000f8e02ff */
[----:B------:R-:W-:-:S05]  /*7110*/  IMAD.WIDE.U32 R4, R4, UR6, RZ ;  /* 0x0000000604047c25 */ /* 0x000fca000f8e00ff */
[----:B------:R-:W-:Y:S02]  /*7120*/  IADD3 R12, PT, PT, R5, R12, RZ ;  /* 0x0000000c050c7210 */ /* 0x000fe40007ffe0ff */
[----:B------:R-:W-:-:S07]  /*7130*/  MOV R13, R4 ;  /* 0x00000004000d7202 */ /* 0x000fce0000000f00 */
.L_x_948:
[----:B------:R-:W-:Y:S01]  /*7140*/  BAR.SYNC.DEFER_BLOCKING 0x0 ;  /* 0x0000000000007b1d */ /* 0x000fe20000010000 */
[----:B------:R-:W-:Y:S01]  /*7150*/  USHF.L.U32 UR10, UR19, 0x7, URZ ;  /* 0x00000007130a7899 */ /* 0x000fe200080006ff */
[CC--:B------:R-:W-:Y:S02]  /*7160*/  ISETP.GE.AND P3, PT, R189.reuse, R200.reuse, PT ;  /* 0x000000c8bd00720c */ /* 0x0c0fe40003f66270 */
[----:B------:R-:W-:Y:S01]  /*7170*/  IADD3 R27, P2, PT, R189, 0x20, RZ ;  /* 0x00000020bd1b7810 */ /* 0x000fe20007f5e0ff */
[----:B------:R-:W-:Y:S01]  /*7180*/  USHF.R.S32.HI UR11, URZ, 0x1f, UR10 ;  /* 0x0000001fff0b7899 */ /* 0x000fe2000801140a */
[----:B------:R-:W-:Y:S01]  /*7190*/  BSSY.RECONVERGENT B0, `(.L_x_949) ;  /* 0x000001e000007945 */ /* 0x000fe20003800200 */
[----:B------:R-:W-:Y:S01]  /*71a0*/  UIMAD.WIDE.U32 UR12, UR10, UR8, URZ ;  /* 0x000000080a0c72a5 */ /* 0x000fe2000f8e00ff */
[-C--:B------:R-:W-:Y:S01]  /*71b0*/  ISETP.GE.AND P6, PT, R194, R200.reuse, PT ;  /* 0x000000c8c200720c */ /* 0x080fe20003fc6270 */
[----:B------:R-:W-:Y:S01]  /*71c0*/  UIMAD UR4, UR11, UR8, URZ ;  /* 0x000000080b0472a4 */ /* 0x000fe2000f8e02ff */
[-C--:B------:R-:W-:Y:S01]  /*71d0*/  ISETP.GE.AND P5, PT, R193, R200.reuse, PT ;  /* 0x000000c8c100720c */ /* 0x080fe20003fa6270 */
[----:B------:R-:W-:Y:S01]  /*71e0*/  IMAD.X R26, RZ, RZ, RZ, P2 ;  /* 0x000000ffff1a7224 */ /* 0x000fe200010e06ff */
[----:B------:R-:W-:Y:S01]  /*71f0*/  ISETP.GE.AND P4, PT, R192, R200, PT ;  /* 0x000000c8c000720c */ /* 0x000fe20003f86270 */
[----:B------:R-:W-:Y:S01]  /*7200*/  IMAD.U32 R16, RZ, RZ, UR12 ;  /* 0x0000000cff107e24 */ /* 0x000fe2000f8e00ff */
[----:B------:R-:W-:Y:S01]  /*7210*/  UIMAD UR12, UR10, UR9, UR4 ;  /* 0x000000090a0c72a4 */ /* 0x000fe2000f8e0204 */
[----:B------:R-:W-:Y:S01]  /*7220*/  IMAD.U32 R17, RZ, RZ, UR13 ;  /* 0x0000000dff117e24 */ /* 0x000fe2000f8e00ff */
[----:B------:R-:W-:-:S02]  /*7230*/  IADD3 R25, P1, PT, R189, 0x40, RZ ;  /* 0x00000040bd197810 */ /* 0x000fc40007f3e0ff */
[----:B------:R-:W-:Y:S02]  /*7240*/  LOP3.LUT R16, R16, 0x38, R188, 0xf8, !PT ;  /* 0x0000003810107812 */ /* 0x000fe400078ef8bc */
[----:B------:R-:W1:Y:S02]  /*7250*/  LDCU.64 UR4, c[0x0][0x5d8] ;  /* 0x0000bb00ff0477ac */ /* 0x000e640008000a00 */
[----:B------:R-:W-:Y:S01]  /*7260*/  IADD3 R16, P0, PT, R9, R16, RZ ;  /* 0x0000001009107210 */ /* 0x000fe20007f1e0ff */
[----:B------:R-:W-:Y:S01]  /*7270*/  IMAD.U32 R9, RZ, RZ, UR12 ;  /* 0x0000000cff097e24 */ /* 0x000fe2000f8e00ff */
[----:B------:R2:W3:Y:S04]  /*7280*/  LDS.128 R4, [R196+0x7000] ;  /* 0x00700000c4047984 */ /* 0x0004e80000000c00 */
[----:B------:R-:W-:-:S02]  /*7290*/  IADD3.X R17, PT, PT, R8, UR13, R9, P0, !PT ;  /* 0x0000000d08117c10 */ /* 0x000fc400087fe409 */
[----:B------:R-:W-:Y:S01]  /*72a0*/  IADD3 R24, P0, PT, R189, 0x60, RZ ;  /* 0x00000060bd187810 */ /* 0x000fe20007f1e0ff */
[----:B-1----:R-:W-:-:S04]  /*72b0*/  IMAD.WIDE.U32 R16, R182, UR4, R16 ;  /* 0x00000004b6107c25 */ /* 0x002fc8000f8e0010 */
[----:B------:R-:W-:Y:S01]  /*72c0*/  IMAD R14, R182, UR5, R17 ;  /* 0x00000005b60e7c24 */ /* 0x000fe2000f8e0211 */
[----:B------:R-:W-:Y:S07]  /*72d0*/  @P3 BRA `(.L_x_950) ;  /* 0x0000000000243947 */ /* 0x000fee0003800000 */
        /* <DEDUP_REMOVED lines=9> */
.L_x_950:
[----:B------:R-:W-:Y:S05]  /*7370*/  BSYNC.RECONVERGENT B0 ;  /* 0x0000000000007941 */ /* 0x000fea0003800200 */
.L_x_949:
        /* <DEDUP_REMOVED lines=12> */
.L_x_952:
[----:B------:R-:W-:Y:S05]  /*7440*/  BSYNC.RECONVERGENT B0 ;  /* 0x0000000000007941 */ /* 0x000fea0003800200 */
.L_x_951:
        /* <DEDUP_REMOVED lines=14> */
.L_x_954:
[----:B------:R-:W-:Y:S05]  /*7530*/  BSYNC.RECONVERGENT B0 ;  /* 0x0000000000007941 */ /* 0x000fea0003800200 */
.L_x_953:
[----:B-1--4-:R1:W4:Y:S01]  /*7540*/  LDS.128 R4, [R196+0x9000] ;  /* 0x00900000c4047984 */ /* 0x0123220000000c00 */
[----:B------:R-:W-:Y:S01]  /*7550*/  BSSY.RECONVERGENT B0, `(.L_x_955) ;  /* 0x000000e000007945 */ /* 0x000fe20003800200 */
[----:B------:R-:W-:Y:S02]  /*7560*/  MOV R8, UR6 ;  /* 0x0000000600087c02 */ /* 0x000fe40008000f00 */
[----:B------:R-:W-:Y:S01]  /*7570*/  IADD3.X R29, PT, PT, RZ, RZ, RZ, P0, !PT ;  /* 0x000000ffff1d7210 */ /* 0x000fe200007fe4ff */
[----:B------:R-:W-:Y:S06]  /*7580*/  @P4 BRA `(.L_x_956) ;  /* 0x0000000000284947 */ /* 0x000fec0003800000 */
        /* <DEDUP_REMOVED lines=10> */
.L_x_956:
[----:B------:R-:W-:Y:S05]  /*7630*/  BSYNC.RECONVERGENT B0 ;  /* 0x0000000000007941 */ /* 0x000fea0003800200 */
.L_x_955:
[----:B--2-4-:R-:W-:Y:S01]  /*7640*/  MOV R4, R197 ;  /* 0x000000c500047202 */ /* 0x014fe20000000f00 */
[----:B------:R-:W2:Y:S01]  /*7650*/  LDCU.64 UR4, c[0x0][0x5e0] ;  /* 0x0000bc00ff0477ac */ /* 0x000ea20008000a00 */
[----:B------:R-:W-:Y:S01]  /*7660*/  MOV R5, RZ ;  /* 0x000000ff00057202 */ /* 0x000fe20000000f00 */
[----:B------:R-:W4:Y:S01]  /*7670*/  LDS.128 R20, [R196+0xa000] ;  /* 0x00a00000c4147984 */ /* 0x000f220000000c00 */
[----:B------:R-:W-:Y:S01]  /*7680*/  BSSY.RECONVERGENT B0, `(.L_x_957) ;  /* 0x000001d000007945 */ /* 0x000fe20003800200 */
[----:B------:R-:W-:Y:S01]  /*7690*/  UIMAD UR11, UR11, UR6, URZ ;  /* 0x000000060b0b72a4 */ /* 0x000fe2000f8e02ff */
[----:B------:R-:W-:Y:S01]  /*76a0*/  IMAD.WIDE.U32 R8, R8, UR10, R4 ;  /* 0x0000000a08087c25 */ /* 0x000fe2000f8e0004 */
[----:B------:R1:W1:Y:S02]  /*76b0*/  LDS.128 R16, [R196+0xb000] ;  /* 0x00b00000c4107984 */ /* 0x0002640000000c00 */
[----:B------:R-:W-:Y:S01]  /*76c0*/  UIMAD UR11, UR10, UR7, UR11 ;  /* 0x000000070a0b72a4 */ /* 0x000fe2000f8e020b */
[----:B------:R-:W3:Y:S01]  /*76d0*/  @!P3 LDC.64 R4, c[0x0][0x568] ;  /* 0x00015a00ff04bb82 */ /* 0x000ee20000000a00 */
[----:B------:R-:W-:-:S04]  /*76e0*/  IADD3 R30, P0, PT, R13, R8, RZ ;  /* 0x000000080d1e7210 */ /* 0x000fc80007f1e0ff */
[----:B------:R-:W-:Y:S02]  /*76f0*/  IADD3.X R31, PT, PT, R12, UR11, R9, P0, !PT ;  /* 0x0000000b0c1f7c10 */ /* 0x000fe400087fe409 */
[----:B------:R1:W1:Y:S01]  /*7700*/  LDS.128 R12, [R196+0xc000] ;  /* 0x00c00000c40c7984 */ /* 0x0002620000000c00 */
[----:B--2---:R-:W-:-:S03]  /*7710*/  IMAD.WIDE.U32 R30, R182, UR4, R30 ;  /* 0x00000004b61e7c25 */ /* 0x004fc6000f8e001e */
[----:B------:R2:W1:Y:S01]  /*7720*/  LDS.128 R8, [R196+0xd000] ;  /* 0x00d00000c4087984 */ /* 0x0004620000000c00 */
[----:B------:R-:W-:Y:S01]  /*7730*/  IMAD R33, R182, UR5, R31 ;  /* 0x00000005b6217c24 */ /* 0x000fe2000f8e021f */
[----:B------:R-:W-:-:S05]  /*7740*/  @!P3 MOV R32, R30 ;  /* 0x0000001e0020b202 */ /* 0x000fca0000000f00 */
[----:B------:R-:W-:-:S04]  /*7750*/  @!P3 IMAD.WIDE.U32 R34, R189, UR6, R32 ;  /* 0x00000006bd22bc25 */ /* 0x000fc8000f8e0020 */
[----:B------:R-:W-:Y:S01]  /*7760*/  @!P3 IMAD R6, R189, UR7, R35 ;  /* 0x00000007bd06bc24 */ /* 0x000fe2000f8e0223 */
[----:B---3--:R-:W-:-:S04]  /*7770*/  @!P3 LEA R4, P0, R34, R4, 0x1 ;  /* 0x000000042204b211 */ /* 0x008fc800078008ff */
[----:B------:R-:W-:-:S05]  /*7780*/  @!P3 LEA.HI.X R5, R34, R5, R6, 0x1, P0 ;  /* 0x000000052205b211 */ /* 0x000fca00000f0c06 */
[----:B----4-:R2:W-:Y:S01]  /*7790*/  @!P3 STG.E.128 desc[UR20][R4.64], R20 ;  /* 0x000000140400b986 */ /* 0x0105e2000c101d14 */
[----:B-1----:R-:W-:Y:S05]  /*77a0*/  @P6 BRA `(.L_x_958) ;  /* 0x0000000000286947 */ /* 0x002fea0003800000 */
[----:B------:R-:W1:Y:S01]  /*77b0*/  LDCU.64 UR4, c[0x0][0x568] ;  /* 0x0000ad00ff0477ac */ /* 0x000e620008000a00 */
[----:B------:R-:W-:Y:S01]  /*77c0*/  MOV R6, R30 ;  /* 0x0000001e00067202 */ /* 0x000fe20000000f00 */
[----:B--2---:R-:W-:Y:S01]  /*77d0*/  IMAD R4, R26, UR6, RZ ;  /* 0x000000061a047c24 */ /* 0x004fe2000f8e02ff */
[----:B------:R-:W-:-:S03]  /*77e0*/  MOV R7, R33 ;  /* 0x0000002100077202 */ /* 0x000fc60000000f00 */
[C---:B------:R-:W-:Y:S02]  /*77f0*/  IMAD R4, R27.reuse, UR7, R4 ;  /* 0x000000071b047c24 */ /* 0x040fe4000f8e0204 */
[----:B------:R-:W-:-:S05]  /*7800*/  IMAD.WIDE.U32 R6, R27, UR6, R6 ;  /* 0x000000061b067c25 */ /* 0x000fca000f8e0006 */
[----:B------:R-:W-:Y:S02]  /*7810*/  IADD3 R4, PT, PT, R4, R7, RZ ;  /* 0x0000000704047210 */ /* 0x000fe40007ffe0ff */
[----:B-1----:R-:W-:-:S04]  /*7820*/  LEA R20, P0, R6, UR4, 0x1 ;  /* 0x0000000406147c11 */ /* 0x002fc8000f8008ff */
[----:B------:R-:W-:-:S05]  /*7830*/  LEA.HI.X R21, R6, UR5, R4, 0x1, P0 ;  /* 0x0000000506157c11 */ /* 0x000fca00080f0c04 */
[----:B------:R1:W-:Y:S04]  /*7840*/  STG.E.128 desc[UR20][R20.64], R16 ;  /* 0x0000001014007986 */ /* 0x0003e8000c101d14 */
.L_x_958:
[----:B------:R-:W-:Y:S05]  /*7850*/  BSYNC.RECONVERGENT B0 ;  /* 0x0000000000007941 */ /* 0x000fea0003800200 */
.L_x_957:
[----:B------:R-:W-:Y:S04]  /*7860*/  BSSY.RECONVERGENT B0, `(.L_x_959) ;  /* 0x000000c000007945 */ /* 0x000fe80003800200 */
[----:B------:R-:W-:Y:S05]  /*7870*/  @P5 BRA `(.L_x_960) ;  /* 0x0000000000285947 */ /* 0x000fea0003800000 */
        /* <DEDUP_REMOVED lines=10> */
.L_x_960:
[----:B------:R-:W-:Y:S05]  /*7920*/  BSYNC.RECONVERGENT B0 ;  /* 0x0000000000007941 */ /* 0x000fea0003800200 */
.L_x_959:
[----:B------:R-:W-:Y:S05]  /*7930*/  @P4 BRA `(.L_x_941) ;  /* 0x0000000000284947 */ /* 0x000fea0003800000 */
[----:B------:R-:W4:Y:S01]  /*7940*/  LDCU.64 UR4, c[0x0][0x568] ;  /* 0x0000ad00ff0477ac */ /* 0x000f220008000a00 */
[----:B--2---:R-:W-:Y:S01]  /*7950*/  MOV R4, R30 ;  /* 0x0000001e00047202 */ /* 0x004fe20000000f00 */
        /* <DEDUP_REMOVED lines=8> */
.L_x_941:
[----:B------:R-:W-:Y:S05]  /*79e0*/  BSYNC.RECONVERGENT B1 ;  /* 0x0000000000017941 */ /* 0x000fea0003800200 */
.L_x_915:
        /* <DEDUP_REMOVED lines=11> */
.L_x_962:
        /* <DEDUP_REMOVED lines=14> */
.L_x_2768:


//--------------------- .text._ZN5flash44flash_bwd_dq_dk_dv_loop_seqk_parallel_kernelI23Flash_bwd_kernel_traitsILi64ELi64ELi128ELi8ELi2ELi4ELi4ELb1ELb0EN7cutlass10bfloat16_tE19Flash_kernel_traitsILi64ELi64ELi128ELi8ES3_EELb0ELb0ELb0ELb0ELb0ELb1ELb1EEEvNS_16Flash_bwd_paramsE --------------------------
	.section	.text._ZN5flash44flash_bwd_dq_dk_dv_loop_seqk_parallel_kernelI23Flash_bwd_kernel_traitsILi64ELi64ELi128ELi8ELi2ELi4ELi4ELb1ELb0EN7cutlass10bfloat16_tE19Flash_kernel_traitsILi64ELi64ELi128ELi8ES3_EELb0ELb0ELb0ELb0ELb0ELb1ELb1EEEvNS_16Flash_bwd_paramsE,"ax",@progbits
	.align	128
        .global         _ZN5flash44flash_bwd_dq_dk_dv_loop_seqk_parallel_kernelI23Flash_bwd_kernel_traitsILi64ELi64ELi128ELi8ELi2ELi4ELi4ELb1ELb0EN7cutlass10bfloat16_tE19Flash_kernel_traitsILi64ELi64ELi128ELi8ES3_EELb0ELb0ELb0ELb0ELb0ELb1ELb1EEEvNS_16Flash_bwd_paramsE
        .type           _ZN5flash44flash_bwd_dq_dk_dv_loop_seqk_parallel_kernelI23Flash_bwd_kernel_traitsILi64ELi64ELi128ELi8ELi2ELi4ELi4ELb1ELb0EN7cutlass10bfloat16_tE19Flash_kernel_traitsILi64ELi64ELi128ELi8ES3_EELb0ELb0ELb0ELb0ELb0ELb1ELb1EEEvNS_16Flash_bwd_paramsE,@function
        .size           _ZN5flash44flash_bwd_dq_dk_dv_loop_seqk_parallel_kernelI23Flash_bwd_kernel_traitsILi64ELi64ELi128ELi8ELi2ELi4ELi4ELb1ELb0EN7cutlass10bfloat16_tE19Flash_kernel_traitsILi64ELi64ELi128ELi8ES3_EELb0ELb0ELb0ELb0ELb0ELb1ELb1EEEvNS_16Flash_bwd_paramsE,(.L_x_2769 - _ZN5flash44flash_bwd_dq_dk_dv_loop_seqk_parallel_kernelI23Flash_bwd_kernel_traitsILi64ELi64ELi128ELi8ELi2ELi4ELi4ELb1ELb0EN7cutlass10bfloat16_tE19Flash_kernel_traitsILi64ELi64ELi128ELi8ES3_EELb0ELb0ELb0ELb0ELb0ELb1ELb1EEEvNS_16Flash_bwd_paramsE)
        .other          _ZN5flash44flash_bwd_dq_dk_dv_loop_seqk_parallel_kernelI23Flash_bwd_kernel_traitsILi64ELi64ELi128ELi8ELi2ELi4ELi4ELb1ELb0EN7cutlass10bfloat16_tE19Flash_kernel_traitsILi64ELi64ELi128ELi8ES3_EELb0ELb0ELb0ELb0ELb0ELb1ELb1EEEvNS_16Flash_bwd_paramsE,@"STO_CUDA_ENTRY STV_DEFAULT"
_ZN5flash44flash_bwd_dq_dk_dv_loop_seqk_parallel_kernelI23Flash_bwd_kernel_traitsILi64ELi64ELi128ELi8ELi2ELi4ELi4ELb1ELb0EN7cutlass10bfloat16_tE19Flash_kernel_traitsILi64ELi64ELi128ELi8ES3_EELb0ELb0ELb0ELb0ELb0ELb1ELb1EEEvNS_16Flash_bwd_paramsE:
.text._ZN5flash44flash_bwd_dq_dk_dv_loop_seqk_parallel_kernelI23Flash_bwd_kernel_traitsILi64ELi64ELi128ELi8ELi2ELi4ELi4ELb1ELb0EN7cutlass10bfloat16_tE19Flash_kernel_traitsILi64ELi64ELi128ELi8ES3_EELb0ELb0ELb0ELb0ELb0ELb1ELb1EEEvNS_16Flash_bwd_paramsE:
        /* <DEDUP_REMOVED lines=11> */
[----:B------:R-:W3:Y:S01]  /*00b0*/  LDCU UR4, c[0x0][0x438] ;  /* 0x00008700ff0477ac */ /* 0x000ee20008000800 */
[----:B------:R-:W-:Y:S02]  /*00c0*/  IMAD.MOV.U32 R181, RZ, RZ, 0x20 ;  /* 0x00000020ffb57424 */ /* 0x000fe400078e00ff */
[----:B------:R-:W-:Y:S01]  /*00d0*/  IMAD.U32 R184, RZ, RZ, UR12 ;  /* 0x0000000cffb87e24 */ /* 0x000fe2000f8e00ff */
[----:B------:R-:W-:Y:S01]  /*00e0*/  UMOV UR5, 0x400 ;  /* 0x0000040000057882 */ /* 0x000fe20000000000 */
[----:B------:R-:W-:Y:S01]  /*00f0*/  UMOV UR7, 0x400 ;  /* 0x0000040000077882 */ /* 0x000fe20000000000 */
[----:B------:R-:W4:Y:S01]  /*0100*/  LDCU.64 UR24, c[0x0][0x358] ;  /* 0x00006b00ff1877ac */ /* 0x000f220008000a00 */
[----:B------:R-:W5:Y:S01]  /*0110*/  S2UR UR20, SR_CgaCtaId ;  /* 0x00000000001479c3 */ /* 0x000f620000008800 */
[----:B------:R-:W1:Y:S01]  /*0120*/  LDCU.64 UR10, c[0x0][0x460] ;  /* 0x00008c00ff0a77ac */ /* 0x000e620008000a00 */
[----:B------:R-:W1:Y:S06]  /*0130*/  LDCU.64 UR8, c[0x0][0x470] ;  /* 0x00008e00ff0877ac */ /* 0x000e6c0008000a00 */
[----:B------:R-:W3:Y:S01]  /*0140*/  S2UR UR23, SR_CTAID.X ;  /* 0x00000000001779c3 */ /* 0x000ee20000002500 */
[----:B------:R-:W-:Y:S01]  /*0150*/  UMOV UR26, URZ ;  /* 0x000000ff001a7c82 */ /* 0x000fe20008000000 */
[----:B------:R-:W-:-:S06]  /*0160*/  UMOV UR27, URZ ;  /* 0x000000ff001b7c82 */ /* 0x000fcc0008000000 */
[----:B------:R-:W3:Y:S01]  /*0170*/  S2UR UR22, SR_CTAID.Y ;  /* 0x00000000001679c3 */ /* 0x000ee20000002600 */
[----:B--2---:R-:W-:-:S04]  /*0180*/  ULEA UR6, UR6, UR5, 0x18 ;  /* 0x0000000506067291 */ /* 0x004fc8000f8ec0ff */
[----:B------:R-:W-:Y:S01]  /*0190*/  UIADD3 UR5, UPT, UPT, UR6, 0xe000, URZ ;  /* 0x0000e00006057890 */ /* 0x000fe2000fffe0ff */
[--C-:B-1----:R-:W-:Y:S01]  /*01a0*/  SHF.R.U32.HI R2, RZ, 0x1, R177.reuse ;  /* 0x00000001ff027819 */ /* 0x102fe200000116b1 */
[C---:B------:R-:W-:Y:S01]  /*01b0*/  IMAD.SHL.U32 R5, R177.reuse, 0x10, RZ ;  /* 0x00000010b1057824 */ /* 0x040fe200078e00ff */
[--C-:B------:R-:W-:Y:S01]  /*01c0*/  SHF.R.U32.HI R0, RZ, 0x2, R177.reuse ;  /* 0x00000002ff007819 */ /* 0x100fe200000116b1 */
[C---:B------:R-:W-:Y:S01]  /*01d0*/  IMAD.SHL.U32 R185, R177.reuse, 0x2, RZ ;  /* 0x00000002b1b97824 */ /* 0x040fe200078e00ff */
[C---:B------:R-:W-:Y:S01]  /*01e0*/  LOP3.LUT R183, R2.reuse, 0x10, RZ, 0xc0, !PT ;  /* 0x0000001002b77812 */ /* 0x040fe200078ec0ff */
[----:B------:R-:W-:Y:S01]  /*01f0*/  IMAD.SHL.U32 R176, R177, 0x8, RZ ;  /* 0x00000008b1b07824 */ /* 0x000fe200078e00ff */
[----:B------:R-:W-:Y:S01]  /*0200*/  LOP3.LUT R5, R5, 0x1c0, RZ, 0xc0, !PT ;  /* 0x000001c005057812 */ /* 0x000fe200078ec0ff */
[----:B------:R-:W-:Y:S01]  /*0210*/  IMAD.SHL.U32 R3, R177, 0x40, RZ ;  /* 0x00000040b1037824 */ /* 0x000fe200078e00ff */
[----:B------:R-:W-:Y:S01]  /*0220*/  LOP3.LUT R183, R183, 0x7, R0, 0xf8, !PT ;  /* 0x00000007b7b77812 */ /* 0x000fe200078ef800 */
[----:B------:R-:W-:Y:S01]  /*0230*/  IMAD.SHL.U32 R0, R177, 0x20, RZ ;  /* 0x00000020b1007824 */ /* 0x000fe200078e00ff */
[----:B------:R-:W-:Y:S01]  /*0240*/  SHF.R.U32.HI R179, RZ, 0x4, R177 ;  /* 0x00000004ffb37819 */ /* 0x000fe200000116b1 */
[----:B------:R-:W1:Y:S01]  /*0250*/  S2UR UR21, SR_CTAID.Z ;  /* 0x00000000001579c3 */ /* 0x000e620000002700 */
[----:B------:R-:W-:Y:S01]  /*0260*/  LOP3.LUT R4, R2, 0x30, RZ, 0xc0, !PT ;  /* 0x0000003002047812 */ /* 0x000fe200078ec0ff */
[----:B-----5:R-:W-:Y:S01]  /*0270*/  ULEA UR20, UR20, UR7, 0x18 ;  /* 0x0000000714147291 */ /* 0x020fe2000f8ec0ff */
[----:B------:R-:W-:-:S02]  /*0280*/  LOP3.LUT R5, R5, 0x38, R185, 0xf8, !PT ;  /* 0x0000003805057812 */ /* 0x000fc400078ef8b9 */
[--C-:B------:R-:W-:Y:S02]  /*0290*/  LOP3.LUT R185, R185, 0x7006, R0.reuse, 0xc8, !PT ;  /* 0x00007006b9b97812 */ /* 0x100fe400078ec800 */
[----:B------:R-:W-:Y:S02]  /*02a0*/  LOP3.LUT R186, R176, 0x1f8, RZ, 0xc0, !PT ;  /* 0x000001f8b0ba7812 */ /* 0x000fe400078ec0ff */
[----:B------:R-:W-:Y:S02]  /*02b0*/  LOP3.LUT R179, R179, 0x8, RZ, 0xc0, !PT ;  /* 0x00000008b3b37812 */ /* 0x000fe400078ec0ff */
[----:B------:R-:W-:Y:S02]  /*02c0*/  LOP3.LUT R6, R3, 0x1c0, RZ, 0xc0, !PT ;  /* 0x000001c003067812 */ /* 0x000fe400078ec0ff */
[----:B------:R-:W-:Y:S02]  /*02d0*/  LOP3.LUT R4, R4, 0x8, R177, 0xf8, !PT ;  /* 0x0000000804047812 */ /* 0x000fe400078ef8b1 */
[----:B------:R-:W-:-:S02]  /*02e0*/  LOP3.LUT R185, R185, 0x400, R0, 0xf8, !PT ;  /* 0x00000400b9b97812 */ /* 0x000fc400078ef800 */
[----:B------:R-:W-:Y:S02]  /*02f0*/  LOP3.LUT R5, R5, 0x20, R2, 0x78, !PT ;  /* 0x0000002005057812 */ /* 0x000fe400078e7802 */
[----:B------:R-:W-:Y:S02]  /*0300*/  R2P PR, R177, 0xc ;  /* 0x0000000cb1007804 */ /* 0x000fe40000000000 */
[--C-:B------:R-:W-:Y:S02]  /*0310*/  LOP3.LUT R186, R186, 0x38, R177.reuse, 0x78, !PT ;  /* 0x00000038baba7812 */ /* 0x100fe400078e78b1 */
[----:B------:R-:W-:Y:S02]  /*0320*/  LOP3.LUT R178, R3, 0x200, RZ, 0xc0, !PT ;  /* 0x0000020003b27812 */ /* 0x000fe400078ec0ff */
[----:B------:R-:W-:Y:S02]  /*0330*/  LOP3.LUT R6, R6, 0x38, R176, 0xf8, !PT ;  /* 0x0000003806067812 */ /* 0x000fe400078ef8b0 */
[----:B------:R-:W-:-:S02]  /*0340*/  LOP3.LUT R179, R179, 0x10, R177, 0xf8, !PT ;  /* 0x00000010b3b37812 */ /* 0x000fc400078ef8b1 */
[----:B------:R-:W-:Y:S02]  /*0350*/  LOP3.LUT R4, R4, 0x1c0, R3, 0xf8, !PT ;  /* 0x000001c004047812 */ /* 0x000fe400078ef803 */
[----:B------:R-:W-:Y:S02]  /*0360*/  LOP3.LUT R185, R185, R5, RZ, 0xfc, !PT ;  /* 0x00000005b9b97212 */ /* 0x000fe400078efcff */
[----:B------:R-:W-:Y:S02]  /*0370*/  LOP3.LUT R186, R186, 0x1e00, R176, 0xf8, !PT ;  /* 0x00001e00baba7812 */ /* 0x000fe400078ef8b0 */
[----:B------:R-:W-:Y:S02]  /*0380*/  LOP3.LUT R180, R178, 0x400, R0, 0xf8, !PT ;  /* 0x00000400b2b47812 */ /* 0x000fe400078ef800 */
[C---:B------:R-:W-:Y:S02]  /*0390*/  LOP3.LUT R2, R6.reuse, 0x8, R2, 0x78, !PT ;  /* 0x0000000806027812 */ /* 0x040fe400078e7802 */
[----:B------:R-:W-:-:S02]  /*03a0*/  LOP3.LUT R177, R6, 0x8, R177, 0x78, !PT ;  /* 0x0000000806b17812 */ /* 0x000fc400078e78b1 */
[----:B------:R-:W-:Y:S01]  /*03b0*/  LOP3.LUT R179, R179, R6, RZ, 0x3c, !PT ;  /* 0x00000006b3b37212 */ /* 0x000fe200078e3cff */
[----:B---3--:R-:W-:Y:S01]  /*03c0*/  IMAD.U32 R6, RZ, RZ, UR4 ;  /* 0x00000004ff067e24 */ /* 0x008fe2000f8e00ff */
[----:B------:R-:W-:Y:S01]  /*03d0*/  LOP3.LUT R176, R4, 0x38, R176, 0x78, !PT ;  /* 0x0000003804b07812 */ /* 0x000fe200078e78b0 */
[----:B------:R-:W-:Y:S01]  /*03e0*/  UIADD3 UR4, UPT, UPT, UR6, 0xa000, URZ ;  /* 0x0000a00006047890 */ /* 0x000fe2000fffe0ff */
[--C-:B------:R-:W-:Y:S02]  /*03f0*/  LOP3.LUT R178, R178, 0xc00, R0.reuse, 0xf8, !PT ;  /* 0x00000c00b2b27812 */ /* 0x100fe400078ef800 */
[----:B------:R-:W-:Y:S02]  /*0400*/  LEA R185, R185, UR5, 0x1 ;  /* 0x00000005b9b97c11 */ /* 0x000fe4000f8e08ff */
[----:B------:R-:W-:Y:S02]  /*0410*/  LOP3.LUT R179, R179, 0x200, R3, 0xf8, !PT ;  /* 0x00000200b3b37812 */ /* 0x000fe400078ef803 */
[-C--:B------:R-:W-:Y:S01]  /*0420*/  LOP3.LUT R180, R180, R2.reuse, RZ, 0xfc, !PT ;  /* 0x00000002b4b47212 */ /* 0x080fe200078efcff */
[C---:B------:R-:W-:Y:S01]  /*0430*/  VIADD R187, R185.reuse, 0x20 ;  /* 0x00000020b9bb7836 */ /* 0x040fe20000000000 */
[----:B------:R-:W-:Y:S01]  /*0440*/  LOP3.LUT R178, R178, R2, RZ, 0xfc, !PT ;  /* 0x00000002b2b27212 */ /* 0x000fe200078efcff */
[----:B------:R-:W-:Y:S01]  /*0450*/  @P3 VIADD R187, R185, 0xffffffe0 ;  /* 0xffffffe0b9bb3836 */ /* 0x000fe20000000000 */
[----:B------:R-:W-:-:S02]  /*0460*/  LOP3.LUT R177, R177, 0x7a00, R0, 0xf8, !PT ;  /* 0x00007a00b1b17812 */ /* 0x000fc400078ef800 */
[----:B------:R-:W-:Y:S02]  /*0470*/  LOP3.LUT R176, R176, 0x200, R0, 0xf8, !PT ;  /* 0x00000200b0b07812 */ /* 0x000fe400078ef800 */
[----:B------:R-:W-:Y:S02]  /*0480*/  SEL R181, R181, 0xffffffe0, !P2 ;  /* 0xffffffe0b5b57807 */ /* 0x000fe40005000000 */
[----:B------:R-:W-:Y:S02]  /*0490*/  LEA R186, R186, UR6, 0x1 ;  /* 0x00000006baba7c11 */ /* 0x000fe4000f8e08ff */
[----:B------:R-:W-:Y:S02]  /*04a0*/  LEA R179, R179, UR6, 0x1 ;  /* 0x00000006b3b37c11 */ /* 0x000fe4000f8e08ff */
[----:B------:R-:W-:Y:S02]  /*04b0*/  LEA R180, R180, UR6, 0x1 ;  /* 0x00000006b4b47c11 */ /* 0x000fe4000f8e08ff */
[----:B------:R-:W-:-:S02]  /*04c0*/  LEA R178, R178, UR4, 0x1 ;  /* 0x00000004b2b27c11 */ /* 0x000fc4000f8e08ff */
[----:B------:R-:W-:Y:S02]  /*04d0*/  LEA R177, R177, UR4, 0x1 ;  /* 0x00000004b1b17c11 */ /* 0x000fe4000f8e08ff */
[----:B-1--4-:R-:W-:-:S07]  /*04e0*/  LEA R176, R176, UR5, 0x1 ;  /* 0x00000005b0b07c11 */ /* 0x012fce000f8e08ff */
.L_x_1010:
[----:B------:R-:W1:Y:S01]  /*04f0*/  S2R R33, SR_CTAID.Y ;  /* 0x0000000000217919 */ /* 0x000e620000002600 */
[----:B------:R-:W2:Y:S01]  /*0500*/  LDCU.64 UR4, c[0x0][0x478] ;  /* 0x00008f00ff0477ac */ /* 0x000ea20008000a00 */
[----:B------:R-:W-:Y:S01]  /*0510*/  ISETP.NE.U32.AND P1, PT, RZ, UR8, PT ;  /* 0x00000008ff007c0c */ /* 0x000fe2000bf25070 */
[----:B------:R-:W-:Y:S01]  /*0520*/  IMAD.MOV.U32 R207, RZ, RZ, RZ ;  /* 0x000000ffffcf7224 */ /* 0x000fe200078e00ff */
[----:B------:R-:W3:Y:S01]  /*0530*/  LDC.64 R4, c[0x0][0x468] ;  /* 0x00011a00ff047b82 */ /* 0x000ee20000000a00 */
[----:B------:R-:W-:Y:S02]  /*0540*/  ISETP.NE.U32.AND P4, PT, RZ, UR10, PT ;  /* 0x0000000aff007c0c */ /* 0x000fe4000bf85070 */
[----:B------:R-:W-:Y:S02]  /*0550*/  ISETP.NE.AND.EX P1, PT, RZ, UR9, PT, P1 ;  /* 0x00000009ff007c0c */ /* 0x000fe4000bf25310 */
[----:B------:R-:W-:-:S03]  /*0560*/  ISETP.NE.AND.EX P4, PT, RZ, UR11, PT, P4 ;  /* 0x0000000bff007c0c */ /* 0x000fc6000bf85340 */
[----:B------:R-:W4:Y:S01]  /*0570*/  LDC.U8 R3, c[0x0][0x532] ;  /* 0x00014c80ff037b82 */ /* 0x000f220000000000 */
[----:B--2---:R-:W-:-:S07]  /*0580*/  ISETP.NE.U32.AND P3, PT, RZ, UR4, PT ;  /* 0x00000004ff007c0c */ /* 0x004fce000bf65070 */
[----:B------:R-:W2:Y:S01]  /*0590*/  LDC.64 R8, c[0x0][0x460] ;  /* 0x00011800ff087b82 */ /* 0x000ea20000000a00 */
[----:B------:R-:W-:Y:S01]  /*05a0*/  ISETP.NE.AND.EX P3, PT, RZ, UR5, PT, P3 ;  /* 0x00000005ff007c0c */ /* 0x000fe2000bf65330 */
[----:B-1----:R-:W-:Y:S01]  /*05b0*/  IMAD.SHL.U32 R10, R33, 0x4, RZ ;  /* 0x00000004210a7824 */ /* 0x002fe200078e00ff */
[----:B------:R-:W-:-:S11]  /*05c0*/  SHF.R.U32.HI R2, RZ, 0x1e, R33 ;  /* 0x0000001eff027819 */ /* 0x000fd60000011621 */
[C---:B------:R-:W-:Y:S02]  /*05d0*/  @P3 IADD3 R12, P2, PT, R10.reuse, UR4, RZ ;  /* 0x000000040a0c3c10 */ /* 0x040fe4000ff5e0ff */
[----:B------:R-:W-:Y:S02]  /*05e0*/  @P1 IADD3 R14, P0, PT, R10, UR8, RZ ;  /* 0x000000080a0e1c10 */ /* 0x000fe4000ff1e0ff */
[C---:B------:R-:W-:Y:S02]  /*05f0*/  @P3 IADD3.X R13, PT, PT, R2.reuse, UR5, RZ, P2, !PT ;  /* 0x00000005020d3c10 */ /* 0x040fe400097fe4ff */
[----:B------:R-:W-:Y:S02]  /*0600*/  @P1 IADD3.X R15, PT, PT, R2, UR9, RZ, P0, !PT ;  /* 0x00000009020f1c10 */ /* 0x000fe400087fe4ff */
[----:B------:R-:W-:Y:S01]  /*0610*/  ISETP.NE.U32.AND P2, PT, RZ, UR10, PT ;  /* 0x0000000aff007c0c */ /* 0x000fe2000bf45070 */
[----:B------:R1:W2:Y:S01]  /*0620*/  @P3 LDG.E R206, desc[UR24][R12.64] ;  /* 0x000000180cce3981 */ /* 0x0002a2000c1e1900 */
[----:B----4-:R-:W-:-:S02]  /*0630*/  ISETP.NE.AND P5, PT, R3, RZ, PT ;  /* 0x000000ff0300720c */ /* 0x010fc40003fa5270 */
[----:B------:R-:W-:Y:S01]  /*0640*/  ISETP.NE.AND.EX P0, PT, RZ, UR11, PT, P2 ;  /* 0x0000000bff007c0c */ /* 0x000fe2000bf05320 */
[----:B------:R-:W4:Y:S01]  /*0650*/  @P1 LDG.E R207, desc[UR24][R14.64] ;  /* 0x000000180ecf1981 */ /* 0x000f22000c1e1900 */
[----:B---3--:R-:W-:Y:S02]  /*0660*/  IADD3 R10, P1, PT, R10, R4, RZ ;  /* 0x000000040a0a7210 */ /* 0x008fe40007f3e0ff */
[----:B------:R-:W-:Y:S01]  /*0670*/  ISETP.EQ.U32.AND P2, PT, R4, RZ, PT ;  /* 0x000000ff0400720c */ /* 0x000fe20003f42070 */
[----:B------:R-:W-:Y:S02]  /*0680*/  IMAD.MOV.U32 R0, RZ, RZ, -0x1 ;  /* 0xffffffffff007424 */ /* 0x000fe400078e00ff */
[----:B------:R-:W-:Y:S01]  /*0690*/  IMAD.X R11, R2, 0x1, R5, P1 ;  /* 0x00000001020b7824 */ /* 0x000fe200008e0605 */
[----:B------:R-:W-:Y:S01]  /*06a0*/  ISETP.EQ.OR.EX P2, PT, R5, RZ, !P5, P2 ;  /* 0x000000ff0500720c */ /* 0x000fe20006f42720 */
[----:B------:R-:W3:Y:S01]  /*06b0*/  @!P3 LDC.64 R2, c[0x0][0x488] ;  /* 0x00012200ff02bb82 */ /* 0x000ee20000000a00 */
[----:B--2---:R-:W-:-:S04]  /*06c0*/  IMAD.WIDE.U32 R8, R33, 0x4, R8 ;  /* 0x0000000421087825 */ /* 0x004fc800078e0008 */
[----:B------:R-:W-:Y:S01]  /*06d0*/  IMAD.MOV.U32 R208, RZ, RZ, -0x1 ;  /* 0xffffffffffd07424 */ /* 0x000fe200078e00ff */
[----:B-----5:R-:W5:Y:S04]  /*06e0*/  @P0 LDG.E R0, desc[UR24][R8.64] ;  /* 0x0000001808000981 */ /* 0x020f68000c1e1900 */
[----:B------:R2:W5:Y:S01]  /*06f0*/  @P4 LDG.E R7, desc[UR24][R8.64+0x4] ;  /* 0x0000041808074981 */ /* 0x000562000c1e1900 */
[----:B-1----:R-:W1:Y:S03]  /*0700*/  @!P4 LDC R12, c[0x0][0x434] ;  /* 0x00010d00ff0ccb82 */ /* 0x002e660000000800 */
[----:B------:R1:W5:Y:S01]  /*0710*/  @!P2 LDG.E R208, desc[UR24][R10.64] ;  /* 0x000000180ad0a981 */ /* 0x000362000c1e1900 */
[----:B------:R-:W-:-:S04]  /*0720*/  ISETP.NE.U32.AND P2, PT, R4, RZ, PT ;  /* 0x000000ff0400720c */ /* 0x000fc80003f45070 */
[----:B------:R-:W-:Y:S01]  /*0730*/  ISETP.NE.AND.EX P2, PT, R5, RZ, PT, P2 ;  /* 0x000000ff0500720c */ /* 0x000fe20003f45320 */
[----:B--2---:R-:W2:Y:S01]  /*0740*/  @!P3 LDC R8, c[0x0][0x43c] ;  /* 0x00010f00ff08bb82 */ /* 0x004ea20000000800 */
[----:B---3--:R-:W-:-:S04]  /*0750*/  @!P3 ISETP.NE.U32.AND P1, PT, R2, RZ, PT ;  /* 0x000000ff0200b20c */ /* 0x008fc80003f25070 */
[----:B------:R-:W-:-:S04]  /*0760*/  @!P3 ISETP.NE.AND.EX P1, PT, R3, RZ, PT, P1 ;  /* 0x000000ff0300b20c */ /* 0x000fc80003f25310 */
[----:B--2---:R-:W-:Y:S01]  /*0770*/  @!P3 SEL R8, R8, RZ, P1 ;  /* 0x000000ff0808b207 */ /* 0x004fe20000800000 */
[----:B----4-:R-:W-:Y:S02]  /*0780*/  @P3 IMAD.IADD R206, R206, 0x1, -R207 ;  /* 0x00000001cece3824 */ /* 0x010fe400078e0acf */
[----:B-1----:R-:W-:Y:S06]  /*0790*/  @!P2 BRA `(.L_x_963) ;  /* 0x00000000000ca947 */ /* 0x002fec0003800000 */
[----:B------:R-:W2:Y:S02]  /*07a0*/  @P5 LDG.E R6, desc[UR24][R10.64+0x4] ;  /* 0x000004180a065981 */ /* 0x000ea4000c1e1900 */
[----:B--2--5:R-:W-:-:S06]  /*07b0*/  @P5 IADD3 R6, PT, PT, R6, -R208, RZ ;  /* 0x800000d006065210 */ /* 0x024fcc0007ffe0ff */
[----:B------:R1:W5:Y:S02]  /*07c0*/  @!P5 LDG.E R6, desc[UR24][R10.64] ;  /* 0x000000180a06d981 */ /* 0x000364000c1e1900 */
.L_x_963:
[----:B-1----:R-:W-:Y:S01]  /*07d0*/  IMAD.SHL.U32 R10, R184, 0x80, RZ ;  /* 0x00000080b80a7824 */ /* 0x002fe200078e00ff */
[----:B-----5:R-:W-:Y:S01]  /*07e0*/  @!P3 IADD3 R206, PT, PT, R8, R6, -R207 ;  /* 0x0000000608ceb210 */ /* 0x020fe20007ffe8cf */
[----:B------:R-:W-:-:S03]  /*07f0*/  @P4 IMAD.IADD R12, R7, 0x1, -R0 ;  /* 0x00000001070c4824 */ /* 0x000fc600078e0a00 */
[----:B------:R-:W-:-:S13]  /*0800*/  ISETP.GT.AND P1, PT, R206, R10, PT ;  /* 0x0000000ace00720c */ /* 0x000fda0003f24270 */
[----:B------:R-:W-:Y:S05]  /*0810*/  @!P1 BRA `(.L_x_964) ;  /* 0x0000006c00209947 */ /* 0x000fea0003800000 */
[----:B------:R-:W-:Y:S01]  /*0820*/  ISETP.NE.AND P3, PT, R0, -0x1, PT ;  /* 0xffffffff0000780c */ /* 0x000fe20003f65270 */
[----:B------:R-:W-:Y:S01]  /*0830*/  VIADD R7, R12, 0x3f ;  /* 0x0000003f0c077836 */ /* 0x000fe20000000000 */
[----:B------:R-:W-:-:S04]  /*0840*/  ISETP.NE.AND P5, PT, R208, -0x1, PT ;  /* 0xffffffffd000780c */ /* 0x000fc80003fa5270 */
[----:B------:R-:W-:-:S04]  /*0850*/  SHF.R.S32.HI R6, RZ, 0x1f, R7 ;  /* 0x0000001fff067819 */ /* 0x000fc80000011407 */
[----:B------:R-:W-:-:S03]  /*0860*/  LEA.HI R6, R6, R7, RZ, 0x6 ;  /* 0x0000000706067211 */ /* 0x000fc600078f30ff */
[----:B------:R-:W1:Y:S01]  /*0870*/  @!P3 LDC.64 R14, c[0x0][0x398] ;  /* 0x0000e600ff0ebb82 */ /* 0x000e620000000a00 */
[----:B------:R-:W-:-:S07]  /*0880*/  SHF.R.S32.HI R28, RZ, 0x6, R6 ;  /* 0x00000006ff1c7819 */ /* 0x000fce0000011406 */
[----:B------:R-:W2:Y:S01]  /*0890*/  @P3 LDC.64 R2, c[0x0][0x3b0] ;  /* 0x0000ec00ff023b82 */ /* 0x000ea20000000a00 */
[----:B-1----:R-:W-:Y:S01]  /*08a0*/  @!P3 IMAD.WIDE.U32 R4, R33, R14, RZ ;  /* 0x0000000e2104b225 */ /* 0x002fe200078e00ff */
[----:B------:R-:W-:-:S03]  /*08b0*/  LEA R14, R28, 0xffffffc0, 0x6 ;  /* 0xffffffc01c0e7811 */ /* 0x000fc600078e30ff */
[----:B------:R-:W-:Y:S01]  /*08c0*/  @!P3 IMAD R15, R33, R15, R5 ;  /* 0x0000000f210fb224 */ /* 0x000fe200078e0205 */
[----:B------:R-:W-:Y:S01]  /*08d0*/  SHF.R.S32.HI R11, RZ, 0x1f, R14 ;  /* 0x0000001fff0b7819 */ /* 0x000fe2000001140e */
        /* <DEDUP_REMOVED lines=17> */
.L_x_965:
[----:B------:R-:W1:Y:S01]  /*09f0*/  LDCU.64 UR18, c[0x0][0x3b8] ;  /* 0x00007700ff1277ac */ /* 0x000e620008000a00 */
[----:B------:R-:W-:-:S05]  /*0a00*/  IADD3 R2, PT, PT, R207, R208, RZ ;  /* 0x000000d0cf027210 */ /* 0x000fca0007ffe0ff */
[C---:B-1----:R-:W-:Y:S02]  /*0a10*/  IMAD R19, R2.reuse, UR19, RZ ;  /* 0x0000001302137c24 */ /* 0x042fe4000f8e02ff */
[----:B------:R-:W-:-:S05]  /*0a20*/  IMAD.WIDE.U32 R2, R2, UR18, RZ ;  /* 0x0000001202027c25 */ /* 0x000fca000f8e00ff */
[----:B------:R-:W-:Y:S02]  /*0a30*/  IADD3 R19, PT, PT, R3, R19, RZ ;  /* 0x0000001303137210 */ /* 0x000fe40007ffe0ff */
[----:B------:R-:W-:-:S07]  /*0a40*/  MOV R20, R2 ;  /* 0x0000000200147202 */ /* 0x000fce0000000f00 */
.L_x_966:
[----:B------:R-:W1:Y:S01]  /*0a50*/  LDC R2, c[0x0][0x3e8] ;  /* 0x0000fa00ff027b82 */ /* 0x000e620000000800 */
[----:B------:R-:W2:Y:S01]  /*0a60*/  S2R R32, SR_CTAID.Z ;  /* 0x0000000000207919 */ /* 0x000ea20000002700 */
        /* <DEDUP_REMOVED lines=9> */
[----:B--2---:R-:W-:-:S03]  /*0b00*/  IABS R3, R32 ;  /* 0x0000002000037213 */ /* 0x004fc60000000000 */
        /* <DEDUP_REMOVED lines=29> */
.L_x_967:
[----:B------:R-:W1:Y:S01]  /*0ce0*/  LDCU.64 UR16, c[0x0][0x3c0] ;  /* 0x00007800ff1077ac */ /* 0x000e620008000a00 */
[----:B------:R-:W-:-:S05]  /*0cf0*/  IADD3 R2, PT, PT, R207, R208, RZ ;  /* 0x000000d0cf027210 */ /* 0x000fca0007ffe0ff */
[C---:B-1----:R-:W-:Y:S02]  /*0d00*/  IMAD R30, R2.reuse, UR17, RZ ;  /* 0x00000011021e7c24 */ /* 0x042fe4000f8e02ff */
[----:B------:R-:W-:-:S05]  /*0d10*/  IMAD.WIDE.U32 R2, R2, UR16, RZ ;  /* 0x0000001002027c25 */ /* 0x000fca000f8e00ff */
[----:B------:R-:W-:Y:S02]  /*0d20*/  IADD3 R30, PT, PT, R3, R30, RZ ;  /* 0x0000001e031e7210 */ /* 0x000fe40007ffe0ff */
[----:B------:R-:W-:-:S07]  /*0d30*/  MOV R31, R2 ;  /* 0x00000002001f7202 */ /* 0x000fce0000000f00 */
.L_x_968:
        /* <DEDUP_REMOVED lines=11> */
[----:B------:R-:W1:Y:S01]  /*0df0*/  LDCU UR4, c[0x0][0x444] ;  /* 0x00008880ff0477ac */ /* 0x000e620008000800 */
[----:B------:R-:W-:Y:S01]  /*0e00*/  SHF.R.S32.HI R3, RZ, 0x1f, R198 ;  /* 0x0000001fff037819 */ /* 0x000fe200000114c6 */
[----:B-1----:R-:W-:Y:S01]  /*0e10*/  USHF.R.S32.HI UR5, URZ, 0x1f, UR4 ;  /* 0x0000001fff057899 */ /* 0x002fe20008011404 */
[----:B------:R-:W-:Y:S01]  /*0e20*/  IMAD.WIDE.U32 R8, R33, UR4, RZ ;  /* 0x0000000421087c25 */ /* 0x000fe2000f8e00ff */
[----:B------:R-:W-:-:S04]  /*0e30*/  USHF.R.S32.HI UR4, URZ, 0x1f, UR6 ;  /* 0x0000001fff047899 */ /* 0x000fc80008011406 */
[----:B------:R-:W-:Y:S02]  /*0e40*/  IMAD R2, R33, UR5, RZ ;  /* 0x0000000521027c24 */ /* 0x000fe4000f8e02ff */
[----:B------:R-:W-:-:S03]  /*0e50*/  IMAD.WIDE.U32 R4, R8, R198, RZ ;  /* 0x000000c608047225 */ /* 0x000fc600078e00ff */
[----:B------:R-:W-:-:S05]  /*0e60*/  IADD3 R2, PT, PT, R9, R2, RZ ;  /* 0x0000000209027210 */ /* 0x000fca0007ffe0ff */
[----:B------:R-:W-:-:S04]  /*0e70*/  IMAD R2, R2, R198, RZ ;  /* 0x000000c602027224 */ /* 0x000fc800078e02ff */
[----:B------:R-:W-:-:S05]  /*0e80*/  IMAD R2, R3, R8, R2 ;  /* 0x0000000803027224 */ /* 0x000fca00078e0202 */
[----:B------:R-:W-:-:S05]  /*0e90*/  IADD3 R2, PT, PT, R5, R2, RZ ;  /* 0x0000000205027210 */ /* 0x000fca0007ffe0ff */
[----:B------:R-:W-:Y:S02]  /*0ea0*/  IMAD R9, R2, UR6, RZ ;  /* 0x0000000602097c24 */ /* 0x000fe4000f8e02ff */
[----:B------:R-:W-:-:S04]  /*0eb0*/  IMAD.WIDE.U32 R2, R4, UR6, RZ ;  /* 0x0000000604027c25 */ /* 0x000fc8000f8e00ff */
[----:B------:R-:W-:Y:S01]  /*0ec0*/  IMAD R9, R4, UR4, R9 ;  /* 0x0000000404097c24 */ /* 0x000fe2000f8e0209 */
[----:B------:R-:W-:-:S04]  /*0ed0*/  MOV R34, R2 ;  /* 0x0000000200227202 */ /* 0x000fc80000000f00 */
[----:B------:R-:W-:Y:S01]  /*0ee0*/  IADD3 R9, PT, PT, R3, R9, RZ ;  /* 0x0000000903097210 */ /* 0x000fe20007ffe0ff */
[----:B------:R-:W-:Y:S06]  /*0ef0*/  BRA `(.L_x_970) ;  /* 0x00000000000c7947 */ /* 0x000fec0003800000 */
.L_x_969:
[-C--:B------:R-:W-:Y:S02]  /*0f00*/  IMAD R9, R7, R0.reuse, RZ ;  /* 0x0000000007097224 */ /* 0x080fe400078e02ff */
[----:B------:R-:W-:-:S05]  /*0f10*/  IMAD.WIDE.U32 R34, R6, R0, RZ ;  /* 0x0000000006227225 */ /* 0x000fca00078e00ff */
[----:B------:R-:W-:Y:S02]  /*0f20*/  IADD3 R9, PT, PT, R35, R9, RZ ;  /* 0x0000000923097210 */ /* 0x000fe40007ffe0ff */
.L_x_970:
[----:B------:R-:W1:Y:S01]  /*0f30*/  LDCU.U8 UR4, c[0x0][0x548] ;  /* 0x0000a900ff0477ac */ /* 0x000e620008000000 */
[----:B------:R-:W-:Y:S01]  /*0f40*/  SHF.L.U32 R2, R33, 0x7, RZ ;  /* 0x0000000721027819 */ /* 0x000fe200000006ff */
[----:B------:R-:W-:Y:S01]  /*0f50*/  IMAD R24, R32, UR6, RZ ;  /* 0x0000000620187c24 */ /* 0x000fe2000f8e02ff */
        /* <DEDUP_REMOVED lines=17> */
.L_x_971:
[----:B------:R-:W1:Y:S01]  /*1070*/  LDC R13, c[0x0][0x434] ;  /* 0x00010d00ff0d7b82 */ /* 0x000e620000000800 */
[----:B------:R-:W-:-:S04]  /*1080*/  IMAD R3, R33, R198, R32 ;  /* 0x000000c621037224 */ /* 0x000fc800078e0220 */
[----:B-1----:R-:W-:-:S03]  /*1090*/  IMAD R13, R3, R13, RZ ;  /* 0x0000000d030d7224 */ /* 0x002fc600078e02ff */
.L_x_972:
        /* <DEDUP_REMOVED lines=12> */
.L_x_973:
[----:B------:R-:W1:Y:S01]  /*1160*/  LDC R23, c[0x0][0x444] ;  /* 0x00011100ff177b82 */ /* 0x000e620000000800 */
[----:B------:R-:W-:-:S04]  /*1170*/  IMAD R0, R33, R198, R32 ;  /* 0x000000c621007224 */ /* 0x000fc800078e0220 */
[----:B-1----:R-:W-:-:S07]  /*1180*/  IMAD R23, R0, R23, RZ ;  /* 0x0000001700177224 */ /* 0x002fce00078e02ff */
.L_x_974:
[----:B------:R-:W1:Y:S01]  /*1190*/  S2R R0, SR_TID.X ;  /* 0x0000000000007919 */ /* 0x000e620000002100 */
[----:B------:R-:W2:Y:S01]  /*11a0*/  LDC.64 R4, c[0x0][0x3b0] ;  /* 0x0000ec00ff047b82 */ /* 0x000ea20000000a00 */
[--C-:B------:R-:W-:Y:S01]  /*11b0*/  IADD3 R34, P1, P0, R26, R34, R24.reuse ;  /* 0x000000221a227210 */ /* 0x100fe2000783e018 */
[----:B------:R-:W-:Y:S01]  /*11c0*/  IMAD R198, R198, UR6, RZ ;  /* 0x00000006c6c67c24 */ /* 0x000fe2000f8e02ff */
[----:B------:R-:W-:Y:S01]  /*11d0*/  SHF.R.S32.HI R24, RZ, 0x1f, R24 ;  /* 0x0000001fff187819 */ /* 0x000fe20000011418 */
[----:B------:R-:W3:Y:S01]  /*11e0*/  LDCU.64 UR14, c[0x0][0x3c8] ;  /* 0x00007900ff0e77ac */ /* 0x000ee20008000a00 */
[----:B------:R-:W-:Y:S01]  /*11f0*/  IMAD.MOV.U32 R27, RZ, RZ, RZ ;  /* 0x000000ffff1b7224 */ /* 0x000fe200078e00ff */
[----:B------:R-:W-:Y:S01]  /*1200*/  ISETP.NE.AND P2, PT, RZ, UR5, PT ;  /* 0x00000005ff007c0c */ /* 0x000fe2000bf45270 */
[----:B------:R-:W-:Y:S01]  /*1210*/  IMAD R23, R28, 0x40, R23 ;  /* 0x000000401c177824 */ /* 0x000fe200078e0217 */
[----:B------:R-:W4:Y:S01]  /*1220*/  LDC.64 R2, c[0x0][0x590] ;  /* 0x00016400ff027b82 */ /* 0x000f220000000a00 */
[----:B------:R-:W-:Y:S01]  /*1230*/  IADD3.X R29, PT, PT, R29, R9, R24, P1, P0 ;  /* 0x000000091d1d7210 */ /* 0x000fe20000fe0418 */
[----:B------:R-:W5:Y:S01]  /*1240*/  LDCU.64 UR6, c[0x0][0x550] ;  /* 0x0000aa00ff0677ac */ /* 0x000f620008000a00 */
[----:B------:R-:W3:Y:S01]  /*1250*/  S2R R24, SR_TID.X ;  /* 0x0000000000187919 */ /* 0x000ee20000002100 */
[----:B------:R-:W-:Y:S01]  /*1260*/  ISETP.GT.AND P4, PT, R12, RZ, PT ;  /* 0x000000ff0c00720c */ /* 0x000fe20003f84270 */
[----:B------:R-:W-:Y:S01]  /*1270*/  IMAD R13, R28, 0x40, R13 ;  /* 0x000000401c0d7824 */ /* 0x000fe200078e020d */
[----:B------:R-:W5:Y:S01]  /*1280*/  LDCU.64 UR4, c[0x0][0x570] ;  /* 0x0000ae00ff0477ac */ /* 0x000f620008000a00 */
[----:B------:R-:W-:Y:S01]  /*1290*/  BSSY.RECONVERGENT B1, `(.L_x_964) ;  /* 0x0000620000017945 */ /* 0x000fe20003800200 */
[----:B------:R-:W5:Y:S01]  /*12a0*/  LDC.64 R6, c[0x0][0x5f8] ;  /* 0x00017e00ff067b82 */ /* 0x000f620000000a00 */
[----:B------:R-:W3:Y:S01]  /*12b0*/  LDCU.64 UR12, c[0x0][0x380] ;  /* 0x00007000ff0c77ac */ /* 0x000ee20008000a00 */
[----:B--2---:R-:W-:-:S06]  /*12c0*/  IMAD R25, R11, R4, RZ ;  /* 0x000000040b197224 */ /* 0x004fcc00078e02ff */
[----:B------:R-:W2:Y:S01]  /*12d0*/  LDC.64 R214, c[0x0][0x420] ;  /* 0x00010800ffd67b82 */ /* 0x000ea20000000a00 */
[----:B------:R-:W-:Y:S01]  /*12e0*/  IMAD R25, R14, R5, R25 ;  /* 0x000000050e197224 */ /* 0x000fe200078e0219 */
[----:B-1----:R-:W-:Y:S01]  /*12f0*/  SHF.R.U32.HI R8, RZ, 0x5, R0 ;  /* 0x00000005ff087819 */ /* 0x002fe20000011600 */
[C---:B------:R-:W-:Y:S01]  /*1300*/  IMAD.SHL.U32 R26, R0.reuse, 0x8, RZ ;  /* 0x00000008001a7824 */ /* 0x040fe200078e00ff */
[----:B------:R-:W-:Y:S01]  /*1310*/  LOP3.LUT R35, R0, 0x1f, RZ, 0xc0, !PT ;  /* 0x0000001f00237812 */ /* 0x000fe200078ec0ff */
[----:B----4-:R-:W-:Y:S01]  /*1320*/  IMAD R11, R11, R2, RZ ;  /* 0x000000020b0b7224 */ /* 0x010fe200078e02ff */
[C---:B------:R-:W-:Y:S01]  /*1330*/  SHF.L.U64.HI R190, R2.reuse, 0x5, R3 ;  /* 0x0000000502be7819 */ /* 0x040fe20000010203 */
[----:B------:R-:W-:Y:S01]  /*1340*/  IMAD.SHL.U32 R191, R2, 0x20, RZ ;  /* 0x0000002002bf7824 */ /* 0x000fe200078e00ff */
[----:B------:R-:W-:Y:S01]  /*1350*/  LOP3.LUT R26, R26, 0x38, RZ, 0xc0, !PT ;  /* 0x000000381a1a7812 */ /* 0x000fe200078ec0ff */
[----:B------:R-:W-:Y:S02]  /*1360*/  IMAD R35, R198, R8, R35 ;  /* 0x00000008c6237224 */ /* 0x000fe400078e0223 */
[----:B------:R-:W1:Y:S01]  /*1370*/  LDC.64 R8, c[0x0][0x598] ;  /* 0x00016600ff087b82 */ /* 0x000e620000000a00 */
[----:B------:R-:W-:Y:S01]  /*1380*/  IADD3 R36, P0, PT, R26, R36, RZ ;  /* 0x000000241a247210 */ /* 0x000fe20007f1e0ff */
[----:B------:R-:W-:-:S04]  /*1390*/  IMAD.WIDE.U32 R40, R14, R4, R26 ;  /* 0x000000040e287225 */ /* 0x000fc800078e001a */
[----:B------:R-:W-:Y:S02]  /*13a0*/  IMAD.X R37, RZ, RZ, R22, P0 ;  /* 0x000000ffff257224 */ /* 0x000fe400000e0616 */
[C---:B------:R-:W-:Y:S02]  /*13b0*/  IMAD R11, R14.reuse, R3, R11 ;  /* 0x000000030e0b7224 */ /* 0x040fe400078e020b */
[----:B------:R-:W-:Y:S01]  /*13c0*/  IMAD.WIDE.U32 R42, R14, R2, R36 ;  /* 0x000000020e2a7225 */ /* 0x000fe200078e0024 */
[----:B------:R-:W-:Y:S01]  /*13d0*/  IADD3 R14, P3, PT, R21, R40, RZ ;  /* 0x00000028150e7210 */ /* 0x000fe20007f7e0ff */
[----:B------:R-:W4:Y:S02]  /*13e0*/  LDC.64 R36, c[0x0][0x5e8] ;  /* 0x00017a00ff247b82 */ /* 0x000f240000000a00 */
[----:B-----5:R-:W-:Y:S01]  /*13f0*/  IMAD.WIDE.U32 R38, R6, UR23, RZ ;  /* 0x0000001706267c25 */ /* 0x020fe2000f8e00ff */
[----:B------:R-:W-:-:S03]  /*1400*/  IADD3.X R15, PT, PT, R15, R41, R25, P3, !PT ;  /* 0x000000290f0f7210 */ /* 0x000fc60001ffe419 */
[----:B------:R-:W-:Y:S01]  /*1410*/  IMAD.IADD R43, R43, 0x1, R11 ;  /* 0x000000012b2b7824 */ /* 0x000fe200078e020b */
[----:B------:R-:W-:Y:S01]  /*1420*/  SEL R6, R38, RZ, P2 ;  /* 0x000000ff26067207 */ /* 0x000fe20001000000 */
[----:B------:R-:W-:Y:S01]  /*1430*/  IMAD R7, R7, UR23, R39 ;  /* 0x0000001707077c24 */ /* 0x000fe2000f8e0227 */
[----:B---3--:R-:W-:Y:S01]  /*1440*/  SHF.R.U32.HI R11, RZ, 0x3, R24 ;  /* 0x00000003ff0b7819 */ /* 0x008fe20000011618 */
[C---:B------:R-:W-:Y:S01]  /*1450*/  IMAD.WIDE.U32 R14, R32.reuse, UR14, R14 ;  /* 0x0000000e200e7c25 */ /* 0x040fe2000f8e000e */
[----:B------:R-:W-:Y:S02]  /*1460*/  IADD3 R6, P1, P0, R35, R34, R6 ;  /* 0x0000002223067210 */ /* 0x000fe4000783e006 */
[----:B------:R-:W-:Y:S01]  /*1470*/  SHF.R.S32.HI R35, RZ, 0x1f, R35 ;  /* 0x0000001fff237819 */ /* 0x000fe20000011423 */
[----:B-1----:R-:W-:Y:S01]  /*1480*/  IMAD.WIDE.U32 R42, R32, R8, R42 ;  /* 0x00000008202a7225 */ /* 0x002fe200078e002a */
[----:B------:R-:W-:-:S03]  /*1490*/  SEL R7, R7, RZ, P2 ;  /* 0x000000ff07077207 */ /* 0x000fc60001000000 */
[----:B------:R-:W-:Y:S01]  /*14a0*/  IMAD.SHL.U32 R8, R198, 0x40, RZ ;  /* 0x00000040c6087824 */ /* 0x000fe200078e00ff */
[----:B------:R-:W-:Y:S01]  /*14b0*/  IADD3.X R7, PT, PT, R35, R29, R7, P1, P0 ;  /* 0x0000001d23077210 */ /* 0x000fe20000fe0407 */
[----:B------:R-:W-:Y:S01]  /*14c0*/  IMAD R43, R32, R9, R43 ;  /* 0x00000009202b7224 */ /* 0x000fe200078e022b */
[----:B------:R-:W-:Y:S01]  /*14d0*/  LEA.HI R29, R0, 0x20, RZ, 0x1d ;  /* 0x00000020001d7811 */ /* 0x000fe200078fe8ff */
[----:B------:R-:W-:Y:S01]  /*14e0*/  IMAD R15, R32, UR15, R15 ;  /* 0x0000000f200f7c24 */ /* 0x000fe2000f8e020f */
[----:B------:R-:W-:Y:S01]  /*14f0*/  IADD3 R6, P0, PT, R8, R6, RZ ;  /* 0x0000000608067210 */ /* 0x000fe20007f1e0ff */
[C---:B------:R-:W-:Y:S01]  /*1500*/  IMAD.WIDE.U32 R42, R11.reuse, R2, R42 ;  /* 0x000000020b2a7225 */ /* 0x040fe200078e002a */
[----:B------:R-:W-:Y:S02]  /*1510*/  LEA.HI R2, R0, 0x40, RZ, 0x1d ;  /* 0x0000004000027811 */ /* 0x000fe400078fe8ff */
[----:B------:R-:W-:Y:S01]  /*1520*/  LEA.HI.X.SX32 R7, R8, R7, 0x1, P0 ;  /* 0x0000000708077211 */ /* 0x000fe200000f0eff */
[----:B------:R-:W-:Y:S01]  /*1530*/  IMAD.WIDE.U32 R14, R11, R4, R14 ;  /* 0x000000040b0e7225 */ /* 0x000fe200078e000e */
[----:B------:R-:W-:-:S02]  /*1540*/  LEA R212, P0, R6, UR4, 0x2 ;  /* 0x0000000406d47c11 */ /* 0x000fc4000f8010ff */
[----:B------:R-:W-:Y:S01]  /*1550*/  LEA R197, P1, R42, UR6, 0x1 ;  /* 0x000000062ac57c11 */ /* 0x000fe2000f8208ff */
[C---:B------:R-:W-:Y:S01]  /*1560*/  IMAD R196, R11.reuse, R3, R43 ;  /* 0x000000030bc47224 */ /* 0x040fe200078e022b */
[----:B------:R-:W-:Y:S01]  /*1570*/  LEA R195, P3, R14, UR12, 0x1 ;  /* 0x0000000c0ec37c11 */ /* 0x000fe2000f8608ff */
[----:B------:R-:W-:Y:S01]  /*1580*/  IMAD R194, R11, R5, R15 ;  /* 0x000000050bc27224 */ /* 0x000fe200078e020f */
[----:B------:R-:W-:Y:S01]  /*1590*/  LEA.HI.X R213, R6, UR5, R7, 0x2, P0 ;  /* 0x0000000506d57c11 */ /* 0x000fe200080f1407 */
[----:B----4-:R-:W-:Y:S01]  /*15a0*/  IMAD.WIDE R36, R23, 0x4, R36 ;  /* 0x0000000417247825 */ /* 0x010fe200078e0224 */
[----:B------:R-:W-:Y:S02]  /*15b0*/  LEA.HI.X R196, R42, UR7, R196, 0x1, P1 ;  /* 0x000000072ac47c11 */ /* 0x000fe400088f0cc4 */
[----:B------:R-:W-:Y:S01]  /*15c0*/  LEA.HI.X R194, R14, UR13, R194, 0x1, P3 ;  /* 0x0000000d0ec27c11 */ /* 0x000fe200098f0cc2 */
[----:B--2---:R-:W-:Y:S01]  /*15d0*/  IMAD.WIDE R214, R13, 0x4, R214 ;  /* 0x000000040dd67825 */ /* 0x004fe200078e02d6 */
[----:B------:R-:W-:-:S02]  /*15e0*/  IADD3 R21, P1, PT, R11, 0x20, RZ ;  /* 0x000000200b157810 */ /* 0x000fc40007f3e0ff */
[C---:B------:R-:W-:Y:S01]  /*15f0*/  IADD3 R22, P0, PT, R11.reuse, 0x40, RZ ;  /* 0x000000400b167810 */ /* 0x040fe20007f1e0ff */
[----:B------:R-:W-:Y:S01]  /*1600*/  IMAD.MOV.U32 R192, RZ, RZ, R37 ;  /* 0x000000ffffc07224 */ /* 0x000fe200078e0025 */
[----:B------:R-:W-:Y:S01]  /*1610*/  IADD3 R14, P3, PT, R11, 0x60, RZ ;  /* 0x000000600b0e7810 */ /* 0x000fe20007f7e0ff */
[C---:B------:R-:W-:Y:S01]  /*1620*/  IMAD.SHL.U32 R23, R4.reuse, 0x20, RZ ;  /* 0x0000002004177824 */ /* 0x040fe200078e00ff */
[----:B------:R-:W-:Y:S01]  /*1630*/  MOV R193, R36 ;  /* 0x0000002400c17202 */ /* 0x000fe20000000f00 */
[----:B------:R-:W-:Y:S01]  /*1640*/  IMAD.X R24, RZ, RZ, RZ, P1 ;  /* 0x000000ffff187224 */ /* 0x000fe200008e06ff */
[----:B------:R-:W-:Y:S01]  /*1650*/  SHF.L.U64.HI R15, R4, 0x5, R5 ;  /* 0x00000005040f7819 */ /* 0x000fe20000010205 */
[----:B------:R-:W-:Y:S01]  /*1660*/  IMAD.X R25, RZ, RZ, RZ, P0 ;  /* 0x000000ffff197224 */ /* 0x000fe200000e06ff */
[----:B------:R-:W-:Y:S02]  /*1670*/  LEA.HI R3, R0, 0x60, RZ, 0x1d ;  /* 0x0000006000037811 */ /* 0x000fe400078fe8ff */
[----:B------:R-:W-:Y:S01]  /*1680*/  IADD3.X R13, PT, PT, RZ, RZ, RZ, P3, !PT ;  /* 0x000000ffff0d7210 */ /* 0x000fe20001ffe4ff */
        /* <DEDUP_REMOVED lines=11> */
[----:B------:R-:W-:Y:S05]  /*1740*/  BRA `(.L_x_977) ;  /* 0x0000000000187947 */ /* 0x000fea0003800000 */
.L_x_976:
[----:B------:R-:W1:Y:S01]  /*1750*/  LDCU.64 UR12, c[0x0][0x5c0] ;  /* 0x0000b800ff0c77ac */ /* 0x000e620008000a00 */
[----:B------:R-:W-:-:S05]  /*1760*/  IADD3 R0, PT, PT, R207, R208, RZ ;  /* 0x000000d0cf007210 */ /* 0x000fca0007ffe0ff */
[C---:B-1----:R-:W-:Y:S02]  /*1770*/  IMAD R4, R0.reuse, UR13, RZ ;  /* 0x0000000d00047c24 */ /* 0x042fe4000f8e02ff */
[----:B------:R-:W-:-:S05]  /*1780*/  IMAD.WIDE.U32 R6, R0, UR12, RZ ;  /* 0x0000000c00067c25 */ /* 0x000fca000f8e00ff */
[----:B------:R-:W-:Y:S02]  /*1790*/  IADD3 R0, PT, PT, R7, R4, RZ ;  /* 0x0000000407007210 */ /* 0x000fe40007ffe0ff */
[----:B------:R-:W-:Y:S02]  /*17a0*/  MOV R4, R6 ;  /* 0x0000000600047202 */ /* 0x000fe40000000f00 */
.L_x_977:
        /* <DEDUP_REMOVED lines=11> */
.L_x_978:
[----:B------:R-:W1:Y:S01]  /*1860*/  LDCU.64 UR6, c[0x0][0x5c8] ;  /* 0x0000b900ff0677ac */ /* 0x000e620008000a00 */
[----:B------:R-:W-:-:S05]  /*1870*/  IADD3 R207, PT, PT, R207, R208, RZ ;  /* 0x000000d0cfcf7210 */ /* 0x000fca0007ffe0ff */
[C---:B-1----:R-:W-:Y:S02]  /*1880*/  IMAD R33, R207.reuse, UR7, RZ ;  /* 0x00000007cf217c24 */ /* 0x042fe4000f8e02ff */
[----:B------:R-:W-:-:S05]  /*1890*/  IMAD.WIDE.U32 R6, R207, UR6, RZ ;  /* 0x00000006cf067c25 */ /* 0x000fca000f8e00ff */
[----:B------:R-:W-:-:S07]  /*18a0*/  IADD3 R33, PT, PT, R7, R33, RZ ;  /* 0x0000002107217210 */ /* 0x000fce0007ffe0ff */
.L_x_979:
        /* <DEDUP_REMOVED lines=32> */
.L_x_981:
[----:B------:R-:W-:Y:S05]  /*1ab0*/  BSYNC.RECONVERGENT B0 ;  /* 0x0000000000007941 */ /* 0x000fea0003800200 */
.L_x_980:
        /* <DEDUP_REMOVED lines=12> */
.L_x_983:
[----:B------:R-:W-:Y:S05]  /*1b80*/  BSYNC.RECONVERGENT B0 ;  /* 0x0000000000007941 */ /* 0x000fea0003800200 */
.L_x_982:
        /* <DEDUP_REMOVED lines=9> */
[----:B-123--:R-:W-:-:S04]  /*1c20*/  LEA R4, P0, R2, UR4, 0x1 ;  /* 0x0000000402047c11 */ /* 0x00efc8000f8008ff */
[----:B------:R-:W-:-:S05]  /*1c30*/  LEA.HI.X R5, R2, UR5, R0, 0x1, P0 ;  /* 0x0000000502057c11 */ /* 0x000fca00080f0c00 */
[----:B------:R4:W-:Y:S04]  /*1c40*/  STG.E.128 desc[UR24][R4.64], RZ ;  /* 0x000000ff04007986 */ /* 0x0009e8000c101d18 */
.L_x_985:
[----:B------:R-:W-:Y:S05]  /*1c50*/  BSYNC.RECONVERGENT B0 ;  /* 0x0000000000007941 */ /* 0x000fea0003800200 */
.L_x_984:
[----:B------:R-:W5:Y:S01]  /*1c60*/  LDCU.64 UR4, c[0x0][0x5e0] ;  /* 0x0000bc00ff0477ac */ /* 0x000f620008000a00 */
[----:B------:R-:W-:Y:S01]  /*1c70*/  IMAD.WIDE.U32 R26, R10, UR6, R26 ;  /* 0x000000060a1a7c25 */ /* 0x000fe2000f8e001a */
[----:B------:R-:W5:Y:S01]  /*1c80*/  @!P4 LDC.64 R2, c[0x0][0x568] ;  /* 0x00015a00ff02cb82 */ /* 0x000f620000000a00 */
[----:B------:R-:W-:Y:S02]  /*1c90*/  BSSY.RECONVERGENT B0, `(.L_x_986) ;  /* 0x0000018000007945 */ /* 0x000fe40003800200 */
[----:B------:R-:W-:Y:S01]  /*1ca0*/  IMAD R18, R18, UR6, RZ ;  /* 0x0000000612127c24 */ /* 0x000fe2000f8e02ff */
[----:B-1234-:R-:W-:-:S03]  /*1cb0*/  IADD3 R4, P0, PT, R6, R26, RZ ;  /* 0x0000001a06047210 */ /* 0x01efc60007f1e0ff */
[----:B------:R-:W-:-:S05]  /*1cc0*/  IMAD R10, R10, UR7, R18 ;  /* 0x000000070a0a7c24 */ /* 0x000fca000f8e0212 */
[----:B------:R-:W-:-:S03]  /*1cd0*/  IADD3.X R5, PT, PT, R33, R27, R10, P0, !PT ;  /* 0x0000001b21057210 */ /* 0x000fc600007fe40a */
[----:B-----5:R-:W-:-:S04]  /*1ce0*/  IMAD.WIDE.U32 R4, R32, UR4, R4 ;  /* 0x0000000420047c25 */ /* 0x020fc8000f8e0004 */
[----:B------:R-:W-:Y:S01]  /*1cf0*/  IMAD R33, R32, UR5, R5 ;  /* 0x0000000520217c24 */ /* 0x000fe2000f8e0205 */
[----:B------:R-:W-:-:S05]  /*1d00*/  @!P4 MOV R32, R4 ;  /* 0x000000040020c202 */ /* 0x000fca0000000f00 */
[----:B------:R-:W-:-:S04]  /*1d10*/  @!P4 IMAD.WIDE.U32 R6, R11, UR6, R32 ;  /* 0x000000060b06cc25 */ /* 0x000fc8000f8e0020 */
[----:B------:R-:W-:Y:S01]  /*1d20*/  @!P4 IMAD R11, R11, UR7, R7 ;  /* 0x000000070b0bcc24 */ /* 0x000fe2000f8e0207 */
[----:B------:R-:W-:-:S04]  /*1d30*/  @!P4 LEA R2, P0, R6, R2, 0x1 ;  /* 0x000000020602c211 */ /* 0x000fc800078008ff */
        /* <DEDUP_REMOVED lines=13> */
.L_x_987:
[----:B------:R-:W-:Y:S05]  /*1e10*/  BSYNC.RECONVERGENT B0 ;  /* 0x0000000000007941 */ /* 0x000fea0003800200 */
.L_x_986:
        /* <DEDUP_REMOVED lines=12> */
.L_x_989:
[----:B------:R-:W-:Y:S05]  /*1ee0*/  BSYNC.RECONVERGENT B0 ;  /* 0x0000000000007941 */ /* 0x000fea0003800200 */
.L_x_988:
        /* <DEDUP_REMOVED lines=11> */
.L_x_975:
[----:B------:R-:W-:Y:S01]  /*1fa0*/  IMAD.IADD R4, R206, 0x1, -R10 ;  /* 0x00000001ce047824 */ /* 0x000fe200078e0a0a */
[----:B------:R-:W1:Y:S01]  /*1fb0*/  LDCU.64 UR4, c[0x0][0x3d8] ;  /* 0x00007b00ff0477ac */ /* 0x000e620008000a00 */
[----:B------:R-:W-:Y:S01]  /*1fc0*/  IMAD R5, R18, UR16, RZ ;  /* 0x0000001012057c24 */ /* 0x000fe2000f8e02ff */
[----:B------:R-:W2:Y:S01]  /*1fd0*/  LDC R188, c[0x0][0x44c] ;  /* 0x00011300ffbc7b82 */ /* 0x000ea20000000800 */
[C---:B------:R-:W-:Y:S01]  /*1fe0*/  IMAD.WIDE.U32 R6, R10.reuse, UR16, R26 ;  /* 0x000000100a067c25 */ /* 0x040fe2000f8e001a */
[-C--:B------:R-:W-:Y:S01]  /*1ff0*/  ISETP.GE.AND P6, PT, R11, R4.reuse, PT ;  /* 0x000000040b00720c */ /* 0x080fe20003fc6270 */
[----:B------:R-:W3:Y:S01]  /*2000*/  LDCU UR7, c[0x0][0x50c] ;  /* 0x0000a180ff0777ac */ /* 0x000ee20008000800 */
[----:B------:R-:W-:Y:S01]  /*2010*/  ISETP.GE.AND P5, PT, R29, R4, PT ;  /* 0x000000041d00720c */ /* 0x000fe20003fa6270 */
[----:B------:R-:W-:Y:S01]  /*2020*/  IMAD R5, R10, UR17, R5 ;  /* 0x000000110a057c24 */ /* 0x000fe2000f8e0205 */
[----:B------:R-:W-:Y:S01]  /*2030*/  IADD3 R32, P0, PT, R31, R6, RZ ;  /* 0x000000061f207210 */ /* 0x000fe20007f1e0ff */
[----:B------:R-:W-:Y:S01]  /*2040*/  IMAD R12, R28, -0x40, R12 ;  /* 0xffffffc01c0c7824 */ /* 0x000fe200078e020c */
[-C--:B------:R-:W-:Y:S01]  /*2050*/  ISETP.GE.AND P4, PT, R2, R4.reuse, PT ;  /* 0x000000040200720c */ /* 0x080fe20003f86270 */
[----:B------:R-:W-:Y:S01]  /*2060*/  IMAD.WIDE.U32 R26, R10, UR18, R26 ;  /* 0x000000120a1a7c25 */ /* 0x000fe2000f8e001a */
[----:B------:R-:W-:Y:S01]  /*2070*/  IADD3.X R33, PT, PT, R30, R7, R5, P0, !PT ;  /* 0x000000071e217210 */ /* 0x000fe200007fe405 */
[----:B------:R-:W4:Y:S01]  /*2080*/  LDCU UR6, c[0x0][0x45c] ;  /* 0x00008b80ff0677ac */ /* 0x000f220008000800 */
[----:B------:R-:W-:Y:S01]  /*2090*/  ISETP.GE.AND P3, PT, R3, R4, PT ;  /* 0x000000040300720c */ /* 0x000fe20003f66270 */
[----:B------:R-:W-:-:S02]  /*20a0*/  IMAD R18, R18, UR18, RZ ;  /* 0x0000001212127c24 */ /* 0x000fc4000f8e02ff */
[----:B------:R-:W3:Y:S01]  /*20b0*/  @!P6 LDC.64 R8, c[0x0][0x390] ;  /* 0x0000e400ff08eb82 */ /* 0x000ee20000000a00 */
[----:B-1----:R-:W-:Y:S02]  /*20c0*/  IMAD R5, R16, UR4, RZ ;  /* 0x0000000410057c24 */ /* 0x002fe4000f8e02ff */
[----:B------:R-:W-:-:S04]  /*20d0*/  IMAD.WIDE.U32 R32, R17, UR4, R32 ;  /* 0x0000000411207c25 */ /* 0x000fc8000f8e0020 */
[----:B------:R-:W-:Y:S01]  /*20e0*/  IMAD R5, R17, UR5, R5 ;  /* 0x0000000511057c24 */ /* 0x000fe2000f8e0205 */
[----:B------:R-:W1:Y:S01]  /*20f0*/  @!P5 LDC.64 R6, c[0x0][0x390] ;  /* 0x0000e400ff06db82 */ /* 0x000e620000000a00 */
[--C-:B------:R-:W-:Y:S01]  /*2100*/  @!P5 IMAD.MOV.U32 R30, RZ, RZ, R32.reuse ;  /* 0x000000ffff1ed224 */ /* 0x100fe200078e0020 */
[----:B------:R-:W4:Y:S01]  /*2110*/  LDCU.64 UR4, c[0x0][0x3d0] ;  /* 0x00007a00ff0477ac */ /* 0x000f220008000a00 */
[----:B------:R-:W-:Y:S02]  /*2120*/  IMAD.IADD R33, R33, 0x1, R5 ;  /* 0x0000000121217824 */ /* 0x000fe400078e0205 */
[--C-:B------:R-:W-:Y:S02]  /*2130*/  @!P4 IMAD.MOV.U32 R34, RZ, RZ, R32.reuse ;  /* 0x000000ffff22c224 */ /* 0x100fe400078e0020 */
[C---:B------:R-:W-:Y:S01]  /*2140*/  @!P6 IMAD.WIDE.U32 R38, R11.reuse, UR16, R32 ;  /* 0x000000100b26ec25 */ /* 0x040fe2000f8e0020 */
[----:B------:R-:W4:Y:S03]  /*2150*/  @!P4 LDC.64 R4, c[0x0][0x390] ;  /* 0x0000e400ff04cb82 */ /* 0x000f260000000a00 */
[----:B------:R-:W-:-:S02]  /*2160*/  @!P6 IMAD R28, R11, UR17, R39 ;  /* 0x000000110b1cec24 */ /* 0x000fc4000f8e0227 */
[--C-:B------:R-:W-:Y:S02]  /*2170*/  @!P5 IMAD.MOV.U32 R31, RZ, RZ, R33.reuse ;  /* 0x000000ffff1fd224 */ /* 0x100fe400078e0021 */
[----:B------:R-:W-:Y:S01]  /*2180*/  @!P4 IMAD.MOV.U32 R35, RZ, RZ, R33 ;  /* 0x000000ffff23c224 */ /* 0x000fe200078e0021 */
[----:B------:R-:W2:Y:S01]  /*2190*/  @!P3 LDC.64 R2, c[0x0][0x390] ;  /* 0x0000e400ff02bb82 */ /* 0x000ea20000000a00 */
[----:B---3--:R-:W-:Y:S01]  /*21a0*/  @!P6 LEA R36, P0, R38, R8, 0x1 ;  /* 0x000000082624e211 */ /* 0x008fe200078008ff */
[----:B------:R-:W-:Y:S02]  /*21b0*/  @!P5 IMAD R8, R24, UR16, RZ ;  /* 0x000000101808dc24 */ /* 0x000fe4000f8e02ff */
[----:B------:R-:W-:Y:S01]  /*21c0*/  @!P5 IMAD.WIDE.U32 R30, R21, UR16, R30 ;  /* 0x00000010151edc25 */ /* 0x000fe2000f8e001e */
[----:B------:R-:W-:-:S03]  /*21d0*/  @!P6 LEA.HI.X R37, R38, R9, R28, 0x1, P0 ;  /* 0x000000092625e211 */ /* 0x000fc600000f0c1c */
[----:B------:R-:W-:Y:S01]  /*21e0*/  @P2 BAR.SYNC.DEFER_BLOCKING 0x0 ;  /* 0x0000000000002b1d */ /* 0x000fe20000010000 */
[----:B------:R-:W-:Y:S01]  /*21f0*/  @!P4 IMAD R28, R25, UR16, RZ ;  /* 0x00000010191ccc24 */ /* 0x000fe2000f8e02ff */
[----:B-1----:R-:W-:Y:S01]  /*2200*/  @!P5 LEA R6, P1, R30, R6, 0x1 ;  /* 0x000000061e06d211 */ /* 0x002fe200078208ff */
[----:B------:R-:W-:Y:S02]  /*2210*/  @!P5 IMAD R8, R21, UR17, R8 ;  /* 0x000000111508dc24 */ /* 0x000fe4000f8e0208 */
[C---:B------:R-:W-:Y:S02]  /*2220*/  @!P4 IMAD R28, R22.reuse, UR17, R28 ;  /* 0x00000011161ccc24 */ /* 0x040fe4000f8e021c */
[----:B------:R-:W-:-:S04]  /*2230*/  @!P4 IMAD.WIDE.U32 R34, R22, UR16, R34 ;  /* 0x000000101622cc25 */ /* 0x000fc8000f8e0022 */
[----:B------:R-:W-:Y:S01]  /*2240*/  @!P3 IMAD R9, R13, UR16, RZ ;  /* 0x000000100d09bc24 */ /* 0x000fe2000f8e02ff */
[----:B----4-:R-:W-:Y:S01]  /*2250*/  @!P4 LEA R4, P0, R34, R4, 0x1 ;  /* 0x000000042204c211 */ /* 0x010fe200078008ff */
[----:B------:R-:W-:Y:S02]  /*2260*/  @!P5 IMAD.IADD R8, R31, 0x1, R8 ;  /* 0x000000011f08d824 */ /* 0x000fe400078e0208 */
[----:B------:R-:W-:Y:S02]  /*2270*/  @!P4 IMAD.IADD R28, R35, 0x1, R28 ;  /* 0x00000001231cc824 */ /* 0x000fe400078e021c */
[----:B------:R-:W-:Y:S01]  /*2280*/  @!P3 IMAD R9, R14, UR17, R9 ;  /* 0x000000110e09bc24 */ /* 0x000fe2000f8e0209 */
[----:B------:R-:W-:Y:S01]  /*2290*/  @!P5 LEA.HI.X R7, R30, R7, R8, 0x1, P1 ;  /* 0x000000071e07d211 */ /* 0x000fe200008f0c08 */
[----:B------:R-:W-:Y:S01]  /*22a0*/  @!P3 IMAD.WIDE.U32 R32, R14, UR16, R32 ;  /* 0x000000100e20bc25 */ /* 0x000fe2000f8e0020 */
[----:B------:R-:W-:Y:S02]  /*22b0*/  ISETP.GE.AND P1, PT, R29, R12, PT ;  /* 0x0000000c1d00720c */ /* 0x000fe40003f26270 */
[----:B------:R-:W-:Y:S01]  /*22c0*/  @!P4 LEA.HI.X R5, R34, R5, R28, 0x1, P0 ;  /* 0x000000052205c211 */ /* 0x000fe200000f0c1c */
[----:B------:R-:W-:Y:S01]  /*22d0*/  @!P3 IMAD.IADD R9, R33, 0x1, R9 ;  /* 0x000000012109b824 */ /* 0x000fe200078e0209 */
[----:B--2---:R-:W-:Y:S01]  /*22e0*/  @!P3 LEA R8, P0, R32, R2, 0x1 ;  /* 0x000000022008b211 */ /* 0x004fe200078008ff */
[----:B------:R-:W-:Y:S01]  /*22f0*/  IMAD R18, R10, UR19, R18 ;  /* 0x000000130a127c24 */ /* 0x000fe2000f8e0212 */
[----:B------:R-:W-:Y:S01]  /*2300*/  LOP3.LUT R2, R205, 0x80000001, RZ, 0xc0, !PT ;  /* 0x80000001cd027812 */ /* 0x000fe200078ec0ff */
[----:B------:R-:W-:Y:S01]  /*2310*/  @!PT LDS RZ, [RZ] ;  /* 0x00000000fffff984 */ /* 0x000fe20000000800 */
[----:B------:R-:W-:Y:S01]  /*2320*/  @!PT LDS RZ, [RZ] ;  /* 0x00000000fffff984 */ /* 0x000fe20000000800 */
[----:B------:R-:W-:Y:S01]  /*2330*/  @!PT LDS RZ, [RZ] ;  /* 0x00000000fffff984 */ /* 0x000fe20000000800 */
[----:B------:R-:W-:Y:S01]  /*2340*/  @!P6 LDGSTS.E.BYPASS.LTC128B.128 [R186+0xa000], desc[UR24][R36.64] ;  /* 0x0a00000024baefae */ /* 0x000fe2000b981a18 */
[----:B------:R-:W-:Y:S01]  /*2350*/  @!P3 LEA.HI.X R9, R32, R3, R9, 0x1, P0 ;  /* 0x000000032009b211 */ /* 0x000fe200000f0c09 */
[----:B------:R-:W-:Y:S01]  /*2360*/  IMAD R16, R16, UR4, RZ ;  /* 0x0000000410107c24 */ /* 0x000fe2000f8e02ff */
[----:B------:R-:W-:Y:S01]  /*2370*/  IADD3 R26, P0, PT, R20, R26, RZ ;  /* 0x0000001a141a7210 */ /* 0x000fe20007f1e0ff */
[----:B------:R1:W-:Y:S01]  /*2380*/  @P6 STS.128 [R186+0xa000], RZ ;  /* 0x00a000ffba006388 */ /* 0x0003e20000000c00 */
[----:B------:R-:W-:-:S02]  /*2390*/  VIADD R3, R183, 0x8 ;  /* 0x00000008b7037836 */ /* 0x000fc40000000000 */
[----:B------:R-:W-:Y:S01]  /*23a0*/  IADD3.X R27, PT, PT, R19, R27, R18, P0, !PT ;  /* 0x0000001b131b7210 */ /* 0x000fe200007fe412 */
[----:B------:R1:W-:Y:S01]  /*23b0*/  @P5 STS.128 [R186+0xb000], RZ ;  /* 0x00b000ffba005388 */ /* 0x0003e20000000c00 */
[C---:B------:R-:W-:Y:S01]  /*23c0*/  @!P1 LEA R18, P2, R191.reuse, R197, 0x1 ;  /* 0x000000c5bf129211 */ /* 0x040fe200078408ff */
[----:B------:R-:W-:Y:S01]  /*23d0*/  @!P5 IMAD R24, R24, UR18, RZ ;  /* 0x000000121818dc24 */ /* 0x000fe2000f8e02ff */
[----:B------:R-:W-:Y:S01]  /*23e0*/  ISETP.NE.AND P0, PT, R2, 0x1, PT ;  /* 0x000000010200780c */ /* 0x000fe20003f05270 */
[----:B------:R-:W-:Y:S01]  /*23f0*/  @!PT LDS RZ, [RZ] ;  /* 0x00000000fffff984 */ /* 0x000fe20000000800 */
[----:B------:R-:W-:Y:S01]  /*2400*/  @!PT LDS RZ, [RZ] ;  /* 0x00000000fffff984 */ /* 0x000fe20000000800 */
[----:B------:R-:W-:Y:S01]  /*2410*/  @!PT LDS RZ, [RZ] ;  /* 0x00000000fffff984 */ /* 0x000fe20000000800 */
[----:B------:R2:W-:Y:S01]  /*2420*/  @!P5 LDGSTS.E.BYPASS.LTC128B.128 [R186+0xb000], desc[UR24][R6.64] ;  /* 0x0b00000006badfae */ /* 0x0005e2000b981a18 */
[----:B------:R-:W-:Y:S01]  /*2430*/  @!P1 LEA.HI.X R19, R191, R196, R190, 0x1, P2 ;  /* 0x000000c4bf139211 */ /* 0x000fe200010f0cbe */
[----:B------:R-:W-:Y:S01]  /*2440*/  IMAD R2, R17, UR5, R16 ;  /* 0x0000000511027c24 */ /* 0x000fe2000f8e0210 */
[----:B------:R-:W-:Y:S01]  /*2450*/  ISETP.GE.AND P2, PT, R11, R12, PT ;  /* 0x0000000c0b00720c */ /* 0x000fe20003f46270 */
[----:B------:R1:W-:Y:S01]  /*2460*/  @P4 STS.128 [R186+0xc000], RZ ;  /* 0x00c000ffba004388 */ /* 0x0003e20000000c00 */
[----:B------:R-:W-:Y:S01]  /*2470*/  SEL R172, RZ, 0x2000, P0 ;  /* 0x00002000ffac7807 */ /* 0x000fe20000000000 */
[----:B------:R-:W-:Y:S01]  /*2480*/  IMAD.WIDE.U32 R16, R17, UR4, R26 ;  /* 0x0000000411107c25 */ /* 0x000fe2000f8e001a */
[----:B------:R-:W3:Y:S01]  /*2490*/  LDCU UR4, c[0x0][0x590] ;  /* 0x0000b200ff0477ac */ /* 0x000ee20008000800 */
[----:B------:R-:W-:Y:S01]  /*24a0*/  @!PT LDS RZ, [RZ] ;  /* 0x00000000fffff984 */ /* 0x000fe20000000800 */
[----:B------:R-:W-:Y:S01]  /*24b0*/  @!PT LDS RZ, [RZ] ;  /* 0x00000000fffff984 */ /* 0x000fe20000000800 */
[----:B------:R-:W-:Y:S01]  /*24c0*/  @!PT LDS RZ, [RZ] ;  /* 0x00000000fffff984 */ /* 0x000fe20000000800 */
[----:B------:R4:W-:Y:S02]  /*24d0*/  @!P4 LDGSTS.E.BYPASS.LTC128B.128 [R186+0xc000], desc[UR24][R4.64] ;  /* 0x0c00000004bacfae */ /* 0x0009e4000b981a18 */
[----:B------:R-:W-:-:S02]  /*24e0*/  IMAD.IADD R204, R186, 0x1, R172 ;  /* 0x00000001bacc7824 */ /* 0x000fc400078e02ac */
[----:B------:R-:W-:Y:S01]  /*24f0*/  IMAD.MOV.U32 R203, RZ, RZ, 0x7f800000 ;  /* 0x7f800000ffcb7424 */ /* 0x000fe200078e00ff */
[----:B------:R1:W-:Y:S01]  /*2500*/  @P3 STS.128 [R186+0xd000], RZ ;  /* 0x00d000ffba003388 */ /* 0x0003e20000000c00 */
[----:B------:R-:W-:Y:S02]  /*2510*/  IMAD.IADD R17, R17, 0x1, R2 ;  /* 0x0000000111117824 */ /* 0x000fe400078e0202 */
[----:B------:R-:W-:Y:S01]  /*2520*/  @!P3 IMAD R13, R13, UR18, RZ ;  /* 0x000000120d0dbc24 */ /* 0x000fe2000f8e02ff */
[----:B------:R-:W-:Y:S01]  /*2530*/  @!PT LDS RZ, [RZ] ;  /* 0x00000000fffff984 */ /* 0x000fe20000000800 */
[----:B------:R-:W-:Y:S01]  /*2540*/  @!PT LDS RZ, [RZ] ;  /* 0x00000000fffff984 */ /* 0x000fe20000000800 */
[----:B------:R-:W-:Y:S01]  /*2550*/  @!PT LDS RZ, [RZ] ;  /* 0x00000000fffff984 */ /* 0x000fe20000000800 */
[----:B------:R3:W-:Y:S01]  /*2560*/  @!P3 LDGSTS.E.BYPASS.LTC128B.128 [R186+0xd000], desc[UR24][R8.64] ;  /* 0x0d00000008babfae */ /* 0x0007e2000b981a18 */
[--C-:B------:R-:W-:Y:S02]  /*2570*/  @!P4 IMAD.MOV.U32 R2, RZ, RZ, R16.reuse ;  /* 0x000000ffff02c224 */ /* 0x100fe400078e0010 */
[----:B------:R-:W-:Y:S01]  /*2580*/  IMAD.MOV.U32 R202, RZ, RZ, 0x7f800000 ;  /* 0x7f800000ffca7424 */ /* 0x000fe200078e00ff */
[----:B------:R-:W0:Y:S01]  /*2590*/  LDGDEPBAR ;  /* 0x00000000000079af */ /* 0x000e220000000000 */
[----:B------:R-:W-:-:S02]  /*25a0*/  @!P6 IMAD.MOV.U32 R28, RZ, RZ, R16 ;  /* 0x000000ffff1ce224 */ /* 0x000fc400078e0010 */
[----:B------:R-:W-:Y:S02]  /*25b0*/  IMAD.MOV.U32 R201, RZ, RZ, 0x7f800000 ;  /* 0x7f800000ffc97424 */ /* 0x000fe400078e00ff */
[----:B------:R-:W-:Y:S01]  /*25c0*/  IMAD.MOV.U32 R200, RZ, RZ, 0x7f800000 ;  /* 0x7f800000ffc87424 */ /* 0x000fe200078e00ff */
[----:B--2---:R-:W2:Y:S01]  /*25d0*/  @!P5 LDC.64 R6, c[0x0][0x388] ;  /* 0x0000e200ff06db82 */ /* 0x004ea20000000a00 */
[----:B------:R-:W-:Y:S02]  /*25e0*/  @!P6 IMAD.MOV.U32 R29, RZ, RZ, R17 ;  /* 0x000000ffff1de224 */ /* 0x000fe400078e0011 */
[----:B------:R-:W-:Y:S02]  /*25f0*/  IMAD.MOV.U32 R128, RZ, RZ, 0x20 ;  /* 0x00000020ff807424 */ /* 0x000fe400078e00ff */
[----:B------:R-:W-:Y:S02]  /*2600*/  IMAD.SHL.U32 R160, R181, 0x2, RZ ;  /* 0x00000002b5a07824 */ /* 0x000fe400078e00ff */
[----:B------:R-:W-:-:S02]  /*2610*/  VIADD R10, R10, 0x80 ;  /* 0x000000800a0a7836 */ /* 0x000fc40000000000 */
[----:B------:R-:W-:Y:S01]  /*2620*/  IMAD.MOV.U32 R210, RZ, RZ, 0x10 ;  /* 0x00000010ffd27424 */ /* 0x000fe200078e00ff */
[----:B------:R-:W-:Y:S01]  /*2630*/  CS2R R94, SRZ ;  /* 0x00000000005e7805 */ /* 0x000fe2000001ff00 */
[----:B----4-:R-:W-:Y:S01]  /*2640*/  @!P2 IMAD.MOV.U32 R4, RZ, RZ, R197 ;  /* 0x000000ffff04a224 */ /* 0x010fe200078e00c5 */
[----:B------:R-:W-:Y:S01]  /*2650*/  CS2R R92, SRZ ;  /* 0x00000000005c7805 */ /* 0x000fe2000001ff00 */
[----:B------:R-:W-:Y:S01]  /*2660*/  @!P2 IMAD.MOV.U32 R5, RZ, RZ, R196 ;  /* 0x000000ffff05a224 */ /* 0x000fe200078e00c4 */
[----:B------:R-:W-:Y:S01]  /*2670*/  CS2R R98, SRZ ;  /* 0x0000000000627805 */ /* 0x000fe2000001ff00 */
[----:B------:R-:W-:Y:S01]  /*2680*/  @!P6 IMAD.WIDE.U32 R28, R11, UR18, R28 ;  /* 0x000000120b1cec25 */ /* 0x000fe2000f8e001c */
[----:B------:R-:W-:Y:S01]  /*2690*/  CS2R R96, SRZ ;  /* 0x0000000000607805 */ /* 0x000fe2000001ff00 */
[----:B---3--:R-:W3:Y:S01]  /*26a0*/  @!P6 LDC.64 R8, c[0x0][0x388] ;  /* 0x0000e200ff08eb82 */ /* 0x008ee20000000a00 */
[----:B------:R4:W-:Y:S01]  /*26b0*/  @!P2 LDGSTS.E.BYPASS.LTC128B.128 [R186+0x4000], desc[UR24][R4.64] ;  /* 0x0400000004baafae */ /* 0x0009e2000b981a18 */
[----:B------:R-:W-:Y:S01]  /*26c0*/  @!P5 IMAD R24, R21, UR19, R24 ;  /* 0x000000131518dc24 */ /* 0x000fe2000f8e0218 */
[----:B------:R-:W-:Y:S01]  /*26d0*/  CS2R R90, SRZ ;  /* 0x00000000005a7805 */ /* 0x000fe2000001ff00 */
[----:B------:R-:W-:Y:S01]  /*26e0*/  @!P6 IMAD R11, R11, UR19, R29 ;  /* 0x000000130b0bec24 */ /* 0x000fe2000f8e021d */
[----:B------:R1:W-:Y:S01]  /*26f0*/  @P2 STS.128 [R186+0x4000], RZ ;  /* 0x004000ffba002388 */ /* 0x0003e20000000c00 */
[----:B------:R-:W-:Y:S01]  /*2700*/  @!P5 IMAD.WIDE.U32 R20, R21, UR18, R16 ;  /* 0x000000121514dc25 */ /* 0x000fe2000f8e0010 */
[----:B------:R-:W-:-:S02]  /*2710*/  CS2R R88, SRZ ;  /* 0x0000000000587805 */ /* 0x000fc4000001ff00 */
[----:B------:R-:W-:Y:S01]  /*2720*/  CS2R R86, SRZ ;  /* 0x0000000000567805 */ /* 0x000fe2000001ff00 */
[----:B------:R1:W-:Y:S01]  /*2730*/  @P1 STS.128 [R186+0x5000], RZ ;  /* 0x005000ffba001388 */ /* 0x0003e20000000c00 */
[----:B------:R-:W-:Y:S01]  /*2740*/  @!P5 IMAD.IADD R24, R21, 0x1, R24 ;  /* 0x000000011518d824 */ /* 0x000fe200078e0218 */
[----:B------:R-:W-:Y:S01]  /*2750*/  CS2R R84, SRZ ;  /* 0x0000000000547805 */ /* 0x000fe2000001ff00 */
[----:B------:R-:W-:Y:S01]  /*2760*/  @!P3 IMAD R13, R14, UR19, R13 ;  /* 0x000000130e0dbc24 */ /* 0x000fe2000f8e020d */
[----:B------:R-:W-:Y:S01]  /*2770*/  @!PT LDS RZ, [RZ] ;  /* 0x00000000fffff984 */ /* 0x000fe20000000800 */
[----:B------:R-:W-:Y:S01]  /*2780*/  @!PT LDS RZ, [RZ] ;  /* 0x00000000fffff984 */ /* 0x000fe20000000800 */
[----:B------:R-:W-:Y:S01]  /*2790*/  @!PT LDS RZ, [RZ] ;  /* 0x00000000fffff984 */ /* 0x000fe20000000800 */
[----:B------:R2:W-:Y:S01]  /*27a0*/  @!P1 LDGSTS.E.BYPASS.LTC128B.128 [R186+0x5000], desc[UR24][R18.64] ;  /* 0x0500000012ba9fae */ /* 0x0005e2000b981a18 */
[----:B------:R-:W-:Y:S01]  /*27b0*/  IMAD.SHL.U32 R198, R198, 0x8, RZ ;  /* 0x00000008c6c67824 */ /* 0x000fe200078e00ff */
[----:B------:R-:W-:Y:S01]  /*27c0*/  CS2R R78, SRZ ;  /* 0x00000000004e7805 */ /* 0x000fe2000001ff00 */
[----:B------:R-:W-:Y:S01]  /*27d0*/  IMAD.MOV.U32 R189, RZ, RZ, 0x20 ;  /* 0x00000020ffbd7424 */ /* 0x000fe200078e00ff */
        /* <DEDUP_REMOVED lines=10> */
[----:B------:R-:W-:Y:S01]  /*2880*/  CS2R R64, SRZ ;  /* 0x0000000000407805 */ /* 0x000fe2000001ff00 */
[----:B----4-:R-:W-:Y:S01]  /*2890*/  @!P2 IMAD.MOV.U32 R4, RZ, RZ, R195 ;  /* 0x000000ffff04a224 */ /* 0x010fe200078e00c3 */
[----:B------:R-:W-:Y:S01]  /*28a0*/  CS2R R58, SRZ ;  /* 0x00000000003a7805 */ /* 0x000fe2000001ff00 */
[----:B------:R-:W-:Y:S01]  /*28b0*/  @!P2 IMAD.MOV.U32 R5, RZ, RZ, R194 ;  /* 0x000000ffff05a224 */ /* 0x000fe200078e00c2 */
[----:B------:R-:W-:Y:S02]  /*28c0*/  CS2R R56, SRZ ;  /* 0x0000000000387805 */ /* 0x000fe4000001ff00 */
[----:B------:R-:W-:-:S02]  /*28d0*/  CS2R R54, SRZ ;  /* 0x0000000000367805 */ /* 0x000fc4000001ff00 */
[----:B------:R-:W-:Y:S02]  /*28e0*/  CS2R R52, SRZ ;  /* 0x0000000000347805 */ /* 0x000fe4000001ff00 */
[----:B------:R-:W-:Y:S01]  /*28f0*/  CS2R R46, SRZ ;  /* 0x00000000002e7805 */ /* 0x000fe2000001ff00 */
[----:B------:R4:W-:Y:S01]  /*2900*/  @!P2 LDGSTS.E.BYPASS.LTC128B.128 [R204], desc[UR24][R4.64] ;  /* 0x0000000004ccafae */ /* 0x0009e2000b981a18 */
[----:B------:R-:W-:Y:S02]  /*2910*/  CS2R R44, SRZ ;  /* 0x00000000002c7805 */ /* 0x000fe4000001ff00 */
[----:B------:R-:W-:Y:S02]  /*2920*/  CS2R R50, SRZ ;  /* 0x0000000000327805 */ /* 0x000fe4000001ff00 */
[----:B------:R-:W-:Y:S01]  /*2930*/  CS2R R48, SRZ ;  /* 0x0000000000307805 */ /* 0x000fe2000001ff00 */
[----:B------:R1:W-:Y:S01]  /*2940*/  @P2 STS.128 [R204], RZ ;  /* 0x000000ffcc002388 */ /* 0x0003e20000000c00 */
[----:B--2---:R-:W-:-:S02]  /*2950*/  @!P1 LEA R18, P0, R23, R195, 0x1 ;  /* 0x000000c317129211 */ /* 0x004fc400078008ff */
[----:B------:R-:W-:Y:S02]  /*2960*/  CS2R R42, SRZ ;  /* 0x00000000002a7805 */ /* 0x000fe4000001ff00 */
[----:B------:R-:W-:Y:S01]  /*2970*/  ISETP.GE.AND P2, PT, R3, R12, PT ;  /* 0x0000000c0300720c */ /* 0x000fe20003f46270 */
[----:B------:R-:W-:Y:S01]  /*2980*/  @!P4 IMAD.MOV.U32 R3, RZ, RZ, R17 ;  /* 0x000000ffff03c224 */ /* 0x000fe200078e0011 */
[----:B------:R-:W-:Y:S01]  /*2990*/  @!P1 LEA.HI.X R19, R23, R194, R15, 0x1, P0 ;  /* 0x000000c217139211 */ /* 0x000fe200000f0c0f */
[----:B------:R-:W-:Y:S01]  /*29a0*/  @!P4 IMAD R15, R25, UR18, RZ ;  /* 0x00000012190fcc24 */ /* 0x000fe2000f8e02ff */
[----:B---3--:R-:W-:Y:S01]  /*29b0*/  @!P6 LEA R26, P0, R28, R8, 0x1 ;  /* 0x000000081c1ae211 */ /* 0x008fe200078008ff */
[----:B------:R-:W-:Y:S01]  /*29c0*/  @!P3 IMAD.WIDE.U32 R16, R14, UR18, R16 ;  /* 0x000000120e10bc25 */ /* 0x000fe2000f8e0010 */
[----:B------:R1:W-:Y:S01]  /*29d0*/  @P1 STS.128 [R204+0x1000], RZ ;  /* 0x001000ffcc001388 */ /* 0x0003e20000000c00 */
[----:B------:R-:W-:Y:S02]  /*29e0*/  LOP3.LUT R8, R183, 0x20, RZ, 0xfc, !PT ;  /* 0x00000020b7087812 */ /* 0x000fe400078efcff */
[----:B------:R-:W-:Y:S01]  /*29f0*/  CS2R R40, SRZ ;  /* 0x0000000000287805 */ /* 0x000fe2000001ff00 */
[----:B------:R-:W-:Y:S01]  /*2a00*/  @!P4 IMAD R15, R22, UR19, R15 ;  /* 0x00000013160fcc24 */ /* 0x000fe2000f8e020f */
[----:B------:R-:W-:Y:S01]  /*2a10*/  @!P6 LEA.HI.X R27, R28, R9, R11, 0x1, P0 ;  /* 0x000000091c1be211 */ /* 0x000fe200000f0c0b */
[----:B------:R-:W-:Y:S01]  /*2a20*/  @!P4 IMAD.WIDE.U32 R22, R22, UR18, R2 ;  /* 0x000000121616cc25 */ /* 0x000fe2000f8e0002 */
[C---:B------:R-:W-:Y:S01]  /*2a30*/  @!P5 LEA R6, P0, R20.reuse, R6, 0x1 ;  /* 0x000000061406d211 */ /* 0x040fe200078008ff */
[----:B------:R-:W2:Y:S01]  /*2a40*/  @!P3 LDC.64 R2, c[0x0][0x388] ;  /* 0x0000e200ff02bb82 */ /* 0x000ea20000000a00 */
[----:B------:R-:W-:Y:S01]  /*2a50*/  @!PT LDS RZ, [RZ] ;  /* 0x00000000fffff984 */ /* 0x000fe20000000800 */
[----:B------:R-:W-:Y:S01]  /*2a60*/  @!PT LDS RZ, [RZ] ;  /* 0x00000000fffff984 */ /* 0x000fe20000000800 */
[----:B------:R-:W-:Y:S01]  /*2a70*/  @!PT LDS RZ, [RZ] ;  /* 0x00000000fffff984 */ /* 0x000fe20000000800 */
[----:B------:R-:W-:Y:S01]  /*2a80*/  @!P1 LDGSTS.E.BYPASS.LTC128B.128 [R204+0x1000], desc[UR24][R18.64] ;  /* 0x0100000012cc9fae */ /* 0x000fe2000b981a18 */
[----:B------:R-:W-:Y:S01]  /*2a90*/  @!P4 IMAD.IADD R15, R23, 0x1, R15 ;  /* 0x00000001170fc824 */ /* 0x000fe200078e020f */
[----:B------:R-:W-:Y:S01]  /*2aa0*/  @!P5 LEA.HI.X R7, R20, R7, R24, 0x1, P0 ;  /* 0x000000071407d211 */ /* 0x000fe200000f0c18 */
[----:B------:R-:W-:Y:S01]  /*2ab0*/  @!P3 IMAD.IADD R13, R17, 0x1, R13 ;  /* 0x00000001110db824 */ /* 0x000fe200078e020d */
[----:B------:R-:W-:Y:S01]  /*2ac0*/  @!P6 LDGSTS.E.BYPASS.LTC128B.128 [R186+0x6000], desc[UR24][R26.64] ;  /* 0x060000001abaefae */ /* 0x000fe2000b981a18 */
[----:B------:R-:W-:-:S02]  /*2ad0*/  ISETP.GE.AND P1, PT, R8, R12, PT ;  /* 0x0000000c0800720c */ /* 0x000fc40003f26270 */
[----:B------:R-:W-:Y:S01]  /*2ae0*/  CS2R R38, SRZ ;  /* 0x0000000000267805 */ /* 0x000fe2000001ff00 */
[----:B----4-:R-:W3:Y:S01]  /*2af0*/  @!P4 LDC.64 R4, c[0x0][0x388] ;  /* 0x0000e200ff04cb82 */ /* 0x010ee20000000a00 */
[----:B------:R1:W-:Y:S01]  /*2b00*/  @P6 STS.128 [R186+0x6000], RZ ;  /* 0x006000ffba006388 */ /* 0x0003e20000000c00 */
[C---:B------:R-:W-:Y:S02]  /*2b10*/  IADD3 R8, PT, PT, R183.reuse, 0x28, RZ ;  /* 0x00000028b7087810 */ /* 0x040fe40007ffe0ff */
[----:B------:R-:W-:Y:S01]  /*2b20*/  CS2R R36, SRZ ;  /* 0x0000000000247805 */ /* 0x000fe2000001ff00 */
[----:B------:R-:W4:Y:S01]  /*2b30*/  LDCU UR5, c[0x0][0x3e0] ;  /* 0x00007c00ff0577ac */ /* 0x000f220008000800 */
[----:B------:R1:W-:Y:S04]  /*2b40*/  @P5 STS.128 [R186+0x7000], RZ ;  /* 0x007000ffba005388 */ /* 0x0003e80000000c00 */
[----:B------:R-:W-:Y:S01]  /*2b50*/  @!PT LDS RZ, [RZ] ;  /* 0x00000000fffff984 */ /* 0x000fe20000000800 */
[----:B------:R-:W-:Y:S01]  /*2b60*/  @!PT LDS RZ, [RZ] ;  /* 0x00000000fffff984 */ /* 0x000fe20000000800 */
[----:B------:R-:W-:Y:S01]  /*2b70*/  @!PT LDS RZ, [RZ] ;  /* 0x00000000fffff984 */ /* 0x000fe20000000800 */
[----:B------:R-:W-:Y:S01]  /*2b80*/  @!P5 LDGSTS.E.BYPASS.LTC128B.128 [R186+0x7000], desc[UR24][R6.64] ;  /* 0x0700000006badfae */ /* 0x000fe2000b981a18 */
[----:B------:R-:W-:Y:S01]  /*2b90*/  ISETP.GE.AND P5, PT, R8, R12, PT ;  /* 0x0000000c0800720c */ /* 0x000fe20003fa6270 */
[----:B------:R-:W-:-:S02]  /*2ba0*/  IMAD.WIDE.U32 R8, R183, 0x4, R214 ;  /* 0x00000004b7087825 */ /* 0x000fc400078e00d6 */
[----:B------:R1:W-:Y:S04]  /*2bb0*/  @P4 STS.128 [R186+0x8000], RZ ;  /* 0x008000ffba004388 */ /* 0x0003e80000000c00 */
[----:B------:R-:W5:Y:S01]  /*2bc0*/  @!P2 LDG.E R202, desc[UR24][R8.64+0x20] ;  /* 0x0000201808caa981 */ /* 0x000f62000c1e1900 */
[----:B------:R-:W-:-:S03]  /*2bd0*/  ISETP.GE.AND P2, PT, R10, R206, PT ;  /* 0x000000ce0a00720c */ /* 0x000fc60003f46270 */
[----:B------:R-:W5:Y:S01]  /*2be0*/  @!P1 LDG.E R201, desc[UR24][R8.64+0x80] ;  /* 0x0000801808c99981 */ /* 0x000f62000c1e1900 */
[----:B---3--:R-:W-:-:S03]  /*2bf0*/  @!P4 LEA R4, P0, R22, R4, 0x1 ;  /* 0x000000041604c211 */ /* 0x008fc600078008ff */
[----:B------:R-:W5:Y:S01]  /*2c00*/  @!P5 LDG.E R200, desc[UR24][R8.64+0xa0] ;  /* 0x0000a01808c8d981 */ /* 0x000f62000c1e1900 */
[----:B------:R-:W-:Y:S02]  /*2c10*/  @!P4 LEA.HI.X R5, R22, R5, R15, 0x1, P0 ;  /* 0x000000051605c211 */ /* 0x000fe400000f0c0f */
[----:B--2---:R-:W-:-:S03]  /*2c20*/  @!P3 LEA R2, P0, R16, R2, 0x1 ;  /* 0x000000021002b211 */ /* 0x004fc600078008ff */
[----:B------:R-:W-:Y:S01]  /*2c30*/  @!PT LDS RZ, [RZ] ;  /* 0x00000000fffff984 */ /* 0x000fe20000000800 */
[----:B------:R-:W-:Y:S01]  /*2c40*/  @!PT LDS RZ, [RZ] ;  /* 0x00000000fffff984 */ /* 0x000fe20000000800 */
[----:B------:R-:W-:Y:S01]  /*2c50*/  @!PT LDS RZ, [RZ] ;  /* 0x00000000fffff984 */ /* 0x000fe20000000800 */
[----:B------:R-:W-:Y:S01]  /*2c60*/  @!P4 LDGSTS.E.BYPASS.LTC128B.128 [R186+0x8000], desc[UR24][R4.64] ;  /* 0x0800000004bacfae */ /* 0x000fe2000b981a18 */
[----:B------:R-:W-:Y:S02]  /*2c70*/  @!P3 LEA.HI.X R3, R16, R3, R13, 0x1, P0 ;  /* 0x000000031003b211 */ /* 0x000fe400000f0c0d */
[----:B------:R-:W-:Y:S01]  /*2c80*/  ISETP.GE.AND P0, PT, R183, R12, PT ;  /* 0x0000000cb700720c */ /* 0x000fe20003f06270 */
[----:B------:R1:W-:Y:S04]  /*2c90*/  @P3 STS.128 [R186+0x9000], RZ ;  /* 0x009000ffba003388 */ /* 0x0003e80000000c00 */
[----:B------:R-:W-:Y:S01]  /*2ca0*/  @!PT LDS RZ, [RZ] ;  /* 0x00000000fffff984 */ /* 0x000fe20000000800 */
[----:B------:R-:W-:Y:S01]  /*2cb0*/  @!PT LDS RZ, [RZ] ;  /* 0x00000000fffff984 */ /* 0x000fe20000000800 */
[----:B------:R-:W-:Y:S01]  /*2cc0*/  @!PT LDS RZ, [RZ] ;  /* 0x00000000fffff984 */ /* 0x000fe20000000800 */
[----:B------:R2:W-:Y:S04]  /*2cd0*/  @!P3 LDGSTS.E.BYPASS.LTC128B.128 [R186+0x9000], desc[UR24][R2.64] ;  /* 0x0900000002babfae */ /* 0x0005e8000b981a18 */
[----:B------:R-:W0:Y:S04]  /*2ce0*/  LDGDEPBAR ;  /* 0x00000000000079af */ /* 0x000e280000000000 */
[----:B------:R1:W5:Y:S01]  /*2cf0*/  @!P0 LDG.E R203, desc[UR24][R8.64] ;  /* 0x0000001808cb8981 */ /* 0x000362000c1e1900 */
[----:B------:R-:W-:Y:S01]  /*2d00*/  LOP3.LUT P3, RZ, R0, 0x2, RZ, 0xc0, !PT ;  /* 0x0000000200ff7812 */ /* 0x000fe2000786c0ff */
[----:B------:R-:W-:Y:S01]  /*2d10*/  IMAD.IADD R160, R177, 0x1, R160 ;  /* 0x00000001b1a07824 */ /* 0x000fe200078e02a0 */
[----:B------:R-:W-:-:S04]  /*2d20*/  DEPBAR.LE SB0, 0x1 ;  /* 0x000080400000791a */ /* 0x000fc80000000000 */
[----:B------:R-:W-:Y:S01]  /*2d30*/  BAR.SYNC.DEFER_BLOCKING 0x0 ;  /* 0x0000000000007b1d */ /* 0x000fe20000010000 */
[----:B------:R-:W-:-:S05]  /*2d40*/  SEL R128, R128, 0xffffffe0, !P3 ;  /* 0xffffffe080807807 */ /* 0x000fca0005800000 */
[----:B------:R-:W-:Y:S01]  /*2d50*/  IMAD.IADD R175, R128, 0x1, R160 ;  /* 0x0000000180af7824 */ /* 0x000fe200078e02a0 */
[----:B--2---:R-:W2:Y:S01]  /*2d60*/  S2R R2, SR_TID.X ;  /* 0x0000000000027919 */ /* 0x004ea20000002100 */
[----:B------:R-:W-:Y:S01]  /*2d70*/  IMAD.IADD R174, R177, 0x1, R128 ;  /* 0x00000001b1ae7824 */ /* 0x000fe200078e0280 */
[----:B------:R1:W3:Y:S04]  /*2d80*/  LDSM.16.M88.4 R156, [R160] ;  /* 0x00000000a09c783b */ /* 0x0002e80000000200 */
[----:B------:R-:W1:Y:S04]  /*2d90*/  LDSM.16.M88.4 R160, [R160+0x800] ;  /* 0x00080000a0a0783b */ /* 0x000e680000000200 */
[----:B------:R1:W1:Y:S04]  /*2da0*/  LDSM.16.M88.4 R140, [R177] ;  /* 0x00000000b18c783b */ /* 0x0002680000000200 */
[----:B------:R1:W1:Y:S04]  /*2db0*/  LDSM.16.M88.4 R144, [R177+0x800] ;  /* 0x00080000b190783b */ /* 0x0002680000000200 */
[----:B------:R1:W1:Y:S04]  /*2dc0*/  LDSM.16.M88.4 R148, [R174] ;  /* 0x00000000ae94783b */ /* 0x0002680000000200 */
[----:B------:R1:W1:Y:S04]  /*2dd0*/  LDSM.16.M88.4 R152, [R174+0x800] ;  /* 0x00080000ae98783b */ /* 0x0002680000000200 */
[----:B------:R1:W1:Y:S04]  /*2de0*/  LDSM.16.M88.4 R164, [R175] ;  /* 0x00000000afa4783b */ /* 0x0002680000000200 */
[----:B------:R1:W1:Y:S01]  /*2df0*/  LDSM.16.M88.4 R168, [R175+0x800] ;  /* 0x00080000afa8783b */ /* 0x0002620000000200 */
[C---:B--2---:R-:W-:Y:S01]  /*2e00*/  @P2 IMAD.SHL.U32 R3, R2.reuse, 0x2, RZ ;  /* 0x0000000202032824 */ /* 0x044fe200078e00ff */
[----:B------:R-:W-:-:S02]  /*2e10*/  LOP3.LUT P0, RZ, R2, 0x4, RZ, 0xc0, !PT ;  /* 0x0000000402ff7812 */ /* 0x000fc4000780c0ff */
[----:B------:R-:W-:Y:S02]  /*2e20*/  @P2 SHF.R.U32.HI R199, RZ, 0x1, R2 ;  /* 0x00000001ffc72819 */ /* 0x000fe40000011602 */
[----:B------:R-:W-:Y:S02]  /*2e30*/  LOP3.LUT P1, RZ, R2, 0x2, RZ, 0xc0, !PT ;  /* 0x0000000202ff7812 */ /* 0x000fe4000782c0ff */
[----:B------:R-:W-:Y:S02]  /*2e40*/  @P2 LOP3.LUT R3, R3, 0x6, RZ, 0xc0, !PT ;  /* 0x0000000603032812 */ /* 0x000fe400078ec0ff */
[----:B------:R-:W-:Y:S02]  /*2e50*/  SHF.L.U32 R2, R181, 0x1, RZ ;  /* 0x00000001b5027819 */ /* 0x000fe400000006ff */
[----:B------:R-:W-:Y:S01]  /*2e60*/  SEL R210, R210, 0xfffffff0, !P0 ;  /* 0xfffffff0d2d27807 */ /* 0x000fe20004000000 */
[----:B------:R-:W-:Y:S01]  /*2e70*/  IMAD.IADD R173, R180, 0x1, R172 ;  /* 0x00000001b4ad7824 */ /* 0x000fe200078e02ac */
[----:B------:R-:W-:Y:S01]  /*2e80*/  @P2 LOP3.LUT R199, R3, 0x1e0, R199, 0xf8, !PT ;  /* 0x000001e003c72812 */ /* 0x000fe200078ef8c7 */
[----:B------:R-:W-:-:S02]  /*2e90*/  IMAD.IADD R0, R177, 0x1, R2 ;  /* 0x00000001b1007824 */ /* 0x000fc400078e0202 */
[----:B------:R-:W-:Y:S02]  /*2ea0*/  IMAD.IADD R3, R180, 0x1, R2 ;  /* 0x00000001b4037824 */ /* 0x000fe400078e0202 */
[----:B------:R-:W-:Y:S02]  /*2eb0*/  IMAD.IADD R172, R179, 0x1, R172 ;  /* 0x00000001b3ac7824 */ /* 0x000fe400078e02ac */
[----:B------:R-:W-:Y:S01]  /*2ec0*/  IMAD.IADD R209, R185, 0x1, R210 ;  /* 0x00000001b9d17824 */ /* 0x000fe200078e02d2 */
[----:B---34-:R-:W-:-:S12]  /*2ed0*/  USHF.L.U32 UR4, UR4, 0x6, URZ ;  /* 0x0000000604047899 */ /* 0x018fd800080006ff */
.L_x_993:
[----:B------:R-:W0:Y:S01]  /*2ee0*/  LDGDEPBAR ;  /* 0x00000000000079af */ /* 0x000e220000000000 */
[-C--:B------:R-:W-:Y:S02]  /*2ef0*/  IADD3 R112, PT, PT, R128, R173.reuse, RZ ;  /* 0x000000ad80707210 */ /* 0x080fe40007ffe0ff */
[----:B------:R-:W-:Y:S02]  /*2f00*/  IADD3 R129, PT, PT, R2, R173, RZ ;  /* 0x000000ad02817210 */ /* 0x000fe40007ffe0ff */
[----:B-----5:R-:W-:Y:S02]  /*2f10*/  FSETP.NEU.FTZ.AND P0, PT, R202, -INF , PT ;  /* 0xff800000ca00780b */ /* 0x020fe40003f1d000 */
[----:B------:R-:W-:Y:S02]  /*2f20*/  IADD3 R182, PT, PT, R128, R129, RZ ;  /* 0x0000008180b67210 */ /* 0x000fe40007ffe0ff */
[----:B------:R-:W-:Y:S02]  /*2f30*/  FSETP.NEU.FTZ.AND P3, PT, R203, -INF , PT ;  /* 0xff800000cb00780b */ /* 0x000fe40003f7d000 */
[----:B------:R-:W-:Y:S02]  /*2f40*/  IADD3 R225, PT, PT, R187, R210, RZ ;  /* 0x000000d2bbe17210 */ /* 0x000fe40007ffe0ff */
[----:B------:R-:W-:Y:S02]  /*2f50*/  MOV R250, R193 ;  /* 0x000000c100fa7202 */ /* 0x000fe40000000f00 */
[----:B------:R-:W-:Y:S01]  /*2f60*/  MOV R251, R192 ;  /* 0x000000c000fb7202 */ /* 0x000fe20000000f00 */
        /* <DEDUP_REMOVED lines=11> */
[----:B------:R-:W1:Y:S01]  /*3020*/  LDSM.16.M88.4 R116, [R174+-0x3800] ;  /* 0xffc80000ae74783b */ /* 0x000e620000000200 */
[-C--:B------:R-:W-:Y:S07]  /*3030*/  HMMA.16816.F32.BF16 R12, R28, R18.reuse, RZ ;  /* 0x000000121c0c723c */ /* 0x080fee00000418ff */
[----:B------:R-:W-:Y:S01]  /*3040*/  LDSM.16.M88.4 R120, [R129] ;  /* 0x000000008178783b */ /* 0x000fe20000000200 */
[C---:B------:R-:W-:Y:S07]  /*3050*/  HMMA.16816.F32.BF16 R16, R32.reuse, R18, RZ ;  /* 0x000000122010723c */ /* 0x040fee00000418ff */
[----:B------:R-:W1:Y:S01]  /*3060*/  LDSM.16.M88.4 R124, [R0+-0x4000] ;  /* 0xffc00000007c783b */ /* 0x000e620000000200 */
[-C--:B---3--:R-:W-:Y:S07]  /*3070*/  HMMA.16816.F32.BF16 R20, R32, R100.reuse, RZ ;  /* 0x000000642014723c */ /* 0x088fee00000418ff */
[----:B------:R-:W-:Y:S01]  /*3080*/  LDSM.16.M88.4 R132, [R182] ;  /* 0x00000000b684783b */ /* 0x000fe20000000200 */
[C---:B------:R-:W-:Y:S07]  /*3090*/  HMMA.16816.F32.BF16 R24, R28.reuse, R100, RZ ;  /* 0x000000641c18723c */ /* 0x040fee00000418ff */
[----:B------:R-:W-:Y:S01]  /*30a0*/  LDSM.16.M88.4 R136, [R175+-0x4000] ;  /* 0xffc00000af88783b */ /* 0x000fe20000000200 */
[-C--:B------:R-:W-:Y:S08]  /*30b0*/  HMMA.16816.F32.BF16 R28, R28, R102.reuse, RZ ;  /* 0x000000661c1c723c */ /* 0x080ff000000418ff */
[----:B------:R-:W-:Y:S01]  /*30c0*/  HMMA.16816.F32.BF16 R32, R32, R102, RZ ;  /* 0x000000662020723c */ /* 0x000fe200000418ff */
[----:B------:R-:W3:Y:S07]  /*30d0*/  LDSM.16.M88.4 R100, [R129+0x1000] ;  /* 0x001000008164783b */ /* 0x000eee0000000200 */
[-C--:B----4-:R-:W-:Y:S01]  /*30e0*/  HMMA.16816.F32.BF16 R4, R104, R108.reuse, R4 ;  /* 0x0000006c6804723c */ /* 0x090fe20000041804 */
[----:B------:R-:W4:Y:S07]  /*30f0*/  LDSM.16.M88.4 R128, [R0+-0x3800] ;  /* 0xffc800000080783b */ /* 0x000f2e0000000200 */
[C---:B--2---:R-:W-:Y:S08]  /*3100*/  HMMA.16816.F32.BF16 R8, R112.reuse, R108, R8 ;  /* 0x0000006c7008723c */ /* 0x044ff00000041808 */
[-C--:B------:R-:W-:Y:S08]  /*3110*/  HMMA.16816.F32.BF16 R12, R112, R110.reuse, R12 ;  /* 0x0000006e700c723c */ /* 0x080ff0000004180c */
[C---:B------:R-:W-:Y:S08]  /*3120*/  HMMA.16816.F32.BF16 R16, R104.reuse, R110, R16 ;  /* 0x0000006e6810723c */ /* 0x040ff00000041810 */
[-C--:B-1----:R-:W-:Y:S08]  /*3130*/  HMMA.16816.F32.BF16 R20, R104, R116.reuse, R20 ;  /* 0x000000746814723c */ /* 0x082ff00000041814 */
[C---:B------:R-:W-:Y:S08]  /*3140*/  HMMA.16816.F32.BF16 R24, R112.reuse, R116, R24 ;  /* 0x000000747018723c */ /* 0x040ff00000041818 */
[-C--:B------:R-:W-:Y:S08]  /*3150*/  HMMA.16816.F32.BF16 R28, R112, R118.reuse, R28 ;  /* 0x00000076701c723c */ /* 0x080ff0000004181c */
[----:B------:R-:W-:Y:S01]  /*3160*/  HMMA.16816.F32.BF16 R32, R104, R118, R32 ;  /* 0x000000766820723c */ /* 0x000fe20000041820 */
[----:B------:R-:W1:Y:S07]  /*3170*/  LDSM.16.M88.4 R104, [R182+0x1000] ;  /* 0x00100000b668783b */ /* 0x000e6e0000000200 */
[-C--:B------:R-:W-:Y:S08]  /*3180*/  HMMA.16816.F32.BF16 R4, R120, R124.reuse, R4 ;  /* 0x0000007c7804723c */ /* 0x080ff00000041804 */
[C---:B---3--:R-:W-:Y:S08]  /*3190*/  HMMA.16816.F32.BF16 R8, R100.reuse, R124, R8 ;  /* 0x0000007c6408723c */ /* 0x048ff00000041808 */
[-C--:B------:R-:W-:Y:S08]  /*31a0*/  HMMA.16816.F32.BF16 R12, R100, R126.reuse, R12 ;  /* 0x0000007e640c723c */ /* 0x080ff0000004180c */
[C---:B------:R-:W-:Y:S08]  /*31b0*/  HMMA.16816.F32.BF16 R16, R120.reuse, R126, R16 ;  /* 0x0000007e7810723c */ /* 0x040ff00000041810 */
[-C--:B----4-:R-:W-:Y:S08]  /*31c0*/  HMMA.16816.F32.BF16 R20, R120, R128.reuse, R20 ;  /* 0x000000807814723c */ /* 0x090ff00000041814 */
[C---:B------:R-:W-:Y:S04]  /*31d0*/  HMMA.16816.F32.BF16 R24, R100.reuse, R128, R24 ;  /* 0x000000806418723c */ /* 0x040fe80000041818 */
[----:B------:R-:W-:Y:S04]  /*31e0*/  SEL R128, R189, 0xffffffe0, !P1 ;  /* 0xffffffe0bd807807 */ /* 0x000fe80004800000 */
[-C--:B------:R-:W-:Y:S03]  /*31f0*/  HMMA.16816.F32.BF16 R28, R100, R130.reuse, R28 ;  /* 0x00000082641c723c */ /* 0x080fe6000004181c */
[----:B------:R-:W-:Y:S05]  /*3200*/  IADD3 R108, PT, PT, R128, R3, RZ ;  /* 0x00000003806c7210 */ /* 0x000fea0007ffe0ff */
[----:B------:R-:W-:Y:S08]  /*3210*/  HMMA.16816.F32.BF16 R32, R120, R130, R32 ;  /* 0x000000827820723c */ /* 0x000ff00000041820 */
[-C--:B------:R-:W-:Y:S08]  /*3220*/  HMMA.16816.F32.BF16 R4, R132, R136.reuse, R4 ;  /* 0x000000888404723c */ /* 0x080ff00000041804 */
[C---:B-1----:R-:W-:Y:S08]  /*3230*/  HMMA.16816.F32.BF16 R8, R104.reuse, R136, R8 ;  /* 0x000000886808723c */ /* 0x042ff00000041808 */
[-C--:B------:R-:W-:Y:S03]  /*3240*/  HMMA.16816.F32.BF16 R12, R104, R138.reuse, R12 ;  /* 0x0000008a680c723c */ /* 0x080fe6000004180c */
[----:B------:R-:W-:Y:S01]  /*3250*/  FMUL.FTZ R4, R4, UR7 ;  /* 0x0000000704047c20 */ /* 0x000fe20008410000 */
[----:B------:R-:W-:Y:S01]  /*3260*/  FMUL.FTZ R5, R5, UR7 ;  /* 0x0000000705057c20 */ /* 0x000fe20008410000 */
[----:B------:R-:W-:Y:S01]  /*3270*/  FMUL.FTZ R6, R6, UR7 ;  /* 0x0000000706067c20 */ /* 0x000fe20008410000 */
[----:B------:R-:W-:Y:S01]  /*3280*/  FMUL.FTZ R7, R7, UR7 ;  /* 0x0000000707077c20 */ /* 0x000fe20008410000 */
[----:B------:R-:W-:Y:S01]  /*3290*/  MUFU.TANH R111, R4 ;  /* 0x00000004006f7308 */ /* 0x000fe20000002400 */
[C---:B------:R-:W-:Y:S04]  /*32a0*/  HMMA.16816.F32.BF16 R16, R132.reuse, R138, R16 ;  /* 0x0000008a8410723c */ /* 0x040fe80000041810 */
[----:B------:R-:W-:Y:S01]  /*32b0*/  FMUL.FTZ R10, R10, UR7 ;  /* 0x000000070a0a7c20 */ /* 0x000fe20008410000 */
[----:B------:R-:W-:Y:S01]  /*32c0*/  FMUL.FTZ R8, R8, UR7 ;  /* 0x0000000708087c20 */ /* 0x000fe20008410000 */
[----:B------:R-:W-:Y:S03]  /*32d0*/  FMUL.FTZ R9, R9, UR7 ;  /* 0x0000000709097c20 */ /* 0x000fe60008410000 */
[----:B------:R-:W-:Y:S01]  /*32e0*/  MUFU.TANH R112, R5 ;  /* 0x0000000500707308 */ /* 0x000fe20000002400 */
[----:B------:R-:W-:Y:S01]  /*32f0*/  FMUL.FTZ R11, R11, UR7 ;  /* 0x000000070b0b7c20 */ /* 0x000fe20008410000 */
[----:B------:R-:W-:Y:S01]  /*3300*/  FMUL.FTZ R15, R15, UR7 ;  /* 0x000000070f0f7c20 */ /* 0x000fe20008410000 */
[----:B------:R-:W-:Y:S01]  /*3310*/  FMUL.FTZ R12, R12, UR7 ;  /* 0x000000070c0c7c20 */ /* 0x000fe20008410000 */
[----:B------:R-:W-:Y:S01]  /*3320*/  FMUL.FTZ R13, R13, UR7 ;  /* 0x000000070d0d7c20 */ /* 0x000fe20008410000 */
[----:B------:R-:W-:Y:S05]  /*3330*/  FMUL.FTZ R14, R14, UR7 ;  /* 0x000000070e0e7c20 */ /* 0x000fea0008410000 */
[----:B------:R1:W-:Y:S01]  /*3340*/  MUFU.TANH R115, R10 ;  /* 0x0000000a00737308 */ /* 0x0003e20000002400 */
[----:B------:R-:W-:Y:S01]  /*3350*/  FMUL.FTZ R16, R16, UR7 ;  /* 0x0000000710107c20 */ /* 0x000fe20008410000 */
[----:B------:R-:W-:Y:S01]  /*3360*/  FMUL.FTZ R18, R18, UR7 ;  /* 0x0000000712127c20 */ /* 0x000fe20008410000 */
[----:B------:R-:W-:Y:S01]  /*3370*/  FMUL.FTZ R17, R17, UR7 ;  /* 0x0000000711117c20 */ /* 0x000fe20008410000 */
[----:B------:R-:W-:Y:S06]  /*3380*/  FMUL.FTZ R19, R19, UR7 ;  /* 0x0000000713137c20 */ /* 0x000fec0008410000 */
[----:B------:R-:W2:Y:S10]  /*3390*/  MUFU.TANH R109, R6 ;  /* 0x00000006006d7308 */ /* 0x000eb40000002400 */
[----:B------:R3:W-:Y:S01]  /*33a0*/  MUFU.TANH R114, R9 ;  /* 0x0000000900727308 */ /* 0x0007e20000002400 */
[----:B-1----:R-:W-:Y:S04]  /*33b0*/  @P2 LEA R10, R184, R199, 0x7 ;  /* 0x000000c7b80a2211 */ /* 0x002fe800078e38ff */
[----:B------:R-:W-:Y:S05]  /*33c0*/  @P2 ISETP.GE.AND P4, PT, R10, R206, PT ;  /* 0x000000ce0a00220c */ /* 0x000fea0003f86270 */
[----:B------:R1:W-:Y:S10]  /*33d0*/  MUFU.TANH R110, R7 ;  /* 0x00000007006e7308 */ /* 0x0003f40000002400 */
[----:B------:R2:W4:Y:S01]  /*33e0*/  MUFU.TANH R116, R11 ;  /* 0x0000000b00747308 */ /* 0x0005220000002400 */
[----:B---3--:R-:W-:Y:S05]  /*33f0*/  FMUL.FTZ R9, R202, 1.4426950216293334961 ;  /* 0x3fb8aa3bca097820 */ /* 0x008fea0000410000 */
[----:B------:R-:W-:Y:S04]  /*3400*/  FSEL R9, R9, RZ, P0 ;  /* 0x000000ff09097208 */ /* 0x000fe80000000000 */
[----:B------:R3:W-:Y:S01]  /*3410*/  MUFU.TANH R113, R8 ;  /* 0x0000000800717308 */ /* 0x0007e20000002400 */
[----:B------:R-:W-:Y:S01]  /*3420*/  FSETP.NEU.FTZ.AND P0, PT, R200, -INF , PT ;  /* 0xff800000c800780b */ /* 0x000fe20003f1d000 */
[----:B-1----:R-:W1:Y:S08]  /*3430*/  LDSM.16.M88.4 R4, [R175+-0x3800] ;  /* 0xffc80000af04783b */ /* 0x002e700000000200 */
[----:B------:R1:W-:Y:S01]  /*3440*/  MUFU.TANH R117, R12 ;  /* 0x0000000c00757308 */ /* 0x0003e20000002400 */
[-C--:B--2---:R-:W-:Y:S02]  /*3450*/  MOV R11, R109.reuse ;  /* 0x0000006d000b7202 */ /* 0x084fe40000000f00 */
[C---:B------:R-:W-:Y:S01]  /*3460*/  @P2 FSEL R11, R109.reuse, -INF , !P4 ;  /* 0xff8000006d0b2808 */ /* 0x040fe20006000000 */
[----:B------:R-:W-:Y:S06]  /*3470*/  FFMA.FTZ R109, -R109, R109, 1 ;  /* 0x3f8000006d6d7423 */ /* 0x000fec000001016d */
[----:B------:R-:W2:Y:S01]  /*3480*/  MUFU.TANH R120, R15 ;  /* 0x0000000f00787308 */ /* 0x000ea20000002400 */
[--C-:B------:R-:W-:Y:S01]  /*3490*/  FFMA.FTZ R126, R11, UR6, -R9.reuse ;  /* 0x000000060b7e7c23 */ /* 0x100fe20008010809 */
[----:B---3--:R-:W-:Y:S01]  /*34a0*/  @P2 IADD3 R8, PT, PT, R10, 0x1, RZ ;  /* 0x000000010a082810 */ /* 0x008fe20007ffe0ff */
[----:B------:R-:W-:Y:S01]  /*34b0*/  FMUL.FTZ R109, R109, UR7 ;  /* 0x000000076d6d7c20 */ /* 0x000fe20008410000 */
[----:B----4-:R-:W-:Y:S02]  /*34c0*/  MOV R11, R116 ;  /* 0x00000074000b7202 */ /* 0x010fe40000000f00 */
[----:B------:R-:W-:Y:S01]  /*34d0*/  @P2 ISETP.GE.AND P5, PT, R8, R206, PT ;  /* 0x000000ce0800220c */ /* 0x000fe20003fa6270 */
[----:B------:R-:W-:Y:S03]  /*34e0*/  FMUL.FTZ R8, R203, 1.4426950216293334961 ;  /* 0x3fb8aa3bcb087820 */ /* 0x000fe60000410000 */
[----:B------:R3:W4:Y:S01]  /*34f0*/  MUFU.TANH R119, R14 ;  /* 0x0000000e00777308 */ /* 0x0007220000002400 */
[----:B------:R-:W-:Y:S02]  /*3500*/  @P2 FSEL R11, R116, -INF , !P5 ;  /* 0xff800000740b2808 */ /* 0x000fe40006800000 */
[----:B------:R-:W-:Y:S02]  /*3510*/  FSEL R8, R8, RZ, P3 ;  /* 0x000000ff08087208 */ /* 0x000fe40001800000 */
[----:B------:R-:W-:Y:S05]  /*3520*/  FSETP.NEU.FTZ.AND P3, PT, R201, -INF , PT ;  /* 0xff800000c900780b */ /* 0x000fea0003f7d000 */
[----:B------:R-:W-:Y:S01]  /*3530*/  MUFU.TANH R121, R16 ;  /* 0x0000001000797308 */ /* 0x000fe20000002400 */
[-C--:B-1----:R-:W-:Y:S02]  /*3540*/  MOV R12, R112.reuse ;  /* 0x00000070000c7202 */ /* 0x082fe40000000f00 */
[C---:B------:R-:W-:Y:S01]  /*3550*/  @P2 FSEL R12, R112.reuse, -INF , !P5 ;  /* 0xff800000700c2808 */ /* 0x040fe20006800000 */
[----:B------:R-:W-:Y:S06]  /*3560*/  FFMA.FTZ R112, -R112, R112, 1 ;  /* 0x3f80000070707423 */ /* 0x000fec0000010170 */
[----:B------:R1:W4:Y:S01]  /*3570*/  MUFU.TANH R118, R13 ;  /* 0x0000000d00767308 */ /* 0x0003220000002400 */
[----:B------:R-:W-:Y:S01]  /*3580*/  FFMA.FTZ R220, R12, UR6, -R8 ;  /* 0x000000060cdc7c23 */ /* 0x000fe20008010808 */
[-C--:B------:R-:W-:Y:S03]  /*3590*/  HMMA.16816.F32.BF16 R20, R132, R4.reuse, R20 ;  /* 0x000000048414723c */ /* 0x080fe60000041814 */
[----:B------:R-:W-:Y:S01]  /*35a0*/  MOV R12, R115 ;  /* 0x00000073000c7202 */ /* 0x000fe20000000f00 */
[----:B------:R-:W-:Y:S01]  /*35b0*/  FMUL.FTZ R112, R112, UR7 ;  /* 0x0000000770707c20 */ /* 0x000fe20008410000 */
[----:B------:R-:W-:Y:S03]  /*35c0*/  @P2 FSEL R12, R115, -INF , !P4 ;  /* 0xff800000730c2808 */ /* 0x000fe60006000000 */
[----:B------:R-:W4:Y:S01]  /*35d0*/  MUFU.TANH R122, R18 ;  /* 0x00000012007a7308 */ /* 0x000f220000002400 */
[----:B---3--:R-:W-:Y:S01]  /*35e0*/  MOV R14, R110 ;  /* 0x0000006e000e7202 */ /* 0x008fe20000000f00 */
[C---:B------:R-:W-:Y:S04]  /*35f0*/  HMMA.16816.F32.BF16 R24, R104.reuse, R4, R24 ;  /* 0x000000046818723c */ /* 0x040fe80000041818 */
[----:B------:R-:W-:Y:S01]  /*3600*/  FMUL.FTZ R4, R200, 1.4426950216293334961 ;  /* 0x3fb8aa3bc8047820 */ /* 0x000fe20000410000 */
[----:B------:R-:W-:Y:S03]  /*3610*/  @P2 FSEL R14, R110, -INF , !P5 ;  /* 0xff8000006e0e2808 */ /* 0x000fe60006800000 */
[----:B------:R-:W-:Y:S01]  /*3620*/  MUFU.EX2 R126, R126 ;  /* 0x0000007e007e7308 */ /* 0x000fe20000000800 */
[----:B------:R-:W-:Y:S01]  /*3630*/  FMUL.FTZ R5, R201, 1.4426950216293334961 ;  /* 0x3fb8aa3bc9057820 */ /* 0x000fe20000410000 */
[-C--:B------:R-:W-:Y:S08]  /*3640*/  HMMA.16816.F32.BF16 R28, R104, R6.reuse, R28 ;  /* 0x00000006681c723c */ /* 0x080ff0000004181c */
[----:B------:R-:W-:Y:S01]  /*3650*/  MUFU.EX2 R220, R220 ;  /* 0x000000dc00dc7308 */ /* 0x000fe20000000800 */
[----:B------:R-:W-:Y:S01]  /*3660*/  FSEL R4, R4, RZ, P0 ;  /* 0x000000ff04047208 */ /* 0x000fe20000000000 */
[----:B------:R-:W-:Y:S01]  /*3670*/  FFMA.FTZ R125, R14, UR6, -R9 ;  /* 0x000000060e7d7c23 */ /* 0x000fe20008010809 */
[----:B-1----:R-:W-:Y:S07]  /*3680*/  MOV R13, R111 ;  /* 0x0000006f000d7202 */ /* 0x002fee0000000f00 */
[----:B------:R-:W1:Y:S01]  /*3690*/  MUFU.TANH R123, R17 ;  /* 0x00000011007b7308 */ /* 0x000e620000002400 */
[----:B------:R-:W-:Y:S01]  /*36a0*/  @P2 FSEL R13, R111, -INF , !P4 ;  /* 0xff8000006f0d2808 */ /* 0x000fe20006000000 */
[----:B------:R-:W-:Y:S04]  /*36b0*/  HMMA.16816.F32.BF16 R32, R132, R6, R32 ;  /* 0x000000068420723c */ /* 0x000fe80000041820 */
[--C-:B------:R-:W-:Y:S01]  /*36c0*/  FFMA.FTZ R211, R12, UR6, -R4.reuse ;  /* 0x000000060cd37c23 */ /* 0x100fe20008010804 */
[----:B------:R-:W-:Y:S03]  /*36d0*/  FFMA.FTZ R182, R11, UR6, -R4 ;  /* 0x000000060bb67c23 */ /* 0x000fe60008010804 */
[----:B------:R-:W3:Y:S01]  /*36e0*/  MUFU.EX2 R125, R125 ;  /* 0x0000007d007d7308 */ /* 0x000ee20000000800 */
[C---:B------:R-:W-:Y:S01]  /*36f0*/  @P2 IADD3 R11, PT, PT, R10.reuse, 0x8, RZ ;  /* 0x000000080a0b2810 */ /* 0x040fe20007ffe0ff */
[----:B------:R-:W-:Y:S01]  /*3700*/  FFMA.FTZ R221, R13, UR6, -R8 ;  /* 0x000000060ddd7c23 */ /* 0x000fe20008010808 */
[----:B------:R-:W-:Y:S01]  /*3710*/  @P2 IADD3 R12, PT, PT, R10, 0x9, RZ ;  /* 0x000000090a0c2810 */ /* 0x000fe20007ffe0ff */
[----:B------:R-:W-:Y:S01]  /*3720*/  FMUL.FTZ R21, R21, UR7 ;  /* 0x0000000715157c20 */ /* 0x000fe20008410000 */
[----:B------:R-:W-:Y:S01]  /*3730*/  FSEL R5, R5, RZ, P3 ;  /* 0x000000ff05057208 */ /* 0x000fe20001800000 */
[----:B------:R-:W-:Y:S01]  /*3740*/  FMUL.FTZ R25, R25, UR7 ;  /* 0x0000000719197c20 */ /* 0x000fe20008410000 */
[-C--:B------:R-:W-:Y:S03]  /*3750*/  @P2 ISETP.GE.AND P0, PT, R11, R206.reuse, PT ;  /* 0x000000ce0b00220c */ /* 0x080fe60003f06270 */
[----:B------:R-:W1:Y:S01]  /*3760*/  MUFU.EX2 R221, R221 ;  /* 0x000000dd00dd7308 */ /* 0x000e620000000800 */
[----:B------:R-:W-:Y:S01]  /*3770*/  @P2 ISETP.GE.AND P3, PT, R12, R206, PT ;  /* 0x000000ce0c00220c */ /* 0x000fe20003f66270 */
[----:B------:R-:W-:Y:S01]  /*3780*/  FMUL.FTZ R27, R27, UR7 ;  /* 0x000000071b1b7c20 */ /* 0x000fe20008410000 */
[----:B--2---:R-:W-:Y:S07]  /*3790*/  MOV R6, R120 ;  /* 0x0000007800067202 */ /* 0x004fee0000000f00 */
[----:B------:R-:W-:Y:S01]  /*37a0*/  MUFU.TANH R129, R21 ;  /* 0x0000001500817308 */ /* 0x000fe20000002400 */
[----:B----4-:R-:W-:Y:S01]  /*37b0*/  MOV R7, R119 ;  /* 0x0000007700077202 */ /* 0x010fe20000000f00 */
[----:B------:R-:W-:Y:S01]  /*37c0*/  FMUL.FTZ R23, R23, UR7 ;  /* 0x0000000717177c20 */ /* 0x000fe20008410000 */
[----:B------:R-:W-:Y:S01]  /*37d0*/  MOV R11, R118 ;  /* 0x00000076000b7202 */ /* 0x000fe20000000f00 */
[----:B------:R-:W-:Y:S01]  /*37e0*/  FMUL.FTZ R32, R32, UR7 ;  /* 0x0000000720207c20 */ /* 0x000fe20008410000 */
[----:B------:R-:W-:Y:S01]  /*37f0*/  @P2 FSEL R6, R120, -INF , !P3 ;  /* 0xff80000078062808 */ /* 0x000fe20005800000 */
[----:B------:R-:W-:Y:S01]  /*3800*/  FMUL.FTZ R20, R20, UR7 ;  /* 0x0000000714147c20 */ /* 0x000fe20008410000 */
[----:B------:R-:W-:Y:S03]  /*3810*/  @P2 FSEL R7, R119, -INF , !P0 ;  /* 0xff80000077072808 */ /* 0x000fe60004000000 */
[----:B------:R-:W-:Y:S01]  /*3820*/  MUFU.TANH R124, R19 ;  /* 0x00000013007c7308 */ /* 0x000fe20000002400 */
[----:B------:R-:W-:Y:S01]  /*3830*/  @P2 FSEL R11, R118, -INF , !P3 ;  /* 0xff800000760b2808 */ /* 0x000fe20005800000 */
[--C-:B------:R-:W-:Y:S01]  /*3840*/  FFMA.FTZ R134, R6, UR6, -R4.reuse ;  /* 0x0000000606867c23 */ /* 0x100fe20008010804 */
[----:B------:R-:W-:Y:S01]  /*3850*/  MOV R12, R117 ;  /* 0x00000075000c7202 */ /* 0x000fe20000000f00 */
[----:B------:R-:W-:Y:S01]  /*3860*/  FFMA.FTZ R135, R7, UR6, -R4 ;  /* 0x0000000607877c23 */ /* 0x000fe20008010804 */
[----:B------:R-:W-:Y:S01]  /*3870*/  MOV R13, R114 ;  /* 0x00000072000d7202 */ /* 0x000fe20000000f00 */
[--C-:B------:R-:W-:Y:S01]  /*3880*/  FFMA.FTZ R222, R11, UR6, -R5.reuse ;  /* 0x000000060bde7c23 */ /* 0x100fe20008010805 */
[----:B------:R-:W-:Y:S03]  /*3890*/  @P2 FSEL R12, R117, -INF , !P0 ;  /* 0xff800000750c2808 */ /* 0x000fe60004000000 */
[----:B------:R-:W2:Y:S01]  /*38a0*/  MUFU.TANH R137, R25 ;  /* 0x0000001900897308 */ /* 0x000ea20000002400 */
[----:B------:R-:W-:Y:S01]  /*38b0*/  @P2 FSEL R13, R114, -INF , !P5 ;  /* 0xff800000720d2808 */ /* 0x000fe20006800000 */
[----:B------:R-:W-:Y:S01]  /*38c0*/  FMUL.FTZ R24, R24, UR7 ;  /* 0x0000000718187c20 */ /* 0x000fe20008410000 */
[----:B------:R-:W-:Y:S01]  /*38d0*/  @P2 IADD3 R6, PT, PT, R10, 0x10, RZ ;  /* 0x000000100a062810 */ /* 0x000fe20007ffe0ff */
[--C-:B------:R-:W-:Y:S01]  /*38e0*/  FFMA.FTZ R223, R12, UR6, -R5.reuse ;  /* 0x000000060cdf7c23 */ /* 0x100fe20008010805 */
[C---:B------:R-:W-:Y:S01]  /*38f0*/  @P2 IADD3 R7, PT, PT, R10.reuse, 0x11, RZ ;  /* 0x000000110a072810 */ /* 0x040fe20007ffe0ff */
[----:B------:R-:W-:Y:S01]  /*3900*/  FFMA.FTZ R216, R13, UR6, -R5 ;  /* 0x000000060dd87c23 */ /* 0x000fe20008010805 */
[C---:B------:R-:W-:Y:S03]  /*3910*/  @P2 IADD3 R11, PT, PT, R10.reuse, 0x18, RZ ;  /* 0x000000180a0b2810 */ /* 0x040fe60007ffe0ff */
[----:B------:R-:W-:Y:S01]  /*3920*/  MUFU.TANH R138, R27 ;  /* 0x0000001b008a7308 */ /* 0x000fe20000002400 */
[----:B------:R-:W-:Y:S01]  /*3930*/  @P2 IADD3 R10, PT, PT, R10, 0x19, RZ ;  /* 0x000000190a0a2810 */ /* 0x000fe20007ffe0ff */
[----:B------:R-:W-:Y:S01]  /*3940*/  FMUL.FTZ R33, R33, UR7 ;  /* 0x0000000721217c20 */ /* 0x000fe20008410000 */
[----:B------:R-:W-:Y:S01]  /*3950*/  MOV R13, R121 ;  /* 0x00000079000d7202 */ /* 0x000fe20000000f00 */
[----:B------:R-:W-:Y:S01]  /*3960*/  FMUL.FTZ R28, R28, UR7 ;  /* 0x000000071c1c7c20 */ /* 0x000fe20008410000 */
[----:B------:R-:W-:Y:S01]  /*3970*/  MOV R12, R122 ;  /* 0x0000007a000c7202 */ /* 0x000fe20000000f00 */
[----:B------:R-:W-:Y:S01]  /*3980*/  FMUL.FTZ R29, R29, UR7 ;  /* 0x000000071d1d7c20 */ /* 0x000fe20008410000 */
[----:B------:R-:W-:Y:S03]  /*3990*/  @P2 FSEL R13, R121, -INF , !P0 ;  /* 0xff800000790d2808 */ /* 0x000fe60004000000 */
[----:B------:R-:W4:Y:S01]  /*39a0*/  MUFU.TANH R131, R23 ;  /* 0x0000001700837308 */ /* 0x000f220000002400 */
[----:B------:R-:W-:Y:S01]  /*39b0*/  @P2 FSEL R12, R122, -INF , !P0 ;  /* 0xff8000007a0c2808 */ /* 0x000fe20004000000 */
[----:B------:R-:W-:Y:S01]  /*39c0*/  FMUL.FTZ R34, R34, UR7 ;  /* 0x0000000722227c20 */ /* 0x000fe20008410000 */
[----:B------:R-:W-:Y:S01]  /*39d0*/  @P2 ISETP.GE.AND P0, PT, R10, R206, PT ;  /* 0x000000ce0a00220c */ /* 0x000fe20003f06270 */
[----:B------:R-:W-:Y:S01]  /*39e0*/  FMUL.FTZ R22, R22, UR7 ;  /* 0x0000000716167c20 */ /* 0x000fe20008410000 */
[----:B---3--:R-:W-:Y:S01]  /*39f0*/  F2FP.BF16.F32.PACK_AB R10, R125, R126 ;  /* 0x0000007e7d0a723e */ /* 0x008fe200000010ff */
[----:B------:R-:W-:Y:S01]  /*3a00*/  FMUL.FTZ R35, R35, UR7 ;  /* 0x0000000723237c20 */ /* 0x000fe20008410000 */
[----:B------:R-:W-:Y:S03]  /*3a10*/  MOV R14, R113 ;  /* 0x00000071000e7202 */ /* 0x000fe60000000f00 */
[----:B------:R-:W3:Y:S01]  /*3a20*/  MUFU.TANH R224, R32 ;  /* 0x0000002000e07308 */ /* 0x000ee20000002400 */
[----:B------:R-:W-:Y:S01]  /*3a30*/  @P2 FSEL R14, R113, -INF , !P4 ;  /* 0xff800000710e2808 */ /* 0x000fe20006000000 */
[----:B------:R3:W-:Y:S01]  /*3a40*/  STS [R185+0x400], R10 ;  /* 0x0004000ab9007388 */ /* 0x0007e20000000800 */
[-C--:B------:R-:W-:Y:S01]  /*3a50*/  @P2 ISETP.GE.AND P4, PT, R6, R206.reuse, PT ;  /* 0x000000ce0600220c */ /* 0x080fe20003f86270 */
[----:B------:R-:W-:Y:S01]  /*3a60*/  FFMA.FTZ R242, R12, UR6, -R9 ;  /* 0x000000060cf27c23 */ /* 0x000fe20008010809 */
[----:B-1----:R-:W-:Y:S01]  /*3a70*/  F2FP.BF16.F32.PACK_AB R6, R220, R221 ;  /* 0x000000dddc06723e */ /* 0x002fe200000010ff */
[--C-:B------:R-:W-:Y:S01]  /*3a80*/  FFMA.FTZ R248, R13, UR6, -R8.reuse ;  /* 0x000000060df87c23 */ /* 0x100fe20008010808 */
[-C--:B------:R-:W-:Y:S03]  /*3a90*/  @P2 ISETP.GE.AND P5, PT, R7, R206.reuse, PT ;  /* 0x000000ce0700220c */ /* 0x080fe60003fa6270 */
[----:B------:R-:W1:Y:S01]  /*3aa0*/  MUFU.TANH R127, R20 ;  /* 0x00000014007f7308 */ /* 0x000e620000002400 */
[----:B------:R-:W-:Y:S01]  /*3ab0*/  MOV R7, R123 ;  /* 0x0000007b00077202 */ /* 0x000fe20000000f00 */
[----:B------:R1:W-:Y:S01]  /*3ac0*/  STS [R185], R6 ;  /* 0x00000006b9007388 */ /* 0x0003e20000000800 */
[----:B------:R-:W-:Y:S01]  /*3ad0*/  @P2 FSEL R7, R123, -INF , !P3 ;  /* 0xff8000007b072808 */ /* 0x000fe20005800000 */
[--C-:B------:R-:W-:Y:S01]  /*3ae0*/  FFMA.FTZ R217, R14, UR6, -R5.reuse ;  /* 0x000000060ed97c23 */ /* 0x100fe20008010805 */
[----:B--2---:R-:W-:Y:S01]  /*3af0*/  MOV R12, R137 ;  /* 0x00000089000c7202 */ /* 0x004fe20000000f00 */
[----:B------:R-:W-:Y:S01]  /*3b00*/  FMUL.FTZ R26, R26, UR7 ;  /* 0x000000071a1a7c20 */ /* 0x000fe20008410000 */
[----:B------:R-:W-:Y:S03]  /*3b10*/  @P2 FSEL R12, R137, -INF , !P5 ;  /* 0xff800000890c2808 */ /* 0x000fe60006800000 */
[----:B------:R-:W2:Y:S01]  /*3b20*/  MUFU.TANH R136, R24 ;  /* 0x0000001800887308 */ /* 0x000ea20000002400 */
[----:B------:R-:W-:Y:S01]  /*3b30*/  @P2 ISETP.GE.AND P6, PT, R11, R206, PT ;  /* 0x000000ce0b00220c */ /* 0x000fe20003fc6270 */
[--C-:B------:R-:W-:Y:S01]  /*3b40*/  FFMA.FTZ R247, R7, UR6, -R8.reuse ;  /* 0x0000000607f77c23 */ /* 0x100fe20008010808 */
[----:B----4-:R-:W-:Y:S01]  /*3b50*/  MOV R7, R131 ;  /* 0x0000008300077202 */ /* 0x010fe20000000f00 */
[----:B------:R-:W-:Y:S01]  /*3b60*/  FFMA.FTZ R235, R12, UR6, -R5 ;  /* 0x000000060ceb7c23 */ /* 0x000fe20008010805 */
[----:B------:R-:W-:Y:S01]  /*3b70*/  @P2 FSEL R7, R131, -INF , !P5 ;  /* 0xff80000083072808 */ /* 0x000fe20006800000 */
[----:B------:R-:W-:Y:S01]  /*3b80*/  FMUL.FTZ R30, R30, UR7 ;  /* 0x000000071e1e7c20 */ /* 0x000fe20008410000 */
[----:B---3--:R-:W-:Y:S03]  /*3b90*/  MOV R12, R224 ;  /* 0x000000e0000c7202 */ /* 0x008fe60000000f00 */
[----:B------:R-:W3:Y:S01]  /*3ba0*/  MUFU.TANH R226, R33 ;  /* 0x0000002100e27308 */ /* 0x000ee20000002400 */
[----:B------:R-:W-:Y:S01]  /*3bb0*/  @P2 FSEL R12, R224, -INF , !P6 ;  /* 0xff800000e00c2808 */ /* 0x000fe20007000000 */
[--C-:B------:R-:W-:Y:S01]  /*3bc0*/  FFMA.FTZ R239, R7, UR6, -R9.reuse ;  /* 0x0000000607ef7c23 */ /* 0x100fe20008010809 */
[----:B------:R-:W-:Y:S01]  /*3bd0*/  MOV R10, R129 ;  /* 0x00000081000a7202 */ /* 0x000fe20000000f00 */
[----:B------:R-:W-:Y:S01]  /*3be0*/  FMUL.FTZ R31, R31, UR7 ;  /* 0x000000071f1f7c20 */ /* 0x000fe20008410000 */
[----:B------:R-:W-:Y:S01]  /*3bf0*/  @P2 FSEL R10, R129, -INF , !P5 ;  /* 0xff800000810a2808 */ /* 0x000fe20006800000 */
[--C-:B------:R-:W-:Y:S01]  /*3c00*/  FFMA.FTZ R244, R12, UR6, -R8.reuse ;  /* 0x000000060cf47c23 */ /* 0x100fe20008010808 */
[----:B-1----:R-:W-:Y:S03]  /*3c10*/  MOV R11, R127 ;  /* 0x0000007f000b7202 */ /* 0x002fe60000000f00 */
[----:B------:R-:W1:Y:S01]  /*3c20*/  MUFU.TANH R218, R28 ;  /* 0x0000001c00da7308 */ /* 0x000e620000002400 */
[----:B------:R-:W-:Y:S01]  /*3c30*/  @P2 FSEL R11, R127, -INF , !P4 ;  /* 0xff8000007f0b2808 */ /* 0x000fe20006000000 */
[--C-:B------:R-:W-:Y:S01]  /*3c40*/  FFMA.FTZ R245, R10, UR6, -R8.reuse ;  /* 0x000000060af57c23 */ /* 0x100fe20008010808 */
[----:B------:R-:W-:Y:S01]  /*3c50*/  MOV R6, R124 ;  /* 0x0000007c00067202 */ /* 0x000fe20000000f00 */
[----:B------:R-:W-:Y:S01]  /*3c60*/  FFMA.FTZ R121, -R121, R121, 1 ;  /* 0x3f80000079797423 */ /* 0x000fe20000010179 */
[----:B------:R-:W-:Y:S01]  /*3c70*/  @P2 FSEL R6, R124, -INF , !P3 ;  /* 0xff8000007c062808 */ /* 0x000fe20005800000 */
[----:B------:R-:W-:Y:S01]  /*3c80*/  FFMA.FTZ R246, R11, UR6, -R8 ;  /* 0x000000060bf67c23 */ /* 0x000fe20008010808 */
[----:B------:R-:W-:Y:S03]  /*3c90*/  MOV R10, R138 ;  /* 0x0000008a000a7202 */ /* 0x000fe60000000f00 */
[----:B------:R-:W4:Y:S01]  /*3ca0*/  MUFU.TANH R219, R29 ;  /* 0x0000001d00db7308 */ /* 0x000f220000002400 */
[----:B------:R-:W-:Y:S01]  /*3cb0*/  @P2 FSEL R10, R138, -INF , !P5 ;  /* 0xff8000008a0a2808 */ /* 0x000fe20006800000 */
[----:B------:R-:W-:Y:S01]  /*3cc0*/  FFMA.FTZ R241, R6, UR6, -R9 ;  /* 0x0000000606f17c23 */ /* 0x000fe20008010809 */
[----:B--2---:R-:W-:Y:S01]  /*3cd0*/  MOV R6, R136 ;  /* 0x0000008800067202 */ /* 0x004fe20000000f00 */
[----:B------:R-:W-:Y:S01]  /*3ce0*/  FFMA.FTZ R123, -R123, R123, 1 ;  /* 0x3f8000007b7b7423 */ /* 0x000fe2000001017b */
[----:B------:R-:W-:Y:S01]  /*3cf0*/  @P2 FSEL R6, R136, -INF , !P4 ;  /* 0xff80000088062808 */ /* 0x000fe20006000000 */
[----:B------:R-:W-:Y:S01]  /*3d00*/  FFMA.FTZ R231, R10, UR6, -R4 ;  /* 0x000000060ae77c23 */ /* 0x000fe20008010804 */
[----:B---3--:R-:W-:Y:S03]  /*3d10*/  MOV R10, R226 ;  /* 0x000000e2000a7202 */ /* 0x008fe60000000f00 */
[----:B------:R-:W2:Y:S01]  /*3d20*/  MUFU.TANH R227, R34 ;  /* 0x0000002200e37308 */ /* 0x000ea20000002400 */
[----:B------:R-:W-:Y:S01]  /*3d30*/  @P2 FSEL R10, R226, -INF , !P0 ;  /* 0xff800000e20a2808 */ /* 0x000fe20004000000 */
[--C-:B------:R-:W-:Y:S01]  /*3d40*/  FFMA.FTZ R236, R6, UR6, -R5.reuse ;  /* 0x0000000606ec7c23 */ /* 0x100fe20008010805 */
[----:B-1----:R-:W-:Y:S01]  /*3d50*/  MOV R7, R218 ;  /* 0x000000da00077202 */ /* 0x002fe20000000f00 */
[----:B------:R-:W-:Y:S01]  /*3d60*/  FFMA.FTZ R127, -R127, R127, 1 ;  /* 0x3f8000007f7f7423 */ /* 0x000fe2000001017f */
[----:B------:R-:W-:Y:S01]  /*3d70*/  @P2 FSEL R7, R218, -INF , !P6 ;  /* 0xff800000da072808 */ /* 0x000fe20007000000 */
[----:B------:R-:W-:Y:S01]  /*3d80*/  FFMA.FTZ R8, R10, UR6, -R8 ;  /* 0x000000060a087c23 */ /* 0x000fe20008010808 */
[----:B------:R-:W-:Y:S03]  /*3d90*/  IADD3 R104, PT, PT, R180, R128, RZ ;  /* 0x00000080b4687210 */ /* 0x000fe60007ffe0ff */
[----:B------:R-:W1:Y:S01]  /*3da0*/  MUFU.TANH R130, R22 ;  /* 0x0000001600827308 */ /* 0x000e620000002400 */
[----:B------:R-:W-:Y:S01]  /*3db0*/  FFMA.FTZ R129, -R129, R129, 1 ;  /* 0x3f80000081817423 */ /* 0x000fe20000010181 */
[----:B----4-:R-:W-:Y:S01]  /*3dc0*/  MOV R6, R219 ;  /* 0x000000db00067202 */ /* 0x010fe20000000f00 */
[--C-:B------:R-:W-:Y:S01]  /*3dd0*/  FFMA.FTZ R234, R7, UR6, -R5.reuse ;  /* 0x0000000607ea7c23 */ /* 0x100fe20008010805 */
[----:B------:R-:W-:Y:S01]  /*3de0*/  @P2 FSEL R6, R219, -INF , !P0 ;  /* 0xff800000db062808 */ /* 0x000fe20004000000 */
[----:B------:R-:W-:Y:S01]  /*3df0*/  FFMA.FTZ R224, -R224, R224, 1 ;  /* 0x3f800000e0e07423 */ /* 0x000fe200000101e0 */
[----:B------:R-:W-:Y:S01]  /*3e00*/  FFMA.FTZ R226, -R226, R226, 1 ;  /* 0x3f800000e2e27423 */ /* 0x000fe200000101e2 */
[----:B------:R-:W-:Y:S03]  /*3e10*/  FFMA.FTZ R110, -R110, R110, 1 ;  /* 0x3f8000006e6e7423 */ /* 0x000fe6000001016e */
[----:B------:R-:W3:Y:S01]  /*3e20*/  MUFU.TANH R228, R35 ;  /* 0x0000002300e47308 */ /* 0x000ee20000002400 */
[----:B------:R-:W-:Y:S01]  /*3e30*/  FFMA.FTZ R5, R6, UR6, -R5 ;  /* 0x0000000606057c23 */ /* 0x000fe20008010805 */
[----:B--2---:R-:W-:Y:S01]  /*3e40*/  MOV R7, R227 ;  /* 0x000000e300077202 */ /* 0x004fe20000000f00 */
[----:B------:R-:W-:Y:S01]  /*3e50*/  FMUL.FTZ R121, R121, UR7 ;  /* 0x0000000779797c20 */ /* 0x000fe20008410000 */
[----:B------:R-:W-:Y:S01]  /*3e60*/  @P2 FSEL R7, R227, -INF , !P6 ;  /* 0xff800000e3072808 */ /* 0x000fe20007000000 */
[----:B------:R-:W-:Y:S01]  /*3e70*/  FMUL.FTZ R123, R123, UR7 ;  /* 0x000000077b7b7c20 */ /* 0x000fe20008410000 */
[----:B------:R-:W-:Y:S01]  /*3e80*/  FMUL.FTZ R127, R127, UR7 ;  /* 0x000000077f7f7c20 */ /* 0x000fe20008410000 */
[----:B------:R-:W-:Y:S03]  /*3e90*/  FMUL.FTZ R129, R129, UR7 ;  /* 0x0000000781817c20 */ /* 0x000fe60008410000 */
[----:B------:R-:W-:Y:S01]  /*3ea0*/  MUFU.EX2 R248, R248 ;  /* 0x000000f800f87308 */ /* 0x000fe20000000800 */
[--C-:B------:R-:W-:Y:S01]  /*3eb0*/  FFMA.FTZ R238, R7, UR6, -R9.reuse ;  /* 0x0000000607ee7c23 */ /* 0x100fe20008010809 */
[----:B-1----:R-:W-:Y:S01]  /*3ec0*/  MOV R13, R130 ;  /* 0x00000082000d7202 */ /* 0x002fe20000000f00 */
[----:B------:R-:W-:Y:S07]  /*3ed0*/  FMUL.FTZ R224, R224, UR7 ;  /* 0x00000007e0e07c20 */ /* 0x000fee0008410000 */
[----:B------:R-:W1:Y:S01]  /*3ee0*/  MUFU.EX2 R247, R247 ;  /* 0x000000f700f77308 */ /* 0x000e620000000800 */
[----:B------:R-:W-:Y:S01]  /*3ef0*/  @P2 FSEL R13, R130, -INF , !P4 ;  /* 0xff800000820d2808 */ /* 0x000fe20006000000 */
[----:B------:R-:W-:Y:S01]  /*3f00*/  FMUL.FTZ R226, R226, UR7 ;  /* 0x00000007e2e27c20 */ /* 0x000fe20008410000 */
[----:B------:R-:W-:Y:S07]  /*3f10*/  FMUL.FTZ R110, R110, UR7 ;  /* 0x000000076e6e7c20 */ /* 0x000fee0008410000 */
[----:B------:R-:W-:Y:S01]  /*3f20*/  MUFU.EX2 R242, R242 ;  /* 0x000000f200f27308 */ /* 0x000fe20000000800 */
[----:B------:R-:W-:Y:S01]  /*3f30*/  FFMA.FTZ R122, -R122, R122, 1 ;  /* 0x3f8000007a7a7423 */ /* 0x000fe2000001017a */
[----:B---3--:R-:W-:Y:S01]  /*3f40*/  MOV R6, R228 ;  /* 0x000000e400067202 */ /* 0x008fe20000000f00 */
[--C-:B------:R-:W-:Y:S07]  /*3f50*/  FFMA.FTZ R240, R13, UR6, -R9.reuse ;  /* 0x000000060df07c23 */ /* 0x100fee0008010809 */
[----:B------:R-:W2:Y:S01]  /*3f60*/  MUFU.EX2 R241, R241 ;  /* 0x000000f100f17308 */ /* 0x000ea20000000800 */
[----:B------:R-:W-:Y:S01]  /*3f70*/  @P2 FSEL R6, R228, -INF , !P0 ;  /* 0xff800000e4062808 */ /* 0x000fe20004000000 */
[----:B------:R-:W-:Y:S01]  /*3f80*/  FFMA.FTZ R124, -R124, R124, 1 ;  /* 0x3f8000007c7c7423 */ /* 0x000fe2000001017c */
[----:B------:R-:W-:Y:S07]  /*3f90*/  FFMA.FTZ R130, -R130, R130, 1 ;  /* 0x3f80000082827423 */ /* 0x000fee0000010182 */
[----:B------:R-:W-:Y:S01]  /*3fa0*/  MUFU.EX2 R217, R217 ;  /* 0x000000d900d97308 */ /* 0x000fe20000000800 */
[----:B------:R-:W-:Y:S01]  /*3fb0*/  FFMA.FTZ R131, -R131, R131, 1 ;  /* 0x3f80000083837423 */ /* 0x000fe20000010183 */
[----:B------:R-:W-:Y:S01]  /*3fc0*/  FFMA.FTZ R9, R6, UR6, -R9 ;  /* 0x0000000606097c23 */ /* 0x000fe20008010809 */
[----:B-1----:R-:W-:Y:S07]  /*3fd0*/  F2FP.BF16.F32.PACK_AB R7, R247, R248 ;  /* 0x000000f8f707723e */ /* 0x002fee00000010ff */
[----:B------:R-:W1:Y:S01]  /*3fe0*/  MUFU.EX2 R216, R216 ;  /* 0x000000d800d87308 */ /* 0x000e620000000800 */
[----:B------:R-:W-:Y:S01]  /*3ff0*/  FFMA.FTZ R227, -R227, R227, 1 ;  /* 0x3f800000e3e37423 */ /* 0x000fe200000101e3 */
[----:B------:R-:W-:Y:S01]  /*4000*/  FFMA.FTZ R228, -R228, R228, 1 ;  /* 0x3f800000e4e47423 */ /* 0x000fe200000101e4 */
[----:B------:R-:W-:Y:S07]  /*4010*/  FMUL.FTZ R122, R122, UR7 ;  /* 0x000000077a7a7c20 */ /* 0x000fee0008410000 */
[----:B------:R1:W-:Y:S01]  /*4020*/  MUFU.EX2 R243, R8 ;  /* 0x0000000800f37308 */ /* 0x0003e20000000800 */
[----:B------:R-:W-:Y:S01]  /*4030*/  STS [R209], R7 ;  /* 0x00000007d1007388 */ /* 0x000fe20000000800 */
[----:B--2---:R-:W-:Y:S01]  /*4040*/  F2FP.BF16.F32.PACK_AB R6, R241, R242 ;  /* 0x000000f2f106723e */ /* 0x004fe200000010ff */
[----:B------:R-:W-:Y:S07]  /*4050*/  FMUL.FTZ R124, R124, UR7 ;  /* 0x000000077c7c7c20 */ /* 0x000fee0008410000 */
[----:B------:R-:W2:Y:S01]  /*4060*/  MUFU.TANH R139, R26 ;  /* 0x0000001a008b7308 */ /* 0x000ea20000002400 */
[----:B------:R-:W-:Y:S01]  /*4070*/  FMUL.FTZ R130, R130, UR7 ;  /* 0x0000000782827c20 */ /* 0x000fe20008410000 */
[----:B------:R-:W-:Y:S01]  /*4080*/  FMUL.FTZ R131, R131, UR7 ;  /* 0x0000000783837c20 */ /* 0x000fe20008410000 */
[----:B------:R-:W-:Y:S01]  /*4090*/  STS [R209+0x400], R6 ;  /* 0x00040006d1007388 */ /* 0x000fe20000000800 */
[----:B------:R-:W-:Y:S01]  /*40a0*/  FMUL.FTZ R227, R227, UR7 ;  /* 0x00000007e3e37c20 */ /* 0x000fe20008410000 */
[----:B------:R-:W-:Y:S05]  /*40b0*/  FMUL.FTZ R228, R228, UR7 ;  /* 0x00000007e4e47c20 */ /* 0x000fea0008410000 */
[----:B------:R-:W-:Y:S01]  /*40c0*/  MUFU.EX2 R211, R211 ;  /* 0x000000d300d37308 */ /* 0x000fe20000000800 */
[----:B-1----:R-:W-:Y:S09]  /*40d0*/  F2FP.BF16.F32.PACK_AB R8, R216, R217 ;  /* 0x000000d9d808723e */ /* 0x002ff200000010ff */
[----:B------:R-:W1:Y:S01]  /*40e0*/  MUFU.EX2 R182, R182 ;  /* 0x000000b600b67308 */ /* 0x000e620000000800 */
[----:B------:R3:W-:Y:S09]  /*40f0*/  STS [R185+0x1000], R8 ;  /* 0x00100008b9007388 */ /* 0x0007f20000000800 */
[----:B------:R1:W-:Y:S01]  /*4100*/  MUFU.EX2 R233, R5 ;  /* 0x0000000500e97308 */ /* 0x0003e20000000800 */
[----:B--2---:R-:W-:Y:S09]  /*4110*/  MOV R11, R139 ;  /* 0x0000008b000b7202 */ /* 0x004ff20000000f00 */
[----:B------:R-:W2:Y:S01]  /*4120*/  MUFU.TANH R132, R30 ;  /* 0x0000001e00847308 */ /* 0x000ea20000002400 */
[----:B------:R-:W-:Y:S05]  /*4130*/  @P2 FSEL R11, R139, -INF , !P4 ;  /* 0xff8000008b0b2808 */ /* 0x000fea0006000000 */
[--C-:B------:R-:W-:Y:S04]  /*4140*/  FFMA.FTZ R232, R11, UR6, -R4.reuse ;  /* 0x000000060be87c23 */ /* 0x100fe80008010804 */
[----:B------:R-:W4:Y:S01]  /*4150*/  MUFU.TANH R133, R31 ;  /* 0x0000001f00857308 */ /* 0x000f220000002400 */
[----:B-1----:R-:W-:Y:S05]  /*4160*/  F2FP.BF16.F32.PACK_AB R5, R182, R211 ;  /* 0x000000d3b605723e */ /* 0x002fea00000010ff */
[----:B------:R1:W-:Y:S04]  /*4170*/  STS [R185+0x1400], R5 ;  /* 0x00140005b9007388 */ /* 0x0003e80000000800 */
[----:B------:R-:W-:Y:S01]  /*4180*/  MUFU.EX2 R223, R223 ;  /* 0x000000df00df7308 */ /* 0x000fe20000000800 */
[----:B--2---:R-:W-:Y:S09]  /*4190*/  MOV R13, R132 ;  /* 0x00000084000d7202 */ /* 0x004ff20000000f00 */
[----:B------:R-:W3:Y:S01]  /*41a0*/  MUFU.EX2 R222, R222 ;  /* 0x000000de00de7308 */ /* 0x000ee20000000800 */
[----:B------:R-:W-:Y:S09]  /*41b0*/  @P2 FSEL R13, R132, -INF , !P6 ;  /* 0xff800000840d2808 */ /* 0x000ff20007000000 */
[----:B------:R-:W-:Y:S01]  /*41c0*/  MUFU.EX2 R135, R135 ;  /* 0x0000008700877308 */ /* 0x000fe20000000800 */
[----:B----4-:R-:W-:Y:S01]  /*41d0*/  MOV R11, R133 ;  /* 0x00000085000b7202 */ /* 0x010fe20000000f00 */
[--C-:B------:R-:W-:Y:S08]  /*41e0*/  FFMA.FTZ R230, R13, UR6, -R4.reuse ;  /* 0x000000060de67c23 */ /* 0x100ff00008010804 */
[----:B------:R-:W2:Y:S01]  /*41f0*/  MUFU.EX2 R134, R134 ;  /* 0x0000008600867308 */ /* 0x000ea20000000800 */
[----:B------:R-:W-:Y:S09]  /*4200*/  @P2 FSEL R11, R133, -INF , !P0 ;  /* 0xff800000850b2808 */ /* 0x000ff20004000000 */
[----:B------:R-:W-:Y:S01]  /*4210*/  MUFU.EX2 R246, R246 ;  /* 0x000000f600f67308 */ /* 0x000fe20000000800 */
[----:B------:R-:W-:Y:S01]  /*4220*/  FFMA.FTZ R4, R11, UR6, -R4 ;  /* 0x000000060b047c23 */ /* 0x000fe20008010804 */
[----:B---3--:R-:W-:Y:S08]  /*4230*/  F2FP.BF16.F32.PACK_AB R8, R222, R223 ;  /* 0x000000dfde08723e */ /* 0x008ff000000010ff */
[----:B------:R-:W3:Y:S10]  /*4240*/  MUFU.EX2 R245, R245 ;  /* 0x000000f500f57308 */ /* 0x000ef40000000800 */
[----:B------:R-:W-:Y:S01]  /*4250*/  MUFU.EX2 R240, R240 ;  /* 0x000000f000f07308 */ /* 0x000fe20000000800 */
[----:B------:R-:W-:Y:S01]  /*4260*/  STS [R209+0x1000], R8 ;  /* 0x00100008d1007388 */ /* 0x000fe20000000800 */
[----:B--2---:R-:W-:Y:S08]  /*4270*/  F2FP.BF16.F32.PACK_AB R7, R134, R135 ;  /* 0x000000878607723e */ /* 0x004ff000000010ff */
[----:B------:R-:W1:Y:S01]  /*4280*/  MUFU.EX2 R239, R239 ;  /* 0x000000ef00ef7308 */ /* 0x000e620000000800 */
[----:B------:R-:W-:Y:S09]  /*4290*/  STS [R209+0x1400], R7 ;  /* 0x00140007d1007388 */ /* 0x000ff20000000800 */
[----:B------:R-:W2:Y:S01]  /*42a0*/  MUFU.EX2 R244, R244 ;  /* 0x000000f400f47308 */ /* 0x000ea20000000800 */
[----:B---3--:R-:W-:Y:S09]  /*42b0*/  F2FP.BF16.F32.PACK_AB R6, R245, R246 ;  /* 0x000000f6f506723e */ /* 0x008ff200000010ff */
[----:B------:R2:W-:Y:S01]  /*42c0*/  MUFU.EX2 R229, R4 ;  /* 0x0000000400e57308 */ /* 0x0005e20000000800 */
[----:B------:R3:W-:Y:S09]  /*42d0*/  STS [R187], R6 ;  /* 0x00000006bb007388 */ /* 0x0007f20000000800 */
[----:B------:R-:W-:Y:S01]  /*42e0*/  MUFU.EX2 R238, R238 ;  /* 0x000000ee00ee7308 */ /* 0x000fe20000000800 */
[----:B-1----:R-:W-:Y:S09]  /*42f0*/  F2FP.BF16.F32.PACK_AB R5, R239, R240 ;  /* 0x000000f0ef05723e */ /* 0x002ff200000010ff */
[----:B------:R-:W3:Y:S01]  /*4300*/  MUFU.EX2 R237, R9 ;  /* 0x0000000900ed7308 */ /* 0x000ee20000000800 */
[----:B------:R1:W-:Y:S09]  /*4310*/  STS [R187+0x400], R5 ;  /* 0x00040005bb007388 */ /* 0x0003f20000000800 */
[----:B------:R-:W-:Y:S01]  /*4320*/  MUFU.EX2 R236, R236 ;  /* 0x000000ec00ec7308 */ /* 0x000fe20000000800 */
[----:B--2---:R-:W-:Y:S09]  /*4330*/  F2FP.BF16.F32.PACK_AB R4, R243, R244 ;  /* 0x000000f4f304723e */ /* 0x004ff200000010ff */
[----:B------:R-:W2:Y:S01]  /*4340*/  MUFU.EX2 R235, R235 ;  /* 0x000000eb00eb7308 */ /* 0x000ea20000000800 */
[----:B------:R4:W-:Y:S09]  /*4350*/  STS [R225], R4 ;  /* 0x00000004e1007388 */ /* 0x0009f20000000800 */
[----:B------:R-:W-:Y:S10]  /*4360*/  MUFU.EX2 R232, R232 ;  /* 0x000000e800e87308 */ /* 0x000ff40000000800 */
[----:B------:R-:W1:Y:S10]  /*4370*/  MUFU.EX2 R231, R231 ;  /* 0x000000e700e77308 */ /* 0x000e740000000800 */
[----:B------:R-:W4:Y:S01]  /*4380*/  MUFU.EX2 R234, R234 ;  /* 0x000000ea00ea7308 */ /* 0x000f220000000800 */
[----:B---3--:R-:W-:Y:S02]  /*4390*/  F2FP.BF16.F32.PACK_AB R6, R237, R238 ;  /* 0x000000eeed06723e */ /* 0x008fe400000010ff */
[----:B--2---:R-:W-:Y:S07]  /*43a0*/  F2FP.BF16.F32.PACK_AB R8, R235, R236 ;  /* 0x000000eceb08723e */ /* 0x004fee00000010ff */
[----:B------:R-:W2:Y:S01]  /*43b0*/  MUFU.EX2 R230, R230 ;  /* 0x000000e600e67308 */ /* 0x000ea20000000800 */
[----:B------:R-:W-:Y:S01]  /*43c0*/  STS [R225+0x400], R6 ;  /* 0x00040006e1007388 */ /* 0x000fe20000000800 */
[----:B-1----:R-:W-:Y:S03]  /*43d0*/  F2FP.BF16.F32.PACK_AB R7, R231, R232 ;  /* 0x000000e8e707723e */ /* 0x002fe600000010ff */
[----:B------:R-:W-:Y:S01]  /*43e0*/  STS [R187+0x1000], R8 ;  /* 0x00100008bb007388 */ /* 0x000fe20000000800 */
[----:B----4-:R-:W-:Y:S03]  /*43f0*/  F2FP.BF16.F32.PACK_AB R5, R233, R234 ;  /* 0x000000eae905723e */ /* 0x010fe600000010ff */
[----:B------:R-:W-:Y:S01]  /*4400*/  STS [R187+0x1400], R7 ;  /* 0x00140007bb007388 */ /* 0x000fe20000000800 */
        /* <DEDUP_REMOVED lines=27> */
[-C--:B------:R-:W-:Y:S08]  /*45c0*/  HMMA.16816.F32.BF16 R12, R100, R158.reuse, R12 ;  /* 0x0000009e640c723c */ /* 0x080ff0000004180c */
[C---:B------:R-:W-:Y:S08]  /*45d0*/  HMMA.16816.F32.BF16 R16, R104.reuse, R158, R16 ;  /* 0x0000009e6810723c */ /* 0x040ff00000041810 */
[-C--:B------:R-:W-:Y:S08]  /*45e0*/  HMMA.16816.F32.BF16 R20, R104, R160.reuse, R20 ;  /* 0x000000a06814723c */ /* 0x080ff00000041814 */
[C---:B------:R-:W-:Y:S08]  /*45f0*/  HMMA.16816.F32.BF16 R24, R100.reuse, R160, R24 ;  /* 0x000000a06418723c */ /* 0x040ff00000041818 */
[-C--:B------:R-:W-:Y:S03]  /*4600*/  HMMA.16816.F32.BF16 R28, R100, R162.reuse, R28 ;  /* 0x000000a2641c723c */ /* 0x080fe6000004181c */
[C---:B------:R-:W-:Y:S04]  /*4610*/  LEA R100, P0, R183.reuse, R250, 0x2 ;  /* 0x000000fab7647211 */ /* 0x040fe800078010ff */
[----:B------:R-:W-:Y:S01]  /*4620*/  LEA.HI.X R101, R183, R251, RZ, 0x2, P0 ;  /* 0x000000fbb7657211 */ /* 0x000fe200000f14ff */
[----:B------:R-:W-:Y:S01]  /*4630*/  HMMA.16816.F32.BF16 R32, R104, R162, R32 ;  /* 0x000000a26820723c */ /* 0x000fe20000041820 */
[----:B------:R-:W-:Y:S08]  /*4640*/  LDSM.16.M88.4 R104, [R108+0x5000] ;  /* 0x005000006c68783b */ /* 0x000ff00000000200 */
[----:B------:R-:W2:Y:S04]  /*4650*/  LDG.E R252, desc[UR24][R100.64] ;  /* 0x0000001864fc7981 */ /* 0x000ea8000c1e1900 */
[----:B------:R-:W3:Y:S04]  /*4660*/  LDG.E R251, desc[UR24][R100.64+0x20] ;  /* 0x0000201864fb7981 */ /* 0x000ee8000c1e1900 */
[----:B------:R-:W5:Y:S04]  /*4670*/  LDG.E R250, desc[UR24][R100.64+0x80] ;  /* 0x0000801864fa7981 */ /* 0x000f68000c1e1900 */
[----:B------:R1:W5:Y:S04]  /*4680*/  LDG.E R249, desc[UR24][R100.64+0xa0] ;  /* 0x0000a01864f97981 */ /* 0x000368000c1e1900 */
[----:B-1----:R-:W1:Y:S02]  /*4690*/  LDSM.16.M88.4 R100, [R108+0x4000] ;  /* 0x004000006c64783b */ /* 0x002e640000000200 */
[-C--:B-1----:R-:W-:Y:S08]  /*46a0*/  HMMA.16816.F32.BF16 R4, R100, R164.reuse, R4 ;  /* 0x000000a46404723c */ /* 0x082ff00000041804 */
[C---:B------:R-:W-:Y:S08]  /*46b0*/  HMMA.16816.F32.BF16 R8, R104.reuse, R164, R8 ;  /* 0x000000a46808723c */ /* 0x040ff00000041808 */
[-C--:B------:R-:W-:Y:S08]  /*46c0*/  HMMA.16816.F32.BF16 R12, R104, R166.reuse, R12 ;  /* 0x000000a6680c723c */ /* 0x080ff0000004180c */
[C---:B------:R-:W-:Y:S08]  /*46d0*/  HMMA.16816.F32.BF16 R16, R100.reuse, R166, R16 ;  /* 0x000000a66410723c */ /* 0x040ff00000041810 */
[-C--:B------:R-:W-:Y:S08]  /*46e0*/  HMMA.16816.F32.BF16 R20, R100, R168.reuse, R20 ;  /* 0x000000a86414723c */ /* 0x080ff00000041814 */
        /* <DEDUP_REMOVED lines=8> */
[----:B------:R-:W-:Y:S01]  /*4770*/  IADD3 R5, PT, PT, R205, 0x1, RZ ;  /* 0x00000001cd057810 */ /* 0x000fe20007ffe0ff */
[----:B------:R-:W-:Y:S01]  /*4780*/  FMUL.FTZ R221, R221, R4 ;  /* 0x00000004dddd7220 */ /* 0x000fe20000410000 */
[----:B------:R-:W-:Y:S01]  /*4790*/  FFMA.FTZ R4, -R111, R111, 1 ;  /* 0x3f8000006f047423 */ /* 0x000fe2000001016f */
[C---:B------:R-:W-:Y:S01]  /*47a0*/  FADD.FTZ R20, -R252.reuse, R20 ;  /* 0x00000014fc147221 */ /* 0x040fe20000010100 */
[----:B------:R-:W-:Y:S01]  /*47b0*/  ISETP.NE.AND P0, PT, R5, 0x1, PT ;  /* 0x000000010500780c */ /* 0x000fe20003f05270 */
[C---:B------:R-:W-:Y:S05]  /*47c0*/  FADD.FTZ R21, -R252.reuse, R21 ;  /* 0x00000015fc157221 */ /* 0x040fea0000010100 */
[C---:B------:R-:W-:Y:S01]  /*47d0*/  FADD.FTZ R32, -R252.reuse, R32 ;  /* 0x00000020fc207221 */ /* 0x040fe20000010100 */
[----:B------:R-:W-:Y:S01]  /*47e0*/  FADD.FTZ R33, -R252, R33 ;  /* 0x00000021fc217221 */ /* 0x000fe20000010100 */
[C---:B---3--:R-:W-:Y:S01]  /*47f0*/  FADD.FTZ R6, -R251.reuse, R6 ;  /* 0x00000006fb067221 */ /* 0x048fe20000010100 */
[----:B------:R-:W-:Y:S01]  /*4800*/  FADD.FTZ R7, -R251, R7 ;  /* 0x00000007fb077221 */ /* 0x000fe20000010100 */
[----:B------:R-:W-:Y:S01]  /*4810*/  FMUL.FTZ R4, R4, UR7 ;  /* 0x0000000704047c20 */ /* 0x000fe20008410000 */
[----:B------:R-:W-:Y:S01]  /*4820*/  FMUL.FTZ R16, R248, R16 ;  /* 0x00000010f8107220 */ /* 0x000fe20000410000 */
[----:B------:R-:W-:Y:S01]  /*4830*/  FMUL.FTZ R17, R247, R17 ;  /* 0x00000011f7117220 */ /* 0x000fe20000410000 */
[----:B------:R-:W-:Y:S01]  /*4840*/  FMUL.FTZ R20, R246, R20 ;  /* 0x00000014f6147220 */ /* 0x000fe20000410000 */
[----:B------:R-:W-:Y:S01]  /*4850*/  FMUL.FTZ R21, R245, R21 ;  /* 0x00000015f5157220 */ /* 0x000fe20000410000 */
[----:B------:R-:W-:Y:S01]  /*4860*/  FMUL.FTZ R32, R244, R32 ;  /* 0x00000020f4207220 */ /* 0x000fe20000410000 */
[----:B------:R-:W-:Y:S01]  /*4870*/  FMUL.FTZ R33, R243, R33 ;  /* 0x00000021f3217220 */ /* 0x000fe20000410000 */
[----:B------:R-:W-:Y:S01]  /*4880*/  FMUL.FTZ R6, R126, R6 ;  /* 0x000000067e067220 */ /* 0x000fe20000410000 */
[----:B------:R-:W-:Y:S01]  /*4890*/  FMUL.FTZ R7, R125, R7 ;  /* 0x000000077d077220 */ /* 0x000fe20000410000 */
        /* <DEDUP_REMOVED lines=32> */
[----:B------:R-:W-:Y:S01]  /*4aa0*/  FMUL.FTZ R35, R35, R228 ;  /* 0x000000e423237220 */ /* 0x000fe20000410000 */
        /* <DEDUP_REMOVED lines=25> */
.L_x_991:
[----:B-----5:R-:W-:Y:S01]  /*4c40*/  FADD.FTZ R9, -R250, R9 ;  /* 0x00000009fa097221 */ /* 0x020fe20000010100 */
[----:B------:R-:W-:Y:S01]  /*4c50*/  FFMA.FTZ R114, -R114, R114, 1 ;  /* 0x3f80000072727423 */ /* 0x000fe20000010172 */
[----:B------:R-:W-:Y:S01]  /*4c60*/  FADD.FTZ R11, -R249, R11 ;  /* 0x0000000bf90b7221 */ /* 0x000fe20000010100 */
[----:B------:R-:W-:Y:S01]  /*4c70*/  FFMA.FTZ R116, -R116, R116, 1 ;  /* 0x3f80000074747423 */ /* 0x000fe20000010174 */
[----:B------:R-:W-:Y:S01]  /*4c80*/  FADD.FTZ R8, -R250, R8 ;  /* 0x00000008fa087221 */ /* 0x000fe20000010100 */
[----:B------:R-:W-:Y:S01]  /*4c90*/  FFMA.FTZ R113, -R113, R113, 1 ;  /* 0x3f80000071717423 */ /* 0x000fe20000010171 */
[----:B------:R-:W-:Y:S01]  /*4ca0*/  FADD.FTZ R10, -R249, R10 ;  /* 0x0000000af90a7221 */ /* 0x000fe20000010100 */
[----:B------:R-:W-:Y:S01]  /*4cb0*/  FFMA.FTZ R115, -R115, R115, 1 ;  /* 0x3f80000073737423 */ /* 0x000fe20000010173 */
[----:B------:R-:W-:Y:S01]  /*4cc0*/  FMUL.FTZ R9, R216, R9 ;  /* 0x00000009d8097220 */ /* 0x000fe20000410000 */
[----:B------:R-:W-:Y:S01]  /*4cd0*/  FMUL.FTZ R114, R114, UR7 ;  /* 0x0000000772727c20 */ /* 0x000fe20008410000 */
[----:B------:R-:W-:Y:S01]  /*4ce0*/  FMUL.FTZ R11, R182, R11 ;  /* 0x0000000bb60b7220 */ /* 0x000fe20000410000 */
[----:B------:R-:W-:Y:S01]  /*4cf0*/  FMUL.FTZ R116, R116, UR7 ;  /* 0x0000000774747c20 */ /* 0x000fe20008410000 */
[----:B------:R-:W-:Y:S01]  /*4d00*/  FADD.FTZ R13, -R250, R13 ;  /* 0x0000000dfa0d7221 */ /* 0x000fe20000010100 */
[----:B------:R-:W-:Y:S01]  /*4d10*/  FMUL.FTZ R8, R217, R8 ;  /* 0x00000008d9087220 */ /* 0x000fe20000410000 */
[----:B------:R-:W-:Y:S01]  /*4d20*/  FFMA.FTZ R117, -R117, R117, 1 ;  /* 0x3f80000075757423 */ /* 0x000fe20000010175 */
[----:B------:R-:W-:Y:S01]  /*4d30*/  FFMA.FTZ R118, -R118, R118, 1 ;  /* 0x3f80000076767423 */ /* 0x000fe20000010176 */
[----:B------:R-:W-:Y:S01]  /*4d40*/  FMUL.FTZ R113, R113, UR7 ;  /* 0x0000000771717c20 */ /* 0x000fe20008410000 */
[----:B------:R-:W-:Y:S01]  /*4d50*/  FADD.FTZ R15, -R249, R15 ;  /* 0x0000000ff90f7221 */ /* 0x000fe20000010100 */
[----:B------:R-:W-:Y:S01]  /*4d60*/  FMUL.FTZ R10, R211, R10 ;  /* 0x0000000ad30a7220 */ /* 0x000fe20000410000 */
[----:B------:R-:W-:Y:S01]  /*4d70*/  FFMA.FTZ R120, -R120, R120, 1 ;  /* 0x3f80000078787423 */ /* 0x000fe20000010178 */
[----:B------:R-:W-:Y:S01]  /*4d80*/  FMUL.FTZ R115, R115, UR7 ;  /* 0x0000000773737c20 */ /* 0x000fe20008410000 */
[----:B------:R-:W-:Y:S01]  /*4d90*/  FADD.FTZ R12, -R250, R12 ;  /* 0x0000000cfa0c7221 */ /* 0x000fe20000010100 */
[----:B------:R-:W-:Y:S01]  /*4da0*/  FADD.FTZ R14, -R249, R14 ;  /* 0x0000000ef90e7221 */ /* 0x000fe20000010100 */
[----:B------:R-:W-:Y:S01]  /*4db0*/  FFMA.FTZ R119, -R119, R119, 1 ;  /* 0x3f80000077777423 */ /* 0x000fe20000010177 */
[----:B------:R-:W-:Y:S01]  /*4dc0*/  FMUL.FTZ R9, R9, R114 ;  /* 0x0000007209097220 */ /* 0x000fe20000410000 */
[----:B------:R-:W-:Y:S01]  /*4dd0*/  FMUL.FTZ R11, R11, R116 ;  /* 0x000000740b0b7220 */ /* 0x000fe20000410000 */
[----:B------:R-:W-:Y:S01]  /*4de0*/  FMUL.FTZ R13, R222, R13 ;  /* 0x0000000dde0d7220 */ /* 0x000fe20000410000 */
[----:B------:R-:W-:Y:S01]  /*4df0*/  FMUL.FTZ R117, R117, UR7 ;  /* 0x0000000775757c20 */ /* 0x000fe20008410000 */
[----:B------:R-:W-:Y:S01]  /*4e00*/  FMUL.FTZ R118, R118, UR7 ;  /* 0x0000000776767c20 */ /* 0x000fe20008410000 */
[----:B------:R-:W-:Y:S01]  /*4e10*/  FMUL.FTZ R8, R8, R113 ;  /* 0x0000007108087220 */ /* 0x000fe20000410000 */
[----:B------:R-:W-:Y:S01]  /*4e20*/  FMUL.FTZ R15, R134, R15 ;  /* 0x0000000f860f7220 */ /* 0x000fe20000410000 */
[----:B------:R-:W-:Y:S01]  /*4e30*/  FMUL.FTZ R120, R120, UR7 ;  /* 0x0000000778787c20 */ /* 0x000fe20008410000 */
[----:B------:R-:W-:Y:S01]  /*4e40*/  FMUL.FTZ R10, R10, R115 ;  /* 0x000000730a0a7220 */ /* 0x000fe20000410000 */
[----:B------:R-:W-:Y:S01]  /*4e50*/  FMUL.FTZ R12, R223, R12 ;  /* 0x0000000cdf0c7220 */ /* 0x000fe20000410000 */
[----:B------:R-:W-:Y:S01]  /*4e60*/  FMUL.FTZ R14, R135, R14 ;  /* 0x0000000e870e7220 */ /* 0x000fe20000410000 */
[----:B------:R-:W-:Y:S01]  /*4e70*/  FMUL.FTZ R119, R119, UR7 ;  /* 0x0000000777777c20 */ /* 0x000fe20008410000 */
        /* <DEDUP_REMOVED lines=11> */
[----:B------:R-:W-:Y:S01]  /*4f30*/  FFMA.FTZ R137, -R137, R137, 1 ;  /* 0x3f80000089897423 */ /* 0x000fe20000010189 */
[C---:B------:R-:W-:Y:S01]  /*4f40*/  FADD.FTZ R27, -R249.reuse, R27 ;  /* 0x0000001bf91b7221 */ /* 0x040fe20000010100 */
[----:B------:R-:W-:Y:S01]  /*4f50*/  FFMA.FTZ R138, -R138, R138, 1 ;  /* 0x3f8000008a8a7423 */ /* 0x000fe2000001018a */
[----:B------:R-:W-:Y:S01]  /*4f60*/  STS [R209+-0x3c00], R18 ;  /* 0xffc40012d1007388 */ /* 0x000fe20000000800 */
[----:B------:R-:W-:Y:S01]  /*4f70*/  FADD.FTZ R24, -R250, R24 ;  /* 0x00000018fa187221 */ /* 0x000fe20000010100 */
[----:B------:R-:W-:Y:S01]  /*4f80*/  FFMA.FTZ R136, -R136, R136, 1 ;  /* 0x3f80000088887423 */ /* 0x000fe20000010188 */
[----:B------:R-:W-:Y:S01]  /*4f90*/  FADD.FTZ R26, -R249, R26 ;  /* 0x0000001af91a7221 */ /* 0x000fe20000010100 */
[----:B------:R-:W-:Y:S01]  /*4fa0*/  FFMA.FTZ R139, -R139, R139, 1 ;  /* 0x3f8000008b8b7423 */ /* 0x000fe2000001018b */
[----:B------:R-:W-:Y:S01]  /*4fb0*/  F2FP.BF16.F32.PACK_AB R12, R13, R12 ;  /* 0x0000000c0d0c723e */ /* 0x000fe200000010ff */
[----:B------:R-:W-:Y:S01]  /*4fc0*/  STS [R185+-0x3000], R8 ;  /* 0xffd00008b9007388 */ /* 0x000fe20000000800 */
[----:B------:R-:W-:Y:S01]  /*4fd0*/  F2FP.BF16.F32.PACK_AB R14, R15, R14 ;  /* 0x0000000e0f0e723e */ /* 0x000fe200000010ff */
[----:B------:R-:W-:Y:S01]  /*4fe0*/  FMUL.FTZ R25, R235, R25 ;  /* 0x00000019eb197220 */ /* 0x000fe20000410000 */
[----:B------:R-:W-:Y:S01]  /*4ff0*/  FMUL.FTZ R137, R137, UR7 ;  /* 0x0000000789897c20 */ /* 0x000fe20008410000 */
[----:B------:R-:W-:Y:S01]  /*5000*/  STS [R185+-0x2c00], R10 ;  /* 0xffd4000ab9007388 */ /* 0x000fe20000000800 */
[----:B------:R-:W-:Y:S01]  /*5010*/  FMUL.FTZ R27, R231, R27 ;  /* 0x0000001be71b7220 */ /* 0x000fe20000410000 */
[----:B------:R-:W-:Y:S01]  /*5020*/  FMUL.FTZ R138, R138, UR7 ;  /* 0x000000078a8a7c20 */ /* 0x000fe20008410000 */
[----:B------:R-:W-:Y:S01]  /*5030*/  FADD.FTZ R29, -R250, R29 ;  /* 0x0000001dfa1d7221 */ /* 0x000fe20000010100 */
[----:B------:R-:W-:Y:S01]  /*5040*/  FMUL.FTZ R24, R236, R24 ;  /* 0x00000018ec187220 */ /* 0x000fe20000410000 */
[----:B------:R-:W-:Y:S01]  /*5050*/  FFMA.FTZ R219, -R219, R219, 1 ;  /* 0x3f800000dbdb7423 */ /* 0x000fe200000101db */
[----:B------:R-:W-:Y:S01]  /*5060*/  FMUL.FTZ R136, R136, UR7 ;  /* 0x0000000788887c20 */ /* 0x000fe20008410000 */
[----:B------:R-:W-:Y:S01]  /*5070*/  FADD.FTZ R31, -R249, R31 ;  /* 0x0000001ff91f7221 */ /* 0x000fe20000010100 */
[----:B------:R-:W-:Y:S01]  /*5080*/  FMUL.FTZ R26, R232, R26 ;  /* 0x0000001ae81a7220 */ /* 0x000fe20000410000 */
[----:B------:R-:W-:Y:S01]  /*5090*/  FFMA.FTZ R133, -R133, R133, 1 ;  /* 0x3f80000085857423 */ /* 0x000fe20000010185 */
[----:B------:R-:W-:Y:S01]  /*50a0*/  FMUL.FTZ R139, R139, UR7 ;  /* 0x000000078b8b7c20 */ /* 0x000fe20008410000 */
[----:B------:R-:W-:Y:S01]  /*50b0*/  FADD.FTZ R28, -R250, R28 ;  /* 0x0000001cfa1c7221 */ /* 0x000fe20000010100 */
[----:B------:R-:W-:Y:S01]  /*50c0*/  FFMA.FTZ R218, -R218, R218, 1 ;  /* 0x3f800000dada7423 */ /* 0x000fe200000101da */
[----:B------:R-:W-:Y:S01]  /*50d0*/  FADD.FTZ R30, -R249, R30 ;  /* 0x0000001ef91e7221 */ /* 0x000fe20000010100 */
[----:B------:R-:W-:Y:S01]  /*50e0*/  FFMA.FTZ R132, -R132, R132, 1 ;  /* 0x3f80000084847423 */ /* 0x000fe20000010184 */
[----:B------:R-:W-:Y:S01]  /*50f0*/  F2FP.BF16.F32.PACK_AB R22, R23, R22 ;  /* 0x000000161716723e */ /* 0x000fe200000010ff */
[----:B------:R-:W-:Y:S01]  /*5100*/  STS [R209+-0x3000], R12 ;  /* 0xffd0000cd1007388 */ /* 0x000fe20000000800 */
[----:B------:R-:W-:Y:S01]  /*5110*/  FMUL.FTZ R25, R25, R137 ;  /* 0x0000008919197220 */ /* 0x000fe20000410000 */
[----:B------:R-:W-:Y:S01]  /*5120*/  FMUL.FTZ R27, R27, R138 ;  /* 0x0000008a1b1b7220 */ /* 0x000fe20000410000 */
[----:B------:R-:W-:Y:S01]  /*5130*/  FMUL.FTZ R29, R233, R29 ;  /* 0x0000001de91d7220 */ /* 0x000fe20000410000 */
[----:B------:R-:W-:Y:S01]  /*5140*/  STS [R209+-0x2c00], R14 ;  /* 0xffd4000ed1007388 */ /* 0x000fe20000000800 */
[----:B------:R-:W-:Y:S01]  /*5150*/  FMUL.FTZ R219, R219, UR7 ;  /* 0x00000007dbdb7c20 */ /* 0x000fe20008410000 */
[----:B------:R-:W-:Y:S01]  /*5160*/  FMUL.FTZ R24, R24, R136 ;  /* 0x0000008818187220 */ /* 0x000fe20000410000 */
[----:B------:R-:W-:Y:S01]  /*5170*/  FMUL.FTZ R31, R229, R31 ;  /* 0x0000001fe51f7220 */ /* 0x000fe20000410000 */
[----:B------:R-:W-:Y:S01]  /*5180*/  FMUL.FTZ R133, R133, UR7 ;  /* 0x0000000785857c20 */ /* 0x000fe20008410000 */
[----:B------:R-:W-:Y:S01]  /*5190*/  FMUL.FTZ R26, R26, R139 ;  /* 0x0000008b1a1a7220 */ /* 0x000fe20000410000 */
[----:B------:R-:W-:Y:S01]  /*51a0*/  FMUL.FTZ R28, R234, R28 ;  /* 0x0000001cea1c7220 */ /* 0x000fe20000410000 */
[----:B------:R-:W-:Y:S01]  /*51b0*/  FMUL.FTZ R218, R218, UR7 ;  /* 0x00000007dada7c20 */ /* 0x000fe20008410000 */
        /* <DEDUP_REMOVED lines=11> */
[----:B------:R-:W-:Y:S01]  /*5270*/  F2FP.BF16.F32.PACK_AB R26, R27, R26 ;  /* 0x0000001a1b1a723e */ /* 0x000fe200000010ff */
[----:B------:R-:W-:Y:S01]  /*5280*/  STS [R225+-0x4000], R32 ;  /* 0xffc00020e1007388 */ /* 0x000fe20000000800 */
[----:B------:R-:W-:Y:S02]  /*5290*/  F2FP.BF16.F32.PACK_AB R28, R29, R28 ;  /* 0x0000001c1d1c723e */ /* 0x000fe400000010ff */
[----:B------:R-:W-:Y:S01]  /*52a0*/  F2FP.BF16.F32.PACK_AB R30, R31, R30 ;  /* 0x0000001e1f1e723e */ /* 0x000fe200000010ff */
[----:B------:R-:W-:Y:S01]  /*52b0*/  STS [R225+-0x3c00], R34 ;  /* 0xffc40022e1007388 */ /* 0x000fe20000000800 */
[----:B------:R-:W-:Y:S03]  /*52c0*/  SHF.L.U32 R116, R181, 0x1, RZ ;  /* 0x00000001b5747819 */ /* 0x000fe600000006ff */
[----:B------:R-:W-:Y:S01]  /*52d0*/  STS [R187+-0x3000], R24 ;  /* 0xffd00018bb007388 */ /* 0x000fe20000000800 */
[----:B------:R-:W-:Y:S03]  /*52e0*/  IADD3 R117, PT, PT, R179, R116, RZ ;  /* 0x00000074b3757210 */ /* 0x000fe60007ffe0ff */
        /* <DEDUP_REMOVED lines=72> */
.L_x_992:
[----:B------:R-:W-:Y:S01]  /*5770*/  LDSM.16.M88.4 R16, [R178] ;  /* 0x00000000b210783b */ /* 0x000fe20000000200 */
[C---:B------:R-:W-:Y:S01]  /*5780*/  IMAD.IADD R120, R178.reuse, 0x1, R128 ;  /* 0x00000001b2787824 */ /* 0x040fe200078e0280 */
[C---:B------:R-:W-:Y:S01]  /*5790*/  ISETP.NE.AND P6, PT, R205.reuse, RZ, PT ;  /* 0x000000ffcd00720c */ /* 0x040fe20003fc5270 */
[----:B------:R-:W-:Y:S01]  /*57a0*/  IMAD.IADD R119, R178, 0x1, R116 ;  /* 0x00000001b2777824 */ /* 0x000fe200078e0274 */
[----:B------:R-:W1:Y:S01]  /*57b0*/  LDSM.16.MT88.4 R8, [R179+0x6000] ;  /* 0x00600000b308783b */ /* 0x000e620000004200 */
[----:B------:R-:W-:Y:S02]  /*57c0*/  ISETP.GT.AND P5, PT, R205, RZ, PT ;  /* 0x000000ffcd00720c */ /* 0x000fe40003fa4270 */
[----:B------:R-:W-:Y:S01]  /*57d0*/  IMAD.IADD R118, R128, 0x1, R119 ;  /* 0x0000000180767824 */ /* 0x000fe200078e0277 */
[----:B------:R-:W2:Y:S04]  /*57e0*/  LDSM.16.MT88.4 R20, [R117+0x6000] ;  /* 0x006000007514783b */ /* 0x000ea80000004200 */
[----:B------:R-:W-:Y:S03]  /*57f0*/  LDSM.16.MT88.4 R28, [R179+0x6800] ;  /* 0x00680000b31c783b */ /* 0x000fe60000004200 */
[----:B------:R-:W-:Y:S01]  /*5800*/  @P6 IADD3 R193, P3, PT, R193, -0x100, RZ ;  /* 0xffffff00c1c16810 */ /* 0x000fe20007f7e0ff */
[----:B------:R-:W3:Y:S03]  /*5810*/  LDSM.16.M88.4 R24, [R120] ;  /* 0x000000007818783b */ /* 0x000ee60000000200 */
[----:B------:R-:W-:Y:S01]  /*5820*/  @P6 IADD3.X R192, PT, PT, R192, -0x1, RZ, P3, !PT ;  /* 0xffffffffc0c06810 */ /* 0x000fe20001ffe4ff */
[----:B------:R-:W4:Y:S04]  /*5830*/  LDSM.16.MT88.4 R32, [R117+0x6800] ;  /* 0x006800007520783b */ /* 0x000f280000004200 */
[----:B------:R-:W-:Y:S04]  /*5840*/  LDSM.16.MT88.4 R104, [R179+0x7000] ;  /* 0x00700000b368783b */ /* 0x000fe80000004200 */
[----:B------:R-:W4:Y:S04]  /*5850*/  LDSM.16.M88.4 R100, [R119] ;  /* 0x000000007764783b */ /* 0x000f280000000200 */
        /* <DEDUP_REMOVED lines=46> */
[----:B------:R-:W-:Y:S02]  /*5b40*/  LDSM.16.MT88.4 R28, [R179+0x9800] ;  /* 0x00980000b31c783b */ /* 0x000fe40000004200 */
[C---:B------:R-:W-:Y:S02]  /*5b50*/  LEA.HI.X.SX32 R113, R121.reuse, R111, 0x5, P0 ;  /* 0x0000006f79717211 */ /* 0x040fe400000f2eff */
[----:B------:R3:W4:Y:S01]  /*5b60*/  LDSM.16.M88.4 R20, [R118+0x2000] ;  /* 0x002000007614783b */ /* 0x0007220000000200 */
[C---:B------:R-:W-:Y:S02]  /*5b70*/  LEA R114, P0, R121.reuse, R112, 0x5 ;  /* 0x0000007079727211 */ /* 0x040fe400078028ff */
[C---:B--2---:R-:W-:Y:S05]  /*5b80*/  HMMA.16816.F32.BF16 R4, R24.reuse, R32, R4 ;  /* 0x000000201804723c */ /* 0x044fea0000041804 */
[C---:B------:R-:W-:Y:S03]  /*5b90*/  LEA.HI.X.SX32 R115, R121.reuse, R113, 0x5, P0 ;  /* 0x0000007179737211 */ /* 0x040fe600000f2eff */
[C---:B------:R-:W-:Y:S01]  /*5ba0*/  HMMA.16816.F32.BF16 R8, R24.reuse, R34, R8 ;  /* 0x000000221808723c */ /* 0x040fe20000041808 */
[----:B------:R-:W2:Y:S07]  /*5bb0*/  LDSM.16.MT88.4 R32, [R117+0x9800] ;  /* 0x009800007520783b */ /* 0x000eae0000004200 */
[C---:B-1----:R-:W-:Y:S03]  /*5bc0*/  HMMA.16816.F32.BF16 R12, R24.reuse, R100, R12 ;  /* 0x00000064180c723c */ /* 0x042fe6000004180c */
[C---:B---3--:R-:W-:Y:S04]  /*5bd0*/  LEA R118, P0, R121.reuse, R114, 0x5 ;  /* 0x0000007279767211 */ /* 0x048fe800078028ff */
[C---:B------:R-:W-:Y:S01]  /*5be0*/  LEA.HI.X.SX32 R119, R121.reuse, R115, 0x5, P0 ;  /* 0x0000007379777211 */ /* 0x040fe200000f2eff */
[----:B------:R-:W-:Y:S03]  /*5bf0*/  HMMA.16816.F32.BF16 R16, R24, R102, R16 ;  /* 0x000000661810723c */ /* 0x000fe60000041810 */
[C---:B------:R-:W-:Y:S03]  /*5c00*/  IMAD.WIDE R122, R121.reuse, -0xc0, R118 ;  /* 0xffffff40797a7825 */ /* 0x040fe600078e0276 */
[----:B------:R-:W-:Y:S02]  /*5c10*/  LEA R100, P0, R121, R122, 0x5 ;  /* 0x0000007a79647211 */ /* 0x000fe400078028ff */
[C---:B----4-:R-:W-:Y:S05]  /*5c20*/  HMMA.16816.F32.BF16 R4, R20.reuse, R28, R4 ;  /* 0x0000001c1404723c */ /* 0x050fea0000041804 */
[----:B------:R-:W-:Y:S01]  /*5c30*/  @P6 IMAD.WIDE.U32 R28, R183, 0x4, R214 ;  /* 0x00000004b71c6825 */ /* 0x000fe200078e00d6 */
[C---:B------:R-:W-:Y:S02]  /*5c40*/  LEA.HI.X.SX32 R101, R121.reuse, R123, 0x5, P0 ;  /* 0x0000007b79657211 */ /* 0x040fe400000f2eff */
[C---:B------:R-:W-:Y:S02]  /*5c50*/  HMMA.16816.F32.BF16 R8, R20.reuse, R30, R8 ;  /* 0x0000001e1408723c */ /* 0x040fe40000041808 */
[----:B------:R-:W5:Y:S01]  /*5c60*/  @P6 LDG.E R203, desc[UR24][R28.64+-0x100] ;  /* 0xffff00181ccb6981 */ /* 0x000f62000c1e1900 */
[C---:B------:R-:W-:Y:S03]  /*5c70*/  LEA R24, P0, R121.reuse, R100, 0x5 ;  /* 0x0000006479187211 */ /* 0x040fe600078028ff */
[----:B------:R-:W5:Y:S01]  /*5c80*/  @P6 LDG.E R202, desc[UR24][R28.64+-0xe0] ;  /* 0xffff20181cca6981 */ /* 0x000f62000c1e1900 */
[C---:B------:R-:W-:Y:S01]  /*5c90*/  LEA.HI.X.SX32 R25, R121.reuse, R101, 0x5, P0 ;  /* 0x0000006579197211 */ /* 0x040fe200000f2eff */
[C---:B--2---:R-:W-:Y:S02]  /*5ca0*/  HMMA.16816.F32.BF16 R12, R20.reuse, R32, R12 ;  /* 0x00000020140c723c */ /* 0x044fe4000004180c */
        /* <DEDUP_REMOVED lines=8> */
[C---:B------:R-:W-:Y:S02]  /*5d30*/  LEA.HI.X.SX32 R31, R121.reuse, R27, 0x5, P0 ;  /* 0x0000001b791f7211 */ /* 0x040fe400000f2eff */
[C---:B------:R-:W-:Y:S01]  /*5d40*/  LEA R32, P0, R121.reuse, R30, 0x5 ;  /* 0x0000001e79207211 */ /* 0x040fe200078028ff */
[----:B------:R-:W-:Y:S03]  /*5d50*/  REDG.E.ADD.F32.FTZ.RN.STRONG.GPU desc[UR24][R106.64], R6 ;  /* 0x000000066a0079a6 */ /* 0x000fe6000c12f318 */
[C---:B------:R-:W-:Y:S01]  /*5d60*/  LEA.HI.X.SX32 R33, R121.reuse, R31, 0x5, P0 ;  /* 0x0000001f79217211 */ /* 0x040fe200000f2eff */
        /* <DEDUP_REMOVED lines=25> */
[----:B------:R-:W-:Y:S01]  /*5f00*/  LDSM.16.MT88.4 R104, [R176+-0x1000] ;  /* 0xfff00000b068783b */ /* 0x000fe20000004200 */
        /* <DEDUP_REMOVED lines=8> */
[----:B------:R-:W3:Y:S04]  /*5f90*/  LDSM.16.MT88.4 R20, [R108+0x1000] ;  /* 0x001000006c14783b */ /* 0x000ee80000004200 */
[----:B------:R-:W-:Y:S03]  /*5fa0*/  LDSM.16.MT88.4 R108, [R108+0x1800] ;  /* 0x001800006c6c783b */ /* 0x000fe60000004200 */
[----:B------:R-:W-:Y:S01]  /*5fb0*/  HMMA.16816.F32.BF16 R96, R4, R26, R96 ;  /* 0x0000001a0460723c */ /* 0x000fe20000041860 */
[----:B------:R-:W-:Y:S04]  /*5fc0*/  LDSM.16.MT88.4 R4, [R176+-0x2800] ;  /* 0xffd80000b004783b */ /* 0x000fe80000004200 */
[----:B------:R-:W-:Y:S03]  /*5fd0*/  LDSM.16.MT88.4 R24, [R176+-0x800] ;  /* 0xfff80000b018783b */ /* 0x000fe60000004200 */
        /* <DEDUP_REMOVED lines=28> */
[----:B------:R-:W-:Y:S01]  /*61a0*/  VIADD R6, R172, 0xffffe000 ;  /* 0xffffe000ac067836 */ /* 0x000fe20000000000 */
        /* <DEDUP_REMOVED lines=9> */
[----:B------:R-:W-:Y:S01]  /*6240*/  F2FP.BF16.F32.PACK_AB R36, R37, R36 ;  /* 0x000000242524723e */ /* 0x000fe200000010ff */
[----:B------:R-:W3:Y:S01]  /*6250*/  S2R R2, SR_TID.X ;  /* 0x0000000000027919 */ /* 0x000ee20000002100 */
[----:B------:R-:W-:Y:S02]  /*6260*/  F2FP.BF16.F32.PACK_AB R38, R39, R38 ;  /* 0x000000262726723e */ /* 0x000fe400000010ff */
[----:B------:R-:W-:Y:S02]  /*6270*/  F2FP.BF16.F32.PACK_AB R48, R49, R48 ;  /* 0x000000303130723e */ /* 0x000fe400000010ff */
[----:B------:R-:W-:Y:S02]  /*6280*/  F2FP.BF16.F32.PACK_AB R50, R51, R50 ;  /* 0x000000323332723e */ /* 0x000fe400000010ff */
[----:B------:R-:W-:-:S02]  /*6290*/  F2FP.BF16.F32.PACK_AB R40, R41, R40 ;  /* 0x000000282928723e */ /* 0x000fc400000010ff */
        /* <DEDUP_REMOVED lines=16> */
[C---:B-1----:R-:W-:Y:S01]  /*63a0*/  IMAD.SHL.U32 R3, R0.reuse, 0x10, RZ ;  /* 0x0000001000037824 */ /* 0x042fe200078e00ff */
[----:B------:R-:W-:Y:S01]  /*63b0*/  SHF.R.U32.HI R6, RZ, 0x4, R0 ;  /* 0x00000004ff067819 */ /* 0x000fe20000011600 */
[----:B------:R-:W-:-:S02]  /*63c0*/  IMAD.SHL.U32 R4, R0, 0x20, RZ ;  /* 0x0000002000047824 */ /* 0x000fc400078e00ff */
[----:B------:R-:W-:Y:S01]  /*63d0*/  FMUL.FTZ R77, R77, UR4 ;  /* 0x000000044d4d7c20 */ /* 0x000fe20008410000 */
[----:B------:R-:W-:Y:S01]  /*63e0*/  IMAD.SHL.U32 R5, R0, 0x2, RZ ;  /* 0x0000000200057824 */ /* 0x000fe200078e00ff */
[----:B------:R-:W-:Y:S01]  /*63f0*/  LOP3.LUT R3, R3, 0x1c0, RZ, 0xc0, !PT ;  /* 0x000001c003037812 */ /* 0x000fe200078ec0ff */
[----:B------:R-:W-:Y:S01]  /*6400*/  FMUL.FTZ R78, R78, UR4 ;  /* 0x000000044e4e7c20 */ /* 0x000fe20008410000 */
[----:B------:R-:W-:Y:S01]  /*6410*/  LOP3.LUT R4, R4, 0xc00, RZ, 0xc0, !PT ;  /* 0x00000c0004047812 */ /* 0x000fe200078ec0ff */
[----:B------:R-:W-:Y:S01]  /*6420*/  FMUL.FTZ R79, R79, UR4 ;  /* 0x000000044f4f7c20 */ /* 0x000fe20008410000 */
[--C-:B------:R-:W-:Y:S01]  /*6430*/  LOP3.LUT R3, R3, 0x38, R5.reuse, 0xf8, !PT ;  /* 0x0000003803037812 */ /* 0x100fe200078ef805 */
[----:B------:R-:W-:Y:S01]  /*6440*/  FMUL.FTZ R84, R84, UR4 ;  /* 0x0000000454547c20 */ /* 0x000fe20008410000 */
[----:B------:R-:W-:Y:S01]  /*6450*/  LOP3.LUT R4, R4, 0x6, R5, 0xf8, !PT ;  /* 0x0000000604047812 */ /* 0x000fe200078ef805 */
[----:B------:R-:W-:Y:S01]  /*6460*/  IMAD.MOV.U32 R5, RZ, RZ, 0x20 ;  /* 0x00000020ff057424 */ /* 0x000fe200078e00ff */
[----:B------:R-:W-:Y:S01]  /*6470*/  LOP3.LUT R6, R6, 0x8, RZ, 0xc0, !PT ;  /* 0x0000000806067812 */ /* 0x000fe200078ec0ff */
[----:B------:R-:W-:Y:S01]  /*6480*/  FMUL.FTZ R85, R85, UR4 ;  /* 0x0000000455557c20 */ /* 0x000fe20008410000 */
[----:B---3--:R-:W-:Y:S01]  /*6490*/  R2P PR, R2, 0x18 ;  /* 0x0000001802007804 */ /* 0x008fe20000000000 */
[----:B------:R-:W-:Y:S01]  /*64a0*/  FMUL.FTZ R86, R86, UR4 ;  /* 0x0000000456567c20 */ /* 0x000fe20008410000 */
[----:B------:R-:W-:Y:S01]  /*64b0*/  LOP3.LUT R3, R4, R3, R6, 0xf6, !PT ;  /* 0x0000000304037212 */ /* 0x000fe200078ef606 */
[----:B------:R-:W-:Y:S01]  /*64c0*/  FMUL.FTZ R87, R87, UR4 ;  /* 0x0000000457577c20 */ /* 0x000fe20008410000 */
[----:B------:R-:W-:Y:S01]  /*64d0*/  FMUL.FTZ R96, R96, UR4 ;  /* 0x0000000460607c20 */ /* 0x000fe20008410000 */
[----:B------:R-:W-:Y:S01]  /*64e0*/  SEL R5, R5, 0xffffffe0, !P3 ;  /* 0xffffffe005057807 */ /* 0x000fe20005800000 */
[----:B------:R-:W-:Y:S01]  /*64f0*/  FMUL.FTZ R97, R97, UR4 ;  /* 0x0000000461617c20 */ /* 0x000fe20008410000 */
[----:B------:R-:W-:Y:S01]  /*6500*/  LEA R3, R3, UR20, 0x1 ;  /* 0x0000001403037c11 */ /* 0x000fe2000f8e08ff */
[----:B------:R-:W-:Y:S01]  /*6510*/  FMUL.FTZ R98, R98, UR4 ;  /* 0x0000000462627c20 */ /* 0x000fe20008410000 */
[----:B------:R-:W-:Y:S01]  /*6520*/  FMUL.FTZ R99, R99, UR4 ;  /* 0x0000000463637c20 */ /* 0x000fe20008410000 */
[----:B------:R-:W-:Y:S01]  /*6530*/  F2FP.BF16.F32.PACK_AB R68, R69, R68 ;  /* 0x000000444544723e */ /* 0x000fe200000010ff */
[----:B------:R-:W-:Y:S01]  /*6540*/  BAR.SYNC.DEFER_BLOCKING 0x0 ;  /* 0x0000000000007b1d */ /* 0x000fe20000010000 */
[----:B------:R-:W-:Y:S01]  /*6550*/  VIADD R4, R3, 0x6000 ;  /* 0x0000600003047836 */ /* 0x000fe20000000000 */
        /* <DEDUP_REMOVED lines=43> */
[----:B------:R-:W-:Y:S01]  /*6810*/  ISETP.NE.AND P0, PT, R208, -0x1, PT ;  /* 0xffffffffd000780c */ /* 0x000fe20003f05270 */
        /* <DEDUP_REMOVED lines=26> */
[----:B-1----:R-:W1:Y:S01]  /*69c0*/  LDC.64 R4, c[0x0][0x5a8] ;  /* 0x00016a00ff047b82 */ /* 0x002e620000000a00 */
[----:B------:R-:W-:-:S05]  /*69d0*/  SHF.R.S32.HI R3, RZ, 0x1f, R207 ;  /* 0x0000001fff037819 */ /* 0x000fca00000114cf */
[----:B--2---:R-:W-:Y:S02]  /*69e0*/  IMAD R3, R3, UR12, RZ ;  /* 0x0000000c03037c24 */ /* 0x004fe4000f8e02ff */
[----:B------:R-:W-:-:S04]  /*69f0*/  IMAD.WIDE.U32 R6, R207, UR12, RZ ;  /* 0x0000000ccf067c25 */ /* 0x000fc8000f8e00ff */
[----:B------:R-:W-:-:S05]  /*6a00*/  IMAD R3, R207, UR13, R3 ;  /* 0x0000000dcf037c24 */ /* 0x000fca000f8e0203 */
[----:B------:R-:W-:-:S03]  /*6a10*/  IADD3 R7, PT, PT, R7, R3, RZ ;  /* 0x0000000307077210 */ /* 0x000fc60007ffe0ff */
[----:B-1----:R-:W-:-:S04]  /*6a20*/  IMAD.WIDE.U32 R10, R4, UR22, R6 ;  /* 0x00000016040a7c25 */ /* 0x002fc8000f8e0006 */
[----:B------:R-:W-:Y:S01]  /*6a30*/  IMAD R3, R5, UR22, R11 ;  /* 0x0000001605037c24 */ /* 0x000fe2000f8e020b */
[----:B------:R-:W-:Y:S05]  /*6a40*/  BRA `(.L_x_995) ;  /* 0x0000000000147947 */ /* 0x000fea0003800000 */
.L_x_994:
[----:B------:R-:W1:Y:S01]  /*6a50*/  LDCU.64 UR12, c[0x0][0x5c0] ;  /* 0x0000b800ff0c77ac */ /* 0x000e620008000a00 */
[----:B------:R-:W-:-:S05]  /*6a60*/  IADD3 R10, PT, PT, R207, R208, RZ ;  /* 0x000000d0cf0a7210 */ /* 0x000fca0007ffe0ff */
[C---:B-1----:R-:W-:Y:S02]  /*6a70*/  IMAD R3, R10.reuse, UR13, RZ ;  /* 0x0000000d0a037c24 */ /* 0x042fe4000f8e02ff */
[----:B------:R-:W-:-:S05]  /*6a80*/  IMAD.WIDE.U32 R10, R10, UR12, RZ ;  /* 0x0000000c0a0a7c25 */ /* 0x000fca000f8e00ff */
[----:B------:R-:W-:Y:S02]  /*6a90*/  IADD3 R3, PT, PT, R11, R3, RZ ;  /* 0x000000030b037210 */ /* 0x000fe40007ffe0ff */
.L_x_995:
[----:B------:R-:W-:Y:S05]  /*6aa0*/  @P0 BRA `(.L_x_996) ;  /* 0x0000000000300947 */ /* 0x000fea0003800000 */
[----:B------:R-:W1:Y:S01]  /*6ab0*/  LDCU.64 UR6, c[0x0][0x5c8] ;  /* 0x0000b900ff0677ac */ /* 0x000e620008000a00 */
[----:B------:R-:W2:Y:S01]  /*6ac0*/  LDC.64 R4, c[0x0][0x5b0] ;  /* 0x00016c00ff047b82 */ /* 0x000ea20000000a00 */
[----:B------:R-:W-:-:S05]  /*6ad0*/  SHF.R.S32.HI R6, RZ, 0x1f, R207 ;  /* 0x0000001fff067819 */ /* 0x000fca00000114cf */
        /* <DEDUP_REMOVED lines=9> */
.L_x_996:
[----:B------:R-:W1:Y:S01]  /*6b70*/  LDCU.64 UR6, c[0x0][0x5c8] ;  /* 0x0000b900ff0677ac */ /* 0x000e620008000a00 */
[----:B------:R-:W-:-:S05]  /*6b80*/  IADD3 R4, PT, PT, R207, R208, RZ ;  /* 0x000000d0cf047210 */ /* 0x000fca0007ffe0ff */
[C---:B-1----:R-:W-:Y:S02]  /*6b90*/  IMAD R8, R4.reuse, UR7, RZ ;  /* 0x0000000704087c24 */ /* 0x042fe4000f8e02ff */
[----:B------:R-:W-:-:S05]  /*6ba0*/  IMAD.WIDE.U32 R4, R4, UR6, RZ ;  /* 0x0000000604047c25 */ /* 0x000fca000f8e00ff */
[----:B------:R-:W-:-:S07]  /*6bb0*/  IADD3 R8, PT, PT, R5, R8, RZ ;  /* 0x0000000805087210 */ /* 0x000fce0007ffe0ff */
.L_x_997:
[----:B------:R-:W-:Y:S01]  /*6bc0*/  BAR.SYNC.DEFER_BLOCKING 0x0 ;  /* 0x0000000000007b1d */ /* 0x000fe20000010000 */
[----:B------:R-:W-:Y:S01]  /*6bd0*/  IMAD.SHL.U32 R40, R2, 0x8, RZ ;  /* 0x0000000802287824 */ /* 0x000fe200078e00ff */
[----:B------:R-:W-:Y:S01]  /*6be0*/  SHF.R.U32.HI R0, RZ, 0x3, R0 ;  /* 0x00000003ff007819 */ /* 0x000fe20000011600 */
[----:B------:R-:W-:Y:S01]  /*6bf0*/  IMAD.SHL.U32 R36, R184, 0x80, RZ ;  /* 0x00000080b8247824 */ /* 0x000fe200078e00ff */
[----:B------:R-:W-:Y:S01]  /*6c00*/  LEA.HI R11, R2, 0x20, RZ, 0x1d ;  /* 0x00000020020b7811 */ /* 0x000fe200078fe8ff */
[----:B------:R-:W-:Y:S01]  /*6c10*/  IMAD.SHL.U32 R5, R184, 0x80, RZ ;  /* 0x00000080b8057824 */ /* 0x000fe200078e00ff */
[----:B------:R-:W-:Y:S02]  /*6c20*/  LOP3.LUT R40, R40, 0x38, RZ, 0xc0, !PT ;  /* 0x0000003828287812 */ /* 0x000fe400078ec0ff */
[----:B------:R-:W1:Y:S01]  /*6c30*/  LDC.64 R6, c[0x0][0x5e0] ;  /* 0x00017800ff067b82 */ /* 0x000e620000000a00 */
[----:B------:R-:W-:Y:S01]  /*6c40*/  SHF.R.S32.HI R37, RZ, 0x1f, R36 ;  /* 0x0000001fff257819 */ /* 0x000fe20000011424 */
[----:B------:R-:W-:Y:S01]  /*6c50*/  IMAD.IADD R206, R206, 0x1, -R5 ;  /* 0x00000001cece7824 */ /* 0x000fe200078e0a05 */
[----:B------:R-:W-:Y:S01]  /*6c60*/  BSSY.RECONVERGENT B0, `(.L_x_998) ;  /* 0x000002f000007945 */ /* 0x000fe20003800200 */
[----:B------:R-:W-:-:S02]  /*6c70*/  IMAD.MOV.U32 R41, RZ, RZ, RZ ;  /* 0x000000ffff297224 */ /* 0x000fc400078e00ff */
[----:B------:R-:W-:Y:S01]  /*6c80*/  IMAD R9, R37, UR6, RZ ;  /* 0x0000000625097c24 */ /* 0x000fe2000f8e02ff */
[-C--:B------:R-:W-:Y:S01]  /*6c90*/  ISETP.GE.AND P2, PT, R0, R206.reuse, PT ;  /* 0x000000ce0000720c */ /* 0x080fe20003f46270 */
[----:B------:R-:W-:Y:S01]  /*6ca0*/  IMAD.WIDE.U32 R38, R36, UR6, R40 ;  /* 0x0000000624267c25 */ /* 0x000fe2000f8e0028 */
[----:B------:R-:W-:-:S03]  /*6cb0*/  ISETP.GE.AND P6, PT, R11, R206, PT ;  /* 0x000000ce0b00720c */ /* 0x000fc60003fc6270 */
[----:B------:R-:W-:Y:S01]  /*6cc0*/  IMAD R9, R36, UR7, R9 ;  /* 0x0000000724097c24 */ /* 0x000fe2000f8e0209 */
[----:B------:R-:W-:Y:S01]  /*6cd0*/  IADD3 R38, P0, PT, R4, R38, RZ ;  /* 0x0000002604267210 */ /* 0x000fe20007f1e0ff */
[----:B------:R-:W-:Y:S01]  /*6ce0*/  IMAD.WIDE.U32 R44, R36, UR12, RZ ;  /* 0x0000000c242c7c25 */ /* 0x000fe2000f8e00ff */
[----:B------:R2:W3:Y:S02]  /*6cf0*/  LDS.128 R32, [R186+0x7000] ;  /* 0x00700000ba207984 */ /* 0x0004e40000000c00 */
[----:B------:R-:W-:Y:S01]  /*6d00*/  IADD3.X R39, PT, PT, R8, R39, R9, P0, !PT ;  /* 0x0000002708277210 */ /* 0x000fe200007fe409 */
[----:B------:R-:W-:Y:S01]  /*6d10*/  IMAD R37, R37, UR12, RZ ;  /* 0x0000000c25257c24 */ /* 0x000fe2000f8e02ff */
[----:B------:R-:W4:Y:S01]  /*6d20*/  LDC.64 R8, c[0x0][0x5d8] ;  /* 0x00017600ff087b82 */ /* 0x000f220000000a00 */
[----:B------:R2:W2:Y:S02]  /*6d30*/  LDS.128 R28, [R186+0x9000] ;  /* 0x00900000ba1c7984 */ /* 0x0004a40000000c00 */
[----:B------:R-:W-:-:S02]  /*6d40*/  IMAD R37, R36, UR13, R37 ;  /* 0x0000000d24257c24 */ /* 0x000fc4000f8e0225 */
[----:B------:R1:W2:Y:S02]  /*6d50*/  LDS.128 R24, [R186+0xa000] ;  /* 0x00a00000ba187984 */ /* 0x0002a40000000c00 */
[----:B-1----:R-:W-:Y:S01]  /*6d60*/  IMAD.WIDE.U32 R38, R6, UR21, R38 ;  /* 0x0000001506267c25 */ /* 0x002fe2000f8e0026 */
[----:B------:R-:W-:Y:S01]  /*6d70*/  LOP3.LUT R6, R44, R40, RZ, 0xfc, !PT ;  /* 0x000000282c067212 */ /* 0x000fe200078efcff */
[----:B------:R-:W1:Y:S01]  /*6d80*/  @!P2 LDC.64 R4, c[0x0][0x568] ;  /* 0x00015a00ff04ab82 */ /* 0x000e620000000a00 */
[----:B------:R1:W1:Y:S01]  /*6d90*/  LDS.128 R20, [R186+0xb000] ;  /* 0x00b00000ba147984 */ /* 0x0002620000000c00 */
[----:B------:R-:W-:Y:S01]  /*6da0*/  IMAD R41, R7, UR21, R39 ;  /* 0x0000001507297c24 */ /* 0x000fe2000f8e0227 */
[----:B------:R-:W-:Y:S01]  /*6db0*/  IADD3 R44, P0, PT, R10, R6, RZ ;  /* 0x000000060a2c7210 */ /* 0x000fe20007f1e0ff */
[----:B------:R-:W-:Y:S01]  /*6dc0*/  @!P2 IMAD.MOV.U32 R40, RZ, RZ, R38 ;  /* 0x000000ffff28a224 */ /* 0x000fe200078e0026 */
[----:B------:R1:W1:Y:S01]  /*6dd0*/  LDS.128 R16, [R186+0xc000] ;  /* 0x00c00000ba107984 */ /* 0x0002620000000c00 */
[----:B------:R-:W-:-:S02]  /*6de0*/  LEA.HI R6, R2, 0x40, RZ, 0x1d ;  /* 0x0000004002067811 */ /* 0x000fc400078fe8ff */
[----:B------:R-:W-:Y:S01]  /*6df0*/  IADD3.X R45, PT, PT, R3, R45, R37, P0, !PT ;  /* 0x0000002d032d7210 */ /* 0x000fe200007fe425 */
[----:B------:R1:W2:Y:S01]  /*6e00*/  LDS.128 R12, [R186+0xd000] ;  /* 0x00d00000ba0c7984 */ /* 0x0002a20000000c00 */
[----:B------:R-:W-:Y:S01]  /*6e10*/  @!P2 IMAD.WIDE.U32 R42, R0, UR6, R40 ;  /* 0x00000006002aac25 */ /* 0x000fe2000f8e0028 */
[----:B------:R-:W-:Y:S02]  /*6e20*/  LEA.HI R2, R2, 0x60, RZ, 0x1d ;  /* 0x0000006002027811 */ /* 0x000fe400078fe8ff */
[----:B------:R-:W-:Y:S02]  /*6e30*/  IADD3 R3, P1, PT, R0, 0x20, RZ ;  /* 0x0000002000037810 */ /* 0x000fe40007f3e0ff */
[-C--:B------:R-:W-:Y:S01]  /*6e40*/  ISETP.GE.AND P5, PT, R6, R206.reuse, PT ;  /* 0x000000ce0600720c */ /* 0x080fe20003fa6270 */
[----:B----4-:R-:W-:Y:S01]  /*6e50*/  IMAD.WIDE.U32 R44, R8, UR21, R44 ;  /* 0x00000015082c7c25 */ /* 0x010fe2000f8e002c */
[----:B------:R-:W-:Y:S02]  /*6e60*/  ISETP.GE.AND P4, PT, R2, R206, PT ;  /* 0x000000ce0200720c */ /* 0x000fe40003f86270 */
[----:B------:R-:W-:Y:S01]  /*6e70*/  IADD3 R2, P0, PT, R0, 0x60, RZ ;  /* 0x0000006000027810 */ /* 0x000fe20007f1e0ff */
[----:B------:R-:W-:Y:S01]  /*6e80*/  IMAD R6, R9, UR21, R45 ;  /* 0x0000001509067c24 */ /* 0x000fe2000f8e022d */
[----:B-1----:R-:W-:Y:S01]  /*6e90*/  @!P2 LEA R36, P3, R42, R4, 0x1 ;  /* 0x000000042a24a211 */ /* 0x002fe200078608ff */
[----:B------:R-:W-:Y:S01]  /*6ea0*/  IMAD.X R4, RZ, RZ, RZ, P1 ;  /* 0x000000ffff047224 */ /* 0x000fe200008e06ff */
[----:B--23--:R-:W-:Y:S11]  /*6eb0*/  @P2 BRA `(.L_x_999) ;  /* 0x0000000000242947 */ /* 0x00cff60003800000 */
        /* <DEDUP_REMOVED lines=9> */
.L_x_999:
[----:B------:R-:W-:Y:S05]  /*6f50*/  BSYNC.RECONVERGENT B0 ;  /* 0x0000000000007941 */ /* 0x000fea0003800200 */
.L_x_998:
        /* <DEDUP_REMOVED lines=12> */
.L_x_1001:
[----:B------:R-:W-:Y:S05]  /*7020*/  BSYNC.RECONVERGENT B0 ;  /* 0x0000000000007941 */ /* 0x000fea0003800200 */
.L_x_1000:
[----:B-12---:R1:W2:Y:S01]  /*7030*/  LDS.128 R8, [R186+0x8000] ;  /* 0x00800000ba087984 */ /* 0x0062a20000000c00 */
[C---:B------:R-:W-:Y:S01]  /*7040*/  IADD3 R7, P1, PT, R0.reuse, 0x40, RZ ;  /* 0x0000004000077810 */ /* 0x040fe20007f3e0ff */
[----:B------:R-:W-:Y:S01]  /*7050*/  BSSY.RECONVERGENT B0, `(.L_x_1002) ;  /* 0x000000e000007945 */ /* 0x000fe20003800200 */
[----:B------:R-:W-:Y:S02]  /*7060*/  @!P2 IMAD R33, R0, UR7, R43 ;  /* 0x000000070021ac24 */ /* 0x000fe4000f8e022b */
[----:B------:R-:W-:Y:S01]  /*7070*/  IADD3.X R32, PT, PT, RZ, RZ, RZ, P1, !PT ;  /* 0x000000ffff207210 */ /* 0x000fe20000ffe4ff */
[----:B------:R-:W-:Y:S08]  /*7080*/  @P5 BRA `(.L_x_1003) ;  /* 0x0000000000285947 */ /* 0x000ff00003800000 */
[----:B------:R-:W3:Y:S01]  /*7090*/  LDCU.64 UR4, c[0x0][0x560] ;  /* 0x0000ac00ff0477ac */ /* 0x000ee20008000a00 */
[----:B------:R-:W-:Y:S01]  /*70a0*/  MOV R34, R44 ;  /* 0x0000002c00227202 */ /* 0x000fe20000000f00 */
[----:B------:R-:W-:Y:S01]  /*70b0*/  IMAD R0, R32, UR12, RZ ;  /* 0x0000000c20007c24 */ /* 0x000fe2000f8e02ff */
[----:B------:R-:W-:-:S03]  /*70c0*/  MOV R35, R6 ;  /* 0x0000000600237202 */ /* 0x000fc60000000f00 */
[C---:B------:R-:W-:Y:S02]  /*70d0*/  IMAD R0, R7.reuse, UR13, R0 ;  /* 0x0000000d07007c24 */ /* 0x040fe4000f8e0200 */
[----:B------:R-:W-:-:S05]  /*70e0*/  IMAD.WIDE.U32 R34, R7, UR12, R34 ;  /* 0x0000000c07227c25 */ /* 0x000fca000f8e0022 */
[----:B------:R-:W-:Y:S02]  /*70f0*/  IADD3 R0, PT, PT, R0, R35, RZ ;  /* 0x0000002300007210 */ /* 0x000fe40007ffe0ff */
[----:B---3--:R-:W-:-:S04]  /*7100*/  LEA R46, P1, R34, UR4, 0x1 ;  /* 0x00000004222e7c11 */ /* 0x008fc8000f8208ff */
[----:B------:R-:W-:-:S05]  /*7110*/  LEA.HI.X R47, R34, UR5, R0, 0x1, P1 ;  /* 0x00000005222f7c11 */ /* 0x000fca00088f0c00 */
[----:B--2---:R3:W-:Y:S04]  /*7120*/  STG.E.128 desc[UR24][R46.64], R8 ;  /* 0x000000082e007986 */ /* 0x0047e8000c101d18 */
.L_x_1003:
[----:B------:R-:W-:Y:S05]  /*7130*/  BSYNC.RECONVERGENT B0 ;  /* 0x0000000000007941 */ /* 0x000fea0003800200 */
.L_x_1002:
[----:B------:R-:W-:Y:S01]  /*7140*/  BSSY.RECONVERGENT B0, `(.L_x_1004) ;  /* 0x000000e000007945 */ /* 0x000fe20003800200 */
[----:B------:R-:W-:Y:S02]  /*7150*/  @!P2 LEA.HI.X R37, R42, R5, R33, 0x1, P3 ;  /* 0x000000052a25a211 */ /* 0x000fe400018f0c21 */
[----:B------:R-:W-:Y:S01]  /*7160*/  IADD3.X R5, PT, PT, RZ, RZ, RZ, P0, !PT ;  /* 0x000000ffff057210 */ /* 0x000fe200007fe4ff */
[----:B------:R-:W-:Y:S06]  /*7170*/  @P4 BRA `(.L_x_1005) ;  /* 0x0000000000284947 */ /* 0x000fec0003800000 */
[----:B------:R-:W4:Y:S01]  /*7180*/  LDCU.64 UR4, c[0x0][0x560] ;  /* 0x0000ac00ff0477ac */ /* 0x000f220008000a00 */
[----:B--23--:R-:W-:Y:S01]  /*7190*/  MOV R8, R44 ;  /* 0x0000002c00087202 */ /* 0x00cfe20000000f00 */
        /* <DEDUP_REMOVED lines=8> */
.L_x_1005:
[----:B------:R-:W-:Y:S05]  /*7220*/  BSYNC.RECONVERGENT B0 ;  /* 0x0000000000007941 */ /* 0x000fea0003800200 */
.L_x_1004:
[----:B------:R1:W-:Y:S01]  /*7230*/  @!P2 STG.E.128 desc[UR24][R36.64], R24 ;  /* 0x000000182400a986 */ /* 0x0003e2000c101d18 */
[----:B------:R-:W-:Y:S04]  /*7240*/  BSSY.RECONVERGENT B0, `(.L_x_1006) ;  /* 0x000000c000007945 */ /* 0x000fe80003800200 */
[----:B------:R-:W-:Y:S05]  /*7250*/  @P6 BRA `(.L_x_1007) ;  /* 0x0000000000286947 */ /* 0x000fea0003800000 */
        /* <DEDUP_REMOVED lines=10> */
.L_x_1007:
[----:B------:R-:W-:Y:S05]  /*7300*/  BSYNC.RECONVERGENT B0 ;  /* 0x0000000000007941 */ /* 0x000fea0003800200 */
.L_x_1006:
        /* <DEDUP_REMOVED lines=12> */
.L_x_1009:
[----:B------:R-:W-:Y:S05]  /*73d0*/  BSYNC.RECONVERGENT B0 ;  /* 0x0000000000007941 */ /* 0x000fea0003800200 */
.L_x_1008:
[----:B------:R-:W-:Y:S05]  /*73e0*/  @P4 BRA `(.L_x_990) ;  /* 0x0000000000284947 */ /* 0x000fea0003800000 */
[----:B------:R-:W1:Y:S01]  /*73f0*/  LDCU.64 UR4, c[0x0][0x568] ;  /* 0x0000ad00ff0477ac */ /* 0x000e620008000a00 */
[----:B--2---:R-:W-:Y:S01]  /*7400*/  MOV R6, R38 ;  /* 0x0000002600067202 */ /* 0x004fe20000000f00 */
        /* <DEDUP_REMOVED lines=8> */
.L_x_990:
[----:B------:R-:W-:Y:S05]  /*7490*/  BSYNC.RECONVERGENT B1 ;  /* 0x0000000000017941 */ /* 0x000fea0003800200 */
.L_x_964:
[----:B------:R-:W4:Y:S01]  /*74a0*/  LDCU UR5, c[0x0][0x438] ;  /* 0x00008700ff0577ac */ /* 0x000f220008000800 */
[----:B------:R-:W1:Y:S08]  /*74b0*/  LDC R0, c[0x0][0x370] ;  /* 0x0000dc00ff007b82 */ /* 0x000e700000000800 */
[----:B--23--:R-:W2:Y:S01]  /*74c0*/  LDC R6, c[0x0][0x438] ;  /* 0x00010e00ff067b82 */ /* 0x00cea20000000800 */
[----:B----4-:R-:W-:-:S04]  /*74d0*/  UIADD3 UR5, UPT, UPT, UR5, 0x7f, URZ ;  /* 0x0000007f05057890 */ /* 0x010fc8000fffe0ff */
[----:B------:R-:W-:Y:S01]  /*74e0*/  USHF.R.S32.HI UR4, URZ, 0x1f, UR5 ;  /* 0x0000001fff047899 */ /* 0x000fe20008011405 */
[----:B-1----:R-:W-:-:S03]  /*74f0*/  IADD3 R184, PT, PT, R0, R184, RZ ;  /* 0x000000b800b87210 */ /* 0x002fc60007ffe0ff */
[----:B------:R-:W-:-:S04]  /*7500*/  ULEA.HI UR4, UR4, UR5, URZ, 0x7 ;  /* 0x0000000504047291 */ /* 0x000fc8000f8f38ff */
[----:B------:R-:W-:-:S06]  /*7510*/  USHF.R.S32.HI UR4, URZ, 0x7, UR4 ;  /* 0x00000007ff047899 */ /* 0x000fcc0008011404 */
[----:B------:R-:W-:-:S13]  /*7520*/  ISETP.GE.AND P0, PT, R184, UR4, PT ;  /* 0x00000004b8007c0c */ /* 0x000fda000bf06270 */
[----:B--2---:R-:W-:Y:S05]  /*7530*/  @!P0 BRA `(.L_x_1010) ;  /* 0xffffff8c00ec8947 */ /* 0x004fea000383ffff */
[----:B------:R-:W-:Y:S05]  /*7540*/  EXIT ;  /* 0x000000000000794d */ /* 0x000fea0003800000 */
.L_x_1011:
        /* <DEDUP_REMOVED lines=11> */
.L_x_2769:


//--------------------- .text._ZN5flash44flash_bwd_dq_dk_dv_loop_seqk_parallel_kernelI23Flash_bwd_kernel_traitsILi64ELi64ELi128ELi8ELi2ELi4ELi4ELb1ELb0EN7cutlass10bfloat16_tE19Flash_kernel_traitsILi64ELi64ELi128ELi8ES3_EELb1ELb0ELb0ELb0ELb0ELb0ELb0EEEvNS_16Flash_bwd_paramsE --------------------------
	.section	.text._ZN5flash44flash_bwd_dq_dk_dv_loop_seqk_parallel_kernelI23Flash_bwd_kernel_traitsILi64ELi64ELi128ELi8ELi2ELi4ELi4ELb1ELb0EN7cutlass10bfloat16_tE19Flash_kernel_traitsILi64ELi64ELi128ELi8ES3_EELb1ELb0ELb0ELb0ELb0ELb0ELb0EEEvNS_16Flash_bwd_paramsE,"ax",@progbits
	.align	128
        .global         _ZN5flash44flash_bwd_dq_dk_dv_loop_seqk_parallel_kernelI23Flash_bwd_kernel_traitsILi64ELi64ELi128ELi8ELi2ELi4ELi4ELb1ELb0EN7cutlass10bfloat16_tE19Flash_kernel_traitsILi64ELi64ELi128ELi8ES3_EELb1ELb0ELb0ELb0ELb0ELb0ELb0EEEvNS_16Flash_bwd_paramsE
        .type           _ZN5flash44flash_bwd_dq_dk_dv_loop_seqk_parallel_kernelI23Flash_bwd_kernel_traitsILi64ELi64ELi128ELi8ELi2ELi4ELi4ELb1ELb0EN7cutlass10bfloat16_tE19Flash_kernel_traitsILi64ELi64ELi128ELi8ES3_EELb1ELb0ELb0ELb0ELb0ELb0ELb0EEEvNS_16Flash_bwd_paramsE,@function
        .size           _ZN5flash44flash_bwd_dq_dk_dv_loop_seqk_parallel_kernelI23Flash_bwd_kernel_traitsILi64ELi64ELi128ELi8ELi2ELi4ELi4ELb1ELb0EN7cutlass10bfloat16_tE19Flash_kernel_traitsILi64ELi64ELi128ELi8ES3_EELb1ELb0ELb0ELb0ELb0ELb0ELb0EEEvNS_16Flash_bwd_paramsE,(.L_x_2770 - _ZN5flash44flash_bwd_dq_dk_dv_loop_seqk_parallel_kernelI23Flash_bwd_kernel_traitsILi64ELi64ELi128ELi8ELi2ELi4ELi4ELb1ELb0EN7cutlass10bfloat16_tE19Flash_kernel_traitsILi64ELi64ELi128ELi8ES3_EELb1ELb0ELb0ELb0ELb0ELb0ELb0EEEvNS_16Flash_bwd_paramsE)
        .other          _ZN5flash44flash_bwd_dq_dk_dv_loop_seqk_parallel_kernelI23Flash_bwd_kernel_traitsILi64ELi64ELi128ELi8ELi2ELi4ELi4ELb1ELb0EN7cutlass10bfloat16_tE19Flash_kernel_traitsILi64ELi64ELi128ELi8ES3_EELb1ELb0ELb0ELb0ELb0ELb0ELb0EEEvNS_16Flash_bwd_paramsE,@"STO_CUDA_ENTRY STV_DEFAULT"
_ZN5flash44flash_bwd_dq_dk_dv_loop_seqk_parallel_kernelI23Flash_bwd_kernel_traitsILi64ELi64ELi128ELi8ELi2ELi4ELi4ELb1ELb0EN7cutlass10bfloat16_tE19Flash_kernel_traitsILi64ELi64ELi128ELi8ES3_EELb1ELb0ELb0ELb0ELb0ELb0ELb0EEEvNS_16Flash_bwd_paramsE:
.text._ZN5flash44flash_bwd_dq_dk_dv_loop_seqk_parallel_kernelI23Flash_bwd_kernel_traitsILi64ELi64ELi128ELi8ELi2ELi4ELi4ELb1ELb0EN7cutlass10bfloat16_tE19Flash_kernel_traitsILi64ELi64ELi128ELi8ES3_EELb1ELb0ELb0ELb0ELb0ELb0ELb0EEEvNS_16Flash_bwd_paramsE:
        /* <DEDUP_REMOVED lines=19> */
[----:B------:R-:W1:Y:S01]  /*0130*/  LDCU.64 UR8, c[0x0][0x470] ;  /* 0x00008e00ff0877ac */ /* 0x000e620008000a00 */
[----:B------:R-:W-:Y:S01]  /*0140*/  UMOV UR27, URZ ;  /* 0x000000ff001b7c82 */ /* 0x000fe20008000000 */
[----:B------:R-:W-:-:S05]  /*0150*/  UMOV UR28, URZ ;  /* 0x000000ff001c7c82 */ /* 0x000fca0008000000 */
[----:B------:R-:W3:Y:S01]  /*0160*/  S2UR UR20, SR_CTAID.X ;  /* 0x00000000001479c3 */ /* 0x000ee20000002500 */
[----:B--2---:R-:W-:Y:S01]  /*0170*/  ULEA UR6, UR6, UR4, 0x18 ;  /* 0x0000000406067291 */ /* 0x004fe2000f8ec0ff */
[----:B------:R-:W2:Y:S03]  /*0180*/  LDCU UR4, c[0x0][0x438] ;  /* 0x00008700ff0477ac */ /* 0x000ea60008000800 */
[----:B------:R-:W-:Y:S01]  /*0190*/  UIADD3 UR5, UPT, UPT, UR6, 0xe000, URZ ;  /* 0x0000e00006057890 */ /* 0x000fe2000fffe0ff */
[--C-:B-1----:R-:W-:Y:S01]  /*01a0*/  SHF.R.U32.HI R0, RZ, 0x1, R186.reuse ;  /* 0x00000001ff007819 */ /* 0x102fe200000116ba */
[C---:B------:R-:W-:Y:S01]  /*01b0*/  IMAD.SHL.U32 R4, R186.reuse, 0x10, RZ ;  /* 0x00000010ba047824 */ /* 0x040fe200078e00ff */
[--C-:B------:R-:W-:Y:S01]  /*01c0*/  SHF.R.U32.HI R2, RZ, 0x2, R186.reuse ;  /* 0x00000002ff027819 */ /* 0x100fe200000116ba */
[----:B------:R-:W-:Y:S01]  /*01d0*/  IMAD.SHL.U32 R194, R186, 0x2, RZ ;  /* 0x00000002bac27824 */ /* 0x000fe200078e00ff */
        /* <DEDUP_REMOVED lines=8> */
[----:B--2---:R-:W-:Y:S01]  /*0260*/  IMAD.U32 R9, RZ, RZ, UR4 ;  /* 0x00000004ff097e24 */ /* 0x004fe2000f8e00ff */
        /* <DEDUP_REMOVED lines=10> */
[----:B------:R-:W-:Y:S02]  /*0310*/  LOP3.LUT R171, R0, 0x30, RZ, 0xc0, !PT ;  /* 0x0000003000ab7812 */ /* 0x000fe400078ec0ff */
[----:B------:R-:W-:-:S02]  /*0320*/  LOP3.LUT R4, R4, 0x20, R0, 0x78, !PT ;  /* 0x0000002004047812 */ /* 0x000fc400078e7800 */
[C-C-:B------:R-:W-:Y:S02]  /*0330*/  LOP3.LUT R179, R177.reuse, 0x400, R2.reuse, 0xf8, !PT ;  /* 0x00000400b1b37812 */ /* 0x140fe400078ef802 */
        /* <DEDUP_REMOVED lines=8> */
[----:B------:R-:W-:Y:S02]  /*03c0*/  LOP3.LUT R176, R176, 0x8, R186, 0x78, !PT ;  /* 0x00000008b0b07812 */ /* 0x000fe400078e78ba */
[----:B------:R-:W-:Y:S02]  /*03d0*/  LOP3.LUT P2, RZ, R186, 0x8, RZ, 0xc0, !PT ;  /* 0x00000008baff7812 */ /* 0x000fe4000784c0ff */
[-C--:B------:R-:W-:Y:S02]  /*03e0*/  LOP3.LUT R179, R179, R0.reuse, RZ, 0xfc, !PT ;  /* 0x00000000b3b37212 */ /* 0x080fe400078efcff */
[----:B------:R-:W-:Y:S01]  /*03f0*/  LOP3.LUT R177, R177, R0, RZ, 0xfc, !PT ;  /* 0x00000000b1b17212 */ /* 0x000fe200078efcff */
[----:B------:R-:W-:Y:S01]  /*0400*/  VIADD R0, R184, 0x6000 ;  /* 0x00006000b8007836 */ /* 0x000fe20000000000 */
[----:B------:R-:W-:-:S02]  /*0410*/  LOP3.LUT R194, R194, R4, RZ, 0xfc, !PT ;  /* 0x00000004c2c27212 */ /* 0x000fc400078efcff */
[----:B------:R-:W-:Y:S01]  /*0420*/  LEA.HI.X R191, R182, R191, RZ, 0x2, P0 ;  /* 0x000000bfb6bf7211 */ /* 0x000fe200000f14ff */
[----:B------:R-:W-:Y:S01]  /*0430*/  @P1 VIADD R183, R0, 0xffffffc0 ;  /* 0xffffffc000b71836 */ /* 0x000fe20000000000 */
[----:B------:R-:W-:Y:S02]  /*0440*/  LOP3.LUT R171, R171, 0x1c0, R3, 0xf8, !PT ;  /* 0x000001c0abab7812 */ /* 0x000fe400078ef803 */
[----:B------:R-:W-:Y:S02]  /*0450*/  LOP3.LUT R176, R176, 0x7a00, R2, 0xf8, !PT ;  /* 0x00007a00b0b07812 */ /* 0x000fe400078ef802 */
[----:B------:R-:W-:Y:S02]  /*0460*/  LOP3.LUT P0, RZ, R186, 0x4, RZ, 0xc0, !PT ;  /* 0x00000004baff7812 */ /* 0x000fe4000780c0ff */
[----:B------:R-:W-:Y:S02]  /*0470*/  LOP3.LUT R195, R187, 0x1f8, RZ, 0xc0, !PT ;  /* 0x000001f8bbc37812 */ /* 0x000fe400078ec0ff */
[----:B------:R-:W-:-:S02]  /*0480*/  LEA R194, R194, UR5, 0x1 ;  /* 0x00000005c2c27c11 */ /* 0x000fc4000f8e08ff */
[----:B------:R-:W-:Y:S02]  /*0490*/  LOP3.LUT R178, R178, 0x200, R3, 0xf8, !PT ;  /* 0x00000200b2b27812 */ /* 0x000fe400078ef803 */
[----:B------:R-:W-:Y:S01]  /*04a0*/  LOP3.LUT R171, R171, 0x38, R187, 0x78, !PT ;  /* 0x00000038abab7812 */ /* 0x000fe200078e78bb */
[----:B------:R-:W-:Y:S01]  /*04b0*/  VIADD R228, R194, 0x20 ;  /* 0x00000020c2e47836 */ /* 0x000fe20000000000 */
[----:B------:R-:W-:Y:S01]  /*04c0*/  LOP3.LUT P1, RZ, R186, 0x2, RZ, 0xc0, !PT ;  /* 0x00000002baff7812 */ /* 0x000fe2000782c0ff */
[----:B------:R-:W-:Y:S01]  /*04d0*/  @P2 VIADD R228, R194, 0xffffffe0 ;  /* 0xffffffe0c2e42836 */ /* 0x000fe20000000000 */
[----:B------:R-:W-:Y:S02]  /*04e0*/  SEL R174, R174, 0xffffffc0, !P0 ;  /* 0xffffffc0aeae7807 */ /* 0x000fe40004000000 */
[----:B------:R-:W-:Y:S02]  /*04f0*/  LEA R179, R179, UR6, 0x1 ;  /* 0x00000006b3b37c11 */ /* 0x000fe4000f8e08ff */
[----:B------:R-:W-:-:S02]  /*0500*/  LEA R177, R177, UR4, 0x1 ;  /* 0x00000004b1b17c11 */ /* 0x000fc4000f8e08ff */
[----:B------:R-:W-:Y:S02]  /*0510*/  LEA R176, R176, UR4, 0x1 ;  /* 0x00000004b0b07c11 */ /* 0x000fe4000f8e08ff */
[----:B------:R-:W-:Y:S01]  /*0520*/  LOP3.LUT R195, R195, 0x38, R186, 0x78, !PT ;  /* 0x00000038c3c37812 */ /* 0x000fe200078e78ba */
[--C-:B------:R-:W-:Y:S01]  /*0530*/  IMAD.IADD R168, R177, 0x1, R174.reuse ;  /* 0x00000001b1a87824 */ /* 0x100fe200078e02ae */
[----:B------:R-:W-:Y:S01]  /*0540*/  SEL R201, R201, 0xfffffff0, !P0 ;  /* 0xfffffff0c9c97807 */ /* 0x000fe20004000000 */
[----:B------:R-:W-:Y:S01]  /*0550*/  IMAD.IADD R173, R176, 0x1, R174 ;  /* 0x00000001b0ad7824 */ /* 0x000fe200078e02ae */
[----:B------:R-:W-:Y:S01]  /*0560*/  LOP3.LUT R171, R171, 0x200, R2, 0xf8, !PT ;  /* 0x00000200abab7812 */ /* 0x000fe200078ef802 */
[----:B------:R-:W-:Y:S01]  /*0570*/  IMAD.IADD R2, R179, 0x1, R174 ;  /* 0x00000001b3027824 */ /* 0x000fe200078e02ae */
[----:B------:R-:W-:Y:S01]  /*0580*/  SHF.R.U32.HI R188, RZ, 0x3, R186 ;  /* 0x00000003ffbc7819 */ /* 0x000fe200000116ba */
[----:B------:R-:W-:Y:S01]  /*0590*/  IMAD.IADD R229, R194, 0x1, R201 ;  /* 0x00000001c2e57824 */ /* 0x000fe200078e02c9 */
[----:B------:R-:W-:Y:S01]  /*05a0*/  SEL R175, R175, 0xffffffe0, !P1 ;  /* 0xffffffe0afaf7807 */ /* 0x000fe20004800000 */
[----:B------:R-:W-:Y:S01]  /*05b0*/  IMAD.IADD R201, R201, 0x1, R228 ;  /* 0x00000001c9c97824 */ /* 0x000fe200078e02e4 */
[----:B------:R-:W-:Y:S01]  /*05c0*/  LEA R178, R178, UR6, 0x1 ;  /* 0x00000006b2b27c11 */ /* 0x000fe2000f8e08ff */
[C---:B------:R-:W-:Y:S01]  /*05d0*/  VIADD R193, R188.reuse, 0x20 ;  /* 0x00000020bcc17836 */ /* 0x040fe20000000000 */
[----:B------:R-:W-:Y:S01]  /*05e0*/  LOP3.LUT R195, R195, 0x1e00, R187, 0xf8, !PT ;  /* 0x00001e00c3c37812 */ /* 0x000fe200078ef8bb */
[C---:B------:R-:W-:Y:S01]  /*05f0*/  VIADD R192, R188.reuse, 0x40 ;  /* 0x00000040bcc07836 */ /* 0x040fe20000000000 */
[----:B------:R-:W-:Y:S01]  /*0600*/  SHF.R.U32.HI R186, RZ, 0x5, R186 ;  /* 0x00000005ffba7819 */ /* 0x000fe200000116ba */
[----:B------:R-:W-:Y:S01]  /*0610*/  VIADD R189, R188, 0x60 ;  /* 0x00000060bcbd7836 */ /* 0x000fe20000000000 */
[----:B------:R-:W-:Y:S01]  /*0620*/  LOP3.LUT R196, R187, 0x38, RZ, 0xc0, !PT ;  /* 0x00000038bbc47812 */ /* 0x000fe200078ec0ff */
[--C-:B------:R-:W-:Y:S01]  /*0630*/  IMAD.IADD R3, R179, 0x1, R175.reuse ;  /* 0x00000001b3037824 */ /* 0x100fe200078e02af */
[----:B------:R-:W-:Y:S01]  /*0640*/  LEA R195, R195, UR6, 0x1 ;  /* 0x00000006c3c37c11 */ /* 0x000fe2000f8e08ff */
[----:B------:R-:W-:Y:S01]  /*0650*/  IMAD.IADD R170, R178, 0x1, R174 ;  /* 0x00000001b2aa7824 */ /* 0x000fe200078e02ae */
[----:B------:R-:W-:Y:S01]  /*0660*/  LEA R171, R171, UR5, 0x1 ;  /* 0x00000005abab7c11 */ /* 0x000fe2000f8e08ff */
[----:B------:R-:W-:-:S02]  /*0670*/  IMAD.IADD R169, R177, 0x1, R175 ;  /* 0x00000001b1a97824 */ /* 0x000fc400078e02af */
[C---:B------:R-:W-:Y:S02]  /*0680*/  IMAD.IADD R172, R175.reuse, 0x1, R173 ;  /* 0x00000001afac7824 */ /* 0x040fe400078e02ad */
[C---:B------:R-:W-:Y:S02]  /*0690*/  IMAD.IADD R0, R175.reuse, 0x1, R2 ;  /* 0x00000001af007824 */ /* 0x040fe400078e0202 */
[----:B----4-:R-:W-:-:S07]  /*06a0*/  IMAD.IADD R167, R175, 0x1, R168 ;  /* 0x00000001afa77824 */ /* 0x010fce00078e02a8 */
.L_x_1091:
[----:B------:R-:W1:Y:S01]  /*06b0*/  LDCU.64 UR4, c[0x0][0x478] ;  /* 0x00008f00ff0477ac */ /* 0x000e620008000a00 */
[----:B------:R-:W2:Y:S01]  /*06c0*/  LDC.64 R4, c[0x0][0x460] ;  /* 0x00011800ff047b82 */ /* 0x000ea20000000a00 */
[----:B------:R-:W-:Y:S01]  /*06d0*/  ISETP.NE.U32.AND P5, PT, RZ, UR8, PT ;  /* 0x00000008ff007c0c */ /* 0x000fe2000bfa5070 */
[----:B---3--:R-:W-:Y:S02]  /*06e0*/  IMAD.SHL.U32 R14, R182, 0x4, RZ ;  /* 0x00000004b60e7824 */ /* 0x008fe400078e00ff */
[----:B------:R-:W-:Y:S01]  /*06f0*/  IMAD.MOV.U32 R226, RZ, RZ, RZ ;  /* 0x000000ffffe27224 */ /* 0x000fe200078e00ff */
[----:B------:R-:W-:-:S03]  /*0700*/  ISETP.NE.AND.EX P5, PT, RZ, UR9, PT, P5 ;  /* 0x00000009ff007c0c */ /* 0x000fc6000bfa5350 */
[----:B------:R-:W3:Y:S08]  /*0710*/  LDC.64 R6, c[0x0][0x468] ;  /* 0x00011a00ff067b82 */ /* 0x000ef00000000a00 */
[----:B----4-:R-:W4:Y:S01]  /*0720*/  LDC.U8 R8, c[0x0][0x532] ;  /* 0x00014c80ff087b82 */ /* 0x010f220000000000 */
[----:B-1----:R-:W-:Y:S02]  /*0730*/  ISETP.NE.U32.AND P4, PT, RZ, UR4, PT ;  /* 0x00000004ff007c0c */ /* 0x002fe4000bf85070 */
[----:B------:R-:W-:-:S02]  /*0740*/  @P5 IADD3 R12, P2, PT, R14, UR8, RZ ;  /* 0x000000080e0c5c10 */ /* 0x000fc4000ff5e0ff */
[----:B------:R-:W-:Y:S02]  /*0750*/  ISETP.NE.AND.EX P4, PT, RZ, UR5, PT, P4 ;  /* 0x00000005ff007c0c */ /* 0x000fe4000bf85340 */
[C---:B--2---:R-:W-:Y:S02]  /*0760*/  ISETP.NE.U32.AND P0, PT, R4.reuse, RZ, PT ;  /* 0x000000ff0400720c */ /* 0x044fe40003f05070 */
[----:B------:R-:W-:Y:S02]  /*0770*/  ISETP.NE.U32.AND P3, PT, R4, RZ, PT ;  /* 0x000000ff0400720c */ /* 0x000fe40003f65070 */
[----:B------:R-:W-:Y:S02]  /*0780*/  SHF.R.U32.HI R4, RZ, 0x1e, R182 ;  /* 0x0000001eff047819 */ /* 0x000fe400000116b6 */
[C---:B------:R-:W-:Y:S02]  /*0790*/  ISETP.NE.AND.EX P0, PT, R5.reuse, RZ, PT, P0 ;  /* 0x000000ff0500720c */ /* 0x040fe40003f05300 */
[----:B------:R-:W-:-:S03]  /*07a0*/  ISETP.NE.AND.EX P3, PT, R5, RZ, PT, P3 ;  /* 0x000000ff0500720c */ /* 0x000fc60003f65330 */
[----:B------:R-:W-:Y:S02]  /*07b0*/  @P4 IADD3 R10, P1, PT, R14, UR4, RZ ;  /* 0x000000040e0a4c10 */ /* 0x000fe4000ff3e0ff */
[C---:B------:R-:W-:Y:S02]  /*07c0*/  @P5 IADD3.X R13, PT, PT, R4.reuse, UR9, RZ, P2, !PT ;  /* 0x00000009040d5c10 */ /* 0x040fe400097fe4ff */
[----:B------:R-:W-:-:S03]  /*07d0*/  @P4 IADD3.X R11, PT, PT, R4, UR5, RZ, P1, !PT ;  /* 0x00000005040b4c10 */ /* 0x000fc60008ffe4ff */
[----:B------:R1:W2:Y:S04]  /*07e0*/  @P5 LDG.E R226, desc[UR22][R12.64] ;  /* 0x000000160ce25981 */ /* 0x0002a8000c1e1900 */
[----:B------:R-:W2:Y:S01]  /*07f0*/  @P4 LDG.E R225, desc[UR22][R10.64] ;  /* 0x000000160ae14981 */ /* 0x000ea2000c1e1900 */
[----:B---3--:R-:W-:Y:S02]  /*0800*/  IADD3 R14, P1, PT, R14, R6, RZ ;  /* 0x000000060e0e7210 */ /* 0x008fe40007f3e0ff */
[----:B----4-:R-:W-:Y:S01]  /*0810*/  ISETP.NE.AND P5, PT, R8, RZ, PT ;  /* 0x000000ff0800720c */ /* 0x010fe20003fa5270 */
[----:B-1----:R-:W-:Y:S01]  /*0820*/  IMAD.MOV.U32 R13, RZ, RZ, -0x1 ;  /* 0xffffffffff0d7424 */ /* 0x002fe200078e00ff */
[----:B-----5:R1:W5:Y:S01]  /*0830*/  @P3 LDG.E R10, desc[UR22][R190.64+0x4] ;  /* 0x00000416be0a3981 */ /* 0x020362000c1e1900 */
[----:B------:R-:W-:Y:S01]  /*0840*/  ISETP.EQ.U32.AND P2, PT, R6, RZ, PT ;  /* 0x000000ff0600720c */ /* 0x000fe20003f42070 */
[----:B------:R-:W-:Y:S01]  /*0850*/  IMAD.MOV.U32 R227, RZ, RZ, -0x1 ;  /* 0xffffffffffe37424 */ /* 0x000fe200078e00ff */
[----:B------:R-:W3:Y:S02]  /*0860*/  @!P4 LDC R11, c[0x0][0x43c] ;  /* 0x00010f00ff0bcb82 */ /* 0x000ee40000000800 */
[----:B------:R1:W5:Y:S01]  /*0870*/  @P0 LDG.E R13, desc[UR22][R190.64] ;  /* 0x00000016be0d0981 */ /* 0x000362000c1e1900 */
[----:B------:R-:W-:Y:S01]  /*0880*/  ISETP.EQ.OR.EX P2, PT, R7, RZ, !P5, P2 ;  /* 0x000000ff0700720c */ /* 0x000fe20006f42720 */
[----:B------:R-:W-:-:S04]  /*0890*/  IMAD.X R15, R4, 0x1, R7, P1 ;  /* 0x00000001040f7824 */ /* 0x000fc800008e0607 */
[----:B------:R-:W4:Y:S08]  /*08a0*/  @!P4 LDC.64 R4, c[0x0][0x488] ;  /* 0x00012200ff04cb82 */ /* 0x000f300000000a00 */
[----:B------:R1:W5:Y:S01]  /*08b0*/  @!P2 LDG.E R227, desc[UR22][R14.64] ;  /* 0x000000160ee3a981 */ /* 0x000362000c1e1900 */
[----:B------:R-:W1:Y:S01]  /*08c0*/  @!P3 LDC R8, c[0x0][0x434] ;  /* 0x00010d00ff08bb82 */ /* 0x000e620000000800 */
[----:B------:R-:W-:-:S04]  /*08d0*/  ISETP.NE.U32.AND P2, PT, R6, RZ, PT ;  /* 0x000000ff0600720c */ /* 0x000fc80003f45070 */
[----:B------:R-:W-:Y:S01]  /*08e0*/  ISETP.NE.AND.EX P2, PT, R7, RZ, PT, P2 ;  /* 0x000000ff0700720c */ /* 0x000fe20003f45320 */
[----:B------:R-:W-:Y:S01]  /*08f0*/  USHF.L.U32 UR25, UR21, 0x7, URZ ;  /* 0x0000000715197899 */ /* 0x000fe200080006ff */
[----:B----4-:R-:W-:-:S04]  /*0900*/  @!P4 ISETP.NE.U32.AND P1, PT, R4, RZ, PT ;  /* 0x000000ff0400c20c */ /* 0x010fc80003f25070 */
[----:B------:R-:W-:-:S04]  /*0910*/  @!P4 ISETP.NE.AND.EX P1, PT, R5, RZ, PT, P1 ;  /* 0x000000ff0500c20c */ /* 0x000fc80003f25310 */
[----:B---3--:R-:W-:Y:S01]  /*0920*/  @!P4 SEL R11, R11, RZ, P1 ;  /* 0x000000ff0b0bc207 */ /* 0x008fe20000800000 */
[----:B--2---:R-:W-:Y:S02]  /*0930*/  @P4 IMAD.IADD R225, R225, 0x1, -R226 ;  /* 0x00000001e1e14824 */ /* 0x004fe400078e0ae2 */
[----:B-1----:R-:W-:Y:S06]  /*0940*/  @!P2 BRA `(.L_x_1012) ;  /* 0x00000000000ca947 */ /* 0x002fec0003800000 */
[----:B------:R-:W2:Y:S02]  /*0950*/  @P5 LDG.E R9, desc[UR22][R14.64+0x4] ;  /* 0x000004160e095981 */ /* 0x000ea4000c1e1900 */
[----:B--2--5:R-:W-:-:S06]  /*0960*/  @P5 IADD3 R9, PT, PT, R9, -R227, RZ ;  /* 0x800000e309095210 */ /* 0x024fcc0007ffe0ff */
[----:B------:R1:W5:Y:S02]  /*0970*/  @!P5 LDG.E R9, desc[UR22][R14.64] ;  /* 0x000000160e09d981 */ /* 0x000364000c1e1900 */
.L_x_1012:
        /* <DEDUP_REMOVED lines=33> */
.L_x_1014:
[----:B------:R-:W1:Y:S01]  /*0b90*/  LDCU.64 UR18, c[0x0][0x3b8] ;  /* 0x00007700ff1277ac */ /* 0x000e620008000a00 */
[----:B------:R-:W-:-:S05]  /*0ba0*/  IADD3 R4, PT, PT, R226, R227, RZ ;  /* 0x000000e3e2047210 */ /* 0x000fca0007ffe0ff */
[C---:B-1----:R-:W-:Y:S02]  /*0bb0*/  IMAD R11, R4.reuse, UR19, RZ ;  /* 0x00000013040b7c24 */ /* 0x042fe4000f8e02ff */
[----:B------:R-:W-:-:S05]  /*0bc0*/  IMAD.WIDE.U32 R4, R4, UR18, RZ ;  /* 0x0000001204047c25 */ /* 0x000fca000f8e00ff */
[----:B------:R-:W-:Y:S02]  /*0bd0*/  IADD3 R11, PT, PT, R5, R11, RZ ;  /* 0x0000000b050b7210 */ /* 0x000fe40007ffe0ff */
[----:B------:R-:W-:-:S07]  /*0be0*/  MOV R12, R4 ;  /* 0x00000004000c7202 */ /* 0x000fce0000000f00 */
.L_x_1015:
        /* <DEDUP_REMOVED lines=40> */
.L_x_1016:
[----:B------:R-:W1:Y:S01]  /*0e70*/  LDCU.64 UR16, c[0x0][0x3c0] ;  /* 0x00007800ff1077ac */ /* 0x000e620008000a00 */
[----:B------:R-:W-:-:S05]  /*0e80*/  IADD3 R4, PT, PT, R226, R227, RZ ;  /* 0x000000e3e2047210 */ /* 0x000fca0007ffe0ff */
[C---:B-1----:R-:W-:Y:S02]  /*0e90*/  IMAD R20, R4.reuse, UR17, RZ ;  /* 0x0000001104147c24 */ /* 0x042fe4000f8e02ff */
[----:B------:R-:W-:-:S05]  /*0ea0*/  IMAD.WIDE.U32 R4, R4, UR16, RZ ;  /* 0x0000001004047c25 */ /* 0x000fca000f8e00ff */
[----:B------:R-:W-:Y:S02]  /*0eb0*/  IADD3 R20, PT, PT, R5, R20, RZ ;  /* 0x0000001405147210 */ /* 0x000fe40007ffe0ff */
[----:B------:R-:W-:-:S07]  /*0ec0*/  MOV R21, R4 ;  /* 0x0000000400157202 */ /* 0x000fce0000000f00 */
.L_x_1017:
        /* <DEDUP_REMOVED lines=28> */
.L_x_1018:
[C---:B------:R-:W-:Y:S02]  /*1090*/  IMAD R25, R13.reuse, UR7, RZ ;  /* 0x000000070d197c24 */ /* 0x040fe4000f8e02ff */
[----:B------:R-:W-:-:S05]  /*10a0*/  IMAD.WIDE.U32 R26, R13, UR6, RZ ;  /* 0x000000060d1a7c25 */ /* 0x000fca000f8e00ff */
[----:B------:R-:W-:Y:S02]  /*10b0*/  IADD3 R25, PT, PT, R27, R25, RZ ;  /* 0x000000191b197210 */ /* 0x000fe40007ffe0ff */
.L_x_1019:
        /* <DEDUP_REMOVED lines=20> */
.L_x_1020:
[----:B------:R-:W1:Y:S01]  /*1200*/  LDC R14, c[0x0][0x434] ;  /* 0x00010d00ff0e7b82 */ /* 0x000e620000000800 */
[----:B------:R-:W-:-:S04]  /*1210*/  IMAD R4, R182, UR26, R181 ;  /* 0x0000001ab6047c24 */ /* 0x000fc8000f8e02b5 */
[----:B-1----:R-:W-:-:S03]  /*1220*/  IMAD R14, R4, R14, RZ ;  /* 0x0000000e040e7224 */ /* 0x002fc600078e02ff */
.L_x_1021:
        /* <DEDUP_REMOVED lines=12> */
.L_x_1022:
[----:B------:R-:W1:Y:S01]  /*12f0*/  LDC R27, c[0x0][0x444] ;  /* 0x00011100ff1b7b82 */ /* 0x000e620000000800 */
[----:B------:R-:W-:-:S04]  /*1300*/  IMAD R4, R182, UR26, R181 ;  /* 0x0000001ab6047c24 */ /* 0x000fc8000f8e02b5 */
[----:B-1----:R-:W-:-:S07]  /*1310*/  IMAD R27, R4, R27, RZ ;  /* 0x0000001b041b7224 */ /* 0x002fce00078e02ff */
.L_x_1023:
[----:B------:R-:W1:Y:S01]  /*1320*/  LDC.64 R4, c[0x0][0x3b0] ;  /* 0x0000ec00ff047b82 */ /* 0x000e620000000a00 */
[----:B------:R-:W2:Y:S01]  /*1330*/  S2R R13, SR_TID.X ;  /* 0x00000000000d7919 */ /* 0x000ea20000002100 */
[----:B------:R-:W3:Y:S01]  /*1340*/  LDCU.128 UR4, c[0x0][0x590] ;  /* 0x0000b200ff0477ac */ /* 0x000ee20008000c00 */
[----:B------:R-:W-:Y:S01]  /*1350*/  IADD3 R30, P0, PT, R196, R30, RZ ;  /* 0x0000001ec41e7210 */ /* 0x000fe20007f1e0ff */
[----:B------:R-:W-:Y:S01]  /*1360*/  IMAD.MOV.U32 R19, RZ, RZ, RZ ;  /* 0x000000ffff137224 */ /* 0x000fe200078e00ff */
[----:B------:R-:W-:Y:S01]  /*1370*/  ISETP.NE.AND P4, PT, RZ, UR10, PT ;  /* 0x0000000aff007c0c */ /* 0x000fe2000bf85270 */
[----:B------:R-:W4:Y:S01]  /*1380*/  LDCU.64 UR14, c[0x0][0x3c8] ;  /* 0x00007900ff0e77ac */ /* 0x000f220008000a00 */
[----:B------:R-:W-:Y:S01]  /*1390*/  ISETP.GT.AND P3, PT, R8, RZ, PT ;  /* 0x000000ff0800720c */ /* 0x000fe20003f64270 */
[----:B------:R-:W5:Y:S01]  /*13a0*/  LDC.64 R6, c[0x0][0x5f8] ;  /* 0x00017e00ff067b82 */ /* 0x000f620000000a00 */
[----:B------:R-:W-:Y:S01]  /*13b0*/  IMAD.X R31, RZ, RZ, R18, P0 ;  /* 0x000000ffff1f7224 */ /* 0x000fe200000e0612 */
[----:B------:R-:W-:Y:S01]  /*13c0*/  IADD3 R26, P1, P0, R32, R26, R28 ;  /* 0x0000001a201a7210 */ /* 0x000fe2000783e01c */
[----:B------:R-:W-:Y:S01]  /*13d0*/  IMAD.MOV.U32 R18, RZ, RZ, R196 ;  /* 0x000000ffff127224 */ /* 0x000fe200078e00c4 */
[----:B------:R-:W-:Y:S01]  /*13e0*/  UIMAD UR29, UR26, UR29, URZ ;  /* 0x0000001d1a1d72a4 */ /* 0x000fe2000f8e02ff */
[----:B------:R-:W-:Y:S01]  /*13f0*/  SHF.R.S32.HI R28, RZ, 0x1f, R28 ;  /* 0x0000001fff1c7819 */ /* 0x000fe2000001141c */
[----:B------:R-:W4:Y:S01]  /*1400*/  LDCU.64 UR12, c[0x0][0x380] ;  /* 0x00007000ff0c77ac */ /* 0x000f220008000a00 */
[----:B------:R-:W-:Y:S01]  /*1410*/  IMAD R27, R22, 0x40, R27 ;  /* 0x00000040161b7824 */ /* 0x000fe200078e021b */
[----:B------:R-:W-:Y:S01]  /*1420*/  BSSY.RECONVERGENT B1, `(.L_x_1013) ;  /* 0x00006db000017945 */ /* 0x000fe20003800200 */
[----:B------:R-:W-:Y:S01]  /*1430*/  IADD3.X R24, PT, PT, R24, R25, R28, P1, P0 ;  /* 0x0000001918187210 */ /* 0x000fe20000fe041c */
[----:B------:R-:W4:Y:S01]  /*1440*/  LDCU.64 UR10, c[0x0][0x550] ;  /* 0x0000aa00ff0a77ac */ /* 0x000f220008000a00 */
[----:B------:R-:W-:-:S02]  /*1450*/  IMAD R234, R22, 0x40, R14 ;  /* 0x0000004016ea7824 */ /* 0x000fc400078e020e */
[----:B---3--:R-:W-:Y:S01]  /*1460*/  IMAD R29, R23, UR4, RZ ;  /* 0x00000004171d7c24 */ /* 0x008fe2000f8e02ff */
[----:B------:R-:W-:Y:S01]  /*1470*/  USHF.L.U32 UR30, UR29, 0x6, URZ ;  /* 0x000000061d1e7899 */ /* 0x000fe200080006ff */
[----:B------:R-:W-:-:S04]  /*1480*/  IMAD.WIDE.U32 R30, R16, UR4, R30 ;  /* 0x00000004101e7c25 */ /* 0x000fc8000f8e001e */
[-C--:B-1----:R-:W-:Y:S02]  /*1490*/  IMAD R23, R23, R4.reuse, RZ ;  /* 0x0000000417177224 */ /* 0x082fe400078e02ff */
[----:B------:R-:W-:-:S04]  /*14a0*/  IMAD.WIDE.U32 R32, R16, R4, R18 ;  /* 0x0000000410207225 */ /* 0x000fc800078e0012 */
[C---:B------:R-:W-:Y:S01]  /*14b0*/  IMAD R29, R16.reuse, UR5, R29 ;  /* 0x00000005101d7c24 */ /* 0x040fe2000f8e021d */
[----:B--2---:R-:W-:Y:S01]  /*14c0*/  LOP3.LUT R230, R13, 0x1f, RZ, 0xc0, !PT ;  /* 0x0000001f0de67812 */ /* 0x004fe200078ec0ff */
[----:B------:R-:W-:Y:S01]  /*14d0*/  IMAD R23, R16, R5, R23 ;  /* 0x0000000510177224 */ /* 0x000fe200078e0217 */
[----:B------:R-:W-:Y:S02]  /*14e0*/  IADD3 R16, P2, PT, R17, R32, RZ ;  /* 0x0000002011107210 */ /* 0x000fe40007f5e0ff */
[----:B------:R-:W-:Y:S02]  /*14f0*/  IADD3 R31, PT, PT, R31, R29, RZ ;  /* 0x0000001d1f1f7210 */ /* 0x000fe40007ffe0ff */
[----:B------:R-:W-:Y:S01]  /*1500*/  IADD3.X R17, PT, PT, R15, R33, R23, P2, !PT ;  /* 0x000000210f117210 */ /* 0x000fe200017fe417 */
[----:B-----5:R-:W-:Y:S01]  /*1510*/  IMAD.WIDE.U32 R32, R6, UR20, RZ ;  /* 0x0000001406207c25 */ /* 0x020fe2000f8e00ff */
[----:B------:R-:W1:Y:S03]  /*1520*/  LDC.64 R28, c[0x0][0x5e8] ;  /* 0x00017a00ff1c7b82 */ /* 0x000e660000000a00 */
[----:B------:R-:W-:Y:S01]  /*1530*/  IMAD.WIDE.U32 R30, R181, UR6, R30 ;  /* 0x00000006b51e7c25 */ /* 0x000fe2000f8e001e */
[----:B------:R-:W-:-:S03]  /*1540*/  SEL R6, R32, RZ, P4 ;  /* 0x000000ff20067207 */ /* 0x000fc60002000000 */
[----:B------:R-:W-:Y:S02]  /*1550*/  IMAD R15, R186, UR29, R230 ;  /* 0x0000001dba0f7c24 */ /* 0x000fe4000f8e02e6 */
[----:B------:R-:W-:Y:S02]  /*1560*/  IMAD R7, R7, UR20, R33 ;  /* 0x0000001407077c24 */ /* 0x000fe4000f8e0221 */
[----:B------:R-:W-:Y:S01]  /*1570*/  IMAD R31, R181, UR7, R31 ;  /* 0x00000007b51f7c24 */ /* 0x000fe2000f8e021f */
[----:B------:R-:W2:Y:S01]  /*1580*/  LDCU.64 UR6, c[0x0][0x570] ;  /* 0x0000ae00ff0677ac */ /* 0x000ea20008000a00 */
[----:B------:R-:W-:Y:S01]  /*1590*/  IADD3 R6, P1, P0, R15, R26, R6 ;  /* 0x0000001a0f067210 */ /* 0x000fe2000783e006 */
[----:B----4-:R-:W-:Y:S01]  /*15a0*/  IMAD.WIDE.U32 R32, R181, UR14, R16 ;  /* 0x0000000eb5207c25 */ /* 0x010fe2000f8e0010 */
[----:B------:R-:W-:Y:S01]  /*15b0*/  SHF.R.S32.HI R15, RZ, 0x1f, R15 ;  /* 0x0000001fff0f7819 */ /* 0x000fe2000001140f */
[----:B------:R-:W3:Y:S01]  /*15c0*/  LDC.64 R16, c[0x0][0x420] ;  /* 0x00010800ff107b82 */ /* 0x000ee20000000a00 */
[----:B------:R-:W-:Y:S01]  /*15d0*/  SEL R7, R7, RZ, P4 ;  /* 0x000000ff07077207 */ /* 0x000fe20002000000 */
[----:B------:R-:W-:Y:S01]  /*15e0*/  IMAD R33, R181, UR15, R33 ;  /* 0x0000000fb5217c24 */ /* 0x000fe2000f8e0221 */
[----:B------:R-:W-:Y:S01]  /*15f0*/  USHF.L.U64.HI UR14, UR4, 0x5, UR5 ;  /* 0x00000005040e7899 */ /* 0x000fe20008010205 */
[----:B------:R-:W-:Y:S01]  /*1600*/  IMAD.WIDE.U32 R30, R188, UR4, R30 ;  /* 0x00000004bc1e7c25 */ /* 0x000fe2000f8e001e */
[----:B------:R-:W-:-:S02]  /*1610*/  IADD3.X R24, PT, PT, R15, R24, R7, P1, P0 ;  /* 0x000000180f187210 */ /* 0x000fc40000fe0407 */
[----:B------:R-:W-:Y:S01]  /*1620*/  IADD3 R6, P0, PT, R6, UR30, RZ ;  /* 0x0000001e06067c10 */ /* 0x000fe2000ff1e0ff */
[----:B------:R-:W-:Y:S01]  /*1630*/  IMAD.U32 R7, RZ, RZ, UR30 ;  /* 0x0000001eff077e24 */ /* 0x000fe2000f8e00ff */
[----:B------:R-:W-:Y:S01]  /*1640*/  LEA R207, P1, R30, UR10, 0x1 ;  /* 0x0000000a1ecf7c11 */ /* 0x000fe2000f8208ff */
[----:B------:R-:W-:Y:S02]  /*1650*/  IMAD R206, R188, UR5, R31 ;  /* 0x00000005bcce7c24 */ /* 0x000fe4000f8e021f */
[----:B-1----:R-:W-:Y:S01]  /*1660*/  IMAD.WIDE R28, R27, 0x4, R28 ;  /* 0x000000041b1c7825 */ /* 0x002fe200078e021c */
[----:B------:R-:W-:Y:S02]  /*1670*/  LEA.HI.X.SX32 R7, R7, R24, 0x1, P0 ;  /* 0x0000001807077211 */ /* 0x000fe400000f0eff */
[----:B--2---:R-:W-:Y:S01]  /*1680*/  LEA R232, P0, R6, UR6, 0x2 ;  /* 0x0000000606e87c11 */ /* 0x004fe2000f8010ff */
[----:B------:R-:W-:Y:S01]  /*1690*/  IMAD.WIDE.U32 R24, R188, R4, R32 ;  /* 0x00000004bc187225 */ /* 0x000fe200078e0020 */
[----:B------:R-:W-:Y:S01]  /*16a0*/  LEA.HI.X R206, R30, UR11, R206, 0x1, P1 ;  /* 0x0000000b1ece7c11 */ /* 0x000fe200088f0cce */
[----:B------:R-:W-:Y:S01]  /*16b0*/  USHF.L.U32 UR6, UR4, 0x5, URZ ;  /* 0x0000000504067899 */ /* 0x000fe200080006ff */
[----:B------:R-:W-:Y:S01]  /*16c0*/  LEA.HI.X R233, R6, UR7, R7, 0x2, P0 ;  /* 0x0000000706e97c11 */ /* 0x000fe200080f1407 */
[----:B------:R-:W-:Y:S01]  /*16d0*/  IMAD R204, R188, R5, R25 ;  /* 0x00000005bccc7224 */ /* 0x000fe200078e0219 */
[----:B------:R-:W-:Y:S01]  /*16e0*/  LEA R205, P2, R24, UR12, 0x1 ;  /* 0x0000000c18cd7c11 */ /* 0x000fe2000f8408ff */
[----:B------:R-:W-:Y:S01]  /*16f0*/  IMAD.MOV.U32 R202, RZ, RZ, R29 ;  /* 0x000000ffffca7224 */ /* 0x000fe200078e001d */
[----:B------:R-:W-:Y:S01]  /*1700*/  IADD3 R7, P1, PT, R188, 0x20, RZ ;  /* 0x00000020bc077810 */ /* 0x000fe20007f3e0ff */
[----:B---3--:R-:W-:Y:S01]  /*1710*/  IMAD.WIDE R234, R234, 0x4, R16 ;  /* 0x00000004eaea7825 */ /* 0x008fe200078e0210 */
[----:B------:R-:W-:-:S02]  /*1720*/  LEA.HI.X R204, R24, UR13, R204, 0x1, P2 ;  /* 0x0000000d18cc7c11 */ /* 0x000fc400090f0ccc */
[C---:B------:R-:W-:Y:S01]  /*1730*/  IADD3 R6, P2, PT, R188.reuse, 0x40, RZ ;  /* 0x00000040bc067810 */ /* 0x040fe20007f5e0ff */
[----:B------:R-:W-:Y:S01]  /*1740*/  IMAD.X R16, RZ, RZ, RZ, P1 ;  /* 0x000000ffff107224 */ /* 0x000fe200008e06ff */
[----:B------:R-:W-:Y:S02]  /*1750*/  IADD3 R14, P0, PT, R188, 0x60, RZ ;  /* 0x00000060bc0e7810 */ /* 0x000fe40007f1e0ff */
[C---:B------:R-:W-:Y:S01]  /*1760*/  SHF.L.U64.HI R5, R4.reuse, 0x5, R5 ;  /* 0x0000000504057819 */ /* 0x040fe20000010205 */
[----:B------:R-:W-:Y:S01]  /*1770*/  IMAD.X R15, RZ, RZ, RZ, P2 ;  /* 0x000000ffff0f7224 */ /* 0x000fe200010e06ff */
[----:B------:R-:W-:Y:S02]  /*1780*/  MOV R203, R28 ;  /* 0x0000001c00cb7202 */ /* 0x000fe40000000f00 */
[----:B------:R-:W-:Y:S02]  /*1790*/  SHF.L.U32 R4, R4, 0x5, RZ ;  /* 0x0000000504047819 */ /* 0x000fe400000006ff */
        /* <DEDUP_REMOVED lines=14> */
.L_x_1025:
[----:B------:R-:W1:Y:S01]  /*1880*/  LDCU.64 UR10, c[0x0][0x5c0] ;  /* 0x0000b800ff0a77ac */ /* 0x000e620008000a00 */
[----:B------:R-:W-:-:S05]  /*1890*/  IADD3 R4, PT, PT, R226, R227, RZ ;  /* 0x000000e3e2047210 */ /* 0x000fca0007ffe0ff */
[C---:B-1----:R-:W-:Y:S02]  /*18a0*/  IMAD R8, R4.reuse, UR11, RZ ;  /* 0x0000000b04087c24 */ /* 0x042fe4000f8e02ff */
[----:B------:R-:W-:-:S05]  /*18b0*/  IMAD.WIDE.U32 R4, R4, UR10, RZ ;  /* 0x0000000a04047c25 */ /* 0x000fca000f8e00ff */
[----:B------:R-:W-:Y:S02]  /*18c0*/  IADD3 R8, PT, PT, R5, R8, RZ ;  /* 0x0000000805087210 */ /* 0x000fe40007ffe0ff */
.L_x_1026:
        /* <DEDUP_REMOVED lines=11> */
.L_x_1027:
[----:B------:R-:W1:Y:S01]  /*1980*/  LDCU.64 UR6, c[0x0][0x5c8] ;  /* 0x0000b900ff0677ac */ /* 0x000e620008000a00 */
[----:B------:R-:W-:-:S05]  /*1990*/  IADD3 R226, PT, PT, R226, R227, RZ ;  /* 0x000000e3e2e27210 */ /* 0x000fca0007ffe0ff */
[C---:B-1----:R-:W-:Y:S02]  /*19a0*/  IMAD R9, R226.reuse, UR7, RZ ;  /* 0x00000007e2097c24 */ /* 0x042fe4000f8e02ff */
[----:B------:R-:W-:-:S05]  /*19b0*/  IMAD.WIDE.U32 R10, R226, UR6, RZ ;  /* 0x00000006e20a7c25 */ /* 0x000fca000f8e00ff */
[----:B------:R-:W-:Y:S02]  /*19c0*/  IADD3 R9, PT, PT, R11, R9, RZ ;  /* 0x000000090b097210 */ /* 0x000fe40007ffe0ff */
.L_x_1028:
[----:B------:R-:W1:Y:S01]  /*19d0*/  LDCU UR4, c[0x0][0x440] ;  /* 0x00008800ff0477ac */ /* 0x000e620008000800 */
[----:B------:R-:W-:Y:S01]  /*19e0*/  VIADD R225, R225, -UR25 ;  /* 0x80000019e1e17c36 */ /* 0x000fe20008000000 */
[----:B------:R-:W-:Y:S01]  /*19f0*/  BSSY.RECONVERGENT B0, `(.L_x_1029) ;  /* 0x0000022000007945 */ /* 0x000fe20003800200 */
[----:B------:R-:W-:Y:S01]  /*1a00*/  IMAD.U32 R5, RZ, RZ, UR10 ;  /* 0x0000000aff057e24 */ /* 0x000fe2000f8e00ff */
[----:B------:R-:W-:-:S03]  /*1a10*/  UIMAD UR12, UR24, UR10, URZ ;  /* 0x0000000a180c72a4 */ /* 0x000fc6000f8e02ff */
[----:B------:R-:W-:Y:S01]  /*1a20*/  IMAD.WIDE.U32 R12, R5, UR25, R18 ;  /* 0x00000019050c7c25 */ /* 0x000fe2000f8e0012 */
[----:B------:R-:W-:Y:S02]  /*1a30*/  UIMAD UR12, UR25, UR11, UR12 ;  /* 0x0000000b190c72a4 */ /* 0x000fe4000f8e020c */
[----:B------:R-:W-:-:S04]  /*1a40*/  IADD3 R12, P1, PT, R4, R12, RZ ;  /* 0x0000000c040c7210 */ /* 0x000fc80007f3e0ff */
[----:B------:R-:W-:Y:S02]  /*1a50*/  IADD3.X R13, PT, PT, R8, UR12, R13, P1, !PT ;  /* 0x0000000c080d7c10 */ /* 0x000fe40008ffe40d */
        /* <DEDUP_REMOVED lines=27> */
.L_x_1030:
[----:B------:R-:W-:Y:S05]  /*1c10*/  BSYNC.RECONVERGENT B0 ;  /* 0x0000000000007941 */ /* 0x000fea0003800200 */
.L_x_1029:
        /* <DEDUP_REMOVED lines=12> */
.L_x_1032:
[----:B------:R-:W-:Y:S05]  /*1ce0*/  BSYNC.RECONVERGENT B0 ;  /* 0x0000000000007941 */ /* 0x000fea0003800200 */
.L_x_1031:
        /* <DEDUP_REMOVED lines=11> */
.L_x_1034:
[----:B------:R-:W-:Y:S05]  /*1da0*/  BSYNC.RECONVERGENT B0 ;  /* 0x0000000000007941 */ /* 0x000fea0003800200 */
.L_x_1033:
        /* <DEDUP_REMOVED lines=27> */
.L_x_1036:
[----:B------:R-:W-:Y:S05]  /*1f60*/  BSYNC.RECONVERGENT B0 ;  /* 0x0000000000007941 */ /* 0x000fea0003800200 */
.L_x_1035:
        /* <DEDUP_REMOVED lines=12> */
.L_x_1038:
[----:B------:R-:W-:Y:S05]  /*2030*/  BSYNC.RECONVERGENT B0 ;  /* 0x0000000000007941 */ /* 0x000fea0003800200 */
.L_x_1037:
        /* <DEDUP_REMOVED lines=12> */
.L_x_1024:
[----:B------:R-:W1:Y:S01]  /*2100*/  LDCU.64 UR4, c[0x0][0x3d8] ;  /* 0x00007b00ff0477ac */ /* 0x000e620008000a00 */
[----:B------:R-:W-:Y:S01]  /*2110*/  IMAD.U32 R23, RZ, RZ, UR16 ;  /* 0x00000010ff177e24 */ /* 0x000fe2000f8e00ff */
[----:B------:R-:W-:Y:S01]  /*2120*/  IADD3 R199, PT, PT, R225, -UR25, RZ ;  /* 0x80000019e1c77c10 */ /* 0x000fe2000fffe0ff */
[----:B------:R-:W-:Y:S01]  /*2130*/  BSSY.RECONVERGENT B0, `(.L_x_1040) ;  /* 0x0000022000007945 */ /* 0x000fe20003800200 */
[----:B------:R-:W-:Y:S01]  /*2140*/  UIMAD UR7, UR24, UR16, URZ ;  /* 0x00000010180772a4 */ /* 0x000fe2000f8e02ff */
[----:B------:R-:W-:Y:S01]  /*2150*/  IMAD.WIDE.U32 R24, R23, UR25, R18 ;  /* 0x0000001917187c25 */ /* 0x000fe2000f8e0012 */
[----:B------:R-:W-:Y:S01]  /*2160*/  @P4 BAR.SYNC.DEFER_BLOCKING 0x0 ;  /* 0x0000000000004b1d */ /* 0x000fe20000010000 */
[----:B------:R-:W-:Y:S01]  /*2170*/  ISETP.GE.AND P6, PT, R188, R199, PT ;  /* 0x000000c7bc00720c */ /* 0x000fe20003fc6270 */
[----:B------:R-:W-:Y:S01]  /*2180*/  UIMAD UR7, UR25, UR17, UR7 ;  /* 0x00000011190772a4 */ /* 0x000fe2000f8e0207 */
[----:B------:R-:W-:Y:S02]  /*2190*/  IADD3 R24, P0, PT, R21, R24, RZ ;  /* 0x0000001815187210 */ /* 0x000fe40007f1e0ff */
[----:B------:R-:W-:-:S03]  /*21a0*/  LOP3.LUT R21, R224, 0x80000001, RZ, 0xc0, !PT ;  /* 0x80000001e0157812 */ /* 0x000fc600078ec0ff */
[----:B------:R-:W-:Y:S02]  /*21b0*/  IADD3.X R25, PT, PT, R20, UR7, R25, P0, !PT ;  /* 0x0000000714197c10 */ /* 0x000fe400087fe419 */
[----:B------:R-:W-:Y:S01]  /*21c0*/  ISETP.NE.AND P0, PT, R21, 0x1, PT ;  /* 0x000000011500780c */ /* 0x000fe20003f05270 */
[----:B-1----:R-:W-:Y:S02]  /*21d0*/  IMAD R20, R9, UR4, RZ ;  /* 0x0000000409147c24 */ /* 0x002fe4000f8e02ff */
[----:B------:R-:W-:Y:S01]  /*21e0*/  IMAD.WIDE.U32 R24, R10, UR4, R24 ;  /* 0x000000040a187c25 */ /* 0x000fe2000f8e0018 */
[----:B------:R-:W-:-:S03]  /*21f0*/  SEL R164, RZ, 0x2000, P0 ;  /* 0x00002000ffa47807 */ /* 0x000fc60000000000 */
[----:B------:R-:W-:-:S04]  /*2200*/  IMAD R20, R10, UR5, R20 ;  /* 0x000000050a147c24 */ /* 0x000fc8000f8e0214 */
[----:B------:R-:W-:Y:S01]  /*2210*/  IMAD.IADD R20, R25, 0x1, R20 ;  /* 0x0000000119147824 */ /* 0x000fe200078e0214 */
        /* <DEDUP_REMOVED lines=16> */
.L_x_1042:
[----:B------:R3:W-:Y:S01]  /*2320*/  STS.128 [R195+0xa000], RZ ;  /* 0x00a000ffc3007388 */ /* 0x0007e20000000c00 */
[----:B------:R-:W-:Y:S05]  /*2330*/  BRA `(.L_x_1043) ;  /* 0x0000000000047947 */ /* 0x000fea0003800000 */
.L_x_1041:
[----:B------:R1:W-:Y:S02]  /*2340*/  STS.128 [R195+0xa000], RZ ;  /* 0x00a000ffc3007388 */ /* 0x0003e40000000c00 */
.L_x_1043:
[----:B------:R-:W-:Y:S05]  /*2350*/  BSYNC.RECONVERGENT B0 ;  /* 0x0000000000007941 */ /* 0x000fea0003800200 */
.L_x_1040:
        /* <DEDUP_REMOVED lines=23> */
.L_x_1045:
[----:B------:R-:W-:Y:S05]  /*24d0*/  BSYNC.RECONVERGENT B0 ;  /* 0x0000000000007941 */ /* 0x000fea0003800200 */
.L_x_1044:
        /* <DEDUP_REMOVED lines=20> */
.L_x_1047:
[----:B------:R-:W-:Y:S05]  /*2620*/  BSYNC.RECONVERGENT B0 ;  /* 0x0000000000007941 */ /* 0x000fea0003800200 */
.L_x_1046:
        /* <DEDUP_REMOVED lines=19> */
.L_x_1049:
[----:B------:R-:W-:Y:S05]  /*2760*/  BSYNC.RECONVERGENT B0 ;  /* 0x0000000000007941 */ /* 0x000fea0003800200 */
.L_x_1048:
        /* <DEDUP_REMOVED lines=13> */
[----:B------:R1:W-:Y:S01]  /*2840*/  LDGSTS.E.BYPASS.LTC128B.128 [R195+0x4000], desc[UR22][R20.64] ;  /* 0x0400000014c37fae */ /* 0x0003e2000b981a16 */
[----:B------:R-:W-:Y:S05]  /*2850*/  BRA `(.L_x_1053) ;  /* 0x00000000000c7947 */ /* 0x000fea0003800000 */
.L_x_1052:
[----:B------:R1:W-:Y:S01]  /*2860*/  STS.128 [R195+0x4000], RZ ;  /* 0x004000ffc3007388 */ /* 0x0003e20000000c00 */
[----:B------:R-:W-:Y:S05]  /*2870*/  BRA `(.L_x_1053) ;  /* 0x0000000000047947 */ /* 0x000fea0003800000 */
.L_x_1051:
[----:B------:R1:W-:Y:S02]  /*2880*/  STS.128 [R195+0x4000], RZ ;  /* 0x004000ffc3007388 */ /* 0x0003e40000000c00 */
.L_x_1053:
[----:B------:R-:W-:Y:S05]  /*2890*/  BSYNC.RECONVERGENT B0 ;  /* 0x0000000000007941 */ /* 0x000fea0003800200 */
.L_x_1050:
        /* <DEDUP_REMOVED lines=8> */
[----:B------:R-:W-:Y:S01]  /*2920*/  IMAD.U32 R22, RZ, RZ, UR6 ;  /* 0x00000006ff167e24 */ /* 0x000fe2000f8e00ff */
[----:B-1----:R-:W-:Y:S01]  /*2930*/  MOV R21, UR6 ;  /* 0x0000000600157c02 */ /* 0x002fe20008000f00 */
[----:B------:R-:W-:-:S03]  /*2940*/  IMAD.U32 R20, RZ, RZ, UR14 ;  /* 0x0000000eff147e24 */ /* 0x000fc6000f8e00ff */
[----:B------:R-:W-:-:S04]  /*2950*/  LEA R22, P0, R22, R207, 0x1 ;  /* 0x000000cf16167211 */ /* 0x000fc800078008ff */
[----:B------:R-:W-:-:S05]  /*2960*/  LEA.HI.X R23, R21, R206, R20, 0x1, P0 ;  /* 0x000000ce15177211 */ /* 0x000fca00000f0c14 */
[----:B------:R-:W-:Y:S01]  /*2970*/  @!PT LDS RZ, [RZ] ;  /* 0x00000000fffff984 */ /* 0x000fe20000000800 */
[----:B------:R-:W-:Y:S01]  /*2980*/  @!PT LDS RZ, [RZ] ;  /* 0x00000000fffff984 */ /* 0x000fe20000000800 */
[----:B------:R-:W-:Y:S01]  /*2990*/  @!PT LDS RZ, [RZ] ;  /* 0x00000000fffff984 */ /* 0x000fe20000000800 */
[----:B------:R1:W-:Y:S04]  /*29a0*/  LDGSTS.E.BYPASS.LTC128B.128 [R195+0x5000], desc[UR22][R22.64] ;  /* 0x0500000016c37fae */ /* 0x0003e8000b981a16 */
.L_x_1055:
[----:B------:R-:W-:Y:S05]  /*29b0*/  BSYNC.RECONVERGENT B0 ;  /* 0x0000000000007941 */ /* 0x000fea0003800200 */
.L_x_1054:
        /* <DEDUP_REMOVED lines=13> */
.L_x_1058:
[----:B------:R1:W-:Y:S01]  /*2a90*/  STS.128 [R223], RZ ;  /* 0x000000ffdf007388 */ /* 0x0003e20000000c00 */
[----:B------:R-:W-:Y:S05]  /*2aa0*/  BRA `(.L_x_1059) ;  /* 0x0000000000047947 */ /* 0x000fea0003800000 */
.L_x_1057:
[----:B------:R1:W-:Y:S02]  /*2ab0*/  STS.128 [R223], RZ ;  /* 0x000000ffdf007388 */ /* 0x0003e40000000c00 */
.L_x_1059:
[----:B------:R-:W-:Y:S05]  /*2ac0*/  BSYNC.RECONVERGENT B0 ;  /* 0x0000000000007941 */ /* 0x000fea0003800200 */
.L_x_1056:
[C---:B-1----:R-:W-:Y:S01]  /*2ad0*/  VIADD R20, R185.reuse, 0x8 ;  /* 0x00000008b9147836 */ /* 0x042fe20000000000 */
[CC--:B------:R-:W-:Y:S01]  /*2ae0*/  ISETP.GE.AND P2, PT, R185.reuse, R8.reuse, PT ;  /* 0x00000008b900720c */ /* 0x0c0fe20003f46270 */
[----:B------:R-:W-:Y:S01]  /*2af0*/  IMAD.MOV.U32 R222, RZ, RZ, 0x7f800000 ;  /* 0x7f800000ffde7424 */ /* 0x000fe200078e00ff */
[C---:B------:R-:W-:Y:S01]  /*2b00*/  LOP3.LUT R21, R185.reuse, 0x20, RZ, 0xfc, !PT ;  /* 0x00000020b9157812 */ /* 0x040fe200078efcff */
        /* <DEDUP_REMOVED lines=25> */
.L_x_1061:
[----:B------:R-:W-:Y:S05]  /*2ca0*/  BSYNC.RECONVERGENT B0 ;  /* 0x0000000000007941 */ /* 0x000fea0003800200 */
.L_x_1060:
[----:B------:R-:W3:Y:S01]  /*2cb0*/  LDCU.64 UR4, c[0x0][0x3d0] ;  /* 0x00007a00ff0477ac */ /* 0x000ee20008000a00 */
[----:B------:R-:W-:Y:S01]  /*2cc0*/  MOV R4, UR18 ;  /* 0x0000001200047c02 */ /* 0x000fe20008000f00 */
[----:B------:R-:W-:Y:S01]  /*2cd0*/  BSSY.RECONVERGENT B0, `(.L_x_1062) ;  /* 0x000001d000007945 */ /* 0x000fe20003800200 */
[----:B------:R-:W-:-:S03]  /*2ce0*/  UIMAD UR7, UR24, UR18, URZ ;  /* 0x00000012180772a4 */ /* 0x000fc6000f8e02ff */
[----:B------:R-:W-:Y:S01]  /*2cf0*/  IMAD.WIDE.U32 R4, R4, UR25, R18 ;  /* 0x0000001904047c25 */ /* 0x000fe2000f8e0012 */
[----:B------:R-:W-:Y:S02]  /*2d00*/  UIMAD UR7, UR25, UR19, UR7 ;  /* 0x00000013190772a4 */ /* 0x000fe4000f8e0207 */
[----:B------:R-:W-:-:S04]  /*2d10*/  IADD3 R18, P0, PT, R12, R4, RZ ;  /* 0x000000040c127210 */ /* 0x000fc80007f1e0ff */
[----:B------:R-:W-:Y:S01]  /*2d20*/  IADD3.X R19, PT, PT, R11, UR7, R5, P0, !PT ;  /* 0x000000070b137c10 */ /* 0x000fe200087fe405 */
[----:B---3--:R-:W-:-:S04]  /*2d30*/  IMAD R4, R9, UR4, RZ ;  /* 0x0000000409047c24 */ /* 0x008fc8000f8e02ff */
[C---:B------:R-:W-:Y:S02]  /*2d40*/  IMAD R4, R10.reuse, UR5, R4 ;  /* 0x000000050a047c24 */ /* 0x040fe4000f8e0204 */
[----:B------:R-:W-:-:S05]  /*2d50*/  IMAD.WIDE.U32 R10, R10, UR4, R18 ;  /* 0x000000040a0a7c25 */ /* 0x000fca000f8e0012 */
[----:B------:R-:W-:Y:S01]  /*2d60*/  IADD3 R4, PT, PT, R11, R4, RZ ;  /* 0x000000040b047210 */ /* 0x000fe20007ffe0ff */
[----:B------:R-:W-:Y:S06]  /*2d70*/  @P6 BRA `(.L_x_1063) ;  /* 0x0000000000446947 */ /* 0x000fec0003800000 */
[----:B------:R-:W3:Y:S02]  /*2d80*/  LDCU UR4, c[0x0][0x440] ;  /* 0x00008800ff0477ac */ /* 0x000ee40008000800 */
[----:B---3--:R-:W-:-:S13]  /*2d90*/  ISETP.GE.AND P0, PT, R196, UR4, PT ;  /* 0x00000004c4007c0c */ /* 0x008fda000bf06270 */
[----:B------:R-:W-:Y:S05]  /*2da0*/  @P0 BRA `(.L_x_1064) ;  /* 0x0000000000300947 */ /* 0x000fea0003800000 */
[----:B------:R-:W3:Y:S01]  /*2db0*/  LDCU.64 UR4, c[0x0][0x388] ;  /* 0x00007100ff0477ac */ /* 0x000ee20008000a00 */
[----:B------:R-:W-:Y:S02]  /*2dc0*/  MOV R8, R10 ;  /* 0x0000000a00087202 */ /* 0x000fe40000000f00 */
[----:B------:R-:W-:-:S03]  /*2dd0*/  MOV R9, R4 ;  /* 0x0000000400097202 */ /* 0x000fc60000000f00 */
[----:B------:R-:W-:-:S04]  /*2de0*/  IMAD.WIDE.U32 R18, R188, UR18, R8 ;  /* 0x00000012bc127c25 */ /* 0x000fc8000f8e0008 */
[----:B------:R-:W-:Y:S01]  /*2df0*/  IMAD R5, R188, UR19, R19 ;  /* 0x00000013bc057c24 */ /* 0x000fe2000f8e0213 */
[----:B---3--:R-:W-:-:S04]  /*2e00*/  LEA R8, P0, R18, UR4, 0x1 ;  /* 0x0000000412087c11 */ /* 0x008fc8000f8008ff */
[----:B------:R-:W-:-:S05]  /*2e10*/  LEA.HI.X R9, R18, UR5, R5, 0x1, P0 ;  /* 0x0000000512097c11 */ /* 0x000fca00080f0c05 */
[----:B------:R-:W-:Y:S01]  /*2e20*/  @!PT LDS RZ, [RZ] ;  /* 0x00000000fffff984 */ /* 0x000fe20000000800 */
[----:B------:R-:W-:Y:S01]  /*2e30*/  @!PT LDS RZ, [RZ] ;  /* 0x00000000fffff984 */ /* 0x000fe20000000800 */
[----:B------:R-:W-:Y:S01]  /*2e40*/  @!PT LDS RZ, [RZ] ;  /* 0x00000000fffff984 */ /* 0x000fe20000000800 */
[----:B------:R3:W-:Y:S01]  /*2e50*/  LDGSTS.E.BYPASS.LTC128B.128 [R195+0x6000], desc[UR22][R8.64] ;  /* 0x0600000008c37fae */ /* 0x0007e2000b981a16 */
[----:B------:R-:W-:Y:S05]  /*2e60*/  BRA `(.L_x_1065) ;  /* 0x00000000000c7947 */ /* 0x000fea0003800000 */
.L_x_1064:
[----:B------:R3:W-:Y:S01]  /*2e70*/  STS.128 [R195+0x6000], RZ ;  /* 0x006000ffc3007388 */ /* 0x0007e20000000c00 */
[----:B------:R-:W-:Y:S05]  /*2e80*/  BRA `(.L_x_1065) ;  /* 0x0000000000047947 */ /* 0x000fea0003800000 */
.L_x_1063:
[----:B------:R3:W-:Y:S02]  /*2e90*/  STS.128 [R195+0x6000], RZ ;  /* 0x006000ffc3007388 */ /* 0x0007e40000000c00 */
.L_x_1065:
[----:B------:R-:W-:Y:S05]  /*2ea0*/  BSYNC.RECONVERGENT B0 ;  /* 0x0000000000007941 */ /* 0x000fea0003800200 */
.L_x_1062:
        /* <DEDUP_REMOVED lines=20> */
.L_x_1067:
[----:B------:R-:W-:Y:S05]  /*2ff0*/  BSYNC.RECONVERGENT B0 ;  /* 0x0000000000007941 */ /* 0x000fea0003800200 */
.L_x_1066:
        /* <DEDUP_REMOVED lines=20> */
.L_x_1069:
[----:B------:R-:W-:Y:S05]  /*3140*/  BSYNC.RECONVERGENT B0 ;  /* 0x0000000000007941 */ /* 0x000fea0003800200 */
.L_x_1068:
        /* <DEDUP_REMOVED lines=20> */
.L_x_1071:
[----:B------:R-:W-:Y:S05]  /*3290*/  BSYNC.RECONVERGENT B0 ;  /* 0x0000000000007941 */ /* 0x000fea0003800200 */
.L_x_1070:
[----:B------:R-:W0:Y:S01]  /*32a0*/  LDGDEPBAR ;  /* 0x00000000000079af */ /* 0x000e220000000000 */
[----:B------:R-:W3:Y:S01]  /*32b0*/  LDC.64 R4, c[0x0][0x528] ;  /* 0x00014a00ff047b82 */ /* 0x000ee20000000a00 */
[----:B------:R-:W-:Y:S01]  /*32c0*/  IMAD.IADD R166, R176, 0x1, R175 ;  /* 0x00000001b0a67824 */ /* 0x000fe200078e02af */
[----:B------:R-:W4:Y:S01]  /*32d0*/  LDCU UR11, c[0x0][0x590] ;  /* 0x0000b200ff0b77ac */ /* 0x000f220008000800 */
[----:B------:R-:W2:Y:S01]  /*32e0*/  S2R R198, SR_TID.X ;  /* 0x0000000000c67919 */ /* 0x000ea20000002100 */
[----:B------:R-:W-:Y:S02]  /*32f0*/  IMAD R208, R182, UR26, R181 ;  /* 0x0000001ab6d07c24 */ /* 0x000fe4000f8e02b5 */
[----:B-1----:R-:W-:Y:S01]  /*3300*/  IMAD.SHL.U32 R6, R13, 0x2, RZ ;  /* 0x000000020d067824 */ /* 0x002fe200078e00ff */
[----:B------:R-:W-:Y:S01]  /*3310*/  SHF.R.U32.HI R200, RZ, 0x1, R13 ;  /* 0x00000001ffc87819 */ /* 0x000fe2000001160d */
[----:B------:R-:W1:Y:S01]  /*3320*/  LDC R197, c[0x0][0x44c] ;  /* 0x00011300ffc57b82 */ /* 0x000e620000000800 */
[----:B------:R-:W-:Y:S01]  /*3330*/  LOP3.LUT R7, R186, 0x1, RZ, 0xc0, !PT ;  /* 0x00000001ba077812 */ /* 0x000fe200078ec0ff */
[----:B------:R-:W1:Y:S01]  /*3340*/  LDCU UR4, c[0x0][0x440] ;  /* 0x00008800ff0477ac */ /* 0x000e620008000800 */
[----:B------:R-:W1:Y:S01]  /*3350*/  LDCU UR5, c[0x0][0x3e0] ;  /* 0x00007c00ff0577ac */ /* 0x000e620008000800 */
[----:B------:R-:W1:Y:S01]  /*3360*/  LDCU UR10, c[0x0][0x45c] ;  /* 0x00008b80ff0a77ac */ /* 0x000e620008000800 */
[----:B------:R-:W1:Y:S01]  /*3370*/  LDCU.U8 UR7, c[0x0][0x4f8] ;  /* 0x00009f00ff0777ac */ /* 0x000e620008000000 */
[----:B------:R-:W-:-:S04]  /*3380*/  DEPBAR.LE SB0, 0x1 ;  /* 0x000080400000791a */ /* 0x000fc80000000000 */
[----:B------:R-:W-:Y:S06]  /*3390*/  BAR.SYNC.DEFER_BLOCKING 0x0 ;  /* 0x0000000000007b1d */ /* 0x000fec0000010000 */
[----:B---3--:R-:W3:Y:S04]  /*33a0*/  LDG.E.64 R8, desc[UR22][R4.64+0x8] ;  /* 0x0000081604087981 */ /* 0x008ee8000c1e1b00 */
[----:B------:R1:W1:Y:S04]  /*33b0*/  LDSM.16.M88.4 R132, [R176] ;  /* 0x00000000b084783b */ /* 0x0002680000000200 */
[----:B------:R1:W1:Y:S04]  /*33c0*/  LDSM.16.M88.4 R136, [R176+0x800] ;  /* 0x00080000b088783b */ /* 0x0002680000000200 */
[----:B------:R1:W1:Y:S04]  /*33d0*/  LDSM.16.M88.4 R140, [R166] ;  /* 0x00000000a68c783b */ /* 0x0002680000000200 */
[----:B------:R1:W1:Y:S04]  /*33e0*/  LDSM.16.M88.4 R144, [R166+0x800] ;  /* 0x00080000a690783b */ /* 0x0002680000000200 */
[----:B------:R1:W1:Y:S04]  /*33f0*/  LDSM.16.M88.4 R148, [R173] ;  /* 0x00000000ad94783b */ /* 0x0002680000000200 */
[----:B------:R1:W1:Y:S04]  /*3400*/  LDSM.16.M88.4 R152, [R173+0x800] ;  /* 0x00080000ad98783b */ /* 0x0002680000000200 */
[----:B------:R-:W3:Y:S01]  /*3410*/  LDG.E.64 R4, desc[UR22][R4.64] ;  /* 0x0000001604047981 */ /* 0x000ee2000c1e1b00 */
[----:B------:R-:W-:Y:S01]  /*3420*/  IMAD.SHL.U32 R208, R208, 0x20, RZ ;  /* 0x00000020d0d07824 */ /* 0x000fe200078e00ff */
[----:B------:R-:W-:Y:S01]  /*3430*/  UIADD3 UR15, UPT, UPT, UR25, 0x80, URZ ;  /* 0x00000080190f7890 */ /* 0x000fe2000fffe0ff */
[----:B------:R-:W-:Y:S01]  /*3440*/  LOP3.LUT R6, R6, 0x6, RZ, 0xc0, !PT ;  /* 0x0000000606067812 */ /* 0x000fe200078ec0ff */
[----:B------:R1:W1:Y:S01]  /*3450*/  LDSM.16.M88.4 R156, [R172] ;  /* 0x00000000ac9c783b */ /* 0x0002620000000200 */
[----:B------:R-:W-:Y:S01]  /*3460*/  IMAD R218, R218, 0x4, R7 ;  /* 0x00000004dada7824 */ /* 0x000fe200078e0207 */
[----:B------:R-:W-:-:S02]  /*3470*/  CS2R R94, SRZ ;  /* 0x00000000005e7805 */ /* 0x000fc4000001ff00 */
[----:B------:R-:W-:Y:S01]  /*3480*/  LOP3.LUT R200, R6, 0x1e0, R200, 0xf8, !PT ;  /* 0x000001e006c87812 */ /* 0x000fe200078ef8c8 */
[----:B------:R1:W1:Y:S01]  /*3490*/  LDSM.16.M88.4 R160, [R172+0x800] ;  /* 0x00080000aca0783b */ /* 0x0002620000000200 */
[--C-:B------:R-:W-:Y:S01]  /*34a0*/  IMAD.IADD R165, R179, 0x1, R164.reuse ;  /* 0x00000001b3a57824 */ /* 0x100fe200078e02a4 */
[----:B------:R-:W-:Y:S01]  /*34b0*/  CS2R R92, SRZ ;  /* 0x00000000005c7805 */ /* 0x000fe2000001ff00 */
[----:B------:R-:W-:Y:S01]  /*34c0*/  IMAD.IADD R164, R178, 0x1, R164 ;  /* 0x00000001b2a47824 */ /* 0x000fe200078e02a4 */
[----:B------:R-:W-:Y:S01]  /*34d0*/  CS2R R98, SRZ ;  /* 0x0000000000627805 */ /* 0x000fe2000001ff00 */
[----:B------:R-:W-:Y:S01]  /*34e0*/  VIADD R200, R200, UR25 ;  /* 0x00000019c8c87c36 */ /* 0x000fe20008000000 */
        /* <DEDUP_REMOVED lines=30> */
[----:B--2---:R-:W-:Y:S01]  /*36d0*/  SHF.R.U32.HI R209, RZ, 0x6, R198 ;  /* 0x00000006ffd17819 */ /* 0x004fe200000116c6 */
[----:B------:R-:W-:Y:S01]  /*36e0*/  VIADD R218, R218, 0xfffffffc ;  /* 0xfffffffcdada7836 */ /* 0x000fe20000000000 */
[----:B----4-:R-:W-:Y:S02]  /*36f0*/  USHF.L.U32 UR11, UR11, 0x6, URZ ;  /* 0x000000060b0b7899 */ /* 0x010fe400080006ff */
[----:B------:R-:W-:Y:S01]  /*3700*/  USHF.L.U32 UR29, UR29, 0x3, URZ ;  /* 0x000000031d1d7899 */ /* 0x000fe200080006ff */
[----:B---3--:R-:W-:Y:S02]  /*3710*/  IADD3 R230, P1, P0, R208, R8, R230 ;  /* 0x00000008d0e67210 */ /* 0x008fe4000783e0e6 */
[----:B------:R-:W-:-:S03]  /*3720*/  SHF.R.S32.HI R208, RZ, 0x1f, R208 ;  /* 0x0000001fffd07819 */ /* 0x000fc600000114d0 */
[----:B------:R-:W-:Y:S01]  /*3730*/  IMAD.WIDE.U32 R230, R230, -0x2daee0ad, RZ ;  /* 0xd2511f53e6e67825 */ /* 0x000fe200078e00ff */
[----:B------:R-:W-:Y:S02]  /*3740*/  IADD3.X R208, PT, PT, R208, R9, RZ, P1, P0 ;  /* 0x00000009d0d07210 */ /* 0x000fe40000fe04ff */
[----:B------:R-:W-:-:S13]  /*3750*/  ISETP.LE.AND P0, PT, R225, UR15, PT ;  /* 0x0000000fe1007c0c */ /* 0x000fda000bf03270 */
[C---:B------:R-:W-:Y:S02]  /*3760*/  @P0 VIADD R216, R200.reuse, 0x19 ;  /* 0x00000019c8d80836 */ /* 0x040fe40000000000 */
[C---:B------:R-:W-:Y:S02]  /*3770*/  @P0 VIADD R215, R200.reuse, 0x18 ;  /* 0x00000018c8d70836 */ /* 0x040fe40000000000 */
[C---:B------:R-:W-:Y:S02]  /*3780*/  @P0 VIADD R214, R200.reuse, 0x11 ;  /* 0x00000011c8d60836 */ /* 0x040fe40000000000 */
[C---:B------:R-:W-:Y:S01]  /*3790*/  @P0 VIADD R213, R200.reuse, 0x10 ;  /* 0x00000010c8d50836 */ /* 0x040fe20000000000 */
[----:B------:R-:W-:Y:S01]  /*37a0*/  R2UR UR12, R5 ;  /* 0x00000000050c72ca */ /* 0x000fe200000e0000 */
[----:B------:R-:W-:Y:S01]  /*37b0*/  @P0 VIADD R212, R200, 0x9 ;  /* 0x00000009c8d40836 */ /* 0x000fe20000000000 */
[----:B------:R-:W-:Y:S01]  /*37c0*/  R2UR UR13, R4 ;  /* 0x00000000040d72ca */ /* 0x000fe200000e0000 */
[----:B------:R-:W-:-:S02]  /*37d0*/  @P0 VIADD R211, R200, 0x8 ;  /* 0x00000008c8d30836 */ /* 0x000fc40000000000 */
[----:B------:R-:W-:-:S08]  /*37e0*/  @P0 VIADD R210, R200, 0x1 ;  /* 0x00000001c8d20836 */ /* 0x000fd00000000000 */
        /* <DEDUP_REMOVED lines=12> */
.L_x_1074:
[----:B------:R-:W0:Y:S01]  /*38b0*/  LDGDEPBAR ;  /* 0x00000000000079af */ /* 0x000e220000000000 */
[--C-:B------:R-:W-:Y:S01]  /*38c0*/  IMAD.IADD R112, R175, 0x1, R165.reuse ;  /* 0x00000001af707824 */ /* 0x100fe200078e02a5 */
[----:B-----5:R-:W-:Y:S01]  /*38d0*/  FSETP.NEU.FTZ.AND P4, PT, R221, -INF , PT ;  /* 0xff800000dd00780b */ /* 0x020fe20003f9d000 */
[----:B------:R-:W-:Y:S01]  /*38e0*/  IMAD.IADD R180, R174, 0x1, R165 ;  /* 0x00000001aeb47824 */ /* 0x000fe200078e02a5 */
        /* <DEDUP_REMOVED lines=68> */
[----:B------:R-:W-:Y:S03]  /*3d30*/  HMMA.16816.F32.BF16 R32, R120, R102, R32 ;  /* 0x000000667820723c */ /* 0x000fe60000041820 */
[----:B------:R-:W2:Y:S01]  /*3d40*/  LDSM.16.M88.4 R112, [R112+0x1000] ;  /* 0x001000007070783b */ /* 0x000ea20000000200 */
[----:B------:R-:W-:Y:S01]  /*3d50*/  LOP3.LUT R124, R124, UR15, R239, 0x96, !PT ;  /* 0x0000000f7c7c7c12 */ /* 0x000fe2000f8e96ef */
[----:B------:R-:W-:Y:S04]  /*3d60*/  IMAD.WIDE.U32 R242, R242, -0x326172a9, RZ ;  /* 0xcd9e8d57f2f27825 */ /* 0x000fe800078e00ff */
[----:B------:R-:W-:Y:S01]  /*3d70*/  IMAD.WIDE.U32 R124, R124, -0x326172a9, RZ ;  /* 0xcd9e8d577c7c7825 */ /* 0x000fe200078e00ff */
[----:B------:R-:W-:Y:S03]  /*3d80*/  LOP3.LUT R126, R240, UR16, R243, 0x96, !PT ;  /* 0x00000010f07e7c12 */ /* 0x000fe6000f8e96f3 */
[----:B------:R-:W-:Y:S01]  /*3d90*/  IMAD.MOV.U32 R240, RZ, RZ, R203 ;  /* 0x000000fffff07224 */ /* 0x000fe200078e00cb */
[----:B------:R-:W-:Y:S01]  /*3da0*/  LOP3.LUT R119, R242, UR33, R125, 0x96, !PT ;  /* 0x00000021f2777c12 */ /* 0x000fe2000f8e967d */
[----:B------:R-:W-:Y:S03]  /*3db0*/  IMAD.WIDE.U32 R244, R126, -0x2daee0ad, RZ ;  /* 0xd2511f537ef47825 */ /* 0x000fe600078e00ff */
[----:B------:R-:W-:Y:S01]  /*3dc0*/  LEA R240, P1, R185, R240, 0x2 ;  /* 0x000000f0b9f07211 */ /* 0x000fe200078210ff */
[----:B------:R-:W-:Y:S01]  /*3dd0*/  IMAD.WIDE.U32 R242, R116, -0x326172a9, RZ ;  /* 0xcd9e8d5774f27825 */ /* 0x000fe200078e00ff */
[----:B------:R-:W-:Y:S03]  /*3de0*/  LOP3.LUT R125, R238, UR32, R245, 0x96, !PT ;  /* 0x00000020ee7d7c12 */ /* 0x000fe6000f8e96f5 */
[----:B------:R-:W-:Y:S01]  /*3df0*/  IMAD.WIDE.U32 R126, R117, -0x2daee0ad, RZ ;  /* 0xd2511f53757e7825 */ /* 0x000fe200078e00ff */
[----:B------:R-:W-:Y:S03]  /*3e00*/  LOP3.LUT R236, R236, UR33, R243, 0x96, !PT ;  /* 0x00000021ecec7c12 */ /* 0x000fe6000f8e96f3 */
[----:B------:R-:W-:Y:S01]  /*3e10*/  IMAD.WIDE.U32 R100, R119, -0x2daee0ad, RZ ;  /* 0xd2511f5377647825 */ /* 0x000fe200078e00ff */
[----:B------:R-:W-:Y:S03]  /*3e20*/  LOP3.LUT R116, R118, UR32, R127, 0x96, !PT ;  /* 0x0000002076747c12 */ /* 0x000fe6000f8e967f */
[----:B------:R-:W-:Y:S01]  /*3e30*/  IMAD.MOV.U32 R241, RZ, RZ, R202 ;  /* 0x000000fffff17224 */ /* 0x000fe200078e00ca */
[----:B------:R-:W-:Y:S01]  /*3e40*/  LOP3.LUT R101, R244, UR30, R101, 0x96, !PT ;  /* 0x0000001ef4657c12 */ /* 0x000fe2000f8e9665 */
[----:B------:R-:W-:Y:S01]  /*3e50*/  IMAD.WIDE.U32 R238, R125, -0x326172a9, RZ ;  /* 0xcd9e8d577dee7825 */ /* 0x000fe200078e00ff */
[-C--:B-1----:R-:W-:Y:S05]  /*3e60*/  HMMA.16816.F32.BF16 R4, R104, R108.reuse, R4 ;  /* 0x0000006c6804723c */ /* 0x082fea0000041804 */
[----:B------:R-:W-:Y:S01]  /*3e70*/  LEA.HI.X R241, R185, R241, RZ, 0x2, P1 ;  /* 0x000000f1b9f17211 */ /* 0x000fe200008f14ff */
[----:B------:R-:W-:Y:S01]  /*3e80*/  IMAD.WIDE.U32 R236, R236, -0x2daee0ad, RZ ;  /* 0xd2511f53ecec7825 */ /* 0x000fe200078e00ff */
[----:B------:R-:W-:Y:S01]  /*3e90*/  LOP3.LUT R130, R124, UR31, R239, 0x96, !PT ;  /* 0x0000001f7c827c12 */ /* 0x000fe2000f8e96ef */
[C---:B--2---:R-:W-:Y:S02]  /*3ea0*/  HMMA.16816.F32.BF16 R8, R112.reuse, R108, R8 ;  /* 0x0000006c7008723c */ /* 0x044fe40000041808 */
[----:B------:R-:W2:Y:S02]  /*3eb0*/  LDG.E R119, desc[UR22][R240.64] ;  /* 0x00000016f0777981 */ /* 0x000ea4000c1e1900 */
[----:B------:R-:W-:Y:S01]  /*3ec0*/  LOP3.LUT R126, R126, UR30, R237, 0x96, !PT ;  /* 0x0000001e7e7e7c12 */ /* 0x000fe2000f8e96ed */
[----:B------:R-:W-:Y:S01]  /*3ed0*/  IMAD.WIDE.U32 R128, R116, -0x326172a9, RZ ;  /* 0xcd9e8d5774807825 */ /* 0x000fe200078e00ff */
[----:B------:R-:W-:Y:S01]  /*3ee0*/  FSETP.NEU.FTZ.AND P1, PT, R222, -INF , PT ;  /* 0xff800000de00780b */ /* 0x000fe20003f3d000 */
[----:B------:R-:W3:Y:S01]  /*3ef0*/  LDG.E R118, desc[UR22][R240.64+0x20] ;  /* 0x00002016f0767981 */ /* 0x000ee2000c1e1900 */
[-C--:B------:R-:W-:Y:S03]  /*3f00*/  HMMA.16816.F32.BF16 R12, R112, R110.reuse, R12 ;  /* 0x0000006e700c723c */ /* 0x080fe6000004180c */
[----:B------:R-:W-:Y:S01]  /*3f10*/  LOP3.LUT R242, R242, UR31, R129, 0x96, !PT ;  /* 0x0000001ff2f27c12 */ /* 0x000fe2000f8e9681 */
[----:B------:R-:W-:Y:S01]  /*3f20*/  IMAD.WIDE.U32 R244, R101, -0x326172a9, RZ ;  /* 0xcd9e8d5765f47825 */ /* 0x000fe200078e00ff */
[----:B------:R-:W5:Y:S03]  /*3f30*/  LDG.E R117, desc[UR22][R240.64+0x80] ;  /* 0x00008016f0757981 */ /* 0x000f66000c1e1900 */
[----:B------:R-:W-:Y:S01]  /*3f40*/  FMUL.FTZ R239, R222, 1.4426950216293334961 ;  /* 0x3fb8aa3bdeef7820 */ /* 0x000fe20000410000 */
[----:B------:R-:W-:Y:S01]  /*3f50*/  IMAD.WIDE.U32 R130, R130, -0x2daee0ad, RZ ;  /* 0xd2511f5382827825 */ /* 0x000fe200078e00ff */
[----:B------:R-:W-:Y:S01]  /*3f60*/  LOP3.LUT R238, R238, UR26, R245, 0x96, !PT ;  /* 0x0000001aeeee7c12 */ /* 0x000fe2000f8e96f5 */
[----:B------:R1:W5:Y:S01]  /*3f70*/  LDG.E R116, desc[UR22][R240.64+0xa0] ;  /* 0x0000a016f0747981 */ /* 0x000362000c1e1900 */
[----:B------:R-:W-:Y:S01]  /*3f80*/  PRMT R127, R244, 0x7770, RZ ;  /* 0x00007770f47f7816 */ /* 0x000fe200000000ff */
[----:B------:R-:W-:Y:S01]  /*3f90*/  IMAD.WIDE.U32 R102, R126, -0x326172a9, RZ ;  /* 0xcd9e8d577e667825 */ /* 0x000fe200078e00ff */
[----:B------:R-:W-:Y:S01]  /*3fa0*/  LOP3.LUT R131, R100, UR25, R131, 0x96, !PT ;  /* 0x0000001964837c12 */ /* 0x000fe2000f8e9683 */
[C---:B------:R-:W-:Y:S04]  /*3fb0*/  HMMA.16816.F32.BF16 R16, R104.reuse, R110, R16 ;  /* 0x0000006e6810723c */ /* 0x040fe80000041810 */
[----:B------:R-:W-:Y:S01]  /*3fc0*/  PRMT R100, R238, 0x7632, R100 ;  /* 0x00007632ee647816 */ /* 0x000fe20000000064 */
[----:B------:R-:W-:Y:S01]  /*3fd0*/  IMAD.WIDE.U32 R242, R242, -0x2daee0ad, RZ ;  /* 0xd2511f53f2f27825 */ /* 0x000fe200078e00ff */
[----:B------:R-:W-:Y:S02]  /*3fe0*/  LOP3.LUT R121, R128, UR26, R103, 0x96, !PT ;  /* 0x0000001a80797c12 */ /* 0x000fe4000f8e9667 */
[C---:B------:R-:W-:Y:S02]  /*3ff0*/  PRMT R237, R102.reuse, 0x7770, RZ ;  /* 0x0000777066ed7816 */ /* 0x040fe400000000ff */
[C---:B------:R-:W-:Y:S02]  /*4000*/  PRMT R180, R102.reuse, 0x7771, RZ ;  /* 0x0000777166b47816 */ /* 0x040fe400000000ff */
[C---:B------:R-:W-:Y:S02]  /*4010*/  PRMT R129, R102.reuse, 0x7772, RZ ;  /* 0x0000777266817816 */ /* 0x040fe400000000ff */
[----:B------:R-:W-:Y:S02]  /*4020*/  PRMT R128, R102, 0x7773, RZ ;  /* 0x0000777366807816 */ /* 0x000fe400000000ff */
[----:B------:R-:W-:Y:S02]  /*4030*/  LOP3.LUT R103, R100, 0xff, RZ, 0xc0, !PT ;  /* 0x000000ff64677812 */ /* 0x000fe400078ec0ff */
[----:B------:R-:W-:Y:S02]  /*4040*/  LOP3.LUT R102, R238, 0xff, RZ, 0xc0, !PT ;  /* 0x000000ffee667812 */ /* 0x000fe400078ec0ff */
[----:B------:R-:W-:Y:S01]  /*4050*/  SHF.R.U32.HI R101, RZ, 0x18, R238 ;  /* 0x00000018ff657819 */ /* 0x000fe200000116ee */
[----:B-1----:R-:W-:Y:S01]  /*4060*/  FMUL.FTZ R241, R220, 1.4426950216293334961 ;  /* 0x3fb8aa3bdcf17820 */ /* 0x002fe20000410000 */
        /* <DEDUP_REMOVED lines=9> */
[----:B------:R-:W-:Y:S02]  /*4100*/  FSETP.NEU.FTZ.AND P1, PT, R220, -INF , PT ;  /* 0xff800000dc00780b */ /* 0x000fe40003f3d000 */
[C---:B------:R-:W-:Y:S02]  /*4110*/  PRMT R125, R244.reuse, 0x7771, RZ ;  /* 0x00007771f47d7816 */ /* 0x040fe400000000ff */
[C---:B------:R-:W-:Y:S02]  /*4120*/  PRMT R124, R244.reuse, 0x7772, RZ ;  /* 0x00007772f47c7816 */ /* 0x040fe400000000ff */
[----:B------:R-:W-:Y:S01]  /*4130*/  PRMT R126, R244, 0x7773, RZ ;  /* 0x00007773f47e7816 */ /* 0x000fe200000000ff */
[----:B------:R-:W-:Y:S01]  /*4140*/  FMUL.FTZ R244, R219, 1.4426950216293334961 ;  /* 0x3fb8aa3bdbf47820 */ /* 0x000fe20000410000 */
[----:B------:R-:W-:Y:S02]  /*4150*/  FSEL R243, R243, RZ, P4 ;  /* 0x000000fff3f37208 */ /* 0x000fe40002000000 */
[----:B------:R-:W-:Y:S02]  /*4160*/  FSEL R241, R241, RZ, P1 ;  /* 0x000000fff1f17208 */ /* 0x000fe40000800000 */
[----:B------:R-:W-:Y:S02]  /*4170*/  FSETP.NEU.FTZ.AND P4, PT, R219, -INF , PT ;  /* 0xff800000db00780b */ /* 0x000fe40003f9d000 */
[-C--:B------:R-:W-:Y:S02]  /*4180*/  @P0 ISETP.GE.AND P1, PT, R200, R225.reuse, PT ;  /* 0x000000e1c800020c */ /* 0x080fe40003f26270 */
[----:B------:R-:W-:Y:S02]  /*4190*/  FSEL R244, R244, RZ, P4 ;  /* 0x000000fff4f47208 */ /* 0x000fe40002000000 */
[----:B------:R-:W-:Y:S02]  /*41a0*/  @P0 FSEL R4, R4, -INF , !P1 ;  /* 0xff80000004040808 */ /* 0x000fe40004800000 */
[-C--:B------:R-:W-:Y:S02]  /*41b0*/  @P0 ISETP.GE.AND P4, PT, R210, R225.reuse, PT ;  /* 0x000000e1d200020c */ /* 0x080fe40003f86270 */
[----:B------:R-:W-:Y:S01]  /*41c0*/  SHF.R.U32.HI R108, RZ, 0x18, R121 ;  /* 0x00000018ff6c7819 */ /* 0x000fe20000011679 */
[--C-:B------:R-:W-:Y:S01]  /*41d0*/  FFMA.FTZ R4, R4, UR10, -R239.reuse ;  /* 0x0000000a04047c23 */ /* 0x100fe200080108ef */
        /* <DEDUP_REMOVED lines=9> */
[----:B------:R-:W-:Y:S01]  /*4270*/  MUFU.EX2 R110, R110 ;  /* 0x0000006e006e7308 */ /* 0x000fe20000000800 */
[----:B------:R-:W-:Y:S01]  /*4280*/  @P0 FSEL R7, R7, -INF , !P4 ;  /* 0xff80000007070808 */ /* 0x000fe20006000000 */
[-C--:B-1----:R-:W-:Y:S08]  /*4290*/  HMMA.16816.F32.BF16 R20, R104, R100.reuse, R20 ;  /* 0x000000646814723c */ /* 0x082ff00000041814 */
[----:B------:R-:W1:Y:S01]  /*42a0*/  MUFU.EX2 R108, R4 ;  /* 0x00000004006c7308 */ /* 0x000e620000000800 */
[----:B------:R-:W-:Y:S01]  /*42b0*/  @P0 FSEL R9, R9, -INF , !P4 ;  /* 0xff80000009090808 */ /* 0x000fe20006000000 */
[----:B------:R-:W-:Y:S01]  /*42c0*/  FFMA.FTZ R7, R7, UR10, -R243 ;  /* 0x0000000a07077c23 */ /* 0x000fe200080108f3 */
[----:B------:R-:W-:Y:S01]  /*42d0*/  @P0 FSEL R11, R11, -INF , !P4 ;  /* 0xff8000000b0b0808 */ /* 0x000fe20006000000 */
[----:B------:R-:W-:Y:S01]  /*42e0*/  FFMA.FTZ R10, R10, UR10, -R244 ;  /* 0x0000000a0a0a7c23 */ /* 0x000fe200080108f4 */
[-C--:B------:R-:W-:Y:S01]  /*42f0*/  @P0 ISETP.GE.AND P4, PT, R211, R225.reuse, PT ;  /* 0x000000e1d300020c */ /* 0x080fe20003f86270 */
[C---:B------:R-:W-:Y:S04]  /*4300*/  HMMA.16816.F32.BF16 R24, R112.reuse, R100, R24 ;  /* 0x000000647018723c */ /* 0x040fe80000041818 */
[----:B------:R-:W4:Y:S01]  /*4310*/  MUFU.EX2 R111, R7 ;  /* 0x00000007006f7308 */ /* 0x000f220000000800 */
[----:B------:R-:W-:Y:S01]  /*4320*/  SHF.R.U32.HI R5, RZ, 0x8, R238 ;  /* 0x00000008ff057819 */ /* 0x000fe200000116ee */
[--C-:B------:R-:W-:Y:S01]  /*4330*/  FFMA.FTZ R9, R9, UR10, -R241.reuse ;  /* 0x0000000a09097c23 */ /* 0x100fe200080108f1 */
[----:B------:R-:W-:Y:S07]  /*4340*/  @P0 FSEL R12, R12, -INF , !P4 ;  /* 0xff8000000c0c0808 */ /* 0x000fee0006000000 */
[----:B------:R-:W-:Y:S01]  /*4350*/  MUFU.EX2 R122, R10 ;  /* 0x0000000a007a7308 */ /* 0x000fe20000000800 */
[-C--:B------:R-:W-:Y:S03]  /*4360*/  HMMA.16816.F32.BF16 R28, R112, R102.reuse, R28 ;  /* 0x00000066701c723c */ /* 0x080fe6000004181c */
[----:B------:R-:W-:Y:S06]  /*4370*/  @P0 FSEL R14, R14, -INF , !P4 ;  /* 0xff8000000e0e0808 */ /* 0x000fec0006000000 */
[----:B------:R-:W4:Y:S01]  /*4380*/  MUFU.EX2 R120, R8 ;  /* 0x0000000800787308 */ /* 0x000f220000000800 */
[----:B------:R-:W-:Y:S01]  /*4390*/  @P0 FSEL R16, R16, -INF , !P4 ;  /* 0xff80000010100808 */ /* 0x000fe20006000000 */
[----:B-1----:R-:W-:Y:S01]  /*43a0*/  @!P3 FADD.FTZ R108, -R108, -RZ ;  /* 0x800000ff6c6cb221 */ /* 0x002fe20000010100 */
[----:B------:R-:W-:Y:S01]  /*43b0*/  @P0 FSEL R18, R18, -INF , !P4 ;  /* 0xff80000012120808 */ /* 0x000fe20006000000 */
[----:B------:R-:W-:Y:S06]  /*43c0*/  HMMA.16816.F32.BF16 R32, R104, R102, R32 ;  /* 0x000000666820723c */ /* 0x000fec0000041820 */
[----:B------:R-:W1:Y:S01]  /*43d0*/  MUFU.EX2 R109, R6 ;  /* 0x00000006006d7308 */ /* 0x000e620000000800 */
[-C--:B------:R-:W-:Y:S01]  /*43e0*/  @P0 ISETP.GE.AND P4, PT, R212, R225.reuse, PT ;  /* 0x000000e1d400020c */ /* 0x080fe20003f86270 */
[--C-:B------:R-:W-:Y:S01]  /*43f0*/  FFMA.FTZ R11, R11, UR10, -R244.reuse ;  /* 0x0000000a0b0b7c23 */ /* 0x100fe200080108f4 */
[----:B------:R-:W-:Y:S01]  /*4400*/  LOP3.LUT R5, R5, 0xffff, RZ, 0xc0, !PT ;  /* 0x0000ffff05057812 */ /* 0x000fe200078ec0ff */
[--C-:B------:R-:W-:Y:S01]  /*4410*/  FFMA.FTZ R12, R12, UR10, -R241.reuse ;  /* 0x0000000a0c0c7c23 */ /* 0x100fe200080108f1 */
[----:B------:R-:W-:Y:S05]  /*4420*/  @P0 FSEL R13, R13, -INF , !P4 ;  /* 0xff8000000d0d0808 */ /* 0x000fea0006000000 */
[----:B------:R-:W1:Y:S01]  /*4430*/  MUFU.EX2 R123, R11 ;  /* 0x0000000b007b7308 */ /* 0x000e620000000800 */
[----:B------:R-:W-:Y:S01]  /*4440*/  @P0 FSEL R15, R15, -INF , !P4 ;  /* 0xff8000000f0f0808 */ /* 0x000fe20006000000 */
[----:B----4-:R-:W-:Y:S01]  /*4450*/  @!P5 FADD.FTZ R111, -R111, -RZ ;  /* 0x800000ff6f6fd221 */ /* 0x010fe20000010100 */
[----:B------:R-:W-:Y:S01]  /*4460*/  @P0 FSEL R17, R17, -INF , !P4 ;  /* 0xff80000011110808 */ /* 0x000fe20006000000 */
[----:B------:R-:W-:Y:S01]  /*4470*/  FFMA.FTZ R13, R13, UR10, -R241 ;  /* 0x0000000a0d0d7c23 */ /* 0x000fe200080108f1 */
[----:B------:R-:W-:Y:S01]  /*4480*/  @P0 FSEL R19, R19, -INF , !P4 ;  /* 0xff80000013130808 */ /* 0x000fe20006000000 */
[----:B------:R-:W-:Y:S01]  /*4490*/  @!P2 FADD.FTZ R120, -R120, -RZ ;  /* 0x800000ff7878a221 */ /* 0x000fe20000010100 */
[----:B------:R-:W-:Y:S01]  /*44a0*/  ISETP.LE.U32.AND P4, PT, R5, UR7, PT ;  /* 0x0000000705007c0c */ /* 0x000fe2000bf83070 */
[----:B------:R-:W-:Y:S01]  /*44b0*/  FFMA.FTZ R14, R14, UR10, -R244 ;  /* 0x0000000a0e0e7c23 */ /* 0x000fe200080108f4 */
[C---:B------:R-:W-:Y:S01]  /*44c0*/  LOP3.LUT R4, R121.reuse, 0xffff, RZ, 0xc0, !PT ;  /* 0x0000ffff79047812 */ /* 0x040fe200078ec0ff */
[----:B------:R-:W-:Y:S01]  /*44d0*/  FFMA.FTZ R16, R16, UR10, -R239 ;  /* 0x0000000a10107c23 */ /* 0x000fe200080108ef */
[----:B------:R-:W-:Y:S01]  /*44e0*/  PRMT R5, R121, 0x7632, R5 ;  /* 0x0000763279057816 */ /* 0x000fe20000000005 */
[----:B-1----:R-:W-:Y:S01]  /*44f0*/  @!P6 FADD.FTZ R109, -R109, -RZ ;  /* 0x800000ff6d6de221 */ /* 0x002fe20000010100 */
[----:B------:R-:W-:Y:S01]  /*4500*/  SHF.R.U32.HI R4, RZ, 0x8, R4 ;  /* 0x00000008ff047819 */ /* 0x000fe20000011604 */
[----:B------:R-:W1:Y:S01]  /*4510*/  MUFU.EX2 R121, R9 ;  /* 0x0000000900797308 */ /* 0x000e620000000800 */
[----:B------:R-:W-:Y:S01]  /*4520*/  LOP3.LUT R5, R5, 0xff, RZ, 0xc0, !PT ;  /* 0x000000ff05057812 */ /* 0x000fe200078ec0ff */
[----:B------:R-:W-:Y:S01]  /*4530*/  @!P1 FADD.FTZ R123, -R123, -RZ ;  /* 0x800000ff7b7b9221 */ /* 0x000fe20000010100 */
[----:B------:R-:W-:Y:S01]  /*4540*/  LOP3.LUT R4, R4, 0xffff, RZ, 0xc0, !PT ;  /* 0x0000ffff04047812 */ /* 0x000fe200078ec0ff */
[--C-:B------:R-:W-:Y:S01]  /*4550*/  FFMA.FTZ R15, R15, UR10, -R244.reuse ;  /* 0x0000000a0f0f7c23 */ /* 0x100fe200080108f4 */
[----:B------:R-:W-:Y:S01]  /*4560*/  ISETP.GT.U32.AND P5, PT, R125, UR7, PT ;  /* 0x000000077d007c0c */ /* 0x000fe2000bfa4070 */
[----:B------:R-:W-:Y:S01]  /*4570*/  @!P4 FADD.FTZ R110, -R110, -RZ ;  /* 0x800000ff6e6ec221 */ /* 0x000fe20000010100 */
[----:B------:R-:W-:Y:S03]  /*4580*/  ISETP.LE.U32.AND P4, PT, R5, UR7, PT ;  /* 0x0000000705007c0c */ /* 0x000fe6000bf83070 */
[----:B------:R-:W-:Y:S01]  /*4590*/  MUFU.EX2 R125, R12 ;  /* 0x0000000c007d7308 */ /* 0x000fe20000000800 */
[----:B------:R-:W-:Y:S01]  /*45a0*/  ISETP.LE.U32.AND P3, PT, R4, UR7, PT ;  /* 0x0000000704007c0c */ /* 0x000fe2000bf63070 */
[--C-:B------:R-:W-:Y:S01]  /*45b0*/  FFMA.FTZ R18, R18, UR10, -R243.reuse ;  /* 0x0000000a12127c23 */ /* 0x100fe200080108f3 */
[----:B------:R-:W-:Y:S01]  /*45c0*/  ISETP.GT.U32.AND P2, PT, R124, UR7, PT ;  /* 0x000000077c007c0c */ /* 0x000fe2000bf44070 */
[----:B------:R-:W-:Y:S06]  /*45d0*/  FFMA.FTZ R19, R19, UR10, -R243 ;  /* 0x0000000a13137c23 */ /* 0x000fec00080108f3 */
[----:B------:R-:W-:Y:S01]  /*45e0*/  MUFU.EX2 R124, R13 ;  /* 0x0000000d007c7308 */ /* 0x000fe20000000800 */
[-C--:B------:R-:W-:Y:S01]  /*45f0*/  @P0 ISETP.GE.AND P1, PT, R214, R225.reuse, PT ;  /* 0x000000e1d600020c */ /* 0x080fe20003f26270 */
[--C-:B------:R-:W-:Y:S01]  /*4600*/  FFMA.FTZ R17, R17, UR10, -R239.reuse ;  /* 0x0000000a11117c23 */ /* 0x100fe200080108ef */
[----:B------:R-:W-:Y:S07]  /*4610*/  ISETP.LE.U32.AND P6, PT, R127, UR7, PT ;  /* 0x000000077f007c0c */ /* 0x000fee000bfc3070 */
[----:B------:R-:W4:Y:S01]  /*4620*/  MUFU.EX2 R113, R18 ;  /* 0x0000001200717308 */ /* 0x000f220000000800 */
[----:B------:R-:W-:Y:S01]  /*4630*/  @P0 FSEL R21, R21, -INF , !P1 ;  /* 0xff80000015150808 */ /* 0x000fe20004800000 */
[----:B------:R-:W-:Y:S01]  /*4640*/  @!P4 FADD.FTZ R122, -R122, -RZ ;  /* 0x800000ff7a7ac221 */ /* 0x000fe20000010100 */
[-C--:B------:R-:W-:Y:S01]  /*4650*/  @P0 ISETP.GE.AND P4, PT, R213, R225.reuse, PT ;  /* 0x000000e1d500020c */ /* 0x080fe20003f86270 */
[----:B-1----:R-:W-:Y:S01]  /*4660*/  @!P3 FADD.FTZ R121, -R121, -RZ ;  /* 0x800000ff7979b221 */ /* 0x002fe20000010100 */
[----:B------:R-:W-:Y:S05]  /*4670*/  ISETP.LE.U32.AND P3, PT, R237, UR7, PT ;  /* 0x00000007ed007c0c */ /* 0x000fea000bf63070 */
[----:B------:R-:W-:Y:S01]  /*4680*/  MUFU.EX2 R127, R15 ;  /* 0x0000000f007f7308 */ /* 0x000fe20000000800 */
[----:B------:R-:W-:Y:S01]  /*4690*/  @P0 FSEL R20, R20, -INF , !P4 ;  /* 0xff80000014140808 */ /* 0x000fe20006000000 */
[--C-:B------:R-:W-:Y:S01]  /*46a0*/  FFMA.FTZ R21, R21, UR10, -R239.reuse ;  /* 0x0000000a15157c23 */ /* 0x100fe200080108ef */
[----:B------:R-:W-:Y:S07]  /*46b0*/  @P0 FSEL R22, R22, -INF , !P4 ;  /* 0xff80000016160808 */ /* 0x000fee0006000000 */
[----:B------:R-:W1:Y:S01]  /*46c0*/  MUFU.EX2 R112, R19 ;  /* 0x0000001300707308 */ /* 0x000e620000000800 */
[----:B------:R-:W-:Y:S01]  /*46d0*/  @P0 FSEL R24, R24, -INF , !P4 ;  /* 0xff80000018180808 */ /* 0x000fe20006000000 */
[----:B------:R-:W-:Y:S01]  /*46e0*/  FFMA.FTZ R20, R20, UR10, -R239 ;  /* 0x0000000a14147c23 */ /* 0x000fe200080108ef */
[----:B------:R-:W-:Y:S01]  /*46f0*/  @P0 FSEL R26, R26, -INF , !P4 ;  /* 0xff8000001a1a0808 */ /* 0x000fe20006000000 */
[----:B----4-:R-:W-:Y:S01]  /*4700*/  @P2 FADD.FTZ R113, -R113, -RZ ;  /* 0x800000ff71712221 */ /* 0x010fe20000010100 */
        /* <DEDUP_REMOVED lines=8> */
[----:B------:R-:W-:Y:S07]  /*4790*/  ISETP.GT.U32.AND P1, PT, R126, UR7, PT ;  /* 0x000000077e007c0c */ /* 0x000fee000bf24070 */
[----:B------:R-:W-:Y:S01]  /*47a0*/  MUFU.EX2 R114, R20 ;  /* 0x0000001400727308 */ /* 0x000fe20000000800 */
[----:B------:R-:W-:Y:S01]  /*47b0*/  ISETP.GT.U32.AND P3, PT, R129, UR7, PT ;  /* 0x0000000781007c0c */ /* 0x000fe2000bf64070 */
[----:B------:R-:W-:Y:S01]  /*47c0*/  FFMA.FTZ R22, R22, UR10, -R243 ;  /* 0x0000000a16167c23 */ /* 0x000fe200080108f3 */
[----:B------:R-:W-:Y:S07]  /*47d0*/  PRMT R7, R130, 0x7770, RZ ;  /* 0x0000777082077816 */ /* 0x000fee00000000ff */
[----:B------:R-:W4:Y:S01]  /*47e0*/  MUFU.EX2 R126, R14 ;  /* 0x0000000e007e7308 */ /* 0x000f220000000800 */
[----:B------:R-:W-:Y:S01]  /*47f0*/  @P4 FADD.FTZ R124, -R124, -RZ ;  /* 0x800000ff7c7c4221 */ /* 0x000fe20000010100 */
[----:B------:R-:W-:Y:S01]  /*4800*/  ISETP.GT.U32.AND P4, PT, R128, UR7, PT ;  /* 0x0000000780007c0c */ /* 0x000fe2000bf84070 */
[----:B------:R-:W-:Y:S07]  /*4810*/  FFMA.FTZ R25, R25, UR10, -R241 ;  /* 0x0000000a19197c23 */ /* 0x000fee00080108f1 */
[----:B------:R-:W4:Y:S01]  /*4820*/  MUFU.EX2 R128, R16 ;  /* 0x0000001000807308 */ /* 0x000f220000000800 */
[----:B------:R-:W-:Y:S01]  /*4830*/  LOP3.LUT R8, R131, 0xff, RZ, 0xc0, !PT ;  /* 0x000000ff83087812 */ /* 0x000fe200078ec0ff */
[--C-:B------:R-:W-:Y:S01]  /*4840*/  FFMA.FTZ R27, R27, UR10, -R244.reuse ;  /* 0x0000000a1b1b7c23 */ /* 0x100fe200080108f4 */
[----:B------:R-:W-:Y:S07]  /*4850*/  PRMT R4, R130, 0x7772, RZ ;  /* 0x0000777282047816 */ /* 0x000fee00000000ff */
[----:B------:R-:W4:Y:S01]  /*4860*/  MUFU.EX2 R129, R17 ;  /* 0x0000001100817308 */ /* 0x000f220000000800 */
[----:B-1----:R-:W-:Y:S01]  /*4870*/  @P1 FADD.FTZ R112, -R112, -RZ ;  /* 0x800000ff70701221 */ /* 0x002fe20000010100 */
[-C--:B------:R-:W-:Y:S01]  /*4880*/  @P0 ISETP.GE.AND P1, PT, R215, R225.reuse, PT ;  /* 0x000000e1d700020c */ /* 0x080fe20003f26270 */
[----:B------:R-:W-:Y:S07]  /*4890*/  FFMA.FTZ R26, R26, UR10, -R244 ;  /* 0x0000000a1a1a7c23 */ /* 0x000fee00080108f4 */
[----:B------:R-:W-:Y:S01]  /*48a0*/  MUFU.EX2 R115, R22 ;  /* 0x0000001600737308 */ /* 0x000fe20000000800 */
[----:B------:R-:W-:Y:S01]  /*48b0*/  PRMT R5, R130, 0x7771, RZ ;  /* 0x0000777182057816 */ /* 0x000fe200000000ff */
[----:B----4-:R-:W-:Y:S01]  /*48c0*/  @P3 FADD.FTZ R126, -R126, -RZ ;  /* 0x800000ff7e7e3221 */ /* 0x010fe20000010100 */
[----:B------:R-:W-:Y:S01]  /*48d0*/  ISETP.LE.U32.AND P3, PT, R7, UR7, PT ;  /* 0x0000000707007c0c */ /* 0x000fe2000bf63070 */
[----:B------:R-:W-:Y:S01]  /*48e0*/  @P4 FADD.FTZ R127, -R127, -RZ ;  /* 0x800000ff7f7f4221 */ /* 0x000fe20000010100 */
[----:B------:R-:W-:Y:S01]  /*48f0*/  SHF.R.U32.HI R7, RZ, 0x18, R131 ;  /* 0x00000018ff077819 */ /* 0x000fe20000011683 */
[----:B------:R-:W-:Y:S01]  /*4900*/  @!P6 FADD.FTZ R128, -R128, -RZ ;  /* 0x800000ff8080e221 */ /* 0x000fe20000010100 */
[----:B------:R-:W-:Y:S03]  /*4910*/  ISETP.LE.U32.AND P4, PT, R8, UR7, PT ;  /* 0x0000000708007c0c */ /* 0x000fe6000bf83070 */
[----:B------:R-:W1:Y:S01]  /*4920*/  MUFU.EX2 R237, R27 ;  /* 0x0000001b00ed7308 */ /* 0x000e620000000800 */
[----:B------:R-:W-:Y:S01]  /*4930*/  ISETP.LE.U32.AND P6, PT, R7, UR7, PT ;  /* 0x0000000707007c0c */ /* 0x000fe2000bfc3070 */
[----:B------:R-:W-:Y:S01]  /*4940*/  @P5 FADD.FTZ R129, -R129, -RZ ;  /* 0x800000ff81815221 */ /* 0x000fe20000010100 */
[----:B------:R-:W-:Y:S07]  /*4950*/  SHF.R.U32.HI R7, RZ, 0x18, R236 ;  /* 0x00000018ff077819 */ /* 0x000fee00000116ec */
[----:B------:R-:W-:Y:S01]  /*4960*/  MUFU.EX2 R238, R26 ;  /* 0x0000001a00ee7308 */ /* 0x000fe20000000800 */
[----:B------:R-:W-:Y:S02]  /*4970*/  LOP3.LUT R8, R236, 0xff, RZ, 0xc0, !PT ;  /* 0x000000ffec087812 */ /* 0x000fe400078ec0ff */
[----:B------:R-:W-:Y:S02]  /*4980*/  ISETP.LE.U32.AND P2, PT, R7, UR7, PT ;  /* 0x0000000707007c0c */ /* 0x000fe4000bf43070 */
[----:B------:R-:W-:Y:S02]  /*4990*/  LOP3.LUT R7, R131, 0xffff, RZ, 0xc0, !PT ;  /* 0x0000ffff83077812 */ /* 0x000fe400078ec0ff */
[----:B------:R-:W-:Y:S01]  /*49a0*/  ISETP.LE.U32.AND P5, PT, R8, UR7, PT ;  /* 0x0000000708007c0c */ /* 0x000fe2000bfa3070 */
[----:B------:R-:W-:Y:S01]  /*49b0*/  @!P4 FADD.FTZ R114, -R114, -RZ ;  /* 0x800000ff7272c221 */ /* 0x000fe20000010100 */
[----:B------:R-:W-:Y:S02]  /*49c0*/  SHF.R.U32.HI R7, RZ, 0x8, R7 ;  /* 0x00000008ff077819 */ /* 0x000fe40000011607 */
[----:B------:R-:W-:Y:S02]  /*49d0*/  @P0 FSEL R28, R28, -INF , !P1 ;  /* 0xff8000001c1c0808 */ /* 0x000fe40004800000 */
[----:B------:R-:W-:Y:S02]  /*49e0*/  @P0 FSEL R30, R30, -INF , !P1 ;  /* 0xff8000001e1e0808 */ /* 0x000fe40004800000 */
[----:B------:R-:W-:Y:S01]  /*49f0*/  @P0 FSEL R32, R32, -INF , !P1 ;  /* 0xff80000020200808 */ /* 0x000fe20004800000 */
[----:B-1----:R-:W-:Y:S01]  /*4a00*/  @!P2 FADD.FTZ R237, -R237, -RZ ;  /* 0x800000ffededa221 */ /* 0x002fe20000010100 */
[----:B------:R-:W-:Y:S01]  /*4a10*/  @P0 FSEL R34, R34, -INF , !P1 ;  /* 0xff80000022220808 */ /* 0x000fe20004800000 */
[----:B------:R-:W-:Y:S01]  /*4a20*/  FFMA.FTZ R28, R28, UR10, -R241 ;  /* 0x0000000a1c1c7c23 */ /* 0x000fe200080108f1 */
[----:B------:R-:W-:Y:S01]  /*4a30*/  @P0 ISETP.GE.AND P1, PT, R216, R225, PT ;  /* 0x000000e1d800020c */ /* 0x000fe20003f26270 */
[----:B------:R-:W-:Y:S01]  /*4a40*/  @!P5 FADD.FTZ R180, -R180, -RZ ;  /* 0x800000ffb4b4d221 */ /* 0x000fe20000010100 */
[----:B------:R-:W-:Y:S01]  /*4a50*/  LOP3.LUT R7, R7, 0xffff, RZ, 0xc0, !PT ;  /* 0x0000ffff07077812 */ /* 0x000fe200078ec0ff */
[----:B------:R-:W-:Y:S01]  /*4a60*/  FFMA.FTZ R32, R32, UR10, -R239 ;  /* 0x0000000a20207c23 */ /* 0x000fe200080108ef */
[----:B------:R-:W-:Y:S01]  /*4a70*/  PRMT R131, R131, 0x7632, R131 ;  /* 0x0000763283837816 */ /* 0x000fe20000000083 */
[----:B------:R-:W-:Y:S01]  /*4a80*/  FFMA.FTZ R34, R34, UR10, -R243 ;  /* 0x0000000a22227c23 */ /* 0x000fe200080108f3 */
[----:B------:R-:W-:Y:S01]  /*4a90*/  @P0 FSEL R33, R33, -INF , !P1 ;  /* 0xff80000021210808 */ /* 0x000fe20004800000 */
[----:B------:R-:W1:Y:S01]  /*4aa0*/  MUFU.EX2 R240, R32 ;  /* 0x0000002000f07308 */ /* 0x000e620000000800 */
[----:B------:R-:W-:Y:S01]  /*4ab0*/  @P0 FSEL R35, R35, -INF , !P1 ;  /* 0xff80000023230808 */ /* 0x000fe20004800000 */
[----:B------:R-:W-:Y:S01]  /*4ac0*/  FFMA.FTZ R30, R30, UR10, -R244 ;  /* 0x0000000a1e1e7c23 */ /* 0x000fe200080108f4 */
        /* <DEDUP_REMOVED lines=9> */
[----:B------:R-:W4:Y:S01]  /*4b60*/  MUFU.EX2 R131, R23 ;  /* 0x0000001700837308 */ /* 0x000f220000000800 */
[----:B------:R-:W-:Y:S01]  /*4b70*/  F2FP.RELU.BF16.F32.PACK_AB R4, R111, R109 ;  /* 0x0000006d6f04723e */ /* 0x000fe200000018ff */
[----:B-1----:R-:W-:Y:S01]  /*4b80*/  @!P3 FADD.FTZ R240, -R240, -RZ ;  /* 0x800000fff0f0b221 */ /* 0x002fe20000010100 */
[----:B------:R-:W-:Y:S07]  /*4b90*/  ISETP.LE.U32.AND P4, PT, R7, UR7, PT ;  /* 0x0000000707007c0c */ /* 0x000fee000bf83070 */
[----:B------:R-:W1:Y:S01]  /*4ba0*/  MUFU.EX2 R239, R239 ;  /* 0x000000ef00ef7308 */ /* 0x000e620000000800 */
[C---:B------:R-:W-:Y:S01]  /*4bb0*/  LOP3.LUT R7, R236.reuse, 0xffff, RZ, 0xc0, !PT ;  /* 0x0000ffffec077812 */ /* 0x040fe200078ec0ff */
[----:B------:R2:W-:Y:S01]  /*4bc0*/  STS [R194+0x400], R4 ;  /* 0x00040004c2007388 */ /* 0x0005e20000000800 */
[----:B------:R-:W-:Y:S07]  /*4bd0*/  PRMT R8, R236, 0x7632, R8 ;  /* 0x00007632ec087816 */ /* 0x000fee0000000008 */
[----:B------:R-:W-:Y:S01]  /*4be0*/  MUFU.EX2 R245, R243 ;  /* 0x000000f300f57308 */ /* 0x000fe20000000800 */
[----:B------:R-:W-:Y:S01]  /*4bf0*/  SHF.R.U32.HI R7, RZ, 0x8, R7 ;  /* 0x00000008ff077819 */ /* 0x000fe20000011607 */
[----:B------:R-:W-:Y:S01]  /*4c00*/  FFMA.FTZ R31, R31, UR10, -R244 ;  /* 0x0000000a1f1f7c23 */ /* 0x000fe200080108f4 */
[----:B------:R-:W-:Y:S07]  /*4c10*/  PRMT R6, R130, 0x7773, RZ ;  /* 0x0000777382067816 */ /* 0x000fee00000000ff */
[----:B------:R-:W3:Y:S01]  /*4c20*/  MUFU.EX2 R236, R25 ;  /* 0x0000001900ec7308 */ /* 0x000ee20000000800 */
[----:B------:R-:W-:Y:S01]  /*4c30*/  LOP3.LUT R7, R7, 0xffff, RZ, 0xc0, !PT ;  /* 0x0000ffff07077812 */ /* 0x000fe200078ec0ff */
[----:B----4-:R-:W-:Y:S01]  /*4c40*/  @!P6 FADD.FTZ R131, -R131, -RZ ;  /* 0x800000ff8383e221 */ /* 0x010fe20000010100 */
[----:B------:R-:W-:Y:S01]  /*4c50*/  ISETP.GT.U32.AND P6, PT, R5, UR7, PT ;  /* 0x0000000705007c0c */ /* 0x000fe2000bfc4070 */
[----:B------:R-:W-:Y:S01]  /*4c60*/  @!P4 FADD.FTZ R115, -R115, -RZ ;  /* 0x800000ff7373c221 */ /* 0x000fe20000010100 */
[----:B------:R-:W-:Y:S05]  /*4c70*/  F2FP.RELU.BF16.F32.PACK_AB R5, R110, R108 ;  /* 0x0000006c6e05723e */ /* 0x000fea00000018ff */
[----:B------:R-:W4:Y:S01]  /*4c80*/  MUFU.EX2 R130, R21 ;  /* 0x0000001500827308 */ /* 0x000f220000000800 */
[----:B------:R-:W-:Y:S01]  /*4c90*/  ISETP.LE.U32.AND P4, PT, R7, UR7, PT ;  /* 0x0000000707007c0c */ /* 0x000fe2000bf83070 */
[----:B------:R-:W-:Y:S01]  /*4ca0*/  @P5 FADD.FTZ R246, -R246, -RZ ;  /* 0x800000fff6f65221 */ /* 0x000fe20000010100 */
[----:B------:R-:W-:Y:S01]  /*4cb0*/  PRMT R7, R242, 0x7772, RZ ;  /* 0x00007772f2077816 */ /* 0x000fe200000000ff */
[----:B------:R4:W-:Y:S01]  /*4cc0*/  STS [R194], R5 ;  /* 0x00000005c2007388 */ /* 0x0009e20000000800 */
[----:B------:R-:W-:Y:S05]  /*4cd0*/  LOP3.LUT R8, R8, 0xff, RZ, 0xc0, !PT ;  /* 0x000000ff08087812 */ /* 0x000fea00078ec0ff */
[----:B------:R-:W-:Y:S01]  /*4ce0*/  MUFU.EX2 R241, R28 ;  /* 0x0000001c00f17308 */ /* 0x000fe20000000800 */
[----:B------:R-:W-:Y:S02]  /*4cf0*/  ISETP.GT.U32.AND P3, PT, R7, UR7, PT ;  /* 0x0000000707007c0c */ /* 0x000fe4000bf64070 */
[----:B------:R-:W-:Y:S01]  /*4d00*/  F2FP.RELU.BF16.F32.PACK_AB R7, R121, R120 ;  /* 0x000000787907723e */ /* 0x000fe200000018ff */
[----:B-1----:R-:W-:Y:S01]  /*4d10*/  @P6 FADD.FTZ R239, -R239, -RZ ;  /* 0x800000ffefef6221 */ /* 0x002fe20000010100 */
[----:B------:R-:W-:Y:S05]  /*4d20*/  PRMT R9, R242, 0x7770, RZ ;  /* 0x00007770f2097816 */ /* 0x000fea00000000ff */
[----:B------:R-:W1:Y:S01]  /*4d30*/  MUFU.EX2 R244, R30 ;  /* 0x0000001e00f47308 */ /* 0x000e620000000800 */
[----:B--2---:R-:W-:Y:S01]  /*4d40*/  F2FP.RELU.BF16.F32.PACK_AB R4, R129, R128 ;  /* 0x000000808104723e */ /* 0x004fe200000018ff */
[----:B---3--:R-:W-:Y:S01]  /*4d50*/  @!P4 FADD.FTZ R236, -R236, -RZ ;  /* 0x800000ffececc221 */ /* 0x008fe20000010100 */
[----:B------:R-:W-:Y:S01]  /*4d60*/  ISETP.GT.U32.AND P4, PT, R6, UR7, PT ;  /* 0x0000000706007c0c */ /* 0x000fe2000bf84070 */
[----:B----4-:R-:W-:Y:S01]  /*4d70*/  @!P1 FADD.FTZ R130, -R130, -RZ ;  /* 0x800000ff82829221 */ /* 0x010fe20000010100 */
[----:B------:R-:W-:Y:S01]  /*4d80*/  F2FP.RELU.BF16.F32.PACK_AB R6, R112, R113 ;  /* 0x000000717006723e */ /* 0x000fe200000018ff */
[----:B------:R2:W-:Y:S01]  /*4d90*/  STS [R229], R4 ;  /* 0x00000004e5007388 */ /* 0x0005e20000000800 */
[----:B------:R-:W-:Y:S03]  /*4da0*/  ISETP.LE.U32.AND P1, PT, R8, UR7, PT ;  /* 0x0000000708007c0c */ /* 0x000fe6000bf23070 */
[----:B------:R-:W3:Y:S01]  /*4db0*/  MUFU.EX2 R243, R31 ;  /* 0x0000001f00f37308 */ /* 0x000ee20000000800 */
[C---:B------:R-:W-:Y:S01]  /*4dc0*/  PRMT R8, R242.reuse, 0x7771, RZ ;  /* 0x00007771f2087816 */ /* 0x040fe200000000ff */
[----:B------:R4:W-:Y:S01]  /*4dd0*/  STS [R229+0x400], R6 ;  /* 0x00040006e5007388 */ /* 0x0009e20000000800 */
[----:B------:R-:W-:Y:S02]  /*4de0*/  PRMT R242, R242, 0x7773, RZ ;  /* 0x00007773f2f27816 */ /* 0x000fe400000000ff */
[----:B------:R-:W-:Y:S01]  /*4df0*/  ISETP.GT.U32.AND P2, PT, R8, UR7, PT ;  /* 0x0000000708007c0c */ /* 0x000fe2000bf44070 */
[----:B------:R4:W-:Y:S01]  /*4e00*/  STS [R194+0x1000], R7 ;  /* 0x00100007c2007388 */ /* 0x0009e20000000800 */
[----:B------:R-:W-:Y:S01]  /*4e10*/  F2FP.RELU.BF16.F32.PACK_AB R8, R124, R125 ;  /* 0x0000007d7c08723e */ /* 0x000fe200000018ff */
[----:B------:R-:W-:Y:S01]  /*4e20*/  @P4 FADD.FTZ R245, -R245, -RZ ;  /* 0x800000fff5f54221 */ /* 0x000fe20000010100 */
[----:B------:R-:W-:Y:S01]  /*4e30*/  F2FP.RELU.BF16.F32.PACK_AB R5, R123, R122 ;  /* 0x0000007a7b05723e */ /* 0x000fe200000018ff */
[----:B-1----:R-:W-:Y:S01]  /*4e40*/  @P3 FADD.FTZ R244, -R244, -RZ ;  /* 0x800000fff4f43221 */ /* 0x002fe20000010100 */
[----:B------:R-:W-:Y:S01]  /*4e50*/  ISETP.GT.U32.AND P6, PT, R242, UR7, PT ;  /* 0x00000007f2007c0c */ /* 0x000fe2000bfc4070 */
[----:B------:R-:W-:Y:S01]  /*4e60*/  @!P1 FADD.FTZ R238, -R238, -RZ ;  /* 0x800000ffeeee9221 */ /* 0x000fe20000010100 */
[----:B------:R-:W1:Y:S01]  /*4e70*/  MUFU.EX2 R242, R29 ;  /* 0x0000001d00f27308 */ /* 0x000e620000000800 */
[----:B------:R1:W-:Y:S01]  /*4e80*/  STS [R194+0x1400], R5 ;  /* 0x00140005c2007388 */ /* 0x0003e20000000800 */
[----:B------:R-:W-:Y:S02]  /*4e90*/  ISETP.LE.U32.AND P1, PT, R9, UR7, PT ;  /* 0x0000000709007c0c */ /* 0x000fe4000bf23070 */
[----:B------:R-:W-:Y:S01]  /*4ea0*/  FSETP.GE.FTZ.AND P5, PT, R128, RZ, PT ;  /* 0x000000ff8000720b */ /* 0x000fe20003fb6000 */
[----:B------:R1:W-:Y:S01]  /*4eb0*/  STS [R229+0x1000], R8 ;  /* 0x00100008e5007388 */ /* 0x0003e20000000800 */
[----:B------:R-:W-:Y:S02]  /*4ec0*/  FSETP.GE.FTZ.AND P4, PT, R129, RZ, PT ;  /* 0x000000ff8100720b */ /* 0x000fe40003f96000 */
[----:B------:R-:W-:Y:S02]  /*4ed0*/  FSETP.GE.FTZ.AND P3, PT, R114, RZ, PT ;  /* 0x000000ff7200720b */ /* 0x000fe40003f76000 */
[----:B--2---:R-:W-:Y:S01]  /*4ee0*/  F2FP.RELU.BF16.F32.PACK_AB R4, R239, R240 ;  /* 0x000000f0ef04723e */ /* 0x004fe200000018ff */
[----:B---3--:R-:W-:Y:S01]  /*4ef0*/  @P6 FADD.FTZ R243, -R243, -RZ ;  /* 0x800000fff3f36221 */ /* 0x008fe20000010100 */
[----:B------:R-:W-:Y:S02]  /*4f00*/  FSETP.GE.FTZ.AND P6, PT, R110, RZ, PT ;  /* 0x000000ff6e00720b */ /* 0x000fe40003fd6000 */
[----:B----4-:R-:W-:Y:S01]  /*4f10*/  F2FP.RELU.BF16.F32.PACK_AB R6, R130, R114 ;  /* 0x000000728206723e */ /* 0x010fe200000018ff */
[----:B------:R-:W-:Y:S01]  /*4f20*/  @!P1 FADD.FTZ R241, -R241, -RZ ;  /* 0x800000fff1f19221 */ /* 0x000fe20000010100 */
[----:B-1----:R-:W-:Y:S01]  /*4f30*/  @P2 FADD.FTZ R242, -R242, -RZ ;  /* 0x800000fff2f22221 */ /* 0x002fe20000010100 */
[----:B------:R-:W-:Y:S02]  /*4f40*/  FSETP.GE.FTZ.AND P1, PT, R108, RZ, PT ;  /* 0x000000ff6c00720b */ /* 0x000fe40003f36000 */
[----:B------:R-:W-:Y:S02]  /*4f50*/  F2FP.RELU.BF16.F32.PACK_AB R7, R127, R126 ;  /* 0x0000007e7f07723e */ /* 0x000fe400000018ff */
[----:B------:R-:W-:Y:S03]  /*4f60*/  FSETP.GE.FTZ.AND P2, PT, R130, RZ, PT ;  /* 0x000000ff8200720b */ /* 0x000fe60003f56000 */
[----:B------:R1:W-:Y:S01]  /*4f70*/  STS [R229+0x1400], R7 ;  /* 0x00140007e5007388 */ /* 0x0003e20000000800 */
[----:B------:R-:W-:Y:S03]  /*4f80*/  F2FP.RELU.BF16.F32.PACK_AB R5, R131, R115 ;  /* 0x000000738305723e */ /* 0x000fe600000018ff */
[----:B------:R2:W-:Y:S01]  /*4f90*/  STS [R228], R6 ;  /* 0x00000006e4007388 */ /* 0x0005e20000000800 */
[----:B------:R-:W-:Y:S03]  /*4fa0*/  F2FP.RELU.BF16.F32.PACK_AB R8, R236, R180 ;  /* 0x000000b4ec08723e */ /* 0x000fe600000018ff */
[----:B------:R3:W-:Y:S04]  /*4fb0*/  STS [R228+0x400], R5 ;  /* 0x00040005e4007388 */ /* 0x0007e80000000800 */
[----:B------:R4:W-:Y:S01]  /*4fc0*/  STS [R201], R4 ;  /* 0x00000004c9007388 */ /* 0x0009e20000000800 */
[----:B-1----:R-:W-:Y:S02]  /*4fd0*/  F2FP.RELU.BF16.F32.PACK_AB R7, R237, R238 ;  /* 0x000000eeed07723e */ /* 0x002fe400000018ff */
[----:B--2---:R-:W-:Y:S02]  /*4fe0*/  F2FP.RELU.BF16.F32.PACK_AB R6, R245, R246 ;  /* 0x000000f6f506723e */ /* 0x004fe400000018ff */
        /* <DEDUP_REMOVED lines=96> */
[C---:B------:R-:W-:Y:S02]  /*55f0*/  @!P2 LEA R100, P4, R6.reuse, R205, 0x6 ;  /* 0x000000cd0664a211 */ /* 0x040fe400078830ff */
[----:B------:R-:W-:Y:S01]  /*5600*/  SEL R17, R17, 0x2000, !P5 ;  /* 0x0000200011117807 */ /* 0x000fe20006800000 */
[----:B------:R-:W-:Y:S01]  /*5610*/  @!P3 IMAD.MOV.U32 R7, RZ, RZ, R204 ;  /* 0x000000ffff07b224 */ /* 0x000fe200078e00cc */
[----:B--2---:R-:W-:Y:S01]  /*5620*/  @!P2 LEA.HI.X R101, R6, R204, R5, 0x6, P4 ;  /* 0x000000cc0665a211 */ /* 0x004fe200020f3405 */
[----:B------:R-:W-:Y:S02]  /*5630*/  @!P3 IMAD.MOV.U32 R6, RZ, RZ, R205 ;  /* 0x000000ffff06b224 */ /* 0x000fe400078e00cd */
[--C-:B------:R-:W-:Y:S02]  /*5640*/  IMAD.IADD R217, R217, 0x1, R17.reuse ;  /* 0x00000001d9d97824 */ /* 0x100fe400078e0211 */
        /* <DEDUP_REMOVED lines=15> */
.L_x_1072:
        /* <DEDUP_REMOVED lines=118> */
[----:B-1----:R-:W-:Y:S05]  /*5ea0*/  LDSM.16.MT88.4 R4, [R171] ;  /* 0x00000000ab04783b */ /* 0x002fea0000004200 */
[----:B------:R-:W1:Y:S05]  /*5eb0*/  LDSM.16.MT88.4 R8, [R178+0x4000] ;  /* 0x00400000b208783b */ /* 0x000e6a0000004200 */
[----:B------:R-:W2:Y:S05]  /*5ec0*/  LDSM.16.MT88.4 R12, [R171+0x2000] ;  /* 0x00200000ab0c783b */ /* 0x000eaa0000004200 */
[----:B------:R-:W3:Y:S05]  /*5ed0*/  LDSM.16.MT88.4 R16, [R170+0x4000] ;  /* 0x00400000aa10783b */ /* 0x000eea0000004200 */
[----:B------:R-:W-:Y:S05]  /*5ee0*/  LDSM.16.MT88.4 R20, [R171+0x800] ;  /* 0x00080000ab14783b */ /* 0x000fea0000004200 */
[----:B------:R-:W4:Y:S05]  /*5ef0*/  LDSM.16.MT88.4 R24, [R178+0x4800] ;  /* 0x00480000b218783b */ /* 0x000f2a0000004200 */
[----:B------:R-:W4:Y:S05]  /*5f00*/  LDSM.16.MT88.4 R28, [R171+0x2800] ;  /* 0x00280000ab1c783b */ /* 0x000f2a0000004200 */
[----:B------:R-:W4:Y:S05]  /*5f10*/  LDSM.16.MT88.4 R32, [R170+0x4800] ;  /* 0x00480000aa20783b */ /* 0x000f2a0000004200 */
[----:B------:R-:W-:Y:S01]  /*5f20*/  LDSM.16.MT88.4 R100, [R178+0x5000] ;  /* 0x00500000b264783b */ /* 0x000fe20000004200 */
[-C--:B-1----:R-:W-:Y:S04]  /*5f30*/  HMMA.16816.F32.BF16 R36, R4, R8.reuse, R36 ;  /* 0x000000080424723c */ /* 0x082fe80000041824 */
[----:B------:R-:W-:Y:S04]  /*5f40*/  LDSM.16.MT88.4 R104, [R171+0x3000] ;  /* 0x00300000ab68783b */ /* 0x000fe80000004200 */
        /* <DEDUP_REMOVED lines=43> */
[----:B------:R-:W-:Y:S01]  /*6200*/  IMAD.U32 R6, RZ, RZ, UR6 ;  /* 0x00000006ff067e24 */ /* 0x000fe2000f8e00ff */
[C---:B------:R-:W-:Y:S02]  /*6210*/  ISETP.GE.AND P3, PT, R196.reuse, UR4, PT ;  /* 0x00000004c4007c0c */ /* 0x040fe4000bf66270 */
[----:B------:R-:W-:Y:S01]  /*6220*/  ISETP.GE.AND P4, PT, R196, UR4, PT ;  /* 0x00000004c4007c0c */ /* 0x000fe2000bf86270 */
[----:B------:R-:W-:Y:S05]  /*6230*/  IMAD.X R4, RZ, RZ, ~UR11, P2 ;  /* 0x8000000bff047e24 */ /* 0x000fea00090e06ff */
[----:B------:R-:W-:Y:S04]  /*6240*/  SHF.R.S64 R5, R5, 0x1f, R4 ;  /* 0x0000001f05057819 */ /* 0x000fe80000001004 */
[----:B------:R-:W-:Y:S01]  /*6250*/  IADD3 R207, P2, PT, R5, R207, RZ ;  /* 0x000000cf05cf7210 */ /* 0x000fe20007f5e0ff */
[----:B------:R-:W-:Y:S03]  /*6260*/  IMAD.U32 R5, RZ, RZ, UR6 ;  /* 0x00000006ff057e24 */ /* 0x000fe6000f8e00ff */
[----:B------:R-:W-:Y:S01]  /*6270*/  LEA.HI.X.SX32 R206, R4, R206, 0x1, P2 ;  /* 0x000000ce04ce7211 */ /* 0x000fe200010f0eff */
[----:B------:R-:W-:Y:S01]  /*6280*/  IMAD.U32 R4, RZ, RZ, UR14 ;  /* 0x0000000eff047e24 */ /* 0x000fe2000f8e00ff */
[----:B------:R-:W-:Y:S04]  /*6290*/  @!P3 LEA R6, P2, R6, R207, 0x1 ;  /* 0x000000cf0606b211 */ /* 0x000fe800078408ff */
[----:B------:R-:W-:Y:S01]  /*62a0*/  @!P3 LEA.HI.X R7, R5, R206, R4, 0x1, P2 ;  /* 0x000000ce0507b211 */ /* 0x000fe200010f0c04 */
[----:B------:R-:W-:Y:S02]  /*62b0*/  @!P4 IMAD.MOV.U32 R4, RZ, RZ, R207 ;  /* 0x000000ffff04c224 */ /* 0x000fe400078e00cf */
[----:B------:R-:W-:Y:S05]  /*62c0*/  @!P4 IMAD.MOV.U32 R5, RZ, RZ, R206 ;  /* 0x000000ffff05c224 */ /* 0x000fea00078e00ce */
        /* <DEDUP_REMOVED lines=11> */
.L_x_1073:
        /* <DEDUP_REMOVED lines=73> */
[C---:B------:R-:W-:Y:S01]  /*6810*/  LEA R24, P2, R116.reuse, R100, 0x5 ;  /* 0x0000006474187211 */ /* 0x040fe200078428ff */
        /* <DEDUP_REMOVED lines=246> */
.L_x_1075:
[----:B------:R-:W2:Y:S01]  /*7780*/  LDCU.64 UR10, c[0x0][0x5c0] ;  /* 0x0000b800ff0a77ac */ /* 0x000ea20008000a00 */
[----:B-1----:R-:W-:-:S05]  /*7790*/  IADD3 R4, PT, PT, R226, R227, RZ ;  /* 0x000000e3e2047210 */ /* 0x002fca0007ffe0ff */
[C---:B--2---:R-:W-:Y:S02]  /*77a0*/  IMAD R8, R4.reuse, UR11, RZ ;  /* 0x0000000b04087c24 */ /* 0x044fe4000f8e02ff */
[----:B------:R-:W-:-:S05]  /*77b0*/  IMAD.WIDE.U32 R4, R4, UR10, RZ ;  /* 0x0000000a04047c25 */ /* 0x000fca000f8e00ff */
[----:B------:R-:W-:Y:S02]  /*77c0*/  IADD3 R8, PT, PT, R5, R8, RZ ;  /* 0x0000000805087210 */ /* 0x000fe40007ffe0ff */
[----:B------:R-:W-:Y:S02]  /*77d0*/  MOV R9, R4 ;  /* 0x0000000400097202 */ /* 0x000fe40000000f00 */
.L_x_1076:
        /* <DEDUP_REMOVED lines=13> */
.L_x_1077:
[----:B------:R-:W1:Y:S01]  /*78b0*/  LDCU.64 UR6, c[0x0][0x5c8] ;  /* 0x0000b900ff0677ac */ /* 0x000e620008000a00 */
[----:B------:R-:W-:-:S05]  /*78c0*/  IADD3 R4, PT, PT, R226, R227, RZ ;  /* 0x000000e3e2047210 */ /* 0x000fca0007ffe0ff */
[C---:B-1----:R-:W-:Y:S02]  /*78d0*/  IMAD R12, R4.reuse, UR7, RZ ;  /* 0x00000007040c7c24 */ /* 0x042fe4000f8e02ff */
[----:B------:R-:W-:-:S05]  /*78e0*/  IMAD.WIDE.U32 R4, R4, UR6, RZ ;  /* 0x0000000604047c25 */ /* 0x000fca000f8e00ff */
[----:B------:R-:W-:Y:S02]  /*78f0*/  IADD3 R12, PT, PT, R5, R12, RZ ;  /* 0x0000000c050c7210 */ /* 0x000fe40007ffe0ff */
[----:B------:R-:W-:-:S07]  /*7900*/  MOV R13, R4 ;  /* 0x00000004000d7202 */ /* 0x000fce0000000f00 */
.L_x_1078:
[----:B------:R-:W-:Y:S01]  /*7910*/  BAR.SYNC.DEFER_BLOCKING 0x0 ;  /* 0x0000000000007b1d */ /* 0x000fe20000010000 */
[----:B------:R-:W-:Y:S01]  /*7920*/  USHF.L.U32 UR12, UR21, 0x7, URZ ;  /* 0x00000007150c7899 */ /* 0x000fe200080006ff */
[C---:B------:R-:W-:Y:S02]  /*7930*/  IADD3 R27, P2, PT, R188.reuse, 0x20, RZ ;  /* 0x00000020bc1b7810 */ /* 0x040fe40007f5e0ff */
[----:B------:R-:W-:Y:S01]  /*7940*/  IADD3 R25, P1, PT, R188, 0x40, RZ ;  /* 0x00000040bc197810 */ /* 0x000fe20007f3e0ff */
[----:B------:R-:W-:Y:S01]  /*7950*/  UIMAD.WIDE.U32 UR16, UR12, UR10, URZ ;  /* 0x0000000a0c1072a5 */ /* 0x000fe2000f8e00ff */
[----:B------:R-:W-:Y:S01]  /*7960*/  BSSY.RECONVERGENT B0, `(.L_x_1079) ;  /* 0x0000020000007945 */ /* 0x000fe20003800200 */
[----:B------:R-:W1:Y:S01]  /*7970*/  LDCU UR14, c[0x0][0x440] ;  /* 0x00008800ff0e77ac */ /* 0x000e620008000800 */
[----:B------:R-:W-:Y:S01]  /*7980*/  IMAD.X R26, RZ, RZ, RZ, P2 ;  /* 0x000000ffff1a7224 */ /* 0x000fe200010e06ff */
[----:B------:R-:W-:Y:S02]  /*7990*/  USHF.R.S32.HI UR13, URZ, 0x1f, UR12 ;  /* 0x0000001fff0d7899 */ /* 0x000fe4000801140c */
[----:B------:R-:W-:Y:S01]  /*79a0*/  IMAD.U32 R16, RZ, RZ, UR16 ;  /* 0x00000010ff107e24 */ /* 0x000fe2000f8e00ff */
[----:B------:R-:W2:Y:S01]  /*79b0*/  LDCU.64 UR4, c[0x0][0x5d8] ;  /* 0x0000bb00ff0477ac */ /* 0x000ea20008000a00 */
[----:B------:R-:W-:Y:S01]  /*79c0*/  IMAD.U32 R17, RZ, RZ, UR17 ;  /* 0x00000011ff117e24 */ /* 0x000fe2000f8e00ff */
[----:B------:R-:W-:-:S02]  /*79d0*/  UIMAD UR15, UR13, UR10, URZ ;  /* 0x0000000a0d0f72a4 */ /* 0x000fc4000f8e02ff */
[----:B------:R-:W-:Y:S02]  /*79e0*/  LOP3.LUT R16, R16, 0x38, R187, 0xf8, !PT ;  /* 0x0000003810107812 */ /* 0x000fe400078ef8bb */
[----:B------:R-:W-:Y:S02]  /*79f0*/  UIMAD UR15, UR12, UR11, UR15 ;  /* 0x0000000b0c0f72a4 */ /* 0x000fe4000f8e020f */
[----:B------:R-:W-:Y:S01]  /*7a00*/  IADD3 R16, P0, PT, R9, R16, RZ ;  /* 0x0000001009107210 */ /* 0x000fe20007f1e0ff */
[----:B------:R3:W4:Y:S01]  /*7a10*/  LDS.128 R4, [R195+0x7000] ;  /* 0x00700000c3047984 */ /* 0x0007220000000c00 */
[----:B-1----:R-:W-:Y:S02]  /*7a20*/  ISETP.GE.AND P3, PT, R196, UR14, PT ;  /* 0x0000000ec4007c0c */ /* 0x002fe4000bf66270 */
[----:B------:R-:W-:Y:S02]  /*7a30*/  IMAD.U32 R9, RZ, RZ, UR15 ;  /* 0x0000000fff097e24 */ /* 0x000fe4000f8e00ff */
[----:B------:R-:W-:-:S02]  /*7a40*/  ISETP.GE.OR P6, PT, R188, R199, P3 ;  /* 0x000000c7bc00720c */ /* 0x000fc40001fc6670 */
[-C--:B------:R-:W-:Y:S02]  /*7a50*/  ISETP.GE.OR P5, PT, R193, R199.reuse, P3 ;  /* 0x000000c7c100720c */ /* 0x080fe40001fa6670 */
[----:B------:R-:W-:Y:S02]  /*7a60*/  IADD3.X R17, PT, PT, R8, UR17, R9, P0, !PT ;  /* 0x0000001108117c10 */ /* 0x000fe400087fe409 */
[-C--:B------:R-:W-:Y:S02]  /*7a70*/  ISETP.GE.OR P4, PT, R192, R199.reuse, P3 ;  /* 0x000000c7c000720c */ /* 0x080fe40001f86670 */
[----:B------:R-:W-:Y:S01]  /*7a80*/  ISETP.GE.OR P3, PT, R189, R199, P3 ;  /* 0x000000c7bd00720c */ /* 0x000fe20001f66670 */
[----:B--2---:R-:W-:Y:S01]  /*7a90*/  IMAD.WIDE.U32 R16, R181, UR4, R16 ;  /* 0x00000004b5107c25 */ /* 0x004fe2000f8e0010 */
[----:B------:R-:W-:-:S03]  /*7aa0*/  IADD3 R24, P0, PT, R188, 0x60, RZ ;  /* 0x00000060bc187810 */ /* 0x000fc60007f1e0ff */
[----:B------:R-:W-:Y:S01]  /*7ab0*/  IMAD R14, R181, UR5, R17 ;  /* 0x00000005b50e7c24 */ /* 0x000fe2000f8e0211 */
[----:B------:R-:W-:Y:S09]  /*7ac0*/  @P6 BRA `(.L_x_1080) ;  /* 0x0000000000246947 */ /* 0x000ff20003800000 */
        /* <DEDUP_REMOVED lines=9> */
.L_x_1080:
[----:B------:R-:W-:Y:S05]  /*7b60*/  BSYNC.RECONVERGENT B0 ;  /* 0x0000000000007941 */ /* 0x000fea0003800200 */
.L_x_1079:
        /* <DEDUP_REMOVED lines=12> */
.L_x_1082:
[----:B------:R-:W-:Y:S05]  /*7c30*/  BSYNC.RECONVERGENT B0 ;  /* 0x0000000000007941 */ /* 0x000fea0003800200 */
.L_x_1081:
        /* <DEDUP_REMOVED lines=14> */
.L_x_1084:
[----:B------:R-:W-:Y:S05]  /*7d20*/  BSYNC.RECONVERGENT B0 ;  /* 0x0000000000007941 */ /* 0x000fea0003800200 */
.L_x_1083:
        /* <DEDUP_REMOVED lines=15> */
.L_x_1086:
[----:B------:R-:W-:Y:S05]  /*7e20*/  BSYNC.RECONVERGENT B0 ;  /* 0x0000000000007941 */ /* 0x000fea0003800200 */
.L_x_1085:
        /* <DEDUP_REMOVED lines=33> */
.L_x_1088:
[----:B------:R-:W-:Y:S05]  /*8040*/  BSYNC.RECONVERGENT B0 ;  /* 0x0000000000007941 */ /* 0x000fea0003800200 */
.L_x_1087:
        /* <DEDUP_REMOVED lines=12> */
.L_x_1090:
[----:B------:R-:W-:Y:S05]  /*8110*/  BSYNC.RECONVERGENT B0 ;  /* 0x0000000000007941 */ /* 0x000fea0003800200 */
.L_x_1089:
        /* <DEDUP_REMOVED lines=11> */
.L_x_1039:
[----:B------:R-:W-:Y:S05]  /*81d0*/  BSYNC.RECONVERGENT B1 ;  /* 0x0000000000017941 */ /* 0x000fea0003800200 */
.L_x_1013:
        /* <DEDUP_REMOVED lines=11> */
.L_x_1092:
        /* <DEDUP_REMOVED lines=15> */
.L_x_2770:


//--------------------- .text._ZN5flash44flash_bwd_dq_dk_dv_loop_seqk_parallel_kernelI23Flash_bwd_kernel_traitsILi64ELi64ELi128ELi8ELi2ELi4ELi4ELb1ELb0EN7cutlass10bfloat16_tE19Flash_kernel_traitsILi64ELi64ELi128ELi8ES3_EELb0ELb0ELb0ELb0ELb0ELb0ELb1EEEvNS_16Flash_bwd_paramsE --------------------------
	.section	.text._ZN5flash44flash_bwd_dq_dk_dv_loop_seqk_parallel_kernelI23Flash_bwd_kernel_traitsILi64ELi64ELi128ELi8ELi2ELi4ELi4ELb1ELb0EN7cutlass10bfloat16_tE19Flash_kernel_traitsILi64ELi64ELi128ELi8ES3_EELb0ELb0ELb0ELb0ELb0ELb0ELb1EEEvNS_16Flash_bwd_paramsE,"ax",@progbits
	.align	128
        .global         _ZN5flash44flash_bwd_dq_dk_dv_loop_seqk_parallel_kernelI23Flash_bwd_kernel_traitsILi64ELi64ELi128ELi8ELi2ELi4ELi4ELb1ELb0EN7cutlass10bfloat16_tE19Flash_kernel_traitsILi64ELi64ELi128ELi8ES3_EELb0ELb0ELb0ELb0ELb0ELb0ELb1EEEvNS_16Flash_bwd_paramsE
        .type           _ZN5flash44flash_bwd_dq_dk_dv_loop_seqk_parallel_kernelI23Flash_bwd_kernel_traitsILi64ELi64ELi128ELi8ELi2ELi4ELi4ELb1ELb0EN7cutlass10bfloat16_tE19Flash_kernel_traitsILi64ELi64ELi128ELi8ES3_EELb0ELb0ELb0ELb0ELb0ELb0ELb1EEEvNS_16Flash_bwd_paramsE,@function
        .size           _ZN5flash44flash_bwd_dq_dk_dv_loop_seqk_parallel_kernelI23Flash_bwd_kernel_traitsILi64ELi64ELi128ELi8ELi2ELi4ELi4ELb1ELb0EN7cutlass10bfloat16_tE19Flash_kernel_traitsILi64ELi64ELi128ELi8ES3_EELb0ELb0ELb0ELb0ELb0ELb0ELb1EEEvNS_16Flash_bwd_paramsE,(.L_x_2771 - _ZN5flash44flash_bwd_dq_dk_dv_loop_seqk_parallel_kernelI23Flash_bwd_kernel_traitsILi64ELi64ELi128ELi8ELi2ELi4ELi4ELb1ELb0EN7cutlass10bfloat16_tE19Flash_kernel_traitsILi64ELi64ELi128ELi8ES3_EELb0ELb0ELb0ELb0ELb0ELb0ELb1EEEvNS_16Flash_bwd_paramsE)
        .other          _ZN5flash44flash_bwd_dq_dk_dv_loop_seqk_parallel_kernelI23Flash_bwd_kernel_traitsILi64ELi64ELi128ELi8ELi2ELi4ELi4ELb1ELb0EN7cutlass10bfloat16_tE19Flash_kernel_traitsILi64ELi64ELi128ELi8ES3_EELb0ELb0ELb0ELb0ELb0ELb0ELb1EEEvNS_16Flash_bwd_paramsE,@"STO_CUDA_ENTRY STV_DEFAULT"
_ZN5flash44flash_bwd_dq_dk_dv_loop_seqk_parallel_kernelI23Flash_bwd_kernel_traitsILi64ELi64ELi128ELi8ELi2ELi4ELi4ELb1ELb0EN7cutlass10bfloat16_tE19Flash_kernel_traitsILi64ELi64ELi128ELi8ES3_EELb0ELb0ELb0ELb0ELb0ELb0ELb1EEEvNS_16Flash_bwd_paramsE:
.text._ZN5flash44flash_bwd_dq_dk_dv_loop_seqk_parallel_kernelI23Flash_bwd_kernel_traitsILi64ELi64ELi128ELi8ELi2ELi4ELi4ELb1ELb0EN7cutlass10bfloat16_tE19Flash_kernel_traitsILi64ELi64ELi128ELi8ES3_EELb0ELb0ELb0ELb0ELb0ELb0ELb1EEEvNS_16Flash_bwd_paramsE:
        /* <DEDUP_REMOVED lines=12> */
[----:B------:R-:W-:Y:S01]  /*00c0*/  IMAD.U32 R249, RZ, RZ, UR5 ;  /* 0x00000005fff97e24 */ /* 0x000fe2000f8e00ff */
[----:B------:R-:W-:Y:S01]  /*00d0*/  UMOV UR15, 0x400 ;  /* 0x00000400000f7882 */ /* 0x000fe20000000000 */
[----:B------:R-:W-:Y:S01]  /*00e0*/  UMOV UR6, 0x400 ;  /* 0x0000040000067882 */ /* 0x000fe20000000000 */
[----:B------:R-:W-:-:S03]  /*00f0*/  UMOV UR14, 0x400 ;  /* 0x00000400000e7882 */ /* 0x000fc60000000000 */
[----:B------:R-:W4:Y:S01]  /*0100*/  S2UR UR25, SR_CgaCtaId ;  /* 0x00000000001979c3 */ /* 0x000f220000008800 */
[----:B------:R-:W-:Y:S01]  /*0110*/  UMOV UR13, 0x400 ;  /* 0x00000400000d7882 */ /* 0x000fe20000000000 */
[----:B------:R-:W1:Y:S01]  /*0120*/  LDCU.64 UR28, c[0x0][0x358] ;  /* 0x00006b00ff1c77ac */ /* 0x000e620008000a00 */
[----:B------:R-:W1:Y:S05]  /*0130*/  LDCU.64 UR10, c[0x0][0x460] ;  /* 0x00008c00ff0a77ac */ /* 0x000e6a0008000a00 */
[----:B------:R-:W5:Y:S01]  /*0140*/  S2UR UR4, SR_CgaCtaId ;  /* 0x00000000000479c3 */ /* 0x000f620000008800 */
[----:B------:R-:W3:Y:S01]  /*0150*/  LDCU.64 UR8, c[0x0][0x470] ;  /* 0x00008e00ff0877ac */ /* 0x000ee20008000a00 */
[----:B------:R-:W-:-:S06]  /*0160*/  UMOV UR27, URZ ;  /* 0x000000ff001b7c82 */ /* 0x000fcc0008000000 */
[----:B------:R-:W3:Y:S01]  /*0170*/  S2UR UR24, SR_CgaCtaId ;  /* 0x00000000001879c3 */ /* 0x000ee20000008800 */
[----:B--2---:R-:W-:-:S04]  /*0180*/  ULEA UR7, UR7, UR15, 0x18 ;  /* 0x0000000f07077291 */ /* 0x004fc8000f8ec0ff */
        /* <DEDUP_REMOVED lines=11> */
[----:B------:R-:W-:Y:S01]  /*0240*/  LOP3.LUT R172, R172, 0x8, RZ, 0xc0, !PT ;  /* 0x00000008acac7812 */ /* 0x000fe200078ec0ff */
[----:B------:R-:W1:Y:S01]  /*0250*/  S2UR UR26, SR_CTAID.X ;  /* 0x00000000001a79c3 */ /* 0x000e620000002500 */
[----:B------:R-:W-:Y:S01]  /*0260*/  LOP3.LUT R2, R4, 0x30, RZ, 0xc0, !PT ;  /* 0x0000003004027812 */ /* 0x000fe200078ec0ff */
[----:B----4-:R-:W-:Y:S01]  /*0270*/  ULEA UR25, UR25, UR6, 0x18 ;  /* 0x0000000619197291 */ /* 0x010fe2000f8ec0ff */
[----:B------:R-:W-:Y:S01]  /*0280*/  LOP3.LUT R5, R5, 0x1c0, RZ, 0xc0, !PT ;  /* 0x000001c005057812 */ /* 0x000fe200078ec0ff */
[----:B------:R-:W-:Y:S01]  /*0290*/  UIADD3 UR6, UPT, UPT, UR7, 0xe000, URZ ;  /* 0x0000e00007067890 */ /* 0x000fe2000fffe0ff */
[----:B------:R-:W-:Y:S01]  /*02a0*/  LOP3.LUT R242, R242, 0x38, RZ, 0xc0, !PT ;  /* 0x00000038f2f27812 */ /* 0x000fe200078ec0ff */
[----:B-----5:R-:W-:Y:S01]  /*02b0*/  ULEA UR4, UR4, UR14, 0x18 ;  /* 0x0000000e04047291 */ /* 0x020fe2000f8ec0ff */
[----:B------:R-:W-:Y:S01]  /*02c0*/  LOP3.LUT P0, RZ, R0, 0x8, RZ, 0xc0, !PT ;  /* 0x0000000800ff7812 */ /* 0x000fe2000780c0ff */
[----:B------:R-:W2:Y:S01]  /*02d0*/  S2UR UR23, SR_CTAID.Y ;  /* 0x00000000001779c3 */ /* 0x000ea20000002600 */
[--C-:B------:R-:W-:Y:S01]  /*02e0*/  LOP3.LUT R172, R172, 0x10, R0.reuse, 0xf8, !PT ;  /* 0x00000010acac7812 */ /* 0x100fe200078ef800 */
[----:B---3--:R-:W-:Y:S01]  /*02f0*/  ULEA UR24, UR24, UR13, 0x18 ;  /* 0x0000000d18187291 */ /* 0x008fe2000f8ec0ff */
[----:B------:R-:W-:Y:S01]  /*0300*/  LOP3.LUT R2, R2, 0x8, R0, 0xf8, !PT ;  /* 0x0000000802027812 */ /* 0x000fe200078ef800 */
[----:B------:R-:W-:Y:S01]  /*0310*/  UIADD3 UR4, UPT, UPT, UR4, 0xa000, URZ ;  /* 0x0000a00004047890 */ /* 0x000fe2000fffe0ff */
[----:B------:R-:W-:-:S02]  /*0320*/  LOP3.LUT R0, R5, 0x38, R3, 0xf8, !PT ;  /* 0x0000003805007812 */ /* 0x000fc400078ef803 */
[--C-:B------:R-:W-:Y:S01]  /*0330*/  LOP3.LUT R3, R3, 0x7006, R7.reuse, 0xc8, !PT ;  /* 0x0000700603037812 */ /* 0x100fe200078ec807 */
[----:B------:R-:W3:Y:S01]  /*0340*/  S2UR UR22, SR_CTAID.Z ;  /* 0x00000000001679c3 */ /* 0x000ee20000002700 */
[----:B------:R-:W-:Y:S02]  /*0350*/  LOP3.LUT R5, R242, 0x1c0, R6, 0xf8, !PT ;  /* 0x000001c0f2057812 */ /* 0x000fe400078ef806 */
[----:B------:R-:W-:Y:S02]  /*0360*/  LOP3.LUT R3, R3, 0x400, R7, 0xf8, !PT ;  /* 0x0000040003037812 */ /* 0x000fe400078ef807 */
[----:B------:R-:W-:Y:S02]  /*0370*/  LOP3.LUT R0, R0, 0x20, R4, 0x78, !PT ;  /* 0x0000002000007812 */ /* 0x000fe400078e7804 */
[----:B------:R-:W-:Y:S02]  /*0380*/  LOP3.LUT R172, R172, R5, RZ, 0x3c, !PT ;  /* 0x00000005acac7212 */ /* 0x000fe400078e3cff */
[----:B------:R-:W-:-:S02]  /*0390*/  LOP3.LUT R3, R3, R0, RZ, 0xfc, !PT ;  /* 0x0000000003037212 */ /* 0x000fc400078efcff */
[--C-:B------:R-:W-:Y:S02]  /*03a0*/  LOP3.LUT R0, R2, 0x1c0, R6.reuse, 0xf8, !PT ;  /* 0x000001c002007812 */ /* 0x100fe400078ef806 */
[----:B------:R-:W-:Y:S02]  /*03b0*/  LOP3.LUT R172, R172, 0x200, R6, 0xf8, !PT ;  /* 0x00000200acac7812 */ /* 0x000fe400078ef806 */
[----:B------:R-:W-:Y:S02]  /*03c0*/  LOP3.LUT R6, R6, 0x200, RZ, 0xc0, !PT ;  /* 0x0000020006067812 */ /* 0x000fe400078ec0ff */
[----:B------:R-:W-:Y:S02]  /*03d0*/  LOP3.LUT R4, R5, 0x8, R4, 0x78, !PT ;  /* 0x0000000805047812 */ /* 0x000fe400078e7804 */
[----:B------:R-:W-:Y:S02]  /*03e0*/  LOP3.LUT R175, R6, 0x400, R7, 0xf8, !PT ;  /* 0x0000040006af7812 */ /* 0x000fe400078ef807 */
[----:B------:R-:W-:-:S02]  /*03f0*/  LOP3.LUT R0, R0, R242, RZ, 0x3c, !PT ;  /* 0x000000f200007212 */ /* 0x000fc400078e3cff */
[--C-:B------:R-:W-:Y:S02]  /*0400*/  LOP3.LUT R176, R6, 0xc00, R7.reuse, 0xf8, !PT ;  /* 0x00000c0006b07812 */ /* 0x100fe400078ef807 */
[----:B------:R-:W-:Y:S01]  /*0410*/  LEA R196, R3, UR6, 0x1 ;  /* 0x0000000603c47c11 */ /* 0x000fe2000f8e08ff */
[----:B------:R-:W-:Y:S01]  /*0420*/  IMAD.U32 R3, RZ, RZ, UR12 ;  /* 0x0000000cff037e24 */ /* 0x000fe2000f8e00ff */
[-C--:B------:R-:W-:Y:S02]  /*0430*/  LOP3.LUT R175, R175, R4.reuse, RZ, 0xfc, !PT ;  /* 0x00000004afaf7212 */ /* 0x080fe400078efcff */
[----:B------:R-:W-:Y:S01]  /*0440*/  LOP3.LUT R2, R0, 0x200, R7, 0xf8, !PT ;  /* 0x0000020000027812 */ /* 0x000fe200078ef807 */
[----:B------:R-:W-:Y:S01]  /*0450*/  VIADD R192, R196, 0x20 ;  /* 0x00000020c4c07836 */ /* 0x000fe20000000000 */
[----:B------:R-:W-:Y:S01]  /*0460*/  LOP3.LUT R176, R176, R4, RZ, 0xfc, !PT ;  /* 0x00000004b0b07212 */ /* 0x000fe200078efcff */
[----:B------:R-:W-:Y:S01]  /*0470*/  @P0 VIADD R192, R196, 0xffffffe0 ;  /* 0xffffffe0c4c00836 */ /* 0x000fe20000000000 */
[----:B------:R-:W-:-:S02]  /*0480*/  LEA R172, R172, UR7, 0x1 ;  /* 0x00000007acac7c11 */ /* 0x000fc4000f8e08ff */
[----:B------:R-:W-:Y:S02]  /*0490*/  LEA R175, R175, UR7, 0x1 ;  /* 0x00000007afaf7c11 */ /* 0x000fe4000f8e08ff */
[----:B------:R-:W-:Y:S02]  /*04a0*/  LEA R2, R2, UR6, 0x1 ;  /* 0x0000000602027c11 */ /* 0x000fe4000f8e08ff */
[----:B------:R-:W-:Y:S01]  /*04b0*/  LEA R176, R176, UR5, 0x1 ;  /* 0x00000005b0b07c11 */ /* 0x000fe2000f8e08ff */
[----:B-123--:R-:W-:-:S06]  /*04c0*/  UMOV UR5, URZ ;  /* 0x000000ff00057c82 */ /* 0x00efcc0008000000 */
.L_x_1172:
[----:B------:R-:W1:Y:S01]  /*04d0*/  S2R R39, SR_CTAID.Y ;  /* 0x0000000000277919 */ /* 0x000e620000002600 */
[----:B------:R-:W2:Y:S01]  /*04e0*/  LDCU.64 UR6, c[0x0][0x478] ;  /* 0x00008f00ff0677ac */ /* 0x000ea20008000a00 */
[----:B------:R-:W-:Y:S01]  /*04f0*/  ISETP.NE.U32.AND P1, PT, RZ, UR8, PT ;  /* 0x00000008ff007c0c */ /* 0x000fe2000bf25070 */
[----:B------:R-:W-:Y:S01]  /*0500*/  IMAD.MOV.U32 R246, RZ, RZ, RZ ;  /* 0x000000fffff67224 */ /* 0x000fe200078e00ff */
[----:B------:R-:W3:Y:S01]  /*0510*/  LDC.U8 R16, c[0x0][0x532] ;  /* 0x00014c80ff107b82 */ /* 0x000ee20000000000 */
[----:B------:R-:W-:Y:S02]  /*0520*/  ISETP.NE.U32.AND P4, PT, RZ, UR10, PT ;  /* 0x0000000aff007c0c */ /* 0x000fe4000bf85070 */
[----:B------:R-:W-:Y:S02]  /*0530*/  ISETP.NE.AND.EX P1, PT, RZ, UR9, PT, P1 ;  /* 0x00000009ff007c0c */ /* 0x000fe4000bf25310 */
[----:B------:R-:W-:-:S03]  /*0540*/  ISETP.NE.AND.EX P4, PT, RZ, UR11, PT, P4 ;  /* 0x0000000bff007c0c */ /* 0x000fc6000bf85340 */
[----:B----4-:R-:W4:Y:S01]  /*0550*/  LDC.64 R8, c[0x0][0x468] ;  /* 0x00011a00ff087b82 */ /* 0x010f220000000a00 */
        /* <DEDUP_REMOVED lines=10> */
[----:B------:R2:W2:Y:S03]  /*0600*/  @P3 LDG.E R12, desc[UR28][R4.64] ;  /* 0x0000001c040c3981 */ /* 0x0004a6000c1e1900 */
[----:B------:R-:W-:Y:S01]  /*0610*/  ISETP.NE.AND.EX P0, PT, RZ, UR11, PT, P2 ;  /* 0x0000000bff007c0c */ /* 0x000fe2000bf05320 */
[----:B------:R1:W2:Y:S01]  /*0620*/  @P1 LDG.E R246, desc[UR28][R6.64] ;  /* 0x0000001c06f61981 */ /* 0x0002a2000c1e1900 */
[----:B------:R-:W-:Y:S01]  /*0630*/  IMAD.MOV.U32 R10, RZ, RZ, -0x1 ;  /* 0xffffffffff0a7424 */ /* 0x000fe200078e00ff */
[----:B---3--:R-:W-:-:S02]  /*0640*/  ISETP.NE.AND P5, PT, R16, RZ, PT ;  /* 0x000000ff1000720c */ /* 0x008fc40003fa5270 */
[----:B----4-:R-:W-:-:S04]  /*0650*/  ISETP.EQ.U32.AND P2, PT, R8, RZ, PT ;  /* 0x000000ff0800720c */ /* 0x010fc80003f42070 */
[----:B------:R-:W-:Y:S01]  /*0660*/  ISETP.EQ.OR.EX P2, PT, R9, RZ, !P5, P2 ;  /* 0x000000ff0900720c */ /* 0x000fe20006f42720 */
[----:B------:R-:W-:Y:S02]  /*0670*/  IMAD.MOV.U32 R250, RZ, RZ, -0x1 ;  /* 0xfffffffffffa7424 */ /* 0x000fe400078e00ff */
[----:B--2---:R-:W-:Y:S01]  /*0680*/  IMAD.WIDE.U32 R4, R39, 0x4, R14 ;  /* 0x0000000427047825 */ /* 0x004fe200078e000e */
[----:B-1----:R-:W1:Y:S04]  /*0690*/  @!P3 LDC.64 R6, c[0x0][0x488] ;  /* 0x00012200ff06bb82 */ /* 0x002e680000000a00 */
[----:B-----5:R-:W5:Y:S04]  /*06a0*/  @P0 LDG.E R10, desc[UR28][R4.64] ;  /* 0x0000001c040a0981 */ /* 0x020f68000c1e1900 */
[----:B------:R2:W5:Y:S01]  /*06b0*/  @P4 LDG.E R11, desc[UR28][R4.64+0x4] ;  /* 0x0000041c040b4981 */ /* 0x000562000c1e1900 */
[----:B------:R-:W3:Y:S01]  /*06c0*/  @!P4 LDC R33, c[0x0][0x434] ;  /* 0x00010d00ff21cb82 */ /* 0x000ee20000000800 */
[----:B--2---:R-:W-:-:S07]  /*06d0*/  IADD3 R4, P1, PT, R0, R8, RZ ;  /* 0x0000000800047210 */ /* 0x004fce0007f3e0ff */
[----:B------:R-:W2:Y:S01]  /*06e0*/  @!P3 LDC R0, c[0x0][0x43c] ;  /* 0x00010f00ff00bb82 */ /* 0x000ea20000000800 */
[----:B------:R-:W-:-:S05]  /*06f0*/  IMAD.X R5, R13, 0x1, R9, P1 ;  /* 0x000000010d057824 */ /* 0x000fca00008e0609 */
[----:B------:R4:W5:Y:S01]  /*0700*/  @!P2 LDG.E R250, desc[UR28][R4.64] ;  /* 0x0000001c04faa981 */ /* 0x000962000c1e1900 */
[----:B------:R-:W-:-:S04]  /*0710*/  ISETP.NE.U32.AND P2, PT, R8, RZ, PT ;  /* 0x000000ff0800720c */ /* 0x000fc80003f45070 */
[----:B------:R-:W-:Y:S02]  /*0720*/  ISETP.NE.AND.EX P2, PT, R9, RZ, PT, P2 ;  /* 0x000000ff0900720c */ /* 0x000fe40003f45320 */
[----:B-1----:R-:W-:-:S04]  /*0730*/  @!P3 ISETP.NE.U32.AND P1, PT, R6, RZ, PT ;  /* 0x000000ff0600b20c */ /* 0x002fc80003f25070 */
[----:B------:R-:W-:-:S04]  /*0740*/  @!P3 ISETP.NE.AND.EX P1, PT, R7, RZ, PT, P1 ;  /* 0x000000ff0700b20c */ /* 0x000fc80003f25310 */
[----:B--2---:R-:W-:Y:S01]  /*0750*/  @!P3 SEL R0, R0, RZ, P1 ;  /* 0x000000ff0000b207 */ /* 0x004fe20000800000 */
[----:B------:R-:W-:Y:S02]  /*0760*/  @P3 IMAD.IADD R189, R12, 0x1, -R246 ;  /* 0x000000010cbd3824 */ /* 0x000fe400078e0af6 */
[----:B---34-:R-:W-:Y:S06]  /*0770*/  @!P2 BRA `(.L_x_1093) ;  /* 0x00000000000ca947 */ /* 0x018fec0003800000 */
[----:B------:R-:W2:Y:S02]  /*0780*/  @P5 LDG.E R3, desc[UR28][R4.64+0x4] ;  /* 0x0000041c04035981 */ /* 0x000ea4000c1e1900 */
[----:B--2--5:R-:W-:-:S06]  /*0790*/  @P5 IADD3 R3, PT, PT, R3, -R250, RZ ;  /* 0x800000fa03035210 */ /* 0x024fcc0007ffe0ff */
[----:B------:R1:W5:Y:S02]  /*07a0*/  @!P5 LDG.E R3, desc[UR28][R4.64] ;  /* 0x0000001c0403d981 */ /* 0x000364000c1e1900 */
.L_x_1093:
[----:B------:R-:W-:Y:S01]  /*07b0*/  IMAD.SHL.U32 R23, R249, 0x80, RZ ;  /* 0x00000080f9177824 */ /* 0x000fe200078e00ff */
        /* <DEDUP_REMOVED lines=9> */
[----:B-1----:R-:W1:Y:S01]  /*0850*/  @!P3 LDC.64 R4, c[0x0][0x398] ;  /* 0x0000e600ff04bb82 */ /* 0x002e620000000a00 */
        /* <DEDUP_REMOVED lines=22> */
.L_x_1095:
[----:B------:R-:W1:Y:S01]  /*09c0*/  LDCU.64 UR20, c[0x0][0x3b8] ;  /* 0x00007700ff1477ac */ /* 0x000e620008000a00 */
[----:B------:R-:W-:-:S05]  /*09d0*/  IADD3 R4, PT, PT, R246, R250, RZ ;  /* 0x000000faf6047210 */ /* 0x000fca0007ffe0ff */
[C---:B-1----:R-:W-:Y:S02]  /*09e0*/  IMAD R0, R4.reuse, UR21, RZ ;  /* 0x0000001504007c24 */ /* 0x042fe4000f8e02ff */
[----:B------:R-:W-:-:S05]  /*09f0*/  IMAD.WIDE.U32 R4, R4, UR20, RZ ;  /* 0x0000001404047c25 */ /* 0x000fca000f8e00ff */
[----:B------:R-:W-:Y:S02]  /*0a00*/  IADD3 R38, PT, PT, R5, R0, RZ ;  /* 0x0000000005267210 */ /* 0x000fe40007ffe0ff */
[----:B------:R-:W-:-:S07]  /*0a10*/  MOV R37, R4 ;  /* 0x0000000400257202 */ /* 0x000fce0000000f00 */
.L_x_1096:
[----:B------:R-:W1:Y:S01]  /*0a20*/  LDC R7, c[0x0][0x3e8] ;  /* 0x0000fa00ff077b82 */ /* 0x000e620000000800 */
[----:B------:R-:W2:Y:S01]  /*0a30*/  S2R R42, SR_CTAID.Z ;  /* 0x00000000002a7919 */ /* 0x000ea20000002700 */
[----:B------:R-:W-:Y:S02]  /*0a40*/  SHF.R.S32.HI R35, RZ, 0x1f, R23 ;  /* 0x0000001fff237819 */ /* 0x000fe40000011417 */
        /* <DEDUP_REMOVED lines=21> */
[----:B------:R-:W-:-:S04]  /*0ba0*/  @P4 VIADD R0, R0, 0x1 ;  /* 0x0000000100004836 */ /* 0x000fc80000000000 */
[----:B------:R-:W-:-:S05]  /*0bb0*/  IMAD.MOV.U32 R22, RZ, RZ, R0 ;  /* 0x000000ffff167224 */ /* 0x000fca00078e0000 */
        /* <DEDUP_REMOVED lines=15> */
.L_x_1097:
[----:B------:R-:W1:Y:S01]  /*0cb0*/  LDCU.64 UR18, c[0x0][0x3c0] ;  /* 0x00007800ff1277ac */ /* 0x000e620008000a00 */
[----:B------:R-:W-:-:S05]  /*0cc0*/  IADD3 R0, PT, PT, R246, R250, RZ ;  /* 0x000000faf6007210 */ /* 0x000fca0007ffe0ff */
[C---:B-1----:R-:W-:Y:S02]  /*0cd0*/  IMAD R3, R0.reuse, UR19, RZ ;  /* 0x0000001300037c24 */ /* 0x042fe4000f8e02ff */
[----:B------:R-:W-:-:S05]  /*0ce0*/  IMAD.WIDE.U32 R4, R0, UR18, RZ ;  /* 0x0000001200047c25 */ /* 0x000fca000f8e00ff */
[----:B------:R-:W-:Y:S02]  /*0cf0*/  IADD3 R34, PT, PT, R5, R3, RZ ;  /* 0x0000000305227210 */ /* 0x000fe40007ffe0ff */
[----:B------:R-:W-:-:S07]  /*0d00*/  MOV R31, R4 ;  /* 0x00000004001f7202 */ /* 0x000fce0000000f00 */
.L_x_1098:
[----:B------:R-:W1:Y:S01]  /*0d10*/  @!P3 LDC.64 R4, c[0x0][0x588] ;  /* 0x00016200ff04bb82 */ /* 0x000e620000000a00 */
[----:B------:R-:W2:Y:S07]  /*0d20*/  LDCU UR12, c[0x0][0x44c] ;  /* 0x00008980ff0c77ac */ /* 0x000eae0008000800 */
[----:B------:R-:W3:Y:S08]  /*0d30*/  @P3 LDC.64 R8, c[0x0][0x590] ;  /* 0x00016400ff083b82 */ /* 0x000ef00000000a00 */
[----:B------:R-:W2:Y:S01]  /*0d40*/  LDC R24, c[0x0][0x3e0] ;  /* 0x0000f800ff187b82 */ /* 0x000ea20000000800 */
[----:B-1----:R-:W-:-:S04]  /*0d50*/  @!P3 IMAD.WIDE.U32 R6, R39, R4, RZ ;  /* 0x000000042706b225 */ /* 0x002fc800078e00ff */
[----:B------:R-:W-:Y:S01]  /*0d60*/  @!P3 IMAD R21, R39, R5, R7 ;  /* 0x000000052715b224 */ /* 0x000fe200078e0207 */
[----:B------:R-:W-:Y:S01]  /*0d70*/  @!P3 MOV R18, R6 ;  /* 0x000000060012b202 */ /* 0x000fe20000000f00 */
        /* <DEDUP_REMOVED lines=14> */
[----:B------:R-:W-:Y:S02]  /*0e60*/  IMAD R0, R3, R6, R0 ;  /* 0x0000000603007224 */ /* 0x000fe400078e0200 */
[----:B------:R-:W-:-:S03]  /*0e70*/  IMAD.WIDE.U32 R6, R4, UR12, RZ ;  /* 0x0000000c04067c25 */ /* 0x000fc6000f8e00ff */
[----:B------:R-:W-:Y:S02]  /*0e80*/  IADD3 R0, PT, PT, R5, R0, RZ ;  /* 0x0000000005007210 */ /* 0x000fe40007ffe0ff */
[----:B------:R-:W-:-:S03]  /*0e90*/  MOV R8, R6 ;  /* 0x0000000600087202 */ /* 0x000fc60000000f00 */
[----:B------:R-:W-:-:S04]  /*0ea0*/  IMAD R0, R0, UR12, RZ ;  /* 0x0000000c00007c24 */ /* 0x000fc8000f8e02ff */
[----:B------:R-:W-:-:S05]  /*0eb0*/  IMAD R4, R4, UR6, R0 ;  /* 0x0000000604047c24 */ /* 0x000fca000f8e0200 */
[----:B------:R-:W-:Y:S01]  /*0ec0*/  IADD3 R6, PT, PT, R7, R4, RZ ;  /* 0x0000000407067210 */ /* 0x000fe20007ffe0ff */
[----:B------:R-:W-:Y:S06]  /*0ed0*/  BRA `(.L_x_1100) ;  /* 0x0000000000107947 */ /* 0x000fec0003800000 */
.L_x_1099:
[-C--:B------:R-:W-:Y:S02]  /*0ee0*/  IMAD R0, R13, R10.reuse, RZ ;  /* 0x0000000a0d007224 */ /* 0x080fe400078e02ff */
[----:B------:R-:W-:-:S05]  /*0ef0*/  IMAD.WIDE.U32 R4, R12, R10, RZ ;  /* 0x0000000a0c047225 */ /* 0x000fca00078e00ff */
[----:B------:R-:W-:Y:S02]  /*0f00*/  IADD3 R6, PT, PT, R5, R0, RZ ;  /* 0x0000000005067210 */ /* 0x000fe40007ffe0ff */
[----:B------:R-:W-:-:S07]  /*0f10*/  MOV R8, R4 ;  /* 0x0000000400087202 */ /* 0x000fce0000000f00 */
.L_x_1100:
        /* <DEDUP_REMOVED lines=20> */
.L_x_1101:
[----:B------:R-:W1:Y:S01]  /*1060*/  LDC R27, c[0x0][0x434] ;  /* 0x00010d00ff1b7b82 */ /* 0x000e620000000800 */
[----:B------:R-:W-:-:S04]  /*1070*/  IMAD R0, R39, R24, R42 ;  /* 0x0000001827007224 */ /* 0x000fc800078e022a */
[----:B-1----:R-:W-:-:S03]  /*1080*/  IMAD R27, R0, R27, RZ ;  /* 0x0000001b001b7224 */ /* 0x002fc600078e02ff */
.L_x_1102:
        /* <DEDUP_REMOVED lines=12> */
.L_x_1103:
[----:B------:R-:W1:Y:S01]  /*1150*/  LDC R19, c[0x0][0x444] ;  /* 0x00011100ff137b82 */ /* 0x000e620000000800 */
[----:B------:R-:W-:-:S04]  /*1160*/  IMAD R0, R39, R24, R42 ;  /* 0x0000001827007224 */ /* 0x000fc800078e022a */
[----:B-1----:R-:W-:-:S07]  /*1170*/  IMAD R19, R0, R19, RZ ;  /* 0x0000001300137224 */ /* 0x002fce00078e02ff */
.L_x_1104:
[----:B------:R-:W1:Y:S01]  /*1180*/  S2R R43, SR_TID.X ;  /* 0x00000000002b7919 */ /* 0x000e620000002100 */
[----:B------:R-:W2:Y:S01]  /*1190*/  LDC.64 R16, c[0x0][0x5f8] ;  /* 0x00017e00ff107b82 */ /* 0x000ea20000000a00 */
[--C-:B------:R-:W-:Y:S01]  /*11a0*/  IADD3 R20, P1, P0, R4, R8, R9.reuse ;  /* 0x0000000804147210 */ /* 0x100fe2000783e009 */
[----:B------:R-:W-:Y:S01]  /*11b0*/  IMAD R244, R24, UR12, RZ ;  /* 0x0000000c18f47c24 */ /* 0x000fe2000f8e02ff */
[----:B------:R-:W3:Y:S01]  /*11c0*/  S2R R44, SR_TID.X ;  /* 0x00000000002c7919 */ /* 0x000ee20000002100 */
[----:B------:R-:W-:Y:S01]  /*11d0*/  SHF.R.S32.HI R0, RZ, 0x1f, R9 ;  /* 0x0000001fff007819 */ /* 0x000fe20000011409 */
[----:B------:R-:W-:Y:S01]  /*11e0*/  IMAD.MOV.U32 R40, RZ, RZ, R242 ;  /* 0x000000ffff287224 */ /* 0x000fe200078e00f2 */
[----:B------:R-:W4:Y:S01]  /*11f0*/  LDCU.64 UR16, c[0x0][0x3c8] ;  /* 0x00007900ff1077ac */ /* 0x000f220008000a00 */
[----:B------:R-:W-:Y:S01]  /*1200*/  IMAD.MOV.U32 R41, RZ, RZ, RZ ;  /* 0x000000ffff297224 */ /* 0x000fe200078e00ff */
[----:B------:R-:W5:Y:S01]  /*1210*/  LDC.64 R14, c[0x0][0x3b0] ;  /* 0x0000ec00ff0e7b82 */ /* 0x000f620000000a00 */
[----:B------:R-:W-:Y:S01]  /*1220*/  IADD3.X R26, PT, PT, R3, R6, R0, P1, P0 ;  /* 0x00000006031a7210 */ /* 0x000fe20000fe0400 */
[----:B------:R-:W4:Y:S01]  /*1230*/  LDCU.64 UR12, c[0x0][0x550] ;  /* 0x0000aa00ff0c77ac */ /* 0x000f220008000a00 */
[----:B------:R-:W-:Y:S01]  /*1240*/  ISETP.NE.AND P4, PT, RZ, UR7, PT ;  /* 0x00000007ff007c0c */ /* 0x000fe2000bf85270 */
[----:B------:R-:W-:Y:S01]  /*1250*/  BSSY.RECONVERGENT B1, `(.L_x_1094) ;  /* 0x00006be000017945 */ /* 0x000fe20003800200 */
[----:B------:R-:W-:Y:S01]  /*1260*/  ISETP.GT.AND P3, PT, R33, RZ, PT ;  /* 0x000000ff2100720c */ /* 0x000fe20003f64270 */
[----:B------:R-:W4:Y:S02]  /*1270*/  LDCU.64 UR6, c[0x0][0x570] ;  /* 0x0000ae00ff0677ac */ /* 0x000f240008000a00 */
[----:B------:R-:W4:Y:S01]  /*1280*/  LDC.64 R12, c[0x0][0x590] ;  /* 0x00016400ff0c7b82 */ /* 0x000f220000000a00 */
[----:B------:R-:W3:Y:S07]  /*1290*/  LDCU.64 UR14, c[0x0][0x380] ;  /* 0x00007000ff0e77ac */ /* 0x000eee0008000a00 */
[----:B------:R-:W3:Y:S01]  /*12a0*/  LDC.64 R24, c[0x0][0x598] ;  /* 0x00016600ff187b82 */ /* 0x000ee20000000a00 */
[----:B--2---:R-:W-:Y:S01]  /*12b0*/  IMAD.WIDE.U32 R6, R16, UR26, RZ ;  /* 0x0000001a10067c25 */ /* 0x004fe2000f8e00ff */
[----:B-1----:R-:W-:-:S03]  /*12c0*/  SHF.R.U32.HI R4, RZ, 0x5, R43 ;  /* 0x00000005ff047819 */ /* 0x002fc6000001162b */
[-C--:B-----5:R-:W-:Y:S01]  /*12d0*/  IMAD R3, R29, R14.reuse, RZ ;  /* 0x0000000e1d037224 */ /* 0x0a0fe200078e02ff */
[----:B------:R-:W-:Y:S01]  /*12e0*/  LOP3.LUT R10, R43, 0x1f, RZ, 0xc0, !PT ;  /* 0x0000001f2b0a7812 */ /* 0x000fe200078ec0ff */
[----:B------:R-:W-:Y:S01]  /*12f0*/  IMAD.WIDE.U32 R8, R11, R14, R40 ;  /* 0x0000000e0b087225 */ /* 0x000fe200078e0028 */
[----:B------:R-:W1:Y:S03]  /*1300*/  LDC.64 R46, c[0x0][0x5e8] ;  /* 0x00017a00ff2e7b82 */ /* 0x000e660000000a00 */
[----:B------:R-:W-:Y:S01]  /*1310*/  IMAD R10, R244, R4, R10 ;  /* 0x00000004f40a7224 */ /* 0x000fe200078e020a */
[----:B------:R-:W-:Y:S01]  /*1320*/  IADD3 R4, P0, PT, R242, R18, RZ ;  /* 0x00000012f2047210 */ /* 0x000fe20007f1e0ff */
[----:B----4-:R-:W-:Y:S01]  /*1330*/  IMAD R0, R29, R12, RZ ;  /* 0x0000000c1d007224 */ /* 0x010fe200078e02ff */
[----:B------:R-:W-:Y:S01]  /*1340*/  SHF.L.U64.HI R248, R12, 0x5, R13 ;  /* 0x000000050cf87819 */ /* 0x000fe2000001020d */
[C---:B------:R-:W-:Y:S01]  /*1350*/  IMAD R16, R11.reuse, R15, R3 ;  /* 0x0000000f0b107224 */ /* 0x040fe200078e0203 */
[----:B------:R-:W2:Y:S01]  /*1360*/  LDC.64 R220, c[0x0][0x420] ;  /* 0x00010800ffdc7b82 */ /* 0x000ea20000000a00 */
[----:B------:R-:W-:Y:S01]  /*1370*/  IMAD.X R5, RZ, RZ, R21, P0 ;  /* 0x000000ffff057224 */ /* 0x000fe200000e0615 */
[----:B---3--:R-:W-:Y:S01]  /*1380*/  SHF.R.U32.HI R21, RZ, 0x3, R44 ;  /* 0x00000003ff157819 */ /* 0x008fe2000001162c */
[----:B------:R-:W-:-:S02]  /*1390*/  IMAD R0, R11, R13, R0 ;  /* 0x0000000d0b007224 */ /* 0x000fc400078e0200 */
[----:B------:R-:W-:Y:S01]  /*13a0*/  IMAD.WIDE.U32 R4, R11, R12, R4 ;  /* 0x0000000c0b047225 */ /* 0x000fe200078e0004 */
[----:B------:R-:W-:Y:S02]  /*13b0*/  SEL R11, R6, RZ, P4 ;  /* 0x000000ff060b7207 */ /* 0x000fe40002000000 */
[----:B------:R-:W-:Y:S01]  /*13c0*/  IADD3 R6, P2, PT, R30, R8, RZ ;  /* 0x000000081e067210 */ /* 0x000fe20007f5e0ff */
[----:B------:R-:W-:Y:S01]  /*13d0*/  IMAD R3, R17, UR26, R7 ;  /* 0x0000001a11037c24 */ /* 0x000fe2000f8e0207 */
[----:B------:R-:W-:Y:S01]  /*13e0*/  IADD3 R11, P1, P0, R10, R20, R11 ;  /* 0x000000140a0b7210 */ /* 0x000fe2000783e00b */
[----:B------:R-:W-:Y:S01]  /*13f0*/  IMAD.IADD R5, R5, 0x1, R0 ;  /* 0x0000000105057824 */ /* 0x000fe200078e0200 */
[----:B------:R-:W-:Y:S01]  /*1400*/  IADD3.X R7, PT, PT, R32, R9, R16, P2, !PT ;  /* 0x0000000920077210 */ /* 0x000fe200017fe410 */
[----:B------:R-:W-:Y:S01]  /*1410*/  IMAD.SHL.U32 R0, R244, 0x40, RZ ;  /* 0x00000040f4007824 */ /* 0x000fe200078e00ff */
[----:B------:R-:W-:Y:S01]  /*1420*/  SHF.R.S32.HI R8, RZ, 0x1f, R10 ;  /* 0x0000001fff087819 */ /* 0x000fe2000001140a */
[----:B------:R-:W-:Y:S01]  /*1430*/  IMAD.WIDE.U32 R4, R42, R24, R4 ;  /* 0x000000182a047225 */ /* 0x000fe200078e0004 */
[----:B------:R-:W-:-:S02]  /*1440*/  SEL R3, R3, RZ, P4 ;  /* 0x000000ff03037207 */ /* 0x000fc40002000000 */
[----:B------:R-:W-:Y:S01]  /*1450*/  SHF.L.U64.HI R20, R14, 0x5, R15 ;  /* 0x000000050e147819 */ /* 0x000fe2000001020f */
[----:B------:R-:W-:Y:S01]  /*1460*/  IMAD.WIDE.U32 R6, R42, UR16, R6 ;  /* 0x000000102a067c25 */ /* 0x000fe2000f8e0006 */
[----:B------:R-:W-:Y:S02]  /*1470*/  IADD3.X R3, PT, PT, R8, R26, R3, P1, P0 ;  /* 0x0000001a08037210 */ /* 0x000fe40000fe0403 */
[----:B------:R-:W-:Y:S01]  /*1480*/  IADD3 R8, P0, PT, R0, R11, RZ ;  /* 0x0000000b00087210 */ /* 0x000fe20007f1e0ff */
[C---:B------:R-:W-:Y:S01]  /*1490*/  IMAD R5, R42.reuse, R25, R5 ;  /* 0x000000192a057224 */ /* 0x040fe200078e0205 */
[----:B------:R-:W-:Y:S01]  /*14a0*/  LEA.HI R24, R43, 0x20, RZ, 0x1d ;  /* 0x000000202b187811 */ /* 0x000fe200078fe8ff */
[----:B------:R-:W-:Y:S01]  /*14b0*/  IMAD R7, R42, UR17, R7 ;  /* 0x000000112a077c24 */ /* 0x000fe2000f8e0207 */
[----:B------:R-:W-:Y:S01]  /*14c0*/  LEA.HI.X.SX32 R16, R0, R3, 0x1, P0 ;  /* 0x0000000300107211 */ /* 0x000fe200000f0eff */
[----:B------:R-:W-:Y:S01]  /*14d0*/  IMAD R9, R28, 0x40, R19 ;  /* 0x000000401c097824 */ /* 0x000fe200078e0213 */
[----:B------:R-:W-:Y:S01]  /*14e0*/  LEA R190, P0, R8, UR6, 0x2 ;  /* 0x0000000608be7c11 */ /* 0x000fe2000f8010ff */
[----:B------:R-:W-:Y:S01]  /*14f0*/  IMAD.WIDE.U32 R4, R21, R12, R4 ;  /* 0x0000000c15047225 */ /* 0x000fe200078e0004 */
[----:B------:R-:W-:-:S02]  /*1500*/  LEA.HI R26, R43, 0x60, RZ, 0x1d ;  /* 0x000000602b1a7811 */ /* 0x000fc400078fe8ff */
[----:B------:R-:W-:Y:S01]  /*1510*/  LEA.HI.X R191, R8, UR7, R16, 0x2, P0 ;  /* 0x0000000708bf7c11 */ /* 0x000fe200080f1410 */
[C---:B------:R-:W-:Y:S01]  /*1520*/  IMAD.WIDE.U32 R6, R21.reuse, R14, R6 ;  /* 0x0000000e15067225 */ /* 0x040fe200078e0006 */
[----:B------:R-:W-:Y:S02]  /*1530*/  LEA R232, P1, R4, UR12, 0x1 ;  /* 0x0000000c04e87c11 */ /* 0x000fe4000f8208ff */
[----:B------:R-:W-:Y:S01]  /*1540*/  IADD3 R16, P0, PT, R21, 0x60, RZ ;  /* 0x0000006015107810 */ /* 0x000fe20007f1e0ff */
[----:B-1----:R-:W-:Y:S01]  /*1550*/  IMAD.WIDE R10, R9, 0x4, R46 ;  /* 0x00000004090a7825 */ /* 0x002fe200078e022e */
[----:B------:R-:W-:Y:S02]  /*1560*/  LEA R231, P2, R6, UR14, 0x1 ;  /* 0x0000000e06e77c11 */ /* 0x000fe4000f8408ff */
[----:B------:R-:W-:Y:S01]  /*1570*/  LEA.HI R25, R43, 0x40, RZ, 0x1d ;  /* 0x000000402b197811 */ /* 0x000fe200078fe8ff */
[C---:B------:R-:W-:Y:S01]  /*1580*/  IMAD R3, R21.reuse, R13, R5 ;  /* 0x0000000d15037224 */ /* 0x040fe200078e0205 */
[----:B------:R-:W-:Y:S01]  /*1590*/  MOV R240, R10 ;  /* 0x0000000a00f07202 */ /* 0x000fe20000000f00 */
[----:B------:R-:W-:-:S02]  /*15a0*/  IMAD R0, R21, R15, R7 ;  /* 0x0000000f15007224 */ /* 0x000fc400078e0207 */
[----:B------:R-:W-:Y:S01]  /*15b0*/  IMAD.MOV.U32 R239, RZ, RZ, R11 ;  /* 0x000000ffffef7224 */ /* 0x000fe200078e000b */
[----:B------:R-:W-:Y:S01]  /*15c0*/  LEA.HI.X R229, R4, UR13, R3, 0x1, P1 ;  /* 0x0000000d04e57c11 */ /* 0x000fe200088f0c03 */
[----:B------:R-:W-:Y:S01]  /*15d0*/  IMAD.SHL.U32 R11, R14, 0x20, RZ ;  /* 0x000000200e0b7824 */ /* 0x000fe200078e00ff */
[----:B------:R-:W-:Y:S01]  /*15e0*/  LEA.HI.X R230, R6, UR15, R0, 0x1, P2 ;  /* 0x0000000f06e67c11 */ /* 0x000fe200090f0c00 */
[----:B------:R-:W-:Y:S01]  /*15f0*/  IMAD R5, R28, 0x40, R27 ;  /* 0x000000401c057824 */ /* 0x000fe200078e021b */
[C---:B------:R-:W-:Y:S01]  /*1600*/  IADD3 R14, P1, PT, R21.reuse, 0x20, RZ ;  /* 0x00000020150e7810 */ /* 0x040fe20007f3e0ff */
[----:B------:R-:W-:Y:S01]  /*1610*/  IMAD.SHL.U32 R245, R12, 0x20, RZ ;  /* 0x000000200cf57824 */ /* 0x000fe200078e00ff */
[----:B------:R-:W-:Y:S01]  /*1620*/  IADD3 R15, P2, PT, R21, 0x40, RZ ;  /* 0x00000040150f7810 */ /* 0x000fe20007f5e0ff */
[----:B--2---:R-:W-:-:S03]  /*1630*/  IMAD.WIDE R220, R5, 0x4, R220 ;  /* 0x0000000405dc7825 */ /* 0x004fc600078e02dc */
[----:B------:R-:W-:Y:S01]  /*1640*/  IADD3.X R18, PT, PT, RZ, RZ, RZ, P2, !PT ;  /* 0x000000ffff127210 */ /* 0x000fe200017fe4ff */
[----:B------:R-:W-:Y:S02]  /*1650*/  IMAD.X R17, RZ, RZ, RZ, P1 ;  /* 0x000000ffff117224 */ /* 0x000fe400008e06ff */
        /* <DEDUP_REMOVED lines=13> */
[----:B------:R-:W-:Y:S05]  /*1730*/  BRA `(.L_x_1107) ;  /* 0x0000000000187947 */ /* 0x000fea0003800000 */
.L_x_1106:
[----:B------:R-:W1:Y:S01]  /*1740*/  LDCU.64 UR14, c[0x0][0x5c0] ;  /* 0x0000b800ff0e77ac */ /* 0x000e620008000a00 */
[----:B------:R-:W-:-:S05]  /*1750*/  IADD3 R0, PT, PT, R246, R250, RZ ;  /* 0x000000faf6007210 */ /* 0x000fca0007ffe0ff */
[C---:B-1----:R-:W-:Y:S02]  /*1760*/  IMAD R3, R0.reuse, UR15, RZ ;  /* 0x0000000f00037c24 */ /* 0x042fe4000f8e02ff */
[----:B------:R-:W-:-:S05]  /*1770*/  IMAD.WIDE.U32 R4, R0, UR14, RZ ;  /* 0x0000000e00047c25 */ /* 0x000fca000f8e00ff */
[----:B------:R-:W-:Y:S02]  /*1780*/  IADD3 R7, PT, PT, R5, R3, RZ ;  /* 0x0000000305077210 */ /* 0x000fe40007ffe0ff */
[----:B------:R-:W-:Y:S02]  /*1790*/  MOV R6, R4 ;  /* 0x0000000400067202 */ /* 0x000fe40000000f00 */
.L_x_1107:
        /* <DEDUP_REMOVED lines=12> */
.L_x_1108:
[----:B------:R-:W1:Y:S01]  /*1860*/  LDCU.64 UR12, c[0x0][0x5c8] ;  /* 0x0000b900ff0c77ac */ /* 0x000e620008000a00 */
[----:B------:R-:W-:-:S05]  /*1870*/  IADD3 R0, PT, PT, R246, R250, RZ ;  /* 0x000000faf6007210 */ /* 0x000fca0007ffe0ff */
[C---:B-1----:R-:W-:Y:S02]  /*1880*/  IMAD R3, R0.reuse, UR13, RZ ;  /* 0x0000000d00037c24 */ /* 0x042fe4000f8e02ff */
[----:B------:R-:W-:-:S05]  /*1890*/  IMAD.WIDE.U32 R4, R0, UR12, RZ ;  /* 0x0000000c00047c25 */ /* 0x000fca000f8e00ff */
[----:B------:R-:W-:Y:S02]  /*18a0*/  IADD3 R13, PT, PT, R5, R3, RZ ;  /* 0x00000003050d7210 */ /* 0x000fe40007ffe0ff */
[----:B------:R-:W-:-:S07]  /*18b0*/  MOV R12, R4 ;  /* 0x00000004000c7202 */ /* 0x000fce0000000f00 */
.L_x_1109:
[----:B------:R-:W1:Y:S01]  /*18c0*/  LDCU UR6, c[0x0][0x440] ;  /* 0x00008800ff0677ac */ /* 0x000e620008000800 */
[----:B------:R-:W-:Y:S01]  /*18d0*/  IMAD.IADD R3, R189, 0x1, -R23 ;  /* 0x00000001bd037824 */ /* 0x000fe200078e0a17 */
[----:B------:R-:W-:Y:S01]  /*18e0*/  BSSY.RECONVERGENT B0, `(.L_x_1110) ;  /* 0x0000020000007945 */ /* 0x000fe20003800200 */
[----:B------:R-:W-:Y:S02]  /*18f0*/  IMAD R0, R35, UR14, RZ ;  /* 0x0000000e23007c24 */ /* 0x000fe4000f8e02ff */
        /* <DEDUP_REMOVED lines=30> */
.L_x_1111:
[----:B------:R-:W-:Y:S05]  /*1ae0*/  BSYNC.RECONVERGENT B0 ;  /* 0x0000000000007941 */ /* 0x000fea0003800200 */
.L_x_1110:
        /* <DEDUP_REMOVED lines=12> */
.L_x_1113:
[----:B------:R-:W-:Y:S05]  /*1bb0*/  BSYNC.RECONVERGENT B0 ;  /* 0x0000000000007941 */ /* 0x000fea0003800200 */
.L_x_1112:
        /* <DEDUP_REMOVED lines=11> */
.L_x_1115:
[----:B------:R-:W-:Y:S05]  /*1c70*/  BSYNC.RECONVERGENT B0 ;  /* 0x0000000000007941 */ /* 0x000fea0003800200 */
.L_x_1114:
[----:B------:R-:W5:Y:S01]  /*1c80*/  LDCU.64 UR6, c[0x0][0x5e0] ;  /* 0x0000bc00ff0677ac */ /* 0x000f620008000a00 */
[----:B----4-:R-:W-:Y:S01]  /*1c90*/  IMAD.WIDE.U32 R4, R23, UR12, R40 ;  /* 0x0000000c17047c25 */ /* 0x010fe2000f8e0028 */
[----:B-123--:R-:W1:Y:S01]  /*1ca0*/  @!P3 LDC.64 R10, c[0x0][0x568] ;  /* 0x00015a00ff0abb82 */ /* 0x00ee620000000a00 */
        /* <DEDUP_REMOVED lines=24> */
.L_x_1117:
[----:B------:R-:W-:Y:S05]  /*1e30*/  BSYNC.RECONVERGENT B0 ;  /* 0x0000000000007941 */ /* 0x000fea0003800200 */
.L_x_1116:
        /* <DEDUP_REMOVED lines=12> */
.L_x_1119:
[----:B------:R-:W-:Y:S05]  /*1f00*/  BSYNC.RECONVERGENT B0 ;  /* 0x0000000000007941 */ /* 0x000fea0003800200 */
.L_x_1118:
        /* <DEDUP_REMOVED lines=9> */
[----:B------:R4:W-:Y:S01]  /*1fa0*/  STG.E.128 desc[UR28][R4.64], RZ ;  /* 0x000000ff04007986 */ /* 0x0009e2000c101d1c */
[----:B------:R-:W-:Y:S05]  /*1fb0*/  BRA `(.L_x_1120) ;  /* 0x0000005c009c7947 */ /* 0x000fea0003800000 */
.L_x_1105:
[----:B------:R-:W-:Y:S01]  /*1fc0*/  IMAD R0, R35, UR18, RZ ;  /* 0x0000001223007c24 */ /* 0x000fe2000f8e02ff */
[----:B------:R-:W1:Y:S01]  /*1fd0*/  LDCU.64 UR6, c[0x0][0x3d8] ;  /* 0x00007b00ff0677ac */ /* 0x000e620008000a00 */
[C---:B------:R-:W-:Y:S01]  /*1fe0*/  IMAD.WIDE.U32 R4, R23.reuse, UR18, R40 ;  /* 0x0000001217047c25 */ /* 0x040fe2000f8e0028 */
[----:B------:R-:W-:Y:S01]  /*1ff0*/  LOP3.LUT R7, R198, 0x80000001, RZ, 0xc0, !PT ;  /* 0x80000001c6077812 */ /* 0x000fe200078ec0ff */
[----:B------:R-:W-:Y:S02]  /*2000*/  BSSY.RECONVERGENT B0, `(.L_x_1121) ;  /* 0x0000025000007945 */ /* 0x000fe40003800200 */
[----:B------:R-:W-:Y:S01]  /*2010*/  IMAD R0, R23, UR19, R0 ;  /* 0x0000001317007c24 */ /* 0x000fe2000f8e0200 */
[----:B------:R-:W-:Y:S01]  /*2020*/  @P4 BAR.SYNC.DEFER_BLOCKING 0x0 ;  /* 0x0000000000004b1d */ /* 0x000fe20000010000 */
[----:B------:R-:W-:Y:S01]  /*2030*/  IADD3 R4, P0, PT, R31, R4, RZ ;  /* 0x000000041f047210 */ /* 0x000fe20007f1e0ff */
[----:B------:R-:W-:-:S03]  /*2040*/  IMAD.SHL.U32 R8, R43, 0x8, RZ ;  /* 0x000000082b087824 */ /* 0x000fc600078e00ff */
[----:B------:R-:W-:Y:S01]  /*2050*/  IADD3.X R5, PT, PT, R34, R5, R0, P0, !PT ;  /* 0x0000000522057210 */ /* 0x000fe200007fe400 */
[----:B------:R-:W-:Y:S01]  /*2060*/  IMAD.IADD R0, R189, 0x1, -R23 ;  /* 0x00000001bd007824 */ /* 0x000fe200078e0a17 */
[----:B------:R-:W-:Y:S02]  /*2070*/  LOP3.LUT R6, R8, 0x1f8, RZ, 0xc0, !PT ;  /* 0x000001f808067812 */ /* 0x000fe400078ec0ff */
[----:B------:R-:W-:Y:S02]  /*2080*/  ISETP.NE.AND P0, PT, R7, 0x1, PT ;  /* 0x000000010700780c */ /* 0x000fe40003f05270 */
[----:B------:R-:W-:Y:S01]  /*2090*/  ISETP.GE.AND P6, PT, R21, R0, PT ;  /* 0x000000001500720c */ /* 0x000fe20003fc6270 */
[----:B-1----:R-:W-:Y:S01]  /*20a0*/  IMAD R3, R36, UR6, RZ ;  /* 0x0000000624037c24 */ /* 0x002fe2000f8e02ff */
[----:B------:R-:W-:Y:S01]  /*20b0*/  LOP3.LUT R6, R6, 0x38, R43, 0x78, !PT ;  /* 0x0000003806067812 */ /* 0x000fe200078e782b */
[----:B------:R-:W-:Y:S01]  /*20c0*/  IMAD.WIDE.U32 R4, R22, UR6, R4 ;  /* 0x0000000616047c25 */ /* 0x000fe2000f8e0004 */
[----:B------:R-:W-:-:S02]  /*20d0*/  SEL R173, RZ, 0x2000, P0 ;  /* 0x00002000ffad7807 */ /* 0x000fc40000000000 */
[----:B------:R-:W-:Y:S01]  /*20e0*/  LOP3.LUT R7, R6, 0x1e00, R8, 0xf8, !PT ;  /* 0x00001e0006077812 */ /* 0x000fe200078ef808 */
[----:B------:R-:W-:-:S03]  /*20f0*/  IMAD R6, R22, UR7, R3 ;  /* 0x0000000716067c24 */ /* 0x000fc6000f8e0203 */
[----:B------:R-:W-:Y:S01]  /*2100*/  LEA R3, R7, UR25, 0x1 ;  /* 0x0000001907037c11 */ /* 0x000fe2000f8e08ff */
[----:B------:R-:W-:Y:S02]  /*2110*/  IMAD.IADD R10, R5, 0x1, R6 ;  /* 0x00000001050a7824 */ /* 0x000fe400078e0206 */
[----:B------:R-:W-:Y:S05]  /*2120*/  @P6 BRA `(.L_x_1122) ;  /* 0x0000000000446947 */ /* 0x000fea0003800000 */
        /* <DEDUP_REMOVED lines=15> */
.L_x_1123:
[----:B------:R3:W-:Y:S01]  /*2220*/  STS.128 [R3+0xa000], RZ ;  /* 0x00a000ff03007388 */ /* 0x0007e20000000c00 */
[----:B------:R-:W-:Y:S05]  /*2230*/  BRA `(.L_x_1124) ;  /* 0x0000000000047947 */ /* 0x000fea0003800000 */
.L_x_1122:
[----:B------:R1:W-:Y:S02]  /*2240*/  STS.128 [R3+0xa000], RZ ;  /* 0x00a000ff03007388 */ /* 0x0003e40000000c00 */
.L_x_1124:
[----:B------:R-:W-:Y:S05]  /*2250*/  BSYNC.RECONVERGENT B0 ;  /* 0x0000000000007941 */ /* 0x000fea0003800200 */
.L_x_1121:
        /* <DEDUP_REMOVED lines=23> */
.L_x_1126:
[----:B------:R-:W-:Y:S05]  /*23d0*/  BSYNC.RECONVERGENT B0 ;  /* 0x0000000000007941 */ /* 0x000fea0003800200 */
.L_x_1125:
[----:B------:R1:W-:Y:S01]  /*23e0*/  @P1 STS.128 [R3+0xc000], RZ ;  /* 0x00c000ff03001388 */ /* 0x0003e20000000c00 */
[----:B------:R-:W-:Y:S04]  /*23f0*/  BSSY.RECONVERGENT B0, `(.L_x_1127) ;  /* 0x0000013000007945 */ /* 0x000fe80003800200 */
        /* <DEDUP_REMOVED lines=18> */
.L_x_1128:
[----:B------:R-:W-:Y:S05]  /*2520*/  BSYNC.RECONVERGENT B0 ;  /* 0x0000000000007941 */ /* 0x000fea0003800200 */
.L_x_1127:
        /* <DEDUP_REMOVED lines=20> */
.L_x_1130:
[----:B------:R-:W-:Y:S05]  /*2670*/  BSYNC.RECONVERGENT B0 ;  /* 0x0000000000007941 */ /* 0x000fea0003800200 */
.L_x_1129:
        /* <DEDUP_REMOVED lines=15> */
.L_x_1133:
[----:B------:R1:W-:Y:S01]  /*2770*/  STS.128 [R3+0x4000], RZ ;  /* 0x004000ff03007388 */ /* 0x0003e20000000c00 */
[----:B------:R-:W-:Y:S05]  /*2780*/  BRA `(.L_x_1134) ;  /* 0x0000000000047947 */ /* 0x000fea0003800000 */
.L_x_1132:
[----:B------:R1:W-:Y:S02]  /*2790*/  STS.128 [R3+0x4000], RZ ;  /* 0x004000ff03007388 */ /* 0x0003e40000000c00 */
.L_x_1134:
[----:B------:R-:W-:Y:S05]  /*27a0*/  BSYNC.RECONVERGENT B0 ;  /* 0x0000000000007941 */ /* 0x000fea0003800200 */
.L_x_1131:
        /* <DEDUP_REMOVED lines=14> */
.L_x_1136:
[----:B------:R-:W-:Y:S05]  /*2890*/  BSYNC.RECONVERGENT B0 ;  /* 0x0000000000007941 */ /* 0x000fea0003800200 */
.L_x_1135:
        /* <DEDUP_REMOVED lines=13> */
.L_x_1139:
[----:B------:R1:W-:Y:S01]  /*2970*/  STS.128 [R193], RZ ;  /* 0x000000ffc1007388 */ /* 0x0003e20000000c00 */
[----:B------:R-:W-:Y:S05]  /*2980*/  BRA `(.L_x_1140) ;  /* 0x0000000000047947 */ /* 0x000fea0003800000 */
.L_x_1138:
[----:B------:R1:W-:Y:S02]  /*2990*/  STS.128 [R193], RZ ;  /* 0x000000ffc1007388 */ /* 0x0003e40000000c00 */
.L_x_1140:
[----:B------:R-:W-:Y:S05]  /*29a0*/  BSYNC.RECONVERGENT B0 ;  /* 0x0000000000007941 */ /* 0x000fea0003800200 */
.L_x_1137:
        /* <DEDUP_REMOVED lines=29> */
.L_x_1142:
[----:B------:R-:W-:Y:S05]  /*2b80*/  BSYNC.RECONVERGENT B0 ;  /* 0x0000000000007941 */ /* 0x000fea0003800200 */
.L_x_1141:
[----:B------:R-:W3:Y:S01]  /*2b90*/  LDCU.64 UR6, c[0x0][0x3d0] ;  /* 0x00007a00ff0677ac */ /* 0x000ee20008000a00 */
[----:B-1----:R-:W-:Y:S01]  /*2ba0*/  IMAD.WIDE.U32 R4, R23, UR20, R40 ;  /* 0x0000001417047c25 */ /* 0x002fe2000f8e0028 */
[----:B------:R-:W-:Y:S03]  /*2bb0*/  BSSY.RECONVERGENT B0, `(.L_x_1143) ;  /* 0x000001c000007945 */ /* 0x000fe60003800200 */
[----:B------:R-:W-:Y:S01]  /*2bc0*/  IMAD R0, R35, UR20, RZ ;  /* 0x0000001423007c24 */ /* 0x000fe2000f8e02ff */
        /* <DEDUP_REMOVED lines=11> */
[----:B------:R-:W2:Y:S01]  /*2c80*/  LDCU.64 UR6, c[0x0][0x388] ;  /* 0x00007100ff0677ac */ /* 0x000ea20008000a00 */
[----:B------:R-:W-:Y:S02]  /*2c90*/  MOV R6, R4 ;  /* 0x0000000400067202 */ /* 0x000fe40000000f00 */
[----:B------:R-:W-:-:S03]  /*2ca0*/  MOV R7, R10 ;  /* 0x0000000a00077202 */ /* 0x000fc60000000f00 */
[----:B------:R-:W-:-:S04]  /*2cb0*/  IMAD.WIDE.U32 R6, R21, UR20, R6 ;  /* 0x0000001415067c25 */ /* 0x000fc8000f8e0006 */
[----:B------:R-:W-:Y:S01]  /*2cc0*/  IMAD R0, R21, UR21, R7 ;  /* 0x0000001515007c24 */ /* 0x000fe2000f8e0207 */
[----:B--2---:R-:W-:-:S04]  /*2cd0*/  LEA R8, P3, R6, UR6, 0x1 ;  /* 0x0000000606087c11 */ /* 0x004fc8000f8608ff */
[----:B------:R-:W-:-:S05]  /*2ce0*/  LEA.HI.X R9, R6, UR7, R0, 0x1, P3 ;  /* 0x0000000706097c11 */ /* 0x000fca00098f0c00 */
[----:B------:R-:W-:Y:S01]  /*2cf0*/  @!PT LDS RZ, [RZ] ;  /* 0x00000000fffff984 */ /* 0x000fe20000000800 */
[----:B------:R-:W-:Y:S01]  /*2d00*/  @!PT LDS RZ, [RZ] ;  /* 0x00000000fffff984 */ /* 0x000fe20000000800 */
[----:B------:R-:W-:Y:S01]  /*2d10*/  @!PT LDS RZ, [RZ] ;  /* 0x00000000fffff984 */ /* 0x000fe20000000800 */
[----:B------:R1:W-:Y:S01]  /*2d20*/  LDGSTS.E.BYPASS.LTC128B.128 [R3+0x6000], desc[UR28][R8.64] ;  /* 0x0600000008037fae */ /* 0x0003e2000b981a1c */
[----:B------:R-:W-:Y:S05]  /*2d30*/  BRA `(.L_x_1146) ;  /* 0x00000000000c7947 */ /* 0x000fea0003800000 */
.L_x_1145:
[----:B------:R3:W-:Y:S01]  /*2d40*/  STS.128 [R3+0x6000], RZ ;  /* 0x006000ff03007388 */ /* 0x0007e20000000c00 */
[----:B------:R-:W-:Y:S05]  /*2d50*/  BRA `(.L_x_1146) ;  /* 0x0000000000047947 */ /* 0x000fea0003800000 */
.L_x_1144:
[----:B------:R1:W-:Y:S02]  /*2d60*/  STS.128 [R3+0x6000], RZ ;  /* 0x006000ff03007388 */ /* 0x0003e40000000c00 */
.L_x_1146:
[----:B------:R-:W-:Y:S05]  /*2d70*/  BSYNC.RECONVERGENT B0 ;  /* 0x0000000000007941 */ /* 0x000fea0003800200 */
.L_x_1143:
[----:B------:R-:W2:Y:S01]  /*2d80*/  S2R R252, SR_TID.X ;  /* 0x0000000000fc7919 */ /* 0x000ea20000002100 */
[----:B------:R-:W-:Y:S01]  /*2d90*/  VIADD R0, R23, 0x80 ;  /* 0x0000008017007836 */ /* 0x000fe20000000000 */
[----:B------:R-:W1:Y:S01]  /*2da0*/  LDCU UR12, c[0x0][0x440] ;  /* 0x00008800ff0c77ac */ /* 0x000e620008000800 */
[----:B------:R-:W-:Y:S01]  /*2db0*/  IMAD.SHL.U32 R6, R44, 0x40, RZ ;  /* 0x000000402c067824 */ /* 0x000fe200078e00ff */
[----:B------:R1:W-:Y:S01]  /*2dc0*/  @P2 STS.128 [R3+0x7000], RZ ;  /* 0x007000ff03002388 */ /* 0x0003e20000000c00 */
[----:B------:R-:W-:Y:S01]  /*2dd0*/  BSSY.RECONVERGENT B0, `(.L_x_1147) ;  /* 0x000001f000007945 */ /* 0x000fe20003800200 */
[----:B------:R-:W-:Y:S01]  /*2de0*/  ISETP.GE.AND P6, PT, R0, R189, PT ;  /* 0x000000bd0000720c */ /* 0x000fe20003fc6270 */
[----:B------:R-:W1:Y:S01]  /*2df0*/  LDCU UR13, c[0x0][0x3e0] ;  /* 0x00007c00ff0d77ac */ /* 0x000e620008000800 */
[----:B------:R-:W-:Y:S01]  /*2e00*/  LOP3.LUT R6, R242, 0x1c0, R6, 0xf8, !PT ;  /* 0x000001c0f2067812 */ /* 0x000fe200078ef806 */
[----:B------:R-:W-:Y:S01]  /*2e10*/  IMAD.SHL.U32 R20, R44, 0x20, RZ ;  /* 0x000000202c147824 */ /* 0x000fe200078e00ff */
[C---:B------:R-:W-:Y:S01]  /*2e20*/  LOP3.LUT P3, RZ, R43.reuse, 0x2, RZ, 0xc0, !PT ;  /* 0x000000022bff7812 */ /* 0x040fe2000786c0ff */
[----:B------:R-:W1:Y:S01]  /*2e30*/  LDCU UR15, c[0x0][0x50c] ;  /* 0x0000a180ff0f77ac */ /* 0x000e620008000800 */
[----:B------:R-:W-:-:S02]  /*2e40*/  LOP3.LUT P4, RZ, R43, 0x4, RZ, 0xc0, !PT ;  /* 0x000000042bff7812 */ /* 0x000fc4000788c0ff */
[----:B------:R-:W-:Y:S01]  /*2e50*/  LOP3.LUT R11, R6, 0x8, R44, 0x78, !PT ;  /* 0x00000008060b7812 */ /* 0x000fe200078e782c */
[----:B------:R-:W1:Y:S04]  /*2e60*/  LDCU UR14, c[0x0][0x45c] ;  /* 0x00008b80ff0e77ac */ /* 0x000e680008000800 */
[----:B--2---:R-:W-:Y:S01]  /*2e70*/  @P6 IMAD.SHL.U32 R0, R252, 0x2, RZ ;  /* 0x00000002fc006824 */ /* 0x004fe200078e00ff */
[----:B------:R-:W-:-:S04]  /*2e80*/  @P6 SHF.R.U32.HI R13, RZ, 0x1, R252 ;  /* 0x00000001ff0d6819 */ /* 0x000fc800000116fc */
[----:B------:R-:W-:Y:S01]  /*2e90*/  @P6 LOP3.LUT R12, R0, 0x6, RZ, 0xc0, !PT ;  /* 0x00000006000c6812 */ /* 0x000fe200078ec0ff */
[----:B-1----:R-:W-:Y:S05]  /*2ea0*/  @P2 BRA `(.L_x_1148) ;  /* 0x0000000000442947 */ /* 0x002fea0003800000 */
[----:B------:R-:W1:Y:S02]  /*2eb0*/  LDCU UR6, c[0x0][0x440] ;  /* 0x00008800ff0677ac */ /* 0x000e640008000800 */
[----:B-1----:R-:W-:-:S13]  /*2ec0*/  ISETP.GE.AND P2, PT, R242, UR6, PT ;  /* 0x00000006f2007c0c */ /* 0x002fda000bf46270 */
        /* <DEDUP_REMOVED lines=15> */
.L_x_1148:
[----:B------:R-:W-:Y:S05]  /*2fc0*/  BSYNC.RECONVERGENT B0 ;  /* 0x0000000000007941 */ /* 0x000fea0003800200 */
.L_x_1147:
[----:B------:R1:W-:Y:S01]  /*2fd0*/  @P1 STS.128 [R3+0x8000], RZ ;  /* 0x008000ff03001388 */ /* 0x0003e20000000c00 */
[----:B------:R-:W-:Y:S01]  /*2fe0*/  BSSY.RECONVERGENT B0, `(.L_x_1149) ;  /* 0x0000015000007945 */ /* 0x000fe20003800200 */
[----:B------:R-:W-:Y:S02]  /*2ff0*/  LOP3.LUT R0, R11, 0x7a00, R20, 0xf8, !PT ;  /* 0x00007a000b007812 */ /* 0x000fe400078ef814 */
[----:B------:R-:W-:Y:S01]  /*3000*/  @P6 LOP3.LUT R247, R12, 0x1e0, R13, 0xf8, !PT ;  /* 0x000001e00cf76812 */ /* 0x000fe200078ef80d */
[----:B------:R-:W-:Y:S05]  /*3010*/  @P1 BRA `(.L_x_1150) ;  /* 0x0000000000441947 */ /* 0x000fea0003800000 */
[----:B------:R-:W3:Y:S02]  /*3020*/  LDCU UR6, c[0x0][0x440] ;  /* 0x00008800ff0677ac */ /* 0x000ee40008000800 */
[----:B---3--:R-:W-:-:S13]  /*3030*/  ISETP.GE.AND P1, PT, R242, UR6, PT ;  /* 0x00000006f2007c0c */ /* 0x008fda000bf26270 */
[----:B------:R3:W-:Y:S01]  /*3040*/  @P1 STS.128 [R3+0x8000], RZ ;  /* 0x008000ff03001388 */ /* 0x0007e20000000c00 */
        /* <DEDUP_REMOVED lines=14> */
.L_x_1150:
[----:B------:R-:W-:Y:S05]  /*3130*/  BSYNC.RECONVERGENT B0 ;  /* 0x0000000000007941 */ /* 0x000fea0003800200 */
.L_x_1149:
        /* <DEDUP_REMOVED lines=20> */
.L_x_1152:
[----:B------:R-:W-:Y:S05]  /*3280*/  BSYNC.RECONVERGENT B0 ;  /* 0x0000000000007941 */ /* 0x000fea0003800200 */
.L_x_1151:
[----:B------:R-:W0:Y:S01]  /*3290*/  LDGDEPBAR ;  /* 0x00000000000079af */ /* 0x000e220000000000 */
[----:B------:R-:W-:Y:S01]  /*32a0*/  IMAD.MOV.U32 R128, RZ, RZ, 0x20 ;  /* 0x00000020ff807424 */ /* 0x000fe200078e00ff */
[----:B------:R-:W-:Y:S01]  /*32b0*/  LEA R177, R0, UR4, 0x1 ;  /* 0x0000000400b17c11 */ /* 0x000fe2000f8e08ff */
[----:B------:R-:W1:Y:S01]  /*32c0*/  LDC R241, c[0x0][0x44c] ;  /* 0x00011300fff17b82 */ /* 0x000e620000000800 */
[----:B------:R-:W3:Y:S01]  /*32d0*/  LDCU UR6, c[0x0][0x590] ;  /* 0x0000b200ff0677ac */ /* 0x000ee20008000800 */
[----:B------:R-:W-:Y:S01]  /*32e0*/  IMAD.MOV.U32 R118, RZ, RZ, 0x40 ;  /* 0x00000040ff767424 */ /* 0x000fe200078e00ff */
[----:B------:R-:W-:Y:S01]  /*32f0*/  SEL R128, R128, 0xffffffe0, !P3 ;  /* 0xffffffe080807807 */ /* 0x000fe20005800000 */
[C---:B------:R-:W-:Y:S01]  /*3300*/  VIADD R160, R177.reuse, 0x40 ;  /* 0x00000040b1a07836 */ /* 0x040fe20000000000 */
[----:B------:R-:W-:Y:S01]  /*3310*/  LOP3.LUT P3, RZ, R252, 0x4, RZ, 0xc0, !PT ;  /* 0x00000004fcff7812 */ /* 0x000fe2000786c0ff */
[C---:B------:R-:W-:Y:S01]  /*3320*/  @P4 VIADD R160, R177.reuse, 0xffffffc0 ;  /* 0xffffffc0b1a04836 */ /* 0x040fe20000000000 */
[----:B------:R-:W-:Y:S01]  /*3330*/  SEL R118, R118, 0xffffffc0, !P4 ;  /* 0xffffffc076767807 */ /* 0x000fe20006000000 */
[C---:B------:R-:W-:Y:S01]  /*3340*/  IMAD.IADD R178, R177.reuse, 0x1, R128 ;  /* 0x00000001b1b27824 */ /* 0x040fe200078e0280 */
[----:B------:R-:W-:Y:S01]  /*3350*/  CS2R R94, SRZ ;  /* 0x00000000005e7805 */ /* 0x000fe2000001ff00 */
[----:B------:R-:W-:Y:S01]  /*3360*/  IMAD.IADD R168, R128, 0x1, R160 ;  /* 0x0000000180a87824 */ /* 0x000fe200078e02a0 */
[----:B------:R-:W-:Y:S01]  /*3370*/  CS2R R92, SRZ ;  /* 0x00000000005c7805 */ /* 0x000fe2000001ff00 */
[----:B------:R-:W-:Y:S01]  /*3380*/  IMAD.MOV.U32 R251, RZ, RZ, 0x10 ;  /* 0x00000010fffb7424 */ /* 0x000fe200078e00ff */
[----:B------:R-:W-:Y:S01]  /*3390*/  CS2R R98, SRZ ;  /* 0x0000000000627805 */ /* 0x000fe2000001ff00 */
[----:B------:R-:W-:Y:S01]  /*33a0*/  IMAD.IADD R179, R177, 0x1, R118 ;  /* 0x00000001b1b37824 */ /* 0x000fe200078e0276 */
[----:B------:R-:W-:Y:S01]  /*33b0*/  CS2R R96, SRZ ;  /* 0x0000000000607805 */ /* 0x000fe2000001ff00 */
[--C-:B------:R-:W-:Y:S01]  /*33c0*/  IMAD.IADD R174, R175, 0x1, R173.reuse ;  /* 0x00000001afae7824 */ /* 0x100fe200078e02ad */
[----:B------:R-:W-:Y:S01]  /*33d0*/  SEL R251, R251, 0xfffffff0, !P3 ;  /* 0xfffffff0fbfb7807 */ /* 0x000fe20005800000 */
[----:B------:R-:W-:Y:S01]  /*33e0*/  IMAD.SHL.U32 R244, R244, 0x8, RZ ;  /* 0x00000008f4f47824 */ /* 0x000fe200078e00ff */
[----:B------:R-:W-:Y:S01]  /*33f0*/  CS2R R90, SRZ ;  /* 0x00000000005a7805 */ /* 0x000fe2000001ff00 */
[----:B------:R-:W-:Y:S01]  /*3400*/  IMAD.IADD R173, R172, 0x1, R173 ;  /* 0x00000001acad7824 */ /* 0x000fe200078e02ad */
[----:B------:R-:W-:-:S04]  /*3410*/  DEPBAR.LE SB0, 0x1 ;  /* 0x000080400000791a */ /* 0x000fc80000000000 */
[----:B------:R-:W-:Y:S01]  /*3420*/  BAR.SYNC.DEFER_BLOCKING 0x0 ;  /* 0x0000000000007b1d */ /* 0x000fe20000010000 */
[----:B------:R-:W-:Y:S01]  /*3430*/  IMAD.MOV.U32 R223, RZ, RZ, R193 ;  /* 0x000000ffffdf7224 */ /* 0x000fe200078e00c1 */
        /* <DEDUP_REMOVED lines=22> */
[----:B------:R1:W1:Y:S01]  /*35a0*/  LDSM.16.M88.4 R156, [R160] ;  /* 0x00000000a09c783b */ /* 0x0002620000000200 */
[----:B------:R-:W-:-:S02]  /*35b0*/  CS2R R48, SRZ ;  /* 0x0000000000307805 */ /* 0x000fc4000001ff00 */
[----:B------:R-:W-:Y:S02]  /*35c0*/  CS2R R42, SRZ ;  /* 0x00000000002a7805 */ /* 0x000fe4000001ff00 */
[----:B------:R-:W-:Y:S01]  /*35d0*/  CS2R R40, SRZ ;  /* 0x0000000000287805 */ /* 0x000fe2000001ff00 */
[----:B------:R1:W1:Y:S01]  /*35e0*/  LDSM.16.M88.4 R164, [R168] ;  /* 0x00000000a8a4783b */ /* 0x0002620000000200 */
[----:B------:R-:W-:Y:S02]  /*35f0*/  CS2R R38, SRZ ;  /* 0x0000000000267805 */ /* 0x000fe4000001ff00 */
[----:B------:R-:W-:Y:S02]  /*3600*/  CS2R R36, SRZ ;  /* 0x0000000000247805 */ /* 0x000fe4000001ff00 */
[----:B------:R-:W-:Y:S01]  /*3610*/  LOP3.LUT P4, RZ, R252, 0x2, RZ, 0xc0, !PT ;  /* 0x00000002fcff7812 */ /* 0x000fe2000788c0ff */
[----:B------:R-:W1:Y:S01]  /*3620*/  LDSM.16.M88.4 R160, [R160+0x800] ;  /* 0x00080000a0a0783b */ /* 0x000e620000000200 */
[----:B------:R-:W-:Y:S01]  /*3630*/  IMAD.IADD R184, R196, 0x1, R251 ;  /* 0x00000001c4b87824 */ /* 0x000fe200078e02fb */
[----:B---3--:R-:W-:Y:S01]  /*3640*/  USHF.L.U32 UR6, UR6, 0x6, URZ ;  /* 0x0000000606067899 */ /* 0x008fe200080006ff */
[----:B------:R-:W-:Y:S01]  /*3650*/  IMAD.IADD R180, R128, 0x1, R179 ;  /* 0x0000000180b47824 */ /* 0x000fe200078e02b3 */
[----:B------:R-:W3:Y:S04]  /*3660*/  LDSM.16.M88.4 R168, [R168+0x800] ;  /* 0x00080000a8a8783b */ /* 0x000ee80000000200 */
[----:B------:R1:W1:Y:S04]  /*3670*/  LDSM.16.M88.4 R140, [R177] ;  /* 0x00000000b18c783b */ /* 0x0002680000000200 */
[----:B------:R1:W1:Y:S04]  /*3680*/  LDSM.16.M88.4 R144, [R177+0x800] ;  /* 0x00080000b190783b */ /* 0x0002680000000200 */
[----:B------:R1:W1:Y:S04]  /*3690*/  LDSM.16.M88.4 R148, [R178] ;  /* 0x00000000b294783b */ /* 0x0002680000000200 */
[----:B------:R1:W1:Y:S02]  /*36a0*/  LDSM.16.M88.4 R152, [R178+0x800] ;  /* 0x00080000b298783b */ /* 0x0002640000000200 */
.L_x_1155:
[----:B------:R-:W0:Y:S01]  /*36b0*/  LDGDEPBAR ;  /* 0x00000000000079af */ /* 0x000e220000000000 */
[----:B------:R-:W-:Y:S02]  /*36c0*/  IADD3 R112, PT, PT, R128, R174, RZ ;  /* 0x000000ae80707210 */ /* 0x000fe40007ffe0ff */
[----:B------:R-:W-:Y:S02]  /*36d0*/  IADD3 R0, PT, PT, R174, R118, RZ ;  /* 0x00000076ae007210 */ /* 0x000fe40007ffe0ff */
[----:B-----5:R-:W-:Y:S02]  /*36e0*/  FSETP.NEU.FTZ.AND P1, PT, R238, -INF , PT ;  /* 0xff800000ee00780b */ /* 0x020fe40003f3d000 */
[----:B-12-4-:R-:W-:Y:S02]  /*36f0*/  IADD3 R3, PT, PT, R128, R0, RZ ;  /* 0x0000000080037210 */ /* 0x016fe40007ffe0ff */
[----:B------:R-:W-:Y:S01]  /*3700*/  FSETP.NEU.FTZ.AND P0, PT, R237, -INF , PT ;  /* 0xff800000ed00780b */ /* 0x000fe20003f1d000 */
        /* <DEDUP_REMOVED lines=16> */
[-C--:B----4-:R-:W-:Y:S07]  /*3810*/  HMMA.16816.F32.BF16 R20, R32, R100.reuse, RZ ;  /* 0x000000642014723c */ /* 0x090fee00000418ff */
[----:B------:R-:W-:Y:S01]  /*3820*/  LDSM.16.M88.4 R128, [R179+-0x3800] ;  /* 0xffc80000b380783b */ /* 0x000fe20000000200 */
[C---:B------:R-:W-:Y:S07]  /*3830*/  HMMA.16816.F32.BF16 R24, R28.reuse, R100, RZ ;  /* 0x000000641c18723c */ /* 0x040fee00000418ff */
[----:B------:R-:W-:Y:S01]  /*3840*/  LDSM.16.M88.4 R132, [R3] ;  /* 0x000000000384783b */ /* 0x000fe20000000200 */
[-C--:B------:R-:W-:Y:S07]  /*3850*/  HMMA.16816.F32.BF16 R28, R28, R102.reuse, RZ ;  /* 0x000000661c1c723c */ /* 0x080fee00000418ff */
[----:B------:R-:W-:Y:S01]  /*3860*/  LDSM.16.M88.4 R136, [R180+-0x4000] ;  /* 0xffc00000b488783b */ /* 0x000fe20000000200 */
[----:B------:R-:W-:Y:S07]  /*3870*/  HMMA.16816.F32.BF16 R32, R32, R102, RZ ;  /* 0x000000662020723c */ /* 0x000fee00000418ff */
[----:B------:R-:W4:Y:S01]  /*3880*/  LDSM.16.M88.4 R100, [R0+0x1000] ;  /* 0x001000000064783b */ /* 0x000f220000000200 */
[-C--:B---3--:R-:W-:Y:S08]  /*3890*/  HMMA.16816.F32.BF16 R4, R104, R108.reuse, R4 ;  /* 0x0000006c6804723c */ /* 0x088ff00000041804 */
[C---:B-1----:R-:W-:Y:S01]  /*38a0*/  HMMA.16816.F32.BF16 R8, R112.reuse, R108, R8 ;  /* 0x0000006c7008723c */ /* 0x042fe20000041808 */
[----:B------:R-:W-:Y:S07]  /*38b0*/  MOV R109, 0x20 ;  /* 0x00000020006d7802 */ /* 0x000fee0000000f00 */
[-C--:B------:R-:W-:Y:S08]  /*38c0*/  HMMA.16816.F32.BF16 R12, R112, R110.reuse, R12 ;  /* 0x0000006e700c723c */ /* 0x080ff0000004180c */
[C---:B------:R-:W-:Y:S08]  /*38d0*/  HMMA.16816.F32.BF16 R16, R104.reuse, R110, R16 ;  /* 0x0000006e6810723c */ /* 0x040ff00000041810 */
[-C--:B--2---:R-:W-:Y:S08]  /*38e0*/  HMMA.16816.F32.BF16 R20, R104, R116.reuse, R20 ;  /* 0x000000746814723c */ /* 0x084ff00000041814 */
[C---:B------:R-:W-:Y:S08]  /*38f0*/  HMMA.16816.F32.BF16 R24, R112.reuse, R116, R24 ;  /* 0x000000747018723c */ /* 0x040ff00000041818 */
[-C--:B------:R-:W-:Y:S03]  /*3900*/  HMMA.16816.F32.BF16 R28, R112, R118.reuse, R28 ;  /* 0x00000076701c723c */ /* 0x080fe6000004181c */
[----:B------:R-:W-:Y:S05]  /*3910*/  IADD3 R112, PT, PT, R192, R251, RZ ;  /* 0x000000fbc0707210 */ /* 0x000fea0007ffe0ff */
[----:B------:R-:W-:Y:S01]  /*3920*/  HMMA.16816.F32.BF16 R32, R104, R118, R32 ;  /* 0x000000766820723c */ /* 0x000fe20000041820 */
[----:B------:R-:W1:Y:S07]  /*3930*/  LDSM.16.M88.4 R104, [R3+0x1000] ;  /* 0x001000000368783b */ /* 0x000e6e0000000200 */
[-C--:B------:R-:W-:Y:S08]  /*3940*/  HMMA.16816.F32.BF16 R4, R120, R124.reuse, R4 ;  /* 0x0000007c7804723c */ /* 0x080ff00000041804 */
[C---:B----4-:R-:W-:Y:S08]  /*3950*/  HMMA.16816.F32.BF16 R8, R100.reuse, R124, R8 ;  /* 0x0000007c6408723c */ /* 0x050ff00000041808 */
[-C--:B------:R-:W-:Y:S08]  /*3960*/  HMMA.16816.F32.BF16 R12, R100, R126.reuse, R12 ;  /* 0x0000007e640c723c */ /* 0x080ff0000004180c */
[C---:B------:R-:W-:Y:S08]  /*3970*/  HMMA.16816.F32.BF16 R16, R120.reuse, R126, R16 ;  /* 0x0000007e7810723c */ /* 0x040ff00000041810 */
[-C--:B------:R-:W-:Y:S08]  /*3980*/  HMMA.16816.F32.BF16 R20, R120, R128.reuse, R20 ;  /* 0x000000807814723c */ /* 0x080ff00000041814 */
[C---:B------:R-:W-:Y:S04]  /*3990*/  HMMA.16816.F32.BF16 R24, R100.reuse, R128, R24 ;  /* 0x000000806418723c */ /* 0x040fe80000041818 */
[----:B------:R-:W-:Y:S02]  /*39a0*/  SEL R128, R109, 0xffffffe0, !P4 ;  /* 0xffffffe06d807807 */ /* 0x000fe40006000000 */
[----:B------:R-:W-:Y:S02]  /*39b0*/  MOV R109, 0x40 ;  /* 0x00000040006d7802 */ /* 0x000fe40000000f00 */
[-C--:B------:R-:W-:Y:S03]  /*39c0*/  HMMA.16816.F32.BF16 R28, R100, R130.reuse, R28 ;  /* 0x00000082641c723c */ /* 0x080fe6000004181c */
[----:B------:R-:W-:Y:S05]  /*39d0*/  SEL R118, R109, 0xffffffc0, !P3 ;  /* 0xffffffc06d767807 */ /* 0x000fea0005800000 */
        /* <DEDUP_REMOVED lines=8> */
[----:B------:R-:W1:Y:S01]  /*3a60*/  MUFU.TANH R202, R4 ;  /* 0x0000000400ca7308 */ /* 0x000e620000002400 */
        /* <DEDUP_REMOVED lines=11> */
[----:B-1----:R-:W-:Y:S01]  /*3b20*/  MOV R3, R202 ;  /* 0x000000ca00037202 */ /* 0x002fe20000000f00 */
[----:B------:R-:W-:Y:S01]  /*3b30*/  FMUL.FTZ R16, R16, UR15 ;  /* 0x0000000f10107c20 */ /* 0x000fe20008410000 */
[----:B------:R-:W-:Y:S01]  /*3b40*/  FMUL.FTZ R18, R18, UR15 ;  /* 0x0000000f12127c20 */ /* 0x000fe20008410000 */
[----:B------:R-:W-:Y:S01]  /*3b50*/  FMUL.FTZ R17, R17, UR15 ;  /* 0x0000000f11117c20 */ /* 0x000fe20008410000 */
[----:B------:R-:W-:Y:S05]  /*3b60*/  FMUL.FTZ R19, R19, UR15 ;  /* 0x0000000f13137c20 */ /* 0x000fea0008410000 */
[----:B------:R-:W-:Y:S10]  /*3b70*/  MUFU.TANH R214, R6 ;  /* 0x0000000600d67308 */ /* 0x000ff40000002400 */
[----:B------:R1:W-:Y:S01]  /*3b80*/  MUFU.TANH R181, R10 ;  /* 0x0000000a00b57308 */ /* 0x0003e20000002400 */
[----:B--2---:R-:W-:Y:S04]  /*3b90*/  @P6 LEA R8, R249, R247, 0x7 ;  /* 0x000000f7f9086211 */ /* 0x004fe800078e38ff */
[C---:B------:R-:W-:Y:S05]  /*3ba0*/  @P6 IADD3 R0, PT, PT, R8.reuse, 0x1, RZ ;  /* 0x0000000108006810 */ /* 0x040fea0007ffe0ff */
[----:B------:R2:W3:Y:S01]  /*3bb0*/  MUFU.TANH R212, R7 ;  /* 0x0000000700d47308 */ /* 0x0004e20000002400 */
[-C--:B------:R-:W-:Y:S02]  /*3bc0*/  @P6 ISETP.GE.AND P2, PT, R8, R189.reuse, PT ;  /* 0x000000bd0800620c */ /* 0x080fe40003f46270 */
[----:B------:R-:W-:Y:S02]  /*3bd0*/  @P6 ISETP.GE.AND P5, PT, R0, R189, PT ;  /* 0x000000bd0000620c */ /* 0x000fe40003fa6270 */
[----:B------:R-:W-:Y:S05]  /*3be0*/  @P6 FSEL R3, R202, -INF , !P2 ;  /* 0xff800000ca036808 */ /* 0x000fea0005000000 */
[----:B------:R4:W-:Y:S01]  /*3bf0*/  MUFU.TANH R123, R12 ;  /* 0x0000000c007b7308 */ /* 0x0009e20000002400 */
[----:B-1----:R-:W-:Y:S05]  /*3c00*/  FMUL.FTZ R10, R238, 1.4426950216293334961 ;  /* 0x3fb8aa3bee0a7820 */ /* 0x002fea0000410000 */
[----:B------:R-:W-:Y:S04]  /*3c10*/  FSEL R10, R10, RZ, P1 ;  /* 0x000000ff0a0a7208 */ /* 0x000fe80000800000 */
[----:B------:R1:W-:Y:S01]  /*3c20*/  MUFU.TANH R124, R9 ;  /* 0x00000009007c7308 */ /* 0x0003e20000002400 */
[----:B------:R-:W-:Y:S01]  /*3c30*/  FSETP.NEU.FTZ.AND P1, PT, R236, -INF , PT ;  /* 0xff800000ec00780b */ /* 0x000fe20003f3d000 */
[----:B--2---:R-:W2:Y:S01]  /*3c40*/  LDSM.16.M88.4 R4, [R180+-0x3800] ;  /* 0xffc80000b404783b */ /* 0x004ea20000000200 */
[----:B---3--:R-:W-:Y:S01]  /*3c50*/  MOV R0, R212 ;  /* 0x000000d400007202 */ /* 0x008fe20000000f00 */
[--C-:B------:R-:W-:Y:S01]  /*3c60*/  FFMA.FTZ R3, R3, UR14, -R10.reuse ;  /* 0x0000000e03037c23 */ /* 0x100fe2000801080a */
[----:B------:R-:W-:Y:S05]  /*3c70*/  @P6 FSEL R0, R212, -INF , !P5 ;  /* 0xff800000d4006808 */ /* 0x000fea0006800000 */
[----:B------:R3:W-:Y:S01]  /*3c80*/  MUFU.EX2 R227, R3 ;  /* 0x0000000300e37308 */ /* 0x0007e20000000800 */
[----:B----4-:R-:W-:Y:S09]  /*3c90*/  MOV R12, R214 ;  /* 0x000000d6000c7202 */ /* 0x010ff20000000f00 */
[----:B------:R4:W2:Y:S01]  /*3ca0*/  MUFU.TANH R137, R11 ;  /* 0x0000000b00897308 */ /* 0x0008a20000002400 */
[----:B------:R-:W-:Y:S01]  /*3cb0*/  @P6 FSEL R12, R214, -INF , !P2 ;  /* 0xff800000d60c6808 */ /* 0x000fe20005000000 */
[----:B-1----:R-:W-:Y:S08]  /*3cc0*/  FMUL.FTZ R9, R237, 1.4426950216293334961 ;  /* 0x3fb8aa3bed097820 */ /* 0x002ff00000410000 */
[----:B------:R1:W-:Y:S01]  /*3cd0*/  MUFU.TANH R120, R13 ;  /* 0x0000000d00787308 */ /* 0x0003e20000002400 */
[----:B------:R-:W-:Y:S02]  /*3ce0*/  FSEL R9, R9, RZ, P0 ;  /* 0x000000ff09097208 */ /* 0x000fe40000000000 */
[----:B------:R-:W-:Y:S07]  /*3cf0*/  FSETP.NEU.FTZ.AND P0, PT, R235, -INF , PT ;  /* 0xff800000eb00780b */ /* 0x000fee0003f1d000 */
[----:B------:R-:W-:Y:S01]  /*3d00*/  MUFU.TANH R131, R15 ;  /* 0x0000000f00837308 */ /* 0x000fe20000002400 */
[--C-:B---3--:R-:W-:Y:S01]  /*3d10*/  FFMA.FTZ R3, R12, UR14, -R9.reuse ;  /* 0x0000000e0c037c23 */ /* 0x108fe20008010809 */
[----:B------:R-:W-:Y:S01]  /*3d20*/  FFMA.FTZ R0, R0, UR14, -R9 ;  /* 0x0000000e00007c23 */ /* 0x000fe20008010809 */
[----:B----4-:R-:W-:Y:S02]  /*3d30*/  MOV R11, R205 ;  /* 0x000000cd000b7202 */ /* 0x010fe40000000f00 */
[----:B------:R-:W-:Y:S02]  /*3d40*/  @P6 FSEL R11, R205, -INF , !P5 ;  /* 0xff800000cd0b6808 */ /* 0x000fe40006800000 */
[----:B--2---:R-:W-:Y:S03]  /*3d50*/  MOV R12, R137 ;  /* 0x00000089000c7202 */ /* 0x004fe60000000f00 */
[----:B------:R-:W2:Y:S01]  /*3d60*/  MUFU.TANH R136, R14 ;  /* 0x0000000e00887308 */ /* 0x000ea20000002400 */
[----:B------:R-:W-:Y:S01]  /*3d70*/  @P6 FSEL R12, R137, -INF , !P5 ;  /* 0xff800000890c6808 */ /* 0x000fe20006800000 */
[----:B------:R-:W-:Y:S01]  /*3d80*/  FFMA.FTZ R11, R11, UR14, -R10 ;  /* 0x0000000e0b0b7c23 */ /* 0x000fe2000801080a */
[-C--:B------:R-:W-:Y:S07]  /*3d90*/  HMMA.16816.F32.BF16 R20, R132, R4.reuse, R20 ;  /* 0x000000048414723c */ /* 0x080fee0000041814 */
[----:B------:R3:W-:Y:S10]  /*3da0*/  MUFU.EX2 R234, R3 ;  /* 0x0000000300ea7308 */ /* 0x0007f40000000800 */
[----:B------:R4:W2:Y:S01]  /*3db0*/  MUFU.EX2 R233, R0 ;  /* 0x0000000000e97308 */ /* 0x0008a20000000800 */
[C---:B------:R-:W-:Y:S09]  /*3dc0*/  HMMA.16816.F32.BF16 R24, R104.reuse, R4, R24 ;  /* 0x000000046818723c */ /* 0x040ff20000041818 */
[----:B------:R2:W2:Y:S01]  /*3dd0*/  MUFU.EX2 R228, R11 ;  /* 0x0000000b00e47308 */ /* 0x0004a20000000800 */
[----:B------:R-:W-:Y:S09]  /*3de0*/  MOV R4, R125 ;  /* 0x0000007d00047202 */ /* 0x000ff20000000f00 */
[----:B------:R-:W-:Y:S01]  /*3df0*/  MUFU.TANH R204, R16 ;  /* 0x0000001000cc7308 */ /* 0x000fe20000002400 */
[----:B------:R-:W-:Y:S01]  /*3e00*/  MOV R5, R124 ;  /* 0x0000007c00057202 */ /* 0x000fe20000000f00 */
[-C--:B------:R-:W-:Y:S03]  /*3e10*/  HMMA.16816.F32.BF16 R28, R104, R6.reuse, R28 ;  /* 0x00000006681c723c */ /* 0x080fe6000004181c */
[----:B---3--:R-:W-:Y:S01]  /*3e20*/  FMUL.FTZ R3, R236, 1.4426950216293334961 ;  /* 0x3fb8aa3bec037820 */ /* 0x008fe20000410000 */
[----:B------:R-:W-:Y:S01]  /*3e30*/  @P6 FSEL R4, R125, -INF , !P2 ;  /* 0xff8000007d046808 */ /* 0x000fe20005000000 */
[----:B----4-:R-:W-:Y:S03]  /*3e40*/  FMUL.FTZ R0, R235, 1.4426950216293334961 ;  /* 0x3fb8aa3beb007820 */ /* 0x010fe60000410000 */
[----:B------:R-:W3:Y:S01]  /*3e50*/  MUFU.TANH R210, R18 ;  /* 0x0000001200d27308 */ /* 0x000ee20000002400 */
[----:B------:R-:W-:Y:S01]  /*3e60*/  @P6 FSEL R5, R124, -INF , !P5 ;  /* 0xff8000007c056808 */ /* 0x000fe20006800000 */
[----:B------:R-:W-:Y:S04]  /*3e70*/  HMMA.16816.F32.BF16 R32, R132, R6, R32 ;  /* 0x000000068420723c */ /* 0x000fe80000041820 */
[----:B------:R-:W-:Y:S01]  /*3e80*/  FSEL R3, R3, RZ, P1 ;  /* 0x000000ff03037208 */ /* 0x000fe20000800000 */
[----:B------:R-:W-:Y:S03]  /*3e90*/  FMUL.FTZ R20, R20, UR15 ;  /* 0x0000000f14147c20 */ /* 0x000fe60008410000 */
[----:B------:R-:W4:Y:S01]  /*3ea0*/  MUFU.TANH R203, R17 ;  /* 0x0000001100cb7308 */ /* 0x000f220000002400 */
[----:B------:R-:W-:Y:S01]  /*3eb0*/  FSEL R0, R0, RZ, P0 ;  /* 0x000000ff00007208 */ /* 0x000fe20000000000 */
[----:B------:R-:W-:Y:S01]  /*3ec0*/  FMUL.FTZ R21, R21, UR15 ;  /* 0x0000000f15157c20 */ /* 0x000fe20008410000 */
[--C-:B-1----:R-:W-:Y:S01]  /*3ed0*/  FFMA.FTZ R13, R4, UR14, -R3.reuse ;  /* 0x0000000e040d7c23 */ /* 0x102fe20008010803 */
[--C-:B------:R-:W-:Y:S01]  /*3ee0*/  FFMA.FTZ R4, R5, UR14, -R3.reuse ;  /* 0x0000000e05047c23 */ /* 0x100fe20008010803 */
[----:B--2---:R-:W-:Y:S01]  /*3ef0*/  MOV R11, R181 ;  /* 0x000000b5000b7202 */ /* 0x004fe20000000f00 */
[----:B------:R-:W-:Y:S01]  /*3f00*/  FMUL.FTZ R22, R22, UR15 ;  /* 0x0000000f16167c20 */ /* 0x000fe20008410000 */
[----:B------:R-:W-:Y:S03]  /*3f10*/  @P6 FSEL R11, R181, -INF , !P2 ;  /* 0xff800000b50b6808 */ /* 0x000fe60005000000 */
[----:B------:R1:W-:Y:S01]  /*3f20*/  MUFU.EX2 R182, R4 ;  /* 0x0000000400b67308 */ /* 0x0003e20000000800 */
[----:B------:R-:W-:Y:S01]  /*3f30*/  MOV R7, R136 ;  /* 0x0000008800077202 */ /* 0x000fe20000000f00 */
[----:B------:R-:W-:Y:S01]  /*3f40*/  FMUL.FTZ R23, R23, UR15 ;  /* 0x0000000f17177c20 */ /* 0x000fe20008410000 */
[----:B------:R-:W-:Y:S01]  /*3f50*/  MOV R6, R120 ;  /* 0x0000007800067202 */ /* 0x000fe20000000f00 */
[--C-:B------:R-:W-:Y:S01]  /*3f60*/  FFMA.FTZ R5, R11, UR14, -R0.reuse ;  /* 0x0000000e0b057c23 */ /* 0x100fe20008010800 */
[----:B---3--:R-:W-:Y:S05]  /*3f70*/  MOV R11, R210 ;  /* 0x000000d2000b7202 */ /* 0x008fea0000000f00 */
[----:B------:R-:W-:Y:S01]  /*3f80*/  MUFU.TANH R208, R19 ;  /* 0x0000001300d07308 */ /* 0x000fe20000002400 */
[----:B------:R-:W-:Y:S01]  /*3f90*/  FMUL.FTZ R25, R25, UR15 ;  /* 0x0000000f19197c20 */ /* 0x000fe20008410000 */
[----:B------:R-:W-:Y:S01]  /*3fa0*/  FMUL.FTZ R28, R28, UR15 ;  /* 0x0000000f1c1c7c20 */ /* 0x000fe20008410000 */
[----:B------:R-:W-:Y:S01]  /*3fb0*/  FMUL.FTZ R24, R24, UR15 ;  /* 0x0000000f18187c20 */ /* 0x000fe20008410000 */
[----:B------:R-:W-:Y:S01]  /*3fc0*/  FMUL.FTZ R29, R29, UR15 ;  /* 0x0000000f1d1d7c20 */ /* 0x000fe20008410000 */
[----:B------:R-:W-:Y:S01]  /*3fd0*/  FMUL.FTZ R27, R27, UR15 ;  /* 0x0000000f1b1b7c20 */ /* 0x000fe20008410000 */
[----:B------:R-:W-:Y:S01]  /*3fe0*/  FMUL.FTZ R32, R32, UR15 ;  /* 0x0000000f20207c20 */ /* 0x000fe20008410000 */
[----:B------:R-:W-:Y:S01]  /*3ff0*/  FMUL.FTZ R30, R30, UR15 ;  /* 0x0000000f1e1e7c20 */ /* 0x000fe20008410000 */
[--C-:B-1----:R-:W-:Y:S02]  /*4000*/  FFMA.FTZ R4, R12, UR14, -R0.reuse ;  /* 0x0000000e0c047c23 */ /* 0x102fe40008010800 */
[----:B------:R1:W-:Y:S01]  /*4010*/  MUFU.EX2 R188, R5 ;  /* 0x0000000500bc7308 */ /* 0x0003e20000000800 */
[----:B------:R-:W-:Y:S01]  /*4020*/  @P6 IADD3 R12, PT, PT, R8, 0x19, RZ ;  /* 0x00000019080c6810 */ /* 0x000fe20007ffe0ff */
[----:B------:R-:W-:Y:S01]  /*4030*/  FMUL.FTZ R26, R26, UR15 ;  /* 0x0000000f1a1a7c20 */ /* 0x000fe20008410000 */
[----:B------:R-:W-:Y:S07]  /*4040*/  FMUL.FTZ R31, R31, UR15 ;  /* 0x0000000f1f1f7c20 */ /* 0x000fee0008410000 */
[----:B------:R2:W-:Y:S01]  /*4050*/  MUFU.EX2 R187, R4 ;  /* 0x0000000400bb7308 */ /* 0x0005e20000000800 */
[----:B------:R-:W-:Y:S01]  /*4060*/  FMUL.FTZ R33, R33, UR15 ;  /* 0x0000000f21217c20 */ /* 0x000fe20008410000 */
[----:B------:R-:W-:Y:S01]  /*4070*/  FMUL.FTZ R34, R34, UR15 ;  /* 0x0000000f22227c20 */ /* 0x000fe20008410000 */
[----:B------:R-:W-:Y:S07]  /*4080*/  FMUL.FTZ R35, R35, UR15 ;  /* 0x0000000f23237c20 */ /* 0x000fee0008410000 */
[----:B------:R-:W-:Y:S01]  /*4090*/  MUFU.TANH R201, R20 ;  /* 0x0000001400c97308 */ /* 0x000fe20000002400 */
[----:B------:R-:W-:Y:S02]  /*40a0*/  IADD3 R104, PT, PT, R175, R128, RZ ;  /* 0x00000080af687210 */ /* 0x000fe40007ffe0ff */
[C---:B-1----:R-:W-:Y:S07]  /*40b0*/  @P6 IADD3 R5, PT, PT, R8.reuse, 0x9, RZ ;  /* 0x0000000908056810 */ /* 0x042fee0007ffe0ff */
[----:B------:R-:W-:Y:S01]  /*40c0*/  MUFU.TANH R200, R21 ;  /* 0x0000001500c87308 */ /* 0x000fe20000002400 */
[----:B--2---:R-:W-:Y:S02]  /*40d0*/  @P6 IADD3 R4, PT, PT, R8, 0x8, RZ ;  /* 0x0000000808046810 */ /* 0x004fe40007ffe0ff */
[-C--:B------:R-:W-:Y:S02]  /*40e0*/  @P6 ISETP.GE.AND P1, PT, R5, R189.reuse, PT ;  /* 0x000000bd0500620c */ /* 0x080fe40003f26270 */
[----:B------:R-:W-:Y:S02]  /*40f0*/  @P6 ISETP.GE.AND P0, PT, R4, R189, PT ;  /* 0x000000bd0400620c */ /* 0x000fe40003f06270 */
[----:B------:R-:W-:Y:S03]  /*4100*/  MOV R5, R123 ;  /* 0x0000007b00057202 */ /* 0x000fe60000000f00 */
[----:B------:R-:W-:Y:S01]  /*4110*/  MUFU.TANH R207, R22 ;  /* 0x0000001600cf7308 */ /* 0x000fe20000002400 */
[----:B------:R-:W-:Y:S02]  /*4120*/  @P6 FSEL R5, R123, -INF , !P0 ;  /* 0xff8000007b056808 */ /* 0x000fe40004000000 */
[----:B------:R-:W-:Y:S02]  /*4130*/  MOV R4, R131 ;  /* 0x0000008300047202 */ /* 0x000fe40000000f00 */
[----:B------:R-:W-:Y:S01]  /*4140*/  @P6 FSEL R4, R131, -INF , !P1 ;  /* 0xff80000083046808 */ /* 0x000fe20004800000 */
[--C-:B------:R-:W-:Y:S01]  /*4150*/  FFMA.FTZ R5, R5, UR14, -R3.reuse ;  /* 0x0000000e05057c23 */ /* 0x100fe20008010803 */
[----:B------:R-:W-:Y:S03]  /*4160*/  @P6 FSEL R7, R136, -INF , !P0 ;  /* 0xff80000088076808 */ /* 0x000fe60004000000 */
[----:B------:R-:W1:Y:S01]  /*4170*/  MUFU.TANH R206, R23 ;  /* 0x0000001700ce7308 */ /* 0x000e620000002400 */
[----:B------:R-:W-:Y:S01]  /*4180*/  @P6 FSEL R6, R120, -INF , !P1 ;  /* 0xff80000078066808 */ /* 0x000fe20004800000 */
[--C-:B------:R-:W-:Y:S01]  /*4190*/  FFMA.FTZ R4, R4, UR14, -R0.reuse ;  /* 0x0000000e04047c23 */ /* 0x100fe20008010800 */
[----:B------:R-:W-:Y:S03]  /*41a0*/  @P6 FSEL R11, R210, -INF , !P0 ;  /* 0xff800000d20b6808 */ /* 0x000fe60004000000 */
[----:B------:R-:W-:Y:S04]  /*41b0*/  FFMA.FTZ R6, R6, UR14, -R3 ;  /* 0x0000000e06067c23 */ /* 0x000fe80008010803 */
[----:B------:R2:W-:Y:S10]  /*41c0*/  MUFU.EX2 R134, R5 ;  /* 0x0000000500867308 */ /* 0x0005f40000000800 */
[----:B------:R3:W-:Y:S10]  /*41d0*/  MUFU.EX2 R185, R4 ;  /* 0x0000000400b97308 */ /* 0x0007f40000000800 */
[----:B------:R1:W-:Y:S10]  /*41e0*/  MUFU.EX2 R133, R6 ;  /* 0x0000000600857308 */ /* 0x0003f40000000800 */
[----:B------:R1:W-:Y:S01]  /*41f0*/  MUFU.EX2 R183, R13 ;  /* 0x0000000d00b77308 */ /* 0x0003e20000000800 */
[----:B--2---:R-:W-:Y:S01]  /*4200*/  FFMA.FTZ R5, R7, UR14, -R0 ;  /* 0x0000000e07057c23 */ /* 0x004fe20008010800 */
[----:B----4-:R-:W-:Y:S08]  /*4210*/  MOV R7, R203 ;  /* 0x000000cb00077202 */ /* 0x010ff00000000f00 */
[----:B------:R-:W-:Y:S01]  /*4220*/  MUFU.TANH R115, R25 ;  /* 0x0000001900737308 */ /* 0x000fe20000002400 */
[----:B------:R-:W-:Y:S02]  /*4230*/  @P6 FSEL R7, R203, -INF , !P1 ;  /* 0xff800000cb076808 */ /* 0x000fe40004800000 */
[----:B---3--:R-:W-:Y:S02]  /*4240*/  @P6 IADD3 R4, PT, PT, R8, 0x10, RZ ;  /* 0x0000001008046810 */ /* 0x008fe40007ffe0ff */
[----:B-1----:R-:W-:Y:S05]  /*4250*/  MOV R6, R204 ;  /* 0x000000cc00067202 */ /* 0x002fea0000000f00 */
[----:B------:R1:W-:Y:S01]  /*4260*/  MUFU.EX2 R186, R5 ;  /* 0x0000000500ba7308 */ /* 0x0003e20000000800 */
[-C--:B------:R-:W-:Y:S01]  /*4270*/  @P6 ISETP.GE.AND P2, PT, R4, R189.reuse, PT ;  /* 0x000000bd0400620c */ /* 0x080fe20003f46270 */
[--C-:B------:R-:W-:Y:S01]  /*4280*/  FFMA.FTZ R13, R7, UR14, -R10.reuse ;  /* 0x0000000e070d7c23 */ /* 0x100fe2000801080a */
[----:B------:R-:W-:Y:S07]  /*4290*/  @P6 IADD3 R4, PT, PT, R8, 0x18, RZ ;  /* 0x0000001808046810 */ /* 0x000fee0007ffe0ff */
[----:B------:R-:W-:Y:S01]  /*42a0*/  MUFU.TANH R114, R28 ;  /* 0x0000001c00727308 */ /* 0x000fe20000002400 */
[----:B------:R-:W-:Y:S02]  /*42b0*/  @P6 FSEL R6, R204, -INF , !P0 ;  /* 0xff800000cc066808 */ /* 0x000fe40004000000 */
[-C--:B------:R-:W-:Y:S02]  /*42c0*/  @P6 ISETP.GE.AND P0, PT, R4, R189.reuse, PT ;  /* 0x000000bd0400620c */ /* 0x080fe40003f06270 */
[----:B------:R-:W-:Y:S02]  /*42d0*/  F2FP.BF16.F32.PACK_AB R4, R233, R234 ;  /* 0x000000eae904723e */ /* 0x000fe400000010ff */
[----:B------:R-:W-:Y:S03]  /*42e0*/  MOV R7, R206 ;  /* 0x000000ce00077202 */ /* 0x000fe60000000f00 */
[----:B------:R-:W2:Y:S01]  /*42f0*/  MUFU.TANH R116, R24 ;  /* 0x0000001800747308 */ /* 0x000ea20000002400 */
[----:B-1----:R-:W-:Y:S01]  /*4300*/  @P6 IADD3 R5, PT, PT, R8, 0x11, RZ ;  /* 0x0000001108056810 */ /* 0x002fe20007ffe0ff */
[----:B------:R1:W-:Y:S01]  /*4310*/  STS [R196+0x400], R4 ;  /* 0x00040004c4007388 */ /* 0x0003e20000000800 */
[----:B------:R-:W-:Y:S02]  /*4320*/  MOV R8, R208 ;  /* 0x000000d000087202 */ /* 0x000fe40000000f00 */
[----:B------:R-:W-:Y:S02]  /*4330*/  @P6 ISETP.GE.AND P5, PT, R5, R189, PT ;  /* 0x000000bd0500620c */ /* 0x000fe40003fa6270 */
[----:B------:R-:W-:Y:S03]  /*4340*/  F2FP.BF16.F32.PACK_AB R5, R228, R227 ;  /* 0x000000e3e405723e */ /* 0x000fe600000010ff */
[----:B------:R-:W-:Y:S01]  /*4350*/  MUFU.TANH R113, R29 ;  /* 0x0000001d00717308 */ /* 0x000fe20000002400 */
[----:B------:R-:W-:Y:S02]  /*4360*/  @P6 FSEL R8, R208, -INF , !P1 ;  /* 0xff800000d0086808 */ /* 0x000fe40004800000 */
[----:B------:R-:W-:Y:S01]  /*4370*/  @P6 ISETP.GE.AND P1, PT, R12, R189, PT ;  /* 0x000000bd0c00620c */ /* 0x000fe20003f26270 */
[----:B------:R3:W-:Y:S01]  /*4380*/  STS [R196], R5 ;  /* 0x00000005c4007388 */ /* 0x0007e20000000800 */
[--C-:B------:R-:W-:Y:S01]  /*4390*/  FFMA.FTZ R12, R6, UR14, -R10.reuse ;  /* 0x0000000e060c7c23 */ /* 0x100fe2000801080a */
[----:B------:R-:W-:Y:S02]  /*43a0*/  MOV R6, R207 ;  /* 0x000000cf00067202 */ /* 0x000fe40000000f00 */
[----:B------:R-:W-:Y:S02]  /*43b0*/  @P6 FSEL R6, R207, -INF , !P2 ;  /* 0xff800000cf066808 */ /* 0x000fe40005000000 */
[----:B------:R4:W-:Y:S01]  /*43c0*/  MUFU.EX2 R217, R12 ;  /* 0x0000000c00d97308 */ /* 0x0009e20000000800 */
[----:B------:R-:W-:Y:S09]  /*43d0*/  @P6 FSEL R7, R206, -INF , !P5 ;  /* 0xff800000ce076808 */ /* 0x000ff20006800000 */
[----:B------:R-:W3:Y:S01]  /*43e0*/  MUFU.TANH R121, R27 ;  /* 0x0000001b00797308 */ /* 0x000ee20000002400 */
[----:B-1----:R-:W-:Y:S02]  /*43f0*/  MOV R4, R201 ;  /* 0x000000c900047202 */ /* 0x002fe40000000f00 */
[----:B------:R-:W-:Y:S07]  /*4400*/  @P6 FSEL R4, R201, -INF , !P2 ;  /* 0xff800000c9046808 */ /* 0x000fee0005000000 */
[----:B------:R-:W-:Y:S01]  /*4410*/  MUFU.TANH R195, R32 ;  /* 0x0000002000c37308 */ /* 0x000fe20000002400 */
[--C-:B----4-:R-:W-:Y:S01]  /*4420*/  FFMA.FTZ R12, R11, UR14, -R9.reuse ;  /* 0x0000000e0b0c7c23 */ /* 0x110fe20008010809 */
[--C-:B------:R-:W-:Y:S01]  /*4430*/  FFMA.FTZ R11, R8, UR14, -R9.reuse ;  /* 0x0000000e080b7c23 */ /* 0x100fe20008010809 */
[----:B--2---:R-:W-:Y:S01]  /*4440*/  MOV R8, R116 ;  /* 0x0000007400087202 */ /* 0x004fe20000000f00 */
[--C-:B------:R-:W-:Y:S01]  /*4450*/  FFMA.FTZ R4, R4, UR14, -R10.reuse ;  /* 0x0000000e04047c23 */ /* 0x100fe2000801080a */
[----:B------:R-:W-:Y:S02]  /*4460*/  @P6 FSEL R8, R116, -INF , !P2 ;  /* 0xff80000074086808 */ /* 0x000fe40005000000 */
[----:B---3--:R-:W-:Y:S03]  /*4470*/  MOV R5, R200 ;  /* 0x000000c800057202 */ /* 0x008fe60000000f00 */
[----:B------:R1:W-:Y:S01]  /*4480*/  MUFU.EX2 R215, R4 ;  /* 0x0000000400d77308 */ /* 0x0003e20000000800 */
[----:B------:R-:W-:Y:S09]  /*4490*/  @P6 FSEL R5, R200, -INF , !P5 ;  /* 0xff800000c8056808 */ /* 0x000ff20006800000 */
[----:B------:R2:W-:Y:S01]  /*44a0*/  MUFU.EX2 R225, R11 ;  /* 0x0000000b00e17308 */ /* 0x0005e20000000800 */
[----:B------:R-:W-:Y:S09]  /*44b0*/  FFMA.FTZ R5, R5, UR14, -R10 ;  /* 0x0000000e05057c23 */ /* 0x000ff2000801080a */
[----:B------:R3:W4:Y:S10]  /*44c0*/  MUFU.EX2 R216, R13 ;  /* 0x0000000d00d87308 */ /* 0x0007340000000800 */
[----:B------:R4:W-:Y:S01]  /*44d0*/  MUFU.EX2 R213, R5 ;  /* 0x0000000500d57308 */ /* 0x0009e20000000800 */
[----:B-1----:R-:W-:Y:S09]  /*44e0*/  FFMA.FTZ R4, R6, UR14, -R9 ;  /* 0x0000000e06047c23 */ /* 0x002ff20008010809 */
[----:B------:R-:W1:Y:S01]  /*44f0*/  MUFU.TANH R119, R30 ;  /* 0x0000001e00777308 */ /* 0x000e620000002400 */
[----:B--2---:R-:W-:Y:S02]  /*4500*/  MOV R11, R115 ;  /* 0x00000073000b7202 */ /* 0x004fe40000000f00 */
[----:B------:R-:W-:Y:S02]  /*4510*/  @P6 FSEL R11, R115, -INF , !P5 ;  /* 0xff800000730b6808 */ /* 0x000fe40006800000 */
[----:B---3--:R-:W-:Y:S05]  /*4520*/  MOV R13, R121 ;  /* 0x00000079000d7202 */ /* 0x008fea0000000f00 */
[----:B------:R2:W-:Y:S01]  /*4530*/  MUFU.EX2 R224, R4 ;  /* 0x0000000400e07308 */ /* 0x0005e20000000800 */
[----:B------:R-:W-:Y:S01]  /*4540*/  FFMA.FTZ R6, R11, UR14, -R3 ;  /* 0x0000000e0b067c23 */ /* 0x000fe20008010803 */
[----:B----4-:R-:W-:Y:S01]  /*4550*/  FFMA.FTZ R5, R7, UR14, -R9 ;  /* 0x0000000e07057c23 */ /* 0x010fe20008010809 */
[--C-:B------:R-:W-:Y:S01]  /*4560*/  FFMA.FTZ R7, R8, UR14, -R3.reuse ;  /* 0x0000000e08077c23 */ /* 0x100fe20008010803 */
[----:B------:R-:W-:Y:S06]  /*4570*/  @P6 FSEL R13, R121, -INF , !P5 ;  /* 0xff800000790d6808 */ /* 0x000fec0006800000 */
[----:B------:R3:W-:Y:S01]  /*4580*/  MUFU.EX2 R129, R6 ;  /* 0x0000000600817308 */ /* 0x0007e20000000800 */
[----:B------:R-:W-:Y:S09]  /*4590*/  ISETP.NE.AND P5, PT, R198, RZ, PT ;  /* 0x000000ffc600720c */ /* 0x000ff20003fa5270 */
[----:B------:R4:W-:Y:S01]  /*45a0*/  MUFU.EX2 R222, R5 ;  /* 0x0000000500de7308 */ /* 0x0009e20000000800 */
[----:B-1----:R-:W-:Y:S02]  /*45b0*/  MOV R14, R119 ;  /* 0x00000077000e7202 */ /* 0x002fe40000000f00 */
[----:B------:R-:W-:Y:S07]  /*45c0*/  @P6 FSEL R14, R119, -INF , !P0 ;  /* 0xff800000770e6808 */ /* 0x000fee0004000000 */
[----:B------:R-:W-:Y:S01]  /*45d0*/  MUFU.TANH R122, R26 ;  /* 0x0000001a007a7308 */ /* 0x000fe20000002400 */
[----:B--2---:R-:W-:Y:S02]  /*45e0*/  MOV R4, R114 ;  /* 0x0000007200047202 */ /* 0x004fe40000000f00 */
[----:B------:R-:W-:Y:S01]  /*45f0*/  @P6 FSEL R4, R114, -INF , !P0 ;  /* 0xff80000072046808 */ /* 0x000fe20004000000 */
[----:B---3--:R-:W-:Y:S04]  /*4600*/  FFMA.FTZ R6, R13, UR14, -R0 ;  /* 0x0000000e0d067c23 */ /* 0x008fe80008010800 */
[--C-:B------:R-:W-:Y:S01]  /*4610*/  FFMA.FTZ R11, R4, UR14, -R3.reuse ;  /* 0x0000000e040b7c23 */ /* 0x100fe20008010803 */
[----:B------:R-:W-:Y:S01]  /*4620*/  MOV R4, R195 ;  /* 0x000000c300047202 */ /* 0x000fe20000000f00 */
[----:B------:R-:W1:Y:S01]  /*4630*/  MUFU.TANH R117, R31 ;  /* 0x0000001f00757308 */ /* 0x000e620000002400 */
[----:B----4-:R-:W-:Y:S02]  /*4640*/  MOV R5, R113 ;  /* 0x0000007100057202 */ /* 0x010fe40000000f00 */
[----:B------:R-:W-:Y:S02]  /*4650*/  @P6 FSEL R5, R113, -INF , !P1 ;  /* 0xff80000071056808 */ /* 0x000fe40004800000 */
[----:B------:R-:W-:Y:S03]  /*4660*/  @P6 FSEL R4, R195, -INF , !P0 ;  /* 0xff800000c3046808 */ /* 0x000fe60004000000 */
[----:B------:R-:W-:Y:S02]  /*4670*/  FFMA.FTZ R3, R5, UR14, -R3 ;  /* 0x0000000e05037c23 */ /* 0x000fe40008010803 */
[----:B------:R-:W2:Y:S10]  /*4680*/  MUFU.TANH R194, R33 ;  /* 0x0000002100c27308 */ /* 0x000eb40000002400 */
[----:B------:R3:W-:Y:S01]  /*4690*/  MUFU.EX2 R126, R3 ;  /* 0x00000003007e7308 */ /* 0x0007e20000000800 */
[----:B-1----:R-:W-:Y:S02]  /*46a0*/  MOV R8, R117 ;  /* 0x0000007500087202 */ /* 0x002fe40000000f00 */
[----:B------:R-:W-:Y:S07]  /*46b0*/  @P6 FSEL R8, R117, -INF , !P1 ;  /* 0xff80000075086808 */ /* 0x000fee0004800000 */
[----:B------:R-:W1:Y:S01]  /*46c0*/  MUFU.TANH R199, R34 ;  /* 0x0000002200c77308 */ /* 0x000e620000002400 */
[----:B--2---:R-:W-:Y:S09]  /*46d0*/  MOV R5, R194 ;  /* 0x000000c200057202 */ /* 0x004ff20000000f00 */
[----:B------:R2:W4:Y:S01]  /*46e0*/  MUFU.EX2 R226, R12 ;  /* 0x0000000c00e27308 */ /* 0x0005220000000800 */
[----:B------:R-:W-:Y:S01]  /*46f0*/  @P6 FSEL R5, R194, -INF , !P1 ;  /* 0xff800000c2056808 */ /* 0x000fe20004800000 */
[--C-:B---3--:R-:W-:Y:S01]  /*4700*/  FFMA.FTZ R3, R4, UR14, -R10.reuse ;  /* 0x0000000e04037c23 */ /* 0x108fe2000801080a */
[----:B------:R-:W-:Y:S07]  /*4710*/  F2FP.BF16.F32.PACK_AB R4, R216, R217 ;  /* 0x000000d9d804723e */ /* 0x000fee00000010ff */
[----:B------:R1:W-:Y:S01]  /*4720*/  MUFU.EX2 R138, R6 ;  /* 0x00000006008a7308 */ /* 0x0003e20000000800 */
[----:B------:R-:W-:Y:S01]  /*4730*/  FFMA.FTZ R10, R5, UR14, -R10 ;  /* 0x0000000e050a7c23 */ /* 0x000fe2000801080a */
[----:B------:R-:W-:Y:S08]  /*4740*/  F2FP.BF16.F32.PACK_AB R5, R187, R188 ;  /* 0x000000bcbb05723e */ /* 0x000ff000000010ff */
[----:B------:R4:W-:Y:S01]  /*4750*/  MUFU.EX2 R211, R3 ;  /* 0x0000000300d37308 */ /* 0x0009e20000000800 */
[----:B------:R3:W-:Y:S09]  /*4760*/  STS [R184], R4 ;  /* 0x00000004b8007388 */ /* 0x0007f20000000800 */
[----:B------:R4:W-:Y:S01]  /*4770*/  MUFU.EX2 R127, R11 ;  /* 0x0000000b007f7308 */ /* 0x0009e20000000800 */
[----:B--2---:R-:W-:Y:S09]  /*4780*/  MOV R12, R122 ;  /* 0x0000007a000c7202 */ /* 0x004ff20000000f00 */
[----:B------:R2:W-:Y:S01]  /*4790*/  MUFU.EX2 R130, R7 ;  /* 0x0000000700827308 */ /* 0x0005e20000000800 */
[----:B------:R-:W-:Y:S02]  /*47a0*/  @P6 FSEL R12, R122, -INF , !P2 ;  /* 0xff8000007a0c6808 */ /* 0x000fe40005000000 */
[----:B-1----:R-:W-:Y:S07]  /*47b0*/  MOV R6, R199 ;  /* 0x000000c700067202 */ /* 0x002fee0000000f00 */
[----:B------:R-:W1:Y:S01]  /*47c0*/  MUFU.TANH R197, R35 ;  /* 0x0000002300c57308 */ /* 0x000e620000002400 */
[----:B------:R-:W-:Y:S02]  /*47d0*/  @P6 FSEL R6, R199, -INF , !P0 ;  /* 0xff800000c7066808 */ /* 0x000fe40004000000 */
[----:B----4-:R-:W-:Y:S01]  /*47e0*/  F2FP.BF16.F32.PACK_AB R3, R225, R226 ;  /* 0x000000e2e103723e */ /* 0x010fe200000010ff */
[--C-:B------:R-:W-:Y:S04]  /*47f0*/  FFMA.FTZ R11, R14, UR14, -R0.reuse ;  /* 0x0000000e0e0b7c23 */ /* 0x100fe80008010800 */
[----:B------:R4:W-:Y:S02]  /*4800*/  STS [R184+0x400], R3 ;  /* 0x00040003b8007388 */ /* 0x0009e40000000800 */
[----:B------:R-:W4:Y:S01]  /*4810*/  MUFU.EX2 R209, R10 ;  /* 0x0000000a00d17308 */ /* 0x000f220000000800 */
[--C-:B--2---:R-:W-:Y:S01]  /*4820*/  FFMA.FTZ R7, R12, UR14, -R0.reuse ;  /* 0x0000000e0c077c23 */ /* 0x104fe20008010800 */
[----:B------:R-:W-:Y:S01]  /*4830*/  FFMA.FTZ R0, R8, UR14, -R0 ;  /* 0x0000000e08007c23 */ /* 0x000fe20008010800 */
[--C-:B------:R-:W-:Y:S01]  /*4840*/  FFMA.FTZ R8, R6, UR14, -R9.reuse ;  /* 0x0000000e06087c23 */ /* 0x100fe20008010809 */
[----:B------:R-:W-:Y:S01]  /*4850*/  F2FP.BF16.F32.PACK_AB R6, R182, R183 ;  /* 0x000000b7b606723e */ /* 0x000fe200000010ff */
[----:B------:R2:W-:Y:S05]  /*4860*/  STS [R196+0x1400], R5 ;  /* 0x00140005c4007388 */ /* 0x0005ea0000000800 */
[----:B------:R1:W2:Y:S01]  /*4870*/  MUFU.EX2 R139, R7 ;  /* 0x00000007008b7308 */ /* 0x0002a20000000800 */
[----:B---3--:R-:W-:Y:S01]  /*4880*/  F2FP.BF16.F32.PACK_AB R4, R213, R215 ;  /* 0x000000d7d504723e */ /* 0x008fe200000010ff */
[----:B------:R3:W-:Y:S08]  /*4890*/  STS [R196+0x1000], R6 ;  /* 0x00100006c4007388 */ /* 0x0007f00000000800 */
[----:B------:R2:W-:Y:S10]  /*48a0*/  MUFU.EX2 R132, R0 ;  /* 0x0000000000847308 */ /* 0x0005f40000000800 */
[----:B------:R-:W-:Y:S10]  /*48b0*/  MUFU.EX2 R219, R8 ;  /* 0x0000000800db7308 */ /* 0x000ff40000000800 */
[----:B------:R-:W-:Y:S01]  /*48c0*/  MUFU.EX2 R135, R11 ;  /* 0x0000000b00877308 */ /* 0x000fe20000000800 */
[----:B-1----:R-:W-:Y:S02]  /*48d0*/  MOV R7, R197 ;  /* 0x000000c500077202 */ /* 0x002fe40000000f00 */
[----:B------:R-:W-:Y:S02]  /*48e0*/  @P6 FSEL R7, R197, -INF , !P1 ;  /* 0xff800000c5076808 */ /* 0x000fe40004800000 */
[----:B----4-:R-:W-:Y:S02]  /*48f0*/  F2FP.BF16.F32.PACK_AB R3, R222, R224 ;  /* 0x000000e0de03723e */ /* 0x010fe400000010ff */
[----:B--2---:R-:W-:Y:S01]  /*4900*/  F2FP.BF16.F32.PACK_AB R0, R209, R211 ;  /* 0x000000d3d100723e */ /* 0x004fe200000010ff */
[----:B------:R-:W-:Y:S01]  /*4910*/  FFMA.FTZ R9, R7, UR14, -R9 ;  /* 0x0000000e07097c23 */ /* 0x000fe20008010809 */
[----:B------:R-:W-:Y:S03]  /*4920*/  F2FP.BF16.F32.PACK_AB R5, R185, R186 ;  /* 0x000000bab905723e */ /* 0x000fe600000010ff */
[----:B------:R-:W1:Y:S01]  /*4930*/  MUFU.EX2 R218, R9 ;  /* 0x0000000900da7308 */ /* 0x000e620000000800 */
[----:B---3--:R-:W-:Y:S01]  /*4940*/  F2FP.BF16.F32.PACK_AB R6, R133, R134 ;  /* 0x000000868506723e */ /* 0x008fe200000010ff */
[----:B------:R2:W-:Y:S04]  /*4950*/  STS [R184+0x1400], R5 ;  /* 0x00140005b8007388 */ /* 0x0005e80000000800 */
[----:B------:R3:W-:Y:S04]  /*4960*/  STS [R184+0x1000], R6 ;  /* 0x00100006b8007388 */ /* 0x0007e80000000800 */
[----:B------:R1:W-:Y:S04]  /*4970*/  STS [R192], R4 ;  /* 0x00000004c0007388 */ /* 0x0003e80000000800 */
[----:B------:R4:W-:Y:S04]  /*4980*/  STS [R192+0x400], R3 ;  /* 0x00040003c0007388 */ /* 0x0009e80000000800 */
[----:B------:R4:W-:Y:S01]  /*4990*/  STS [R112], R0 ;  /* 0x0000000070007388 */ /* 0x0009e20000000800 */
[----:B--2---:R-:W-:Y:S02]  /*49a0*/  F2FP.BF16.F32.PACK_AB R5, R138, R139 ;  /* 0x0000008b8a05723e */ /* 0x004fe400000010ff */
[----:B---3--:R-:W-:Y:S02]  /*49b0*/  F2FP.BF16.F32.PACK_AB R6, R129, R130 ;  /* 0x000000828106723e */ /* 0x008fe400000010ff */
[----:B-1----:R-:W-:Y:S02]  /*49c0*/  F2FP.BF16.F32.PACK_AB R4, R218, R219 ;  /* 0x000000dbda04723e */ /* 0x002fe400000010ff */
[----:B----4-:R-:W-:Y:S03]  /*49d0*/  F2FP.BF16.F32.PACK_AB R3, R126, R127 ;  /* 0x0000007f7e03723e */ /* 0x010fe600000010ff */
[----:B------:R-:W-:Y:S01]  /*49e0*/  STS [R112+0x400], R4 ;  /* 0x0004000470007388 */ /* 0x000fe20000000800 */
[----:B------:R-:W-:Y:S03]  /*49f0*/  F2FP.BF16.F32.PACK_AB R0, R132, R135 ;  /* 0x000000878400723e */ /* 0x000fe600000010ff */
[----:B------:R-:W-:Y:S04]  /*4a00*/  STS [R192+0x1000], R6 ;  /* 0x00100006c0007388 */ /* 0x000fe80000000800 */
[----:B------:R-:W-:Y:S04]  /*4a10*/  STS [R192+0x1400], R5 ;  /* 0x00140005c0007388 */ /* 0x000fe80000000800 */
[----:B------:R-:W-:Y:S04]  /*4a20*/  STS [R112+0x1000], R3 ;  /* 0x0010000370007388 */ /* 0x000fe80000000800 */
[----:B------:R1:W-:Y:S04]  /*4a30*/  STS [R112+0x1400], R0 ;  /* 0x0014000070007388 */ /* 0x0003e80000000800 */
[----:B------:R-:W2:Y:S08]  /*4a40*/  LDSM.16.M88.4 R32, [R175+0x4000] ;  /* 0x00400000af20783b */ /* 0x000eb00000000200 */
[----:B------:R-:W3:Y:S08]  /*4a50*/  LDSM.16.M88.4 R28, [R175+0x5000] ;  /* 0x00500000af1c783b */ /* 0x000ef00000000200 */
[----:B------:R-:W4:Y:S01]  /*4a60*/  LDSM.16.M88.4 R100, [R104+0x4000] ;  /* 0x004000006864783b */ /* 0x000f220000000200 */
[----:B-1----:R-:W-:Y:S07]  /*4a70*/  IADD3 R0, PT, PT, R175, R118, RZ ;  /* 0x00000076af007210 */ /* 0x002fee0007ffe0ff */
[----:B------:R-:W1:Y:S01]  /*4a80*/  LDSM.16.M88.4 R104, [R104+0x5000] ;  /* 0x005000006868783b */ /* 0x000e620000000200 */
[-C--:B--2---:R-:W-:Y:S08]  /*4a90*/  HMMA.16816.F32.BF16 R4, R32, R140.reuse, RZ ;  /* 0x0000008c2004723c */ /* 0x084ff000000418ff */
[C---:B---3--:R-:W-:Y:S08]  /*4aa0*/  HMMA.16816.F32.BF16 R8, R28.reuse, R140, RZ ;  /* 0x0000008c1c08723c */ /* 0x048ff000000418ff */
[-C--:B------:R-:W-:Y:S08]  /*4ab0*/  HMMA.16816.F32.BF16 R12, R28, R142.reuse, RZ ;  /* 0x0000008e1c0c723c */ /* 0x080ff000000418ff */
[C---:B------:R-:W-:Y:S08]  /*4ac0*/  HMMA.16816.F32.BF16 R16, R32.reuse, R142, RZ ;  /* 0x0000008e2010723c */ /* 0x040ff000000418ff */
[-C--:B------:R-:W-:Y:S08]  /*4ad0*/  HMMA.16816.F32.BF16 R20, R32, R144.reuse, RZ ;  /* 0x000000902014723c */ /* 0x080ff000000418ff */
[C---:B------:R-:W-:Y:S08]  /*4ae0*/  HMMA.16816.F32.BF16 R24, R28.reuse, R144, RZ ;  /* 0x000000901c18723c */ /* 0x040ff000000418ff */
[-C--:B------:R-:W-:Y:S08]  /*4af0*/  HMMA.16816.F32.BF16 R28, R28, R146.reuse, RZ ;  /* 0x000000921c1c723c */ /* 0x080ff000000418ff */
[----:B------:R-:W-:Y:S08]  /*4b00*/  HMMA.16816.F32.BF16 R32, R32, R146, RZ ;  /* 0x000000922020723c */ /* 0x000ff000000418ff */
[-C--:B----4-:R-:W-:Y:S08]  /*4b10*/  HMMA.16816.F32.BF16 R4, R100, R148.reuse, R4 ;  /* 0x000000946404723c */ /* 0x090ff00000041804 */
[C---:B-1----:R-:W-:Y:S08]  /*4b20*/  HMMA.16816.F32.BF16 R8, R104.reuse, R148, R8 ;  /* 0x000000946808723c */ /* 0x042ff00000041808 */
[-C--:B------:R-:W-:Y:S08]  /*4b30*/  HMMA.16816.F32.BF16 R12, R104, R150.reuse, R12 ;  /* 0x00000096680c723c */ /* 0x080ff0000004180c */
[C---:B------:R-:W-:Y:S08]  /*4b40*/  HMMA.16816.F32.BF16 R16, R100.reuse, R150, R16 ;  /* 0x000000966410723c */ /* 0x040ff00000041810 */
[-C--:B------:R-:W-:Y:S08]  /*4b50*/  HMMA.16816.F32.BF16 R20, R100, R152.reuse, R20 ;  /* 0x000000986414723c */ /* 0x080ff00000041814 */
[C---:B------:R-:W-:Y:S08]  /*4b60*/  HMMA.16816.F32.BF16 R24, R104.reuse, R152, R24 ;  /* 0x000000986818723c */ /* 0x040ff00000041818 */
[-C--:B------:R-:W-:Y:S01]  /*4b70*/  HMMA.16816.F32.BF16 R28, R104, R154.reuse, R28 ;  /* 0x0000009a681c723c */ /* 0x080fe2000004181c */
[----:B------:R-:W1:Y:S07]  /*4b80*/  LDSM.16.M88.4 R104, [R0+0x4000] ;  /* 0x004000000068783b */ /* 0x000e6e0000000200 */
[----:B------:R-:W-:Y:S01]  /*4b90*/  HMMA.16816.F32.BF16 R32, R100, R154, R32 ;  /* 0x0000009a6420723c */ /* 0x000fe20000041820 */
[----:B------:R2:W3:Y:S03]  /*4ba0*/  LDSM.16.M88.4 R100, [R0+0x5000] ;  /* 0x005000000064783b */ /* 0x0004e60000000200 */
[----:B--2---:R-:W-:Y:S04]  /*4bb0*/  IADD3 R0, PT, PT, R128, R0, RZ ;  /* 0x0000000080007210 */ /* 0x004fe80007ffe0ff */
[-C--:B-1----:R-:W-:Y:S08]  /*4bc0*/  HMMA.16816.F32.BF16 R4, R104, R156.reuse, R4 ;  /* 0x0000009c6804723c */ /* 0x082ff00000041804 */
[C---:B---3--:R-:W-:Y:S08]  /*4bd0*/  HMMA.16816.F32.BF16 R8, R100.reuse, R156, R8 ;  /* 0x0000009c6408723c */ /* 0x048ff00000041808 */
[-C--:B------:R-:W-:Y:S08]  /*4be0*/  HMMA.16816.F32.BF16 R12, R100, R158.reuse, R12 ;  /* 0x0000009e640c723c */ /* 0x080ff0000004180c */
[C---:B------:R-:W-:Y:S08]  /*4bf0*/  HMMA.16816.F32.BF16 R16, R104.reuse, R158, R16 ;  /* 0x0000009e6810723c */ /* 0x040ff00000041810 */
[-C--:B------:R-:W-:Y:S08]  /*4c00*/  HMMA.16816.F32.BF16 R20, R104, R160.reuse, R20 ;  /* 0x000000a06814723c */ /* 0x080ff00000041814 */
[C---:B------:R-:W-:Y:S08]  /*4c10*/  HMMA.16816.F32.BF16 R24, R100.reuse, R160, R24 ;  /* 0x000000a06418723c */ /* 0x040ff00000041818 */
[-C--:B------:R-:W-:Y:S03]  /*4c20*/  HMMA.16816.F32.BF16 R28, R100, R162.reuse, R28 ;  /* 0x000000a2641c723c */ /* 0x080fe6000004181c */
[----:B------:R-:W-:Y:S02]  /*4c30*/  MOV R100, R240 ;  /* 0x000000f000647202 */ /* 0x000fe40000000f00 */
[----:B------:R-:W-:Y:S02]  /*4c40*/  MOV R101, R239 ;  /* 0x000000ef00657202 */ /* 0x000fe40000000f00 */
[C---:B------:R-:W-:Y:S01]  /*4c50*/  LEA R110, P0, R243.reuse, R100, 0x2 ;  /* 0x00000064f36e7211 */ /* 0x040fe200078010ff */
[----:B------:R-:W-:Y:S04]  /*4c60*/  HMMA.16816.F32.BF16 R32, R104, R162, R32 ;  /* 0x000000a26820723c */ /* 0x000fe80000041820 */
[----:B------:R-:W-:Y:S01]  /*4c70*/  LEA.HI.X R111, R243, R101, RZ, 0x2, P0 ;  /* 0x00000065f36f7211 */ /* 0x000fe200000f14ff */
[----:B------:R-:W-:Y:S01]  /*4c80*/  FFMA.FTZ R104, -R202, R202, 1 ;  /* 0x3f800000ca687423 */ /* 0x000fe200000101ca */
[----:B------:R-:W1:Y:S08]  /*4c90*/  LDSM.16.M88.4 R100, [R0+0x4000] ;  /* 0x004000000064783b */ /* 0x000e700000000200 */
[----:B------:R-:W2:Y:S04]  /*4ca0*/  LDG.E R109, desc[UR28][R110.64] ;  /* 0x0000001c6e6d7981 */ /* 0x000ea8000c1e1900 */
[----:B------:R-:W3:Y:S04]  /*4cb0*/  LDG.E R108, desc[UR28][R110.64+0x20] ;  /* 0x0000201c6e6c7981 */ /* 0x000ee8000c1e1900 */
[----:B------:R-:W5:Y:S01]  /*4cc0*/  LDG.E R3, desc[UR28][R110.64+0xa0] ;  /* 0x0000a01c6e037981 */ /* 0x000f62000c1e1900 */
[-C--:B-1----:R-:W-:Y:S11]  /*4cd0*/  HMMA.16816.F32.BF16 R4, R100, R164.reuse, R4 ;  /* 0x000000a46404723c */ /* 0x082ff60000041804 */
[----:B------:R-:W-:Y:S08]  /*4ce0*/  @!UPT UIADD3 URZ, UPT, UPT, URZ, URZ, URZ ;  /* 0x000000fffffff290 */ /* 0x000ff0000fffe0ff */
[C---:B--2---:R-:W-:Y:S01]  /*4cf0*/  FADD.FTZ R4, -R109.reuse, R4 ;  /* 0x000000046d047221 */ /* 0x044fe20000010100 */
[----:B------:R-:W-:Y:S01]  /*4d00*/  FADD.FTZ R106, -R109, R5 ;  /* 0x000000056d6a7221 */ /* 0x000fe20000010100 */
[----:B------:R-:W-:Y:S02]  /*4d10*/  FMUL.FTZ R5, R104, UR15 ;  /* 0x0000000f68057c20 */ /* 0x000fe40008410000 */
[----:B------:R-:W-:Y:S01]  /*4d20*/  FMUL.FTZ R105, R227, R4 ;  /* 0x00000004e3697220 */ /* 0x000fe20000410000 */
[----:B---3--:R-:W-:Y:S01]  /*4d30*/  FADD.FTZ R6, -R108, R6 ;  /* 0x000000066c067221 */ /* 0x008fe20000010100 */
[----:B------:R1:W5:Y:S02]  /*4d40*/  LDG.E R4, desc[UR28][R110.64+0x80] ;  /* 0x0000801c6e047981 */ /* 0x000364000c1e1900 */
[----:B------:R-:W-:Y:S01]  /*4d50*/  FMUL.FTZ R5, R105, R5 ;  /* 0x0000000569057220 */ /* 0x000fe20000410000 */
[----:B-1----:R-:W-:Y:S02]  /*4d60*/  FMUL.FTZ R110, R228, R106 ;  /* 0x0000006ae46e7220 */ /* 0x002fe40000410000 */
[----:B------:R1:W2:Y:S02]  /*4d70*/  LDSM.16.M88.4 R104, [R0+0x5000] ;  /* 0x005000000068783b */ /* 0x0002a40000000200 */
[----:B-1----:R-:W-:Y:S04]  /*4d80*/  FFMA.FTZ R0, -R205, R205, 1 ;  /* 0x3f800000cd007423 */ /* 0x002fe800000101cd */
[----:B------:R-:W-:Y:S01]  /*4d90*/  FMUL.FTZ R0, R0, UR15 ;  /* 0x0000000f00007c20 */ /* 0x000fe20008410000 */
[C---:B--2---:R-:W-:Y:S08]  /*4da0*/  HMMA.16816.F32.BF16 R8, R104.reuse, R164, R8 ;  /* 0x000000a46808723c */ /* 0x044ff00000041808 */
[-C--:B------:R-:W-:Y:S08]  /*4db0*/  HMMA.16816.F32.BF16 R12, R104, R166.reuse, R12 ;  /* 0x000000a6680c723c */ /* 0x080ff0000004180c */
[C---:B------:R-:W-:Y:S08]  /*4dc0*/  HMMA.16816.F32.BF16 R16, R100.reuse, R166, R16 ;  /* 0x000000a66410723c */ /* 0x040ff00000041810 */
[-C--:B------:R-:W-:Y:S08]  /*4dd0*/  HMMA.16816.F32.BF16 R20, R100, R168.reuse, R20 ;  /* 0x000000a86414723c */ /* 0x080ff00000041814 */
[C---:B------:R-:W-:Y:S04]  /*4de0*/  HMMA.16816.F32.BF16 R24, R104.reuse, R168, R24 ;  /* 0x000000a86818723c */ /* 0x040fe80000041818 */
[C---:B------:R-:W-:Y:S01]  /*4df0*/  FADD.FTZ R17, -R109.reuse, R17 ;  /* 0x000000116d117221 */ /* 0x040fe20000010100 */
[C---:B------:R-:W-:Y:S01]  /*4e00*/  FADD.FTZ R18, -R108.reuse, R18 ;  /* 0x000000126c127221 */ /* 0x040fe20000010100 */
[----:B------:R-:W-:Y:S02]  /*4e10*/  FADD.FTZ R19, -R108, R19 ;  /* 0x000000136c137221 */ /* 0x000fe40000010100 */
[-C--:B------:R-:W-:Y:S03]  /*4e20*/  HMMA.16816.F32.BF16 R28, R104, R170.reuse, R28 ;  /* 0x000000aa681c723c */ /* 0x080fe6000004181c */
[C---:B------:R-:W-:Y:S01]  /*4e30*/  FADD.FTZ R104, -R109.reuse, R16 ;  /* 0x000000106d687221 */ /* 0x040fe20000010100 */
[----:B------:R-:W-:Y:S01]  /*4e40*/  FMUL.FTZ R16, R110, R0 ;  /* 0x000000006e107220 */ /* 0x000fe20000410000 */
[----:B------:R-:W-:Y:S03]  /*4e50*/  FFMA.FTZ R0, -R204, R204, 1 ;  /* 0x3f800000cc007423 */ /* 0x000fe600000101cc */
[----:B------:R-:W-:Y:S04]  /*4e60*/  HMMA.16816.F32.BF16 R32, R100, R170, R32 ;  /* 0x000000aa6420723c */ /* 0x000fe80000041820 */
[----:B------:R-:W-:Y:S01]  /*4e70*/  FMUL.FTZ R102, R216, R17 ;  /* 0x00000011d8667220 */ /* 0x000fe20000410000 */
[----:B------:R-:W-:Y:S01]  /*4e80*/  FADD.FTZ R17, -R109, R20 ;  /* 0x000000146d117221 */ /* 0x000fe20000010100 */
[----:B------:R-:W-:Y:S01]  /*4e90*/  FFMA.FTZ R20, -R203, R203, 1 ;  /* 0x3f800000cb147423 */ /* 0x000fe200000101cb */
[----:B------:R-:W-:Y:S01]  /*4ea0*/  FMUL.FTZ R101, R217, R104 ;  /* 0x00000068d9657220 */ /* 0x000fe20000410000 */
[----:B------:R-:W-:Y:S01]  /*4eb0*/  FMUL.FTZ R0, R0, UR15 ;  /* 0x0000000f00007c20 */ /* 0x000fe20008410000 */
[----:B------:R-:W-:Y:S01]  /*4ec0*/  FFMA.FTZ R100, -R201, R201, 1 ;  /* 0x3f800000c9647423 */ /* 0x000fe200000101c9 */
[----:B------:R-:W-:Y:S01]  /*4ed0*/  FMUL.FTZ R20, R20, UR15 ;  /* 0x0000000f14147c20 */ /* 0x000fe20008410000 */
[----:B------:R-:W-:Y:S01]  /*4ee0*/  FADD.FTZ R103, -R109, R21 ;  /* 0x000000156d677221 */ /* 0x000fe20000010100 */
[----:B------:R-:W-:Y:S01]  /*4ef0*/  FMUL.FTZ R0, R101, R0 ;  /* 0x0000000065007220 */ /* 0x000fe20000410000 */
[----:B------:R-:W-:Y:S01]  /*4f00*/  FMUL.FTZ R21, R215, R17 ;  /* 0x00000011d7157220 */ /* 0x000fe20000410000 */
[----:B------:R-:W-:Y:S01]  /*4f10*/  FMUL.FTZ R20, R102, R20 ;  /* 0x0000001466147220 */ /* 0x000fe20000410000 */
[----:B------:R-:W-:Y:S01]  /*4f20*/  FMUL.FTZ R100, R100, UR15 ;  /* 0x0000000f64647c20 */ /* 0x000fe20008410000 */
[----:B------:R-:W-:Y:S01]  /*4f30*/  FFMA.FTZ R17, -R200, R200, 1 ;  /* 0x3f800000c8117423 */ /* 0x000fe200000101c8 */
[----:B------:R-:W-:Y:S01]  /*4f40*/  FADD.FTZ R101, -R108, R7 ;  /* 0x000000076c657221 */ /* 0x000fe20000010100 */
[----:B------:R-:W-:Y:S01]  /*4f50*/  F2FP.BF16.F32.PACK_AB R16, R16, R5 ;  /* 0x000000051010723e */ /* 0x000fe200000010ff */
[----:B------:R-:W-:Y:S01]  /*4f60*/  FMUL.FTZ R100, R21, R100 ;  /* 0x0000006415647220 */ /* 0x000fe20000410000 */
[----:B------:R-:W-:Y:S01]  /*4f70*/  F2FP.BF16.F32.PACK_AB R20, R20, R0 ;  /* 0x000000001414723e */ /* 0x000fe200000010ff */
[C---:B------:R-:W-:Y:S01]  /*4f80*/  FADD.FTZ R0, -R109.reuse, R32 ;  /* 0x000000206d007221 */ /* 0x040fe20000010100 */
[----:B------:R-:W-:Y:S01]  /*4f90*/  FADD.FTZ R32, -R109, R33 ;  /* 0x000000216d207221 */ /* 0x000fe20000010100 */
[----:B------:R-:W-:Y:S01]  /*4fa0*/  FMUL.FTZ R33, R234, R6 ;  /* 0x00000006ea217220 */ /* 0x000fe20000410000 */
[----:B------:R-:W-:Y:S01]  /*4fb0*/  FMUL.FTZ R103, R213, R103 ;  /* 0x00000067d5677220 */ /* 0x000fe20000410000 */
[----:B------:R-:W-:Y:S01]  /*4fc0*/  FMUL.FTZ R7, R211, R0 ;  /* 0x00000000d3077220 */ /* 0x000fe20000410000 */
[----:B------:R-:W-:Y:S01]  /*4fd0*/  FMUL.FTZ R17, R17, UR15 ;  /* 0x0000000f11117c20 */ /* 0x000fe20008410000 */
[----:B------:R-:W-:Y:S01]  /*4fe0*/  FFMA.FTZ R0, -R195, R195, 1 ;  /* 0x3f800000c3007423 */ /* 0x000fe200000101c3 */
[----:B------:R-:W-:Y:S01]  /*4ff0*/  FFMA.FTZ R21, -R194, R194, 1 ;  /* 0x3f800000c2157423 */ /* 0x000fe200000101c2 */
[----:B------:R-:W-:Y:S01]  /*5000*/  FFMA.FTZ R6, -R214, R214, 1 ;  /* 0x3f800000d6067423 */ /* 0x000fe200000101d6 */
[----:B------:R-:W-:Y:S01]  /*5010*/  FFMA.FTZ R5, -R212, R212, 1 ;  /* 0x3f800000d4057423 */ /* 0x000fe200000101d4 */
[----:B------:R-:W-:Y:S01]  /*5020*/  FMUL.FTZ R17, R103, R17 ;  /* 0x0000001167117220 */ /* 0x000fe20000410000 */
[----:B------:R-:W-:Y:S01]  /*5030*/  FMUL.FTZ R32, R209, R32 ;  /* 0x00000020d1207220 */ /* 0x000fe20000410000 */
[----:B------:R-:W-:Y:S01]  /*5040*/  FMUL.FTZ R101, R233, R101 ;  /* 0x00000065e9657220 */ /* 0x000fe20000410000 */
[----:B------:R-:W-:Y:S01]  /*5050*/  FMUL.FTZ R0, R0, UR15 ;  /* 0x0000000f00007c20 */ /* 0x000fe20008410000 */
[----:B------:R-:W-:Y:S01]  /*5060*/  FMUL.FTZ R21, R21, UR15 ;  /* 0x0000000f15157c20 */ /* 0x000fe20008410000 */
[----:B------:R-:W-:Y:S01]  /*5070*/  FMUL.FTZ R6, R6, UR15 ;  /* 0x0000000f06067c20 */ /* 0x000fe20008410000 */
[----:B------:R-:W-:Y:S01]  /*5080*/  FMUL.FTZ R5, R5, UR15 ;  /* 0x0000000f05057c20 */ /* 0x000fe20008410000 */
[----:B------:R-:W-:Y:S01]  /*5090*/  FMUL.FTZ R0, R7, R0 ;  /* 0x0000000007007220 */ /* 0x000fe20000410000 */
[----:B------:R-:W-:Y:S01]  /*50a0*/  FMUL.FTZ R21, R32, R21 ;  /* 0x0000001520157220 */ /* 0x000fe20000410000 */
[----:B------:R-:W-:Y:S01]  /*50b0*/  FMUL.FTZ R6, R33, R6 ;  /* 0x0000000621067220 */ /* 0x000fe20000410000 */
[----:B------:R-:W-:Y:S01]  /*50c0*/  FMUL.FTZ R5, R101, R5 ;  /* 0x0000000565057220 */ /* 0x000fe20000410000 */
[----:B------:R-:W-:Y:S01]  /*50d0*/  F2FP.BF16.F32.PACK_AB R32, R17, R100 ;  /* 0x000000641120723e */ /* 0x000fe200000010ff */
[----:B------:R-:W-:Y:S01]  /*50e0*/  FADD.FTZ R7, -R108, R22 ;  /* 0x000000166c077221 */ /* 0x000fe20000010100 */
[----:B------:R-:W-:Y:S01]  /*50f0*/  FFMA.FTZ R22, -R210, R210, 1 ;  /* 0x3f800000d2167423 */ /* 0x000fe200000101d2 */
[----:B------:R-:W-:Y:S01]  /*5100*/  FFMA.FTZ R17, -R208, R208, 1 ;  /* 0x3f800000d0117423 */ /* 0x000fe200000101d0 */
[----:B------:R-:W-:Y:S01]  /*5110*/  F2FP.BF16.F32.PACK_AB R21, R21, R0 ;  /* 0x000000001515723e */ /* 0x000fe200000010ff */
[----:B------:R-:W-:Y:S01]  /*5120*/  FMUL.FTZ R0, R226, R18 ;  /* 0x00000012e2007220 */ /* 0x000fe20000410000 */
[----:B------:R-:W-:Y:S01]  /*5130*/  F2FP.BF16.F32.PACK_AB R5, R5, R6 ;  /* 0x000000060505723e */ /* 0x000fe200000010ff */
[----:B------:R-:W-:Y:S01]  /*5140*/  FMUL.FTZ R6, R225, R19 ;  /* 0x00000013e1067220 */ /* 0x000fe20000410000 */
[----:B------:R-:W-:Y:S01]  /*5150*/  FMUL.FTZ R22, R22, UR15 ;  /* 0x0000000f16167c20 */ /* 0x000fe20008410000 */
[----:B------:R-:W-:Y:S01]  /*5160*/  FMUL.FTZ R17, R17, UR15 ;  /* 0x0000000f11117c20 */ /* 0x000fe20008410000 */
[C---:B------:R-:W-:Y:S01]  /*5170*/  FADD.FTZ R34, -R108.reuse, R34 ;  /* 0x000000226c227221 */ /* 0x040fe20000010100 */
[----:B------:R-:W-:Y:S01]  /*5180*/  FADD.FTZ R35, -R108, R35 ;  /* 0x000000236c237221 */ /* 0x000fe20000010100 */
[----:B------:R-:W-:Y:S01]  /*5190*/  FMUL.FTZ R22, R0, R22 ;  /* 0x0000001600167220 */ /* 0x000fe20000410000 */
[----:B------:R-:W-:Y:S01]  /*51a0*/  FMUL.FTZ R17, R6, R17 ;  /* 0x0000001106117220 */ /* 0x000fe20000410000 */
[----:B------:R-:W-:Y:S01]  /*51b0*/  FADD.FTZ R18, -R108, R23 ;  /* 0x000000176c127221 */ /* 0x000fe20000010100 */
[----:B------:R-:W-:Y:S01]  /*51c0*/  FMUL.FTZ R0, R219, R34 ;  /* 0x00000022db007220 */ /* 0x000fe20000410000 */
[----:B------:R-:W-:Y:S01]  /*51d0*/  FMUL.FTZ R6, R218, R35 ;  /* 0x00000023da067220 */ /* 0x000fe20000410000 */
[----:B------:R-:W-:Y:S01]  /*51e0*/  FFMA.FTZ R33, -R207, R207, 1 ;  /* 0x3f800000cf217423 */ /* 0x000fe200000101cf */
[----:B------:R-:W-:Y:S01]  /*51f0*/  FFMA.FTZ R23, -R206, R206, 1 ;  /* 0x3f800000ce177423 */ /* 0x000fe200000101ce */
[----:B------:R-:W-:Y:S01]  /*5200*/  FFMA.FTZ R35, -R199, R199, 1 ;  /* 0x3f800000c7237423 */ /* 0x000fe200000101c7 */
[----:B------:R-:W-:Y:S01]  /*5210*/  FFMA.FTZ R34, -R197, R197, 1 ;  /* 0x3f800000c5227423 */ /* 0x000fe200000101c5 */
        /* <DEDUP_REMOVED lines=17> */
[C---:B-1----:R-:W-:Y:S04]  /*5330*/  IMAD.SHL.U32 R0, R19.reuse, 0x40, RZ ;  /* 0x0000004013007824 */ /* 0x042fe800078e00ff */
[----:B------:R-:W-:Y:S05]  /*5340*/  IMAD.X R0, RZ, RZ, ~R0, P1 ;  /* 0x000000ffff007224 */ /* 0x000fea00008e0e00 */
[----:B------:R-:W-:Y:S04]  /*5350*/  SHF.R.S64 R6, R6, 0x1f, R0 ;  /* 0x0000001f06067819 */ /* 0x000fe80000001000 */
[----:B------:R-:W-:Y:S04]  /*5360*/  IADD3 R231, P1, PT, R6, R231, RZ ;  /* 0x000000e706e77210 */ /* 0x000fe80007f3e0ff */
[----:B------:R-:W-:Y:S01]  /*5370*/  LEA.HI.X.SX32 R230, R0, R230, 0x1, P1 ;  /* 0x000000e600e67211 */ /* 0x000fe200008f0eff */
[----:B------:R-:W-:Y:S01]  /*5380*/  IMAD.MOV.U32 R0, RZ, RZ, -0x2000 ;  /* 0xffffe000ff007424 */ /* 0x000fe200078e00ff */
[----:B------:R-:W-:Y:S04]  /*5390*/  ISETP.GE.AND P1, PT, R242, UR12, PT ;  /* 0x0000000cf2007c0c */ /* 0x000fe8000bf26270 */
[----:B------:R-:W-:Y:S02]  /*53a0*/  SEL R0, R0, 0x2000, !P2 ;  /* 0x0000200000007807 */ /* 0x000fe40005000000 */
[----:B------:R-:W-:Y:S03]  /*53b0*/  @!P0 LEA R6, P2, R19, R231, 0x6 ;  /* 0x000000e713068211 */ /* 0x000fe600078430ff */
[----:B------:R-:W-:Y:S01]  /*53c0*/  IMAD.IADD R223, R223, 0x1, R0 ;  /* 0x00000001dfdf7824 */ /* 0x000fe200078e0200 */
[----:B--2---:R-:W-:Y:S01]  /*53d0*/  @!P0 LEA.HI.X R7, R19, R230, R18, 0x6, P2 ;  /* 0x000000e613078211 */ /* 0x004fe200010f3412 */
[----:B------:R-:W-:Y:S02]  /*53e0*/  IMAD.IADD R193, R193, 0x1, R0 ;  /* 0x00000001c1c17824 */ /* 0x000fe400078e0200 */
[----:B------:R-:W-:Y:S02]  /*53f0*/  @!P1 IMAD.MOV.U32 R18, RZ, RZ, R231 ;  /* 0x000000ffff129224 */ /* 0x000fe400078e00e7 */
[----:B------:R-:W-:Y:S02]  /*5400*/  @!P1 IMAD.MOV.U32 R19, RZ, RZ, R230 ;  /* 0x000000ffff139224 */ /* 0x000fe400078e00e6 */
[----:B------:R-:W-:Y:S03]  /*5410*/  IMAD.IADD R174, R174, 0x1, R0 ;  /* 0x00000001aeae7824 */ /* 0x000fe600078e0200 */
        /* <DEDUP_REMOVED lines=13> */
.L_x_1153:
[----:B------:R2:W-:Y:S01]  /*54f0*/  STS [R196+-0x3c00], R5 ;  /* 0xffc40005c4007388 */ /* 0x0005e20000000800 */
[----:B------:R-:W-:Y:S01]  /*5500*/  F2FP.BF16.F32.PACK_AB R0, R17, R22 ;  /* 0x000000161100723e */ /* 0x000fe200000010ff */
[C---:B-----5:R-:W-:Y:S01]  /*5510*/  FADD.FTZ R8, -R4.reuse, R8 ;  /* 0x0000000804087221 */ /* 0x060fe20000010100 */
[C---:B------:R-:W-:Y:S02]  /*5520*/  FADD.FTZ R13, -R4.reuse, R13 ;  /* 0x0000000d040d7221 */ /* 0x040fe40000010100 */
[----:B------:R-:W-:Y:S01]  /*5530*/  STS [R196+-0x4000], R16 ;  /* 0xffc00010c4007388 */ /* 0x000fe20000000800 */
[----:B------:R-:W-:Y:S01]  /*5540*/  FADD.FTZ R9, -R4, R9 ;  /* 0x0000000904097221 */ /* 0x000fe20000010100 */
[----:B-1----:R-:W-:Y:S01]  /*5550*/  FFMA.FTZ R7, -R124, R124, 1 ;  /* 0x3f8000007c077423 */ /* 0x002fe2000001017c */
[----:B------:R-:W-:Y:S02]  /*5560*/  FMUL.FTZ R18, R183, R8 ;  /* 0x00000008b7127220 */ /* 0x000fe40000410000 */
[----:B------:R1:W-:Y:S01]  /*5570*/  STS [R184+-0x3c00], R0 ;  /* 0xffc40000b8007388 */ /* 0x0003e20000000800 */
[----:B------:R-:W-:Y:S01]  /*5580*/  FMUL.FTZ R13, R133, R13 ;  /* 0x0000000d850d7220 */ /* 0x000fe20000410000 */
[----:B------:R-:W-:Y:S01]  /*5590*/  FMUL.FTZ R9, R182, R9 ;  /* 0x00000009b6097220 */ /* 0x000fe20000410000 */
[----:B------:R-:W-:Y:S01]  /*55a0*/  FMUL.FTZ R7, R7, UR15 ;  /* 0x0000000f07077c20 */ /* 0x000fe20008410000 */
[C---:B------:R-:W-:Y:S01]  /*55b0*/  FADD.FTZ R25, -R4.reuse, R25 ;  /* 0x0000001904197221 */ /* 0x040fe20000010100 */
[C---:B------:R-:W-:Y:S01]  /*55c0*/  FADD.FTZ R29, -R4.reuse, R29 ;  /* 0x0000001d041d7221 */ /* 0x040fe20000010100 */
[----:B------:R-:W-:Y:S01]  /*55d0*/  FFMA.FTZ R8, -R125, R125, 1 ;  /* 0x3f8000007d087423 */ /* 0x000fe2000001017d */
[C---:B------:R-:W-:Y:S01]  /*55e0*/  FADD.FTZ R24, -R4.reuse, R24 ;  /* 0x0000001804187221 */ /* 0x040fe20000010100 */
[C---:B------:R-:W-:Y:S01]  /*55f0*/  FADD.FTZ R28, -R4.reuse, R28 ;  /* 0x0000001c041c7221 */ /* 0x040fe20000010100 */
[----:B------:R-:W-:Y:S01]  /*5600*/  FADD.FTZ R12, -R4, R12 ;  /* 0x0000000c040c7221 */ /* 0x000fe20000010100 */
[----:B------:R-:W-:Y:S01]  /*5610*/  FFMA.FTZ R6, -R123, R123, 1 ;  /* 0x3f8000007b067423 */ /* 0x000fe2000001017b */
[----:B------:R-:W-:Y:S01]  /*5620*/  FFMA.FTZ R4, -R113, R113, 1 ;  /* 0x3f80000071047423 */ /* 0x000fe20000010171 */
[----:B------:R-:W-:Y:S01]  /*5630*/  FMUL.FTZ R9, R9, R7 ;  /* 0x0000000709097220 */ /* 0x000fe20000410000 */
[----:B------:R-:W-:Y:S01]  /*5640*/  FMUL.FTZ R8, R8, UR15 ;  /* 0x0000000f08087c20 */ /* 0x000fe20008410000 */
[----:B------:R-:W-:Y:S01]  /*5650*/  FMUL.FTZ R12, R134, R12 ;  /* 0x0000000c860c7220 */ /* 0x000fe20000410000 */
[----:B------:R-:W-:Y:S01]  /*5660*/  FMUL.FTZ R6, R6, UR15 ;  /* 0x0000000f06067c20 */ /* 0x000fe20008410000 */
[----:B------:R-:W-:Y:S01]  /*5670*/  FFMA.FTZ R7, -R116, R116, 1 ;  /* 0x3f80000074077423 */ /* 0x000fe20000010174 */
[----:B--2---:R-:W-:Y:S01]  /*5680*/  FFMA.FTZ R5, -R120, R120, 1 ;  /* 0x3f80000078057423 */ /* 0x004fe20000010178 */
[----:B------:R-:W-:Y:S01]  /*5690*/  FMUL.FTZ R29, R126, R29 ;  /* 0x0000001d7e1d7220 */ /* 0x000fe20000410000 */
[----:B------:R-:W-:Y:S01]  /*56a0*/  FMUL.FTZ R4, R4, UR15 ;  /* 0x0000000f04047c20 */ /* 0x000fe20008410000 */
[----:B------:R-:W-:Y:S01]  /*56b0*/  FMUL.FTZ R18, R18, R8 ;  /* 0x0000000812127220 */ /* 0x000fe20000410000 */
[----:B------:R-:W-:Y:S01]  /*56c0*/  FMUL.FTZ R5, R5, UR15 ;  /* 0x0000000f05057c20 */ /* 0x000fe20008410000 */
[----:B------:R-:W-:Y:S01]  /*56d0*/  FMUL.FTZ R12, R12, R6 ;  /* 0x000000060c0c7220 */ /* 0x000fe20000410000 */
[----:B------:R-:W-:Y:S01]  /*56e0*/  FMUL.FTZ R24, R130, R24 ;  /* 0x0000001882187220 */ /* 0x000fe20000410000 */
[----:B------:R-:W-:Y:S01]  /*56f0*/  FMUL.FTZ R28, R127, R28 ;  /* 0x0000001c7f1c7220 */ /* 0x000fe20000410000 */
[----:B------:R-:W-:Y:S01]  /*5700*/  FMUL.FTZ R13, R13, R5 ;  /* 0x000000050d0d7220 */ /* 0x000fe20000410000 */
[----:B------:R-:W-:Y:S01]  /*5710*/  FFMA.FTZ R5, -R114, R114, 1 ;  /* 0x3f80000072057423 */ /* 0x000fe20000010172 */
[----:B------:R-:W-:Y:S01]  /*5720*/  FMUL.FTZ R7, R7, UR15 ;  /* 0x0000000f07077c20 */ /* 0x000fe20008410000 */
[----:B------:R-:W-:Y:S01]  /*5730*/  FMUL.FTZ R8, R29, R4 ;  /* 0x000000041d087220 */ /* 0x000fe20000410000 */
[----:B------:R-:W-:Y:S01]  /*5740*/  FADD.FTZ R10, -R3, R10 ;  /* 0x0000000a030a7221 */ /* 0x000fe20000010100 */
[----:B------:R-:W-:Y:S01]  /*5750*/  FMUL.FTZ R5, R5, UR15 ;  /* 0x0000000f05057c20 */ /* 0x000fe20008410000 */
[----:B------:R-:W-:Y:S01]  /*5760*/  FADD.FTZ R15, -R3, R15 ;  /* 0x0000000f030f7221 */ /* 0x000fe20000010100 */
[----:B------:R-:W-:Y:S01]  /*5770*/  FFMA.FTZ R4, -R131, R131, 1 ;  /* 0x3f80000083047423 */ /* 0x000fe20000010183 */
[----:B------:R-:W-:Y:S01]  /*5780*/  FMUL.FTZ R24, R24, R7 ;  /* 0x0000000718187220 */ /* 0x000fe20000410000 */
[----:B------:R-:W-:Y:S01]  /*5790*/  FMUL.FTZ R28, R28, R5 ;  /* 0x000000051c1c7220 */ /* 0x000fe20000410000 */
[----:B------:R-:W-:Y:S01]  /*57a0*/  F2FP.BF16.F32.PACK_AB R7, R13, R12 ;  /* 0x0000000c0d07723e */ /* 0x000fe200000010ff */
[----:B------:R-:W-:Y:S01]  /*57b0*/  FADD.FTZ R14, -R3, R14 ;  /* 0x0000000e030e7221 */ /* 0x000fe20000010100 */
[----:B------:R-:W-:Y:S01]  /*57c0*/  FFMA.FTZ R5, -R136, R136, 1 ;  /* 0x3f80000088057423 */ /* 0x000fe20000010188 */
[----:B-1----:R-:W-:Y:S01]  /*57d0*/  F2FP.BF16.F32.PACK_AB R0, R9, R18 ;  /* 0x000000120900723e */ /* 0x002fe200000010ff */
[----:B------:R-:W-:Y:S01]  /*57e0*/  FMUL.FTZ R12, R188, R10 ;  /* 0x0000000abc0c7220 */ /* 0x000fe20000410000 */
[----:B------:R-:W-:Y:S01]  /*57f0*/  FMUL.FTZ R15, R185, R15 ;  /* 0x0000000fb90f7220 */ /* 0x000fe20000410000 */
[----:B------:R-:W-:Y:S01]  /*5800*/  FMUL.FTZ R4, R4, UR15 ;  /* 0x0000000f04047c20 */ /* 0x000fe20008410000 */
[----:B------:R-:W-:Y:S01]  /*5810*/  STS [R184+-0x4000], R20 ;  /* 0xffc00014b8007388 */ /* 0x000fe20000000800 */
[----:B------:R-:W-:Y:S01]  /*5820*/  FADD.FTZ R11, -R3, R11 ;  /* 0x0000000b030b7221 */ /* 0x000fe20000010100 */
[----:B------:R-:W-:Y:S01]  /*5830*/  FFMA.FTZ R10, -R181, R181, 1 ;  /* 0x3f800000b50a7423 */ /* 0x000fe200000101b5 */
[----:B------:R-:W-:Y:S01]  /*5840*/  FFMA.FTZ R9, -R137, R137, 1 ;  /* 0x3f80000089097423 */ /* 0x000fe20000010189 */
[----:B------:R-:W-:Y:S01]  /*5850*/  FMUL.FTZ R14, R186, R14 ;  /* 0x0000000eba0e7220 */ /* 0x000fe20000410000 */
[----:B------:R-:W-:Y:S01]  /*5860*/  FMUL.FTZ R5, R5, UR15 ;  /* 0x0000000f05057c20 */ /* 0x000fe20008410000 */
[----:B------:R-:W-:Y:S01]  /*5870*/  FMUL.FTZ R15, R15, R4 ;  /* 0x000000040f0f7220 */ /* 0x000fe20000410000 */
[----:B------:R1:W-:Y:S01]  /*5880*/  STS [R196+-0x3000], R0 ;  /* 0xffd00000c4007388 */ /* 0x0003e20000000800 */
[----:B------:R-:W-:Y:S01]  /*5890*/  FMUL.FTZ R11, R187, R11 ;  /* 0x0000000bbb0b7220 */ /* 0x000fe20000410000 */
[----:B------:R-:W-:Y:S01]  /*58a0*/  FMUL.FTZ R10, R10, UR15 ;  /* 0x0000000f0a0a7c20 */ /* 0x000fe20008410000 */
[----:B------:R-:W-:Y:S01]  /*58b0*/  FMUL.FTZ R9, R9, UR15 ;  /* 0x0000000f09097c20 */ /* 0x000fe20008410000 */
[----:B------:R-:W-:Y:S01]  /*58c0*/  FADD.FTZ R30, -R3, R30 ;  /* 0x0000001e031e7221 */ /* 0x000fe20000010100 */
[----:B------:R-:W-:Y:S01]  /*58d0*/  FFMA.FTZ R4, -R119, R119, 1 ;  /* 0x3f80000077047423 */ /* 0x000fe20000010177 */
[----:B------:R-:W-:Y:S01]  /*58e0*/  FMUL.FTZ R14, R14, R5 ;  /* 0x000000050e0e7220 */ /* 0x000fe20000410000 */
[C---:B------:R-:W-:Y:S01]  /*58f0*/  FADD.FTZ R31, -R3.reuse, R31 ;  /* 0x0000001f031f7221 */ /* 0x040fe20000010100 */
[C---:B------:R-:W-:Y:S01]  /*5900*/  FADD.FTZ R26, -R3.reuse, R26 ;  /* 0x0000001a031a7221 */ /* 0x040fe20000010100 */
[----:B------:R-:W-:Y:S01]  /*5910*/  FADD.FTZ R27, -R3, R27 ;  /* 0x0000001b031b7221 */ /* 0x000fe20000010100 */
[----:B------:R-:W-:Y:S01]  /*5920*/  FFMA.FTZ R5, -R121, R121, 1 ;  /* 0x3f80000079057423 */ /* 0x000fe20000010179 */
[----:B------:R-:W-:Y:S01]  /*5930*/  FMUL.FTZ R10, R12, R10 ;  /* 0x0000000a0c0a7220 */ /* 0x000fe20000410000 */
[----:B------:R-:W-:Y:S01]  /*5940*/  FMUL.FTZ R11, R11, R9 ;  /* 0x000000090b0b7220 */ /* 0x000fe20000410000 */
[----:B------:R-:W-:Y:S01]  /*5950*/  FMUL.FTZ R30, R135, R30 ;  /* 0x0000001e871e7220 */ /* 0x000fe20000410000 */
[----:B------:R-:W-:Y:S01]  /*5960*/  FMUL.FTZ R4, R4, UR15 ;  /* 0x0000000f04047c20 */ /* 0x000fe20008410000 */
[----:B------:R-:W-:Y:S01]  /*5970*/  FFMA.FTZ R3, -R117, R117, 1 ;  /* 0x3f80000075037423 */ /* 0x000fe20000010175 */
[----:B------:R-:W-:Y:S01]  /*5980*/  FMUL.FTZ R27, R138, R27 ;  /* 0x0000001b8a1b7220 */ /* 0x000fe20000410000 */
[----:B------:R-:W-:Y:S01]  /*5990*/  FMUL.FTZ R5, R5, UR15 ;  /* 0x0000000f05057c20 */ /* 0x000fe20008410000 */
[----:B------:R-:W-:Y:S01]  /*59a0*/  FMUL.FTZ R31, R132, R31 ;  /* 0x0000001f841f7220 */ /* 0x000fe20000410000 */
[----:B------:R-:W-:Y:S01]  /*59b0*/  FMUL.FTZ R30, R30, R4 ;  /* 0x000000041e1e7220 */ /* 0x000fe20000410000 */
[----:B------:R-:W-:Y:S01]  /*59c0*/  FMUL.FTZ R3, R3, UR15 ;  /* 0x0000000f03037c20 */ /* 0x000fe20008410000 */
[----:B------:R-:W-:Y:S01]  /*59d0*/  F2FP.BF16.F32.PACK_AB R4, R11, R10 ;  /* 0x0000000a0b04723e */ /* 0x000fe200000010ff */
[----:B------:R-:W-:Y:S01]  /*59e0*/  FMUL.FTZ R27, R27, R5 ;  /* 0x000000051b1b7220 */ /* 0x000fe20000410000 */
[----:B------:R-:W-:Y:S01]  /*59f0*/  FFMA.FTZ R9, -R122, R122, 1 ;  /* 0x3f8000007a097423 */ /* 0x000fe2000001017a */
[----:B------:R-:W-:Y:S01]  /*5a00*/  FMUL.FTZ R5, R31, R3 ;  /* 0x000000031f057220 */ /* 0x000fe20000410000 */
[----:B------:R-:W-:Y:S01]  /*5a10*/  FFMA.FTZ R6, -R115, R115, 1 ;  /* 0x3f80000073067423 */ /* 0x000fe20000010173 */
[----:B------:R-:W-:Y:S01]  /*5a20*/  F2FP.BF16.F32.PACK_AB R3, R15, R14 ;  /* 0x0000000e0f03723e */ /* 0x000fe200000010ff */
[----:B------:R-:W-:Y:S01]  /*5a30*/  STS [R196+-0x2c00], R4 ;  /* 0xffd40004c4007388 */ /* 0x000fe20000000800 */
[----:B------:R-:W-:Y:S01]  /*5a40*/  FMUL.FTZ R25, R129, R25 ;  /* 0x0000001981197220 */ /* 0x000fe20000410000 */
[----:B------:R-:W-:Y:S01]  /*5a50*/  FMUL.FTZ R9, R9, UR15 ;  /* 0x0000000f09097c20 */ /* 0x000fe20008410000 */
[----:B------:R-:W-:Y:S01]  /*5a60*/  FMUL.FTZ R6, R6, UR15 ;  /* 0x0000000f06067c20 */ /* 0x000fe20008410000 */
[----:B------:R-:W-:Y:S01]  /*5a70*/  FMUL.FTZ R26, R139, R26 ;  /* 0x0000001a8b1a7220 */ /* 0x000fe20000410000 */
[----:B------:R-:W-:Y:S01]  /*5a80*/  F2FP.BF16.F32.PACK_AB R17, R23, R33 ;  /* 0x000000211711723e */ /* 0x000fe200000010ff */
[----:B------:R-:W-:Y:S01]  /*5a90*/  STS [R184+-0x3000], R7 ;  /* 0xffd00007b8007388 */ /* 0x000fe20000000800 */
[----:B------:R-:W-:Y:S01]  /*5aa0*/  FMUL.FTZ R6, R25, R6 ;  /* 0x0000000619067220 */ /* 0x000fe20000410000 */
[----:B------:R-:W-:Y:S01]  /*5ab0*/  FMUL.FTZ R26, R26, R9 ;  /* 0x000000091a1a7220 */ /* 0x000fe20000410000 */
[----:B------:R-:W-:Y:S02]  /*5ac0*/  F2FP.BF16.F32.PACK_AB R16, R34, R35 ;  /* 0x000000232210723e */ /* 0x000fe400000010ff */
[----:B------:R2:W-:Y:S01]  /*5ad0*/  STS [R184+-0x2c00], R3 ;  /* 0xffd40003b8007388 */ /* 0x0005e20000000800 */
[----:B------:R-:W-:Y:S01]  /*5ae0*/  F2FP.BF16.F32.PACK_AB R8, R8, R28 ;  /* 0x0000001c0808723e */ /* 0x000fe200000010ff */
[----:B------:R-:W-:Y:S01]  /*5af0*/  IMAD R129, R241, UR13, RZ ;  /* 0x0000000df1817c24 */ /* 0x000fe2000f8e02ff */
[----:B------:R-:W-:Y:S02]  /*5b00*/  F2FP.BF16.F32.PACK_AB R6, R6, R24 ;  /* 0x000000180606723e */ /* 0x000fe400000010ff */
[----:B------:R-:W-:Y:S01]  /*5b10*/  STS [R192+-0x4000], R32 ;  /* 0xffc00020c0007388 */ /* 0x000fe20000000800 */
[----:B-1----:R-:W-:Y:S02]  /*5b20*/  F2FP.BF16.F32.PACK_AB R0, R27, R26 ;  /* 0x0000001a1b00723e */ /* 0x002fe400000010ff */
[----:B------:R-:W-:Y:S02]  /*5b30*/  F2FP.BF16.F32.PACK_AB R5, R5, R30 ;  /* 0x0000001e0505723e */ /* 0x000fe400000010ff */
[----:B------:R-:W-:Y:S05]  /*5b40*/  STS [R192+-0x3c00], R17 ;  /* 0xffc40011c0007388 */ /* 0x000fea0000000800 */
[----:B------:R-:W-:Y:S05]  /*5b50*/  STS [R112+-0x4000], R21 ;  /* 0xffc0001570007388 */ /* 0x000fea0000000800 */
[----:B------:R-:W-:Y:S05]  /*5b60*/  STS [R112+-0x3c00], R16 ;  /* 0xffc4001070007388 */ /* 0x000fea0000000800 */
[----:B------:R-:W-:Y:S05]  /*5b70*/  STS [R192+-0x3000], R6 ;  /* 0xffd00006c0007388 */ /* 0x000fea0000000800 */
[----:B------:R1:W-:Y:S01]  /*5b80*/  STS [R192+-0x2c00], R0 ;  /* 0xffd40000c0007388 */ /* 0x0003e20000000800 */
[----:B--2---:R-:W-:Y:S04]  /*5b90*/  LEA R3, -R129, RZ, 0x6 ;  /* 0x000000ff81037211 */ /* 0x004fe800078e31ff */
[----:B------:R-:W-:Y:S05]  /*5ba0*/  STS [R112+-0x3000], R8 ;  /* 0xffd0000870007388 */ /* 0x000fea0000000800 */
[----:B------:R-:W-:Y:S01]  /*5bb0*/  STS [R112+-0x2c00], R5 ;  /* 0xffd4000570007388 */ /* 0x000fe20000000800 */
[----:B------:R-:W-:Y:S01]  /*5bc0*/  BAR.SYNC.DEFER_BLOCKING 0x0 ;  /* 0x0000000000007b1d */ /* 0x000fe20000010000 */
[----:B-1----:R-:W-:Y:S05]  /*5bd0*/  IADD3 R0, PT, PT, R172, R118, RZ ;  /* 0x00000076ac007210 */ /* 0x002fea0007ffe0ff */
[----:B------:R-:W-:Y:S05]  /*5be0*/  LDSM.16.MT88.4 R4, [R2] ;  /* 0x000000000204783b */ /* 0x000fea0000004200 */
        /* <DEDUP_REMOVED lines=40> */
[----:B------:R-:W-:Y:S04]  /*5e70*/  SHF.L.U32 R8, R252, 0x3, RZ ;  /* 0x00000003fc087819 */ /* 0x000fe800000006ff */
        /* <DEDUP_REMOVED lines=9> */
[C---:B------:R-:W-:Y:S02]  /*5f10*/  LEA R5, P0, R3.reuse, R190, 0x2 ;  /* 0x000000be03057211 */ /* 0x040fe400078010ff */
[----:B------:R-:W-:Y:S02]  /*5f20*/  LOP3.LUT R4, R4, 0x38, R252, 0x78, !PT ;  /* 0x0000003804047812 */ /* 0x000fe400078e78fc */
[----:B------:R-:W-:Y:S02]  /*5f30*/  LEA.HI.X.SX32 R3, R3, R191, 0x2, P0 ;  /* 0x000000bf03037211 */ /* 0x000fe400000f16ff */
[----:B------:R-:W-:Y:S02]  /*5f40*/  LOP3.LUT R4, R4, 0x1e00, R8, 0xf8, !PT ;  /* 0x00001e0004047812 */ /* 0x000fe400078ef808 */
[----:B------:R-:W-:Y:S02]  /*5f50*/  MOV R190, R5 ;  /* 0x0000000500be7202 */ /* 0x000fe40000000f00 */
[----:B------:R-:W-:Y:S02]  /*5f60*/  LEA R119, R4, UR24, 0x1 ;  /* 0x0000001804777c11 */ /* 0x000fe4000f8e08ff */
[----:B------:R-:W-:Y:S01]  /*5f70*/  MOV R191, R3 ;  /* 0x0000000300bf7202 */ /* 0x000fe20000000f00 */
[----:B------:R-:W-:Y:S06]  /*5f80*/  @!P5 BRA `(.L_x_1154) ;  /* 0x000000000058d947 */ /* 0x000fec0003800000 */
        /* <DEDUP_REMOVED lines=22> */
.L_x_1154:
[----:B------:R-:W-:Y:S01]  /*60f0*/  LDSM.16.M88.4 R16, [R176] ;  /* 0x00000000b010783b */ /* 0x000fe20000000200 */
[----:B------:R-:W-:Y:S01]  /*6100*/  IMAD.IADD R116, R176, 0x1, R128 ;  /* 0x00000001b0747824 */ /* 0x000fe200078e0280 */
[----:B------:R-:W-:Y:S01]  /*6110*/  LEA R124, P0, R244, R190, 0x2 ;  /* 0x000000bef47c7211 */ /* 0x000fe200078010ff */
[----:B------:R-:W-:Y:S01]  /*6120*/  IMAD.IADD R3, R176, 0x1, R118 ;  /* 0x00000001b0037824 */ /* 0x000fe200078e0276 */
[----:B------:R-:W1:Y:S01]  /*6130*/  LDSM.16.MT88.4 R8, [R172+0x6000] ;  /* 0x00600000ac08783b */ /* 0x000e620000004200 */
[----:B------:R-:W-:Y:S02]  /*6140*/  ISETP.GT.AND P2, PT, R198, RZ, PT ;  /* 0x000000ffc600720c */ /* 0x000fe40003f44270 */
[----:B------:R-:W-:Y:S01]  /*6150*/  LEA.HI.X.SX32 R125, R244, R191, 0x2, P0 ;  /* 0x000000bff47d7211 */ /* 0x000fe200000f16ff */
[----:B------:R-:W2:Y:S01]  /*6160*/  LDSM.16.MT88.4 R20, [R0+0x6000] ;  /* 0x006000000014783b */ /* 0x000ea20000004200 */
[----:B------:R-:W-:Y:S01]  /*6170*/  IMAD.IADD R117, R128, 0x1, R3 ;  /* 0x0000000180757824 */ /* 0x000fe200078e0203 */
[C---:B------:R-:W-:Y:S02]  /*6180*/  LEA R122, P0, R129.reuse, R124, 0x5 ;  /* 0x0000007c817a7211 */ /* 0x040fe400078028ff */
[----:B------:R-:W-:Y:S02]  /*6190*/  LDSM.16.MT88.4 R28, [R172+0x6800] ;  /* 0x00680000ac1c783b */ /* 0x000fe40000004200 */
[C---:B------:R-:W-:Y:S02]  /*61a0*/  LEA.HI.X.SX32 R123, R129.reuse, R125, 0x5, P0 ;  /* 0x0000007d817b7211 */ /* 0x040fe400000f2eff */
[----:B------:R-:W3:Y:S01]  /*61b0*/  LDSM.16.M88.4 R24, [R116] ;  /* 0x000000007418783b */ /* 0x000ee20000000200 */
[C---:B------:R-:W-:Y:S03]  /*61c0*/  LEA R120, P0, R129.reuse, R122, 0x5 ;  /* 0x0000007a81787211 */ /* 0x040fe600078028ff */
[----:B------:R-:W4:Y:S01]  /*61d0*/  LDSM.16.MT88.4 R32, [R0+0x6800] ;  /* 0x006800000020783b */ /* 0x000f220000004200 */
[C---:B------:R-:W-:Y:S03]  /*61e0*/  LEA.HI.X.SX32 R121, R129.reuse, R123, 0x5, P0 ;  /* 0x0000007b81797211 */ /* 0x040fe600000f2eff */
[----:B------:R-:W-:Y:S04]  /*61f0*/  LDSM.16.MT88.4 R104, [R172+0x7000] ;  /* 0x00700000ac68783b */ /* 0x000fe80000004200 */
[----:B------:R-:W4:Y:S04]  /*6200*/  LDSM.16.M88.4 R100, [R3] ;  /* 0x000000000364783b */ /* 0x000f280000000200 */
[----:B------:R-:W-:Y:S04]  /*6210*/  LDSM.16.MT88.4 R108, [R172+0x7800] ;  /* 0x00780000ac6c783b */ /* 0x000fe80000004200 */
[----:B------:R-:W-:Y:S01]  /*6220*/  LDSM.16.MT88.4 R112, [R0+0x7800] ;  /* 0x007800000070783b */ /* 0x000fe20000004200 */
[C---:B-1----:R-:W-:Y:S08]  /*6230*/  HMMA.16816.F32.BF16 R4, R16.reuse, R8, RZ ;  /* 0x000000081004723c */ /* 0x042ff000000418ff */
[C---:B------:R-:W-:Y:S08]  /*6240*/  HMMA.16816.F32.BF16 R8, R16.reuse, R10, RZ ;  /* 0x0000000a1008723c */ /* 0x040ff000000418ff */
[C---:B--2---:R-:W-:Y:S08]  /*6250*/  HMMA.16816.F32.BF16 R12, R16.reuse, R20, RZ ;  /* 0x00000014100c723c */ /* 0x044ff000000418ff */
[----:B------:R-:W-:Y:S01]  /*6260*/  HMMA.16816.F32.BF16 R16, R16, R22, RZ ;  /* 0x000000161010723c */ /* 0x000fe200000418ff */
[----:B------:R-:W1:Y:S07]  /*6270*/  LDSM.16.MT88.4 R20, [R0+0x7000] ;  /* 0x007000000014783b */ /* 0x000e6e0000004200 */
[C---:B---3--:R-:W-:Y:S08]  /*6280*/  HMMA.16816.F32.BF16 R4, R24.reuse, R28, R4 ;  /* 0x0000001c1804723c */ /* 0x048ff00000041804 */
[C---:B------:R-:W-:Y:S01]  /*6290*/  HMMA.16816.F32.BF16 R8, R24.reuse, R30, R8 ;  /* 0x0000001e1808723c */ /* 0x040fe20000041808 */
[----:B------:R-:W2:Y:S07]  /*62a0*/  LDSM.16.M88.4 R28, [R117] ;  /* 0x00000000751c783b */ /* 0x000eae0000000200 */
[C---:B----4-:R-:W-:Y:S08]  /*62b0*/  HMMA.16816.F32.BF16 R12, R24.reuse, R32, R12 ;  /* 0x00000020180c723c */ /* 0x050ff0000004180c */
[----:B------:R-:W-:Y:S01]  /*62c0*/  HMMA.16816.F32.BF16 R16, R24, R34, R16 ;  /* 0x000000221810723c */ /* 0x000fe20000041810 */
[----:B------:R-:W-:Y:S04]  /*62d0*/  LDSM.16.M88.4 R24, [R176+0x2000] ;  /* 0x00200000b018783b */ /* 0x000fe80000000200 */
[----:B------:R-:W3:Y:S03]  /*62e0*/  LDSM.16.MT88.4 R32, [R172+0x8000] ;  /* 0x00800000ac20783b */ /* 0x000ee60000004200 */
[C---:B------:R-:W-:Y:S08]  /*62f0*/  HMMA.16816.F32.BF16 R4, R100.reuse, R104, R4 ;  /* 0x000000686404723c */ /* 0x040ff00000041804 */
[C---:B------:R-:W-:Y:S01]  /*6300*/  HMMA.16816.F32.BF16 R8, R100.reuse, R106, R8 ;  /* 0x0000006a6408723c */ /* 0x040fe20000041808 */
[----:B------:R-:W4:Y:S07]  /*6310*/  LDSM.16.MT88.4 R104, [R0+0x8000] ;  /* 0x008000000068783b */ /* 0x000f2e0000004200 */
[C---:B-1----:R-:W-:Y:S08]  /*6320*/  HMMA.16816.F32.BF16 R12, R100.reuse, R20, R12 ;  /* 0x00000014640c723c */ /* 0x042ff0000004180c */
[----:B------:R-:W-:Y:S01]  /*6330*/  HMMA.16816.F32.BF16 R16, R100, R22, R16 ;  /* 0x000000166410723c */ /* 0x000fe20000041810 */
[----:B------:R-:W-:Y:S04]  /*6340*/  LDSM.16.MT88.4 R100, [R172+0x8800] ;  /* 0x00880000ac64783b */ /* 0x000fe80000004200 */
[----:B------:R1:W1:Y:S03]  /*6350*/  LDSM.16.M88.4 R20, [R116+0x2000] ;  /* 0x002000007414783b */ /* 0x0002660000000200 */
[C---:B--2---:R-:W-:Y:S08]  /*6360*/  HMMA.16816.F32.BF16 R4, R28.reuse, R108, R4 ;  /* 0x0000006c1c04723c */ /* 0x044ff00000041804 */
[C---:B------:R-:W-:Y:S08]  /*6370*/  HMMA.16816.F32.BF16 R8, R28.reuse, R110, R8 ;  /* 0x0000006e1c08723c */ /* 0x040ff00000041808 */
[C---:B------:R-:W-:Y:S08]  /*6380*/  HMMA.16816.F32.BF16 R12, R28.reuse, R112, R12 ;  /* 0x000000701c0c723c */ /* 0x040ff0000004180c */
[----:B------:R-:W-:Y:S01]  /*6390*/  HMMA.16816.F32.BF16 R16, R28, R114, R16 ;  /* 0x000000721c10723c */ /* 0x000fe20000041810 */
[----:B------:R-:W2:Y:S02]  /*63a0*/  LDSM.16.MT88.4 R28, [R0+0x8800] ;  /* 0x00880000001c783b */ /* 0x000ea40000004200 */
[C---:B------:R-:W-:Y:S04]  /*63b0*/  LEA R114, P0, R129.reuse, R120, 0x5 ;  /* 0x0000007881727211 */ /* 0x040fe800078028ff */
[C---:B------:R-:W-:Y:S01]  /*63c0*/  LEA.HI.X.SX32 R115, R129.reuse, R121, 0x5, P0 ;  /* 0x0000007981737211 */ /* 0x040fe200000f2eff */
[C---:B---3--:R-:W-:Y:S05]  /*63d0*/  HMMA.16816.F32.BF16 R4, R24.reuse, R32, R4 ;  /* 0x000000201804723c */ /* 0x048fea0000041804 */
[C---:B------:R-:W-:Y:S03]  /*63e0*/  LEA R112, P0, R129.reuse, R114, 0x5 ;  /* 0x0000007281707211 */ /* 0x040fe600078028ff */
[C---:B------:R-:W-:Y:S01]  /*63f0*/  HMMA.16816.F32.BF16 R8, R24.reuse, R34, R8 ;  /* 0x000000221808723c */ /* 0x040fe20000041808 */
[----:B------:R-:W-:Y:S02]  /*6400*/  LDSM.16.MT88.4 R32, [R172+0x9000] ;  /* 0x00900000ac20783b */ /* 0x000fe40000004200 */
[C---:B------:R-:W-:Y:S02]  /*6410*/  LEA.HI.X.SX32 R113, R129.reuse, R115, 0x5, P0 ;  /* 0x0000007381717211 */ /* 0x040fe400000f2eff */
[C---:B------:R-:W-:Y:S03]  /*6420*/  LEA R110, P0, R129.reuse, R112, 0x5 ;  /* 0x00000070816e7211 */ /* 0x040fe600078028ff */
[C---:B----4-:R-:W-:Y:S03]  /*6430*/  HMMA.16816.F32.BF16 R12, R24.reuse, R104, R12 ;  /* 0x00000068180c723c */ /* 0x050fe6000004180c */
[C---:B------:R-:W-:Y:S02]  /*6440*/  LEA.HI.X.SX32 R111, R129.reuse, R113, 0x5, P0 ;  /* 0x00000071816f7211 */ /* 0x040fe400000f2eff */
[C---:B-1----:R-:W-:Y:S03]  /*6450*/  LEA R116, P0, R129.reuse, R110, 0x5 ;  /* 0x0000006e81747211 */ /* 0x042fe600078028ff */
[----:B------:R-:W-:Y:S01]  /*6460*/  HMMA.16816.F32.BF16 R16, R24, R106, R16 ;  /* 0x0000006a1810723c */ /* 0x000fe20000041810 */
[----:B------:R1:W3:Y:S04]  /*6470*/  LDSM.16.M88.4 R24, [R3+0x2000] ;  /* 0x002000000318783b */ /* 0x0002e80000000200 */
[----:B------:R-:W-:Y:S03]  /*6480*/  LDSM.16.MT88.4 R104, [R0+0x9800] ;  /* 0x009800000068783b */ /* 0x000fe60000004200 */
[C---:B------:R-:W-:Y:S08]  /*6490*/  HMMA.16816.F32.BF16 R4, R20.reuse, R100, R4 ;  /* 0x000000641404723c */ /* 0x040ff00000041804 */
[C---:B------:R-:W-:Y:S01]  /*64a0*/  HMMA.16816.F32.BF16 R8, R20.reuse, R102, R8 ;  /* 0x000000661408723c */ /* 0x040fe20000041808 */
[----:B------:R4:W3:Y:S07]  /*64b0*/  LDSM.16.MT88.4 R100, [R0+0x9000] ;  /* 0x009000000064783b */ /* 0x0008ee0000004200 */
[C---:B--2---:R-:W-:Y:S03]  /*64c0*/  HMMA.16816.F32.BF16 R12, R20.reuse, R28, R12 ;  /* 0x0000001c140c723c */ /* 0x044fe6000004180c */
[----:B-1----:R-:W-:Y:S05]  /*64d0*/  VIADD R3, R198, 0xffffffff ;  /* 0xffffffffc6037836 */ /* 0x002fea0000000000 */
[----:B------:R-:W-:Y:S01]  /*64e0*/  HMMA.16816.F32.BF16 R16, R20, R30, R16 ;  /* 0x0000001e1410723c */ /* 0x000fe20000041810 */
[----:B------:R-:W-:Y:S04]  /*64f0*/  LDSM.16.MT88.4 R28, [R172+0x9800] ;  /* 0x00980000ac1c783b */ /* 0x000fe80000004200 */
[----:B------:R1:W2:Y:S01]  /*6500*/  LDSM.16.M88.4 R20, [R117+0x2000] ;  /* 0x002000007514783b */ /* 0x0002a20000000200 */
[----:B----4-:R-:W-:Y:S02]  /*6510*/  IMAD.IADD R0, R118, 0x1, R173 ;  /* 0x0000000176007824 */ /* 0x010fe400078e02ad */
[C---:B---3--:R-:W-:Y:S08]  /*6520*/  HMMA.16816.F32.BF16 R4, R24.reuse, R32, R4 ;  /* 0x000000201804723c */ /* 0x048ff00000041804 */
[C---:B------:R-:W-:Y:S08]  /*6530*/  HMMA.16816.F32.BF16 R8, R24.reuse, R34, R8 ;  /* 0x000000221808723c */ /* 0x040ff00000041808 */
[C---:B------:R-:W-:Y:S03]  /*6540*/  HMMA.16816.F32.BF16 R12, R24.reuse, R100, R12 ;  /* 0x00000064180c723c */ /* 0x040fe6000004180c */
[----:B-1----:R-:W-:Y:S05]  /*6550*/  LEA.HI.X.SX32 R117, R129, R111, 0x5, P0 ;  /* 0x0000006f81757211 */ /* 0x002fea00000f2eff */
[----:B------:R-:W-:Y:S01]  /*6560*/  HMMA.16816.F32.BF16 R16, R24, R102, R16 ;  /* 0x000000661810723c */ /* 0x000fe20000041810 */
[----:B------:R-:W-:Y:S02]  /*6570*/  LDSM.16.MT88.4 R100, [R173+0x1000] ;  /* 0x00100000ad64783b */ /* 0x000fe40000004200 */
[----:B------:R-:W-:Y:S04]  /*6580*/  @P5 IMAD.WIDE.U32 R26, R243, 0x4, R220 ;  /* 0x00000004f31a5825 */ /* 0x000fe800078e00dc */
[C---:B------:R-:W-:Y:S01]  /*6590*/  IMAD.WIDE R126, R129.reuse, -0xc0, R116 ;  /* 0xffffff40817e7825 */ /* 0x040fe200078e0274 */
[----:B------:R-:W5:Y:S01]  /*65a0*/  @P5 LDG.E R238, desc[UR28][R26.64+-0x100] ;  /* 0xffff001c1aee5981 */ /* 0x000f62000c1e1900 */
[C---:B--2---:R-:W-:Y:S03]  /*65b0*/  HMMA.16816.F32.BF16 R4, R20.reuse, R28, R4 ;  /* 0x0000001c1404723c */ /* 0x044fe60000041804 */
[----:B------:R-:W5:Y:S04]  /*65c0*/  @P5 LDG.E R237, desc[UR28][R26.64+-0xe0] ;  /* 0xffff201c1aed5981 */ /* 0x000f68000c1e1900 */
[----:B------:R-:W5:Y:S01]  /*65d0*/  @P5 LDG.E R236, desc[UR28][R26.64+-0x80] ;  /* 0xffff801c1aec5981 */ /* 0x000f62000c1e1900 */
[C---:B------:R-:W-:Y:S01]  /*65e0*/  LEA R108, P0, R129.reuse, R126, 0x5 ;  /* 0x0000007e816c7211 */ /* 0x040fe200078028ff */
[C---:B------:R-:W-:Y:S02]  /*65f0*/  HMMA.16816.F32.BF16 R8, R20.reuse, R30, R8 ;  /* 0x0000001e1408723c */ /* 0x040fe40000041808 */
[----:B------:R1:W5:Y:S01]  /*6600*/  @P5 LDG.E R235, desc[UR28][R26.64+-0x60] ;  /* 0xffffa01c1aeb5981 */ /* 0x000362000c1e1900 */
[C---:B------:R-:W-:Y:S02]  /*6610*/  LEA.HI.X.SX32 R109, R129.reuse, R127, 0x5, P0 ;  /* 0x0000007f816d7211 */ /* 0x040fe400000f2eff */
[C---:B------:R-:W-:Y:S03]  /*6620*/  LEA R34, P0, R129.reuse, R108, 0x5 ;  /* 0x0000006c81227211 */ /* 0x040fe600078028ff */
[C---:B------:R-:W-:Y:S02]  /*6630*/  HMMA.16816.F32.BF16 R12, R20.reuse, R104, R12 ;  /* 0x00000068140c723c */ /* 0x040fe4000004180c */
[----:B------:R2:W-:Y:S01]  /*6640*/  REDG.E.ADD.F32.FTZ.RN.STRONG.GPU desc[UR28][R190.64], R4 ;  /* 0x00000004be0079a6 */ /* 0x0005e2000c12f31c */
[C---:B------:R-:W-:Y:S02]  /*6650*/  LEA.HI.X.SX32 R35, R129.reuse, R109, 0x5, P0 ;  /* 0x0000006d81237211 */ /* 0x040fe400000f2eff */
[C---:B------:R-:W-:Y:S01]  /*6660*/  LEA R32, P0, R129.reuse, R34, 0x5 ;  /* 0x0000002281207211 */ /* 0x040fe200078028ff */
[----:B------:R3:W-:Y:S02]  /*6670*/  REDG.E.ADD.F32.FTZ.RN.STRONG.GPU desc[UR28][R124.64], R5 ;  /* 0x000000057c0079a6 */ /* 0x0007e4000c12f31c */
[----:B------:R-:W-:Y:S02]  /*6680*/  HMMA.16816.F32.BF16 R16, R20, R106, R16 ;  /* 0x0000006a1410723c */ /* 0x000fe40000041810 */
        /* <DEDUP_REMOVED lines=8> */
[C---:B------:R-:W-:Y:S03]  /*6710*/  LEA.HI.X.SX32 R25, R129.reuse, R29, 0x5, P0 ;  /* 0x0000001d81197211 */ /* 0x040fe600000f2eff */
[----:B------:R-:W-:Y:S01]  /*6720*/  REDG.E.ADD.F32.FTZ.RN.STRONG.GPU desc[UR28][R110.64], R10 ;  /* 0x0000000a6e0079a6 */ /* 0x000fe2000c12f31c */
[C---:B--2---:R-:W-:Y:S03]  /*6730*/  LEA R4, P0, R129.reuse, R24, 0x5 ;  /* 0x0000001881047211 */ /* 0x044fe600078028ff */
[----:B------:R-:W-:Y:S01]  /*6740*/  REDG.E.ADD.F32.FTZ.RN.STRONG.GPU desc[UR28][R116.64], R11 ;  /* 0x0000000b740079a6 */ /* 0x000fe2000c12f31c */
[----:B---3--:R-:W-:Y:S03]  /*6750*/  LEA.HI.X.SX32 R5, R129, R25, 0x5, P0 ;  /* 0x0000001981057211 */ /* 0x008fe600000f2eff */
[----:B------:R-:W-:Y:S04]  /*6760*/  REDG.E.ADD.F32.FTZ.RN.STRONG.GPU desc[UR28][R190.64+0x80], R12 ;  /* 0x0000800cbe0079a6 */ /* 0x000fe8000c12f31c */
        /* <DEDUP_REMOVED lines=28> */
[----:B------:R1:W-:Y:S03]  /*6930*/  LDSM.16.MT88.4 R24, [R0+0x1800] ;  /* 0x001800000018783b */ /* 0x0003e60000004200 */
[-C--:B----4-:R-:W-:Y:S08]  /*6940*/  HMMA.16816.F32.BF16 R68, R28, R12.reuse, R68 ;  /* 0x0000000c1c44723c */ /* 0x090ff00000041844 */
[C---:B------:R-:W-:Y:S08]  /*6950*/  HMMA.16816.F32.BF16 R72, R32.reuse, R12, R72 ;  /* 0x0000000c2048723c */ /* 0x040ff00000041848 */
[-C--:B------:R-:W-:Y:S03]  /*6960*/  HMMA.16816.F32.BF16 R76, R32, R14.reuse, R76 ;  /* 0x0000000e204c723c */ /* 0x080fe6000004184c */
[----:B-1----:R-:W-:Y:S01]  /*6970*/  LOP3.LUT R0, R198, 0x1, RZ, 0xc0, !PT ;  /* 0x00000001c6007812 */ /* 0x002fe200078ec0ff */
[----:B------:R-:W-:Y:S04]  /*6980*/  IMAD.MOV.U32 R198, RZ, RZ, R3 ;  /* 0x000000ffffc67224 */ /* 0x000fe800078e0003 */
[C---:B------:R-:W-:Y:S01]  /*6990*/  HMMA.16816.F32.BF16 R80, R28.reuse, R14, R80 ;  /* 0x0000000e1c50723c */ /* 0x040fe20000041850 */
[----:B------:R1:W3:Y:S03]  /*69a0*/  LDSM.16.MT88.4 R12, [R173+0x1800] ;  /* 0x00180000ad0c783b */ /* 0x0002e60000004200 */
[----:B------:R-:W-:Y:S01]  /*69b0*/  ISETP.NE.U32.AND P0, PT, R0, 0x1, PT ;  /* 0x000000010000780c */ /* 0x000fe20003f05070 */
[C---:B------:R-:W-:Y:S03]  /*69c0*/  VIADD R0, R173.reuse, 0xffffe000 ;  /* 0xffffe000ad007836 */ /* 0x040fe60000000000 */
[-C--:B------:R-:W-:Y:S08]  /*69d0*/  HMMA.16816.F32.BF16 R84, R28, R16.reuse, R84 ;  /* 0x000000101c54723c */ /* 0x080ff00000041854 */
[C---:B------:R-:W-:Y:S04]  /*69e0*/  HMMA.16816.F32.BF16 R88, R32.reuse, R16, R88 ;  /* 0x000000102058723c */ /* 0x040fe80000041858 */
[----:B------:R-:W-:Y:S01]  /*69f0*/  @P0 VIADD R0, R173, 0x2000 ;  /* 0x00002000ad000836 */ /* 0x000fe20000000000 */
[----:B------:R-:W-:Y:S03]  /*6a00*/  @P5 IADD3 R240, P0, PT, R240, -0x100, RZ ;  /* 0xffffff00f0f05810 */ /* 0x000fe60007f1e0ff */
[-C--:B------:R-:W-:Y:S03]  /*6a10*/  HMMA.16816.F32.BF16 R92, R32, R18.reuse, R92 ;  /* 0x00000012205c723c */ /* 0x080fe6000004185c */
[----:B------:R-:W-:Y:S01]  /*6a20*/  @P5 IADD3.X R239, PT, PT, R239, -0x1, RZ, P0, !PT ;  /* 0xffffffffefef5810 */ /* 0x000fe200007fe4ff */
[----:B-1----:R-:W-:Y:S04]  /*6a30*/  IMAD.MOV.U32 R173, RZ, RZ, R0 ;  /* 0x000000ffffad7224 */ /* 0x002fe800078e0000 */
        /* <DEDUP_REMOVED lines=16> */
[----:B------:R-:W-:Y:S04]  /*6b40*/  HMMA.16816.F32.BF16 R96, R4, R26, R96 ;  /* 0x0000001a0460723c */ /* 0x000fe80000041860 */
[----:B------:R-:W-:Y:S04]  /*6b50*/  @P5 IADD3 R5, P1, PT, R220, -0x100, RZ ;  /* 0xffffff00dc055810 */ /* 0x000fe80007f3e0ff */
[----:B------:R-:W-:Y:S01]  /*6b60*/  @P5 IADD3.X R4, PT, PT, R221, -0x1, RZ, P1, !PT ;  /* 0xffffffffdd045810 */ /* 0x000fe20000ffe4ff */
[----:B------:R-:W-:Y:S04]  /*6b70*/  @P5 IMAD.MOV.U32 R220, RZ, RZ, R5 ;  /* 0x000000ffffdc5224 */ /* 0x000fe800078e0005 */
[----:B------:R-:W-:Y:S01]  /*6b80*/  @P5 IMAD.MOV.U32 R221, RZ, RZ, R4 ;  /* 0x000000ffffdd5224 */ /* 0x000fe200078e0004 */
[----:B------:R-:W-:Y:S06]  /*6b90*/  @P2 BRA `(.L_x_1155) ;  /* 0xffffffc800c42947 */ /* 0x000fec000383ffff */
[C---:B------:R-:W-:Y:S01]  /*6ba0*/  IMAD.SHL.U32 R0, R252.reuse, 0x10, RZ ;  /* 0x00000010fc007824 */ /* 0x040fe200078e00ff */
[----:B------:R-:W1:Y:S01]  /*6bb0*/  LDCU UR6, c[0x0][0x500] ;  /* 0x0000a000ff0677ac */ /* 0x000e620008000800 */
[C---:B------:R-:W-:Y:S01]  /*6bc0*/  IMAD.SHL.U32 R4, R252.reuse, 0x20, RZ ;  /* 0x00000020fc047824 */ /* 0x040fe200078e00ff */
[----:B------:R-:W-:Y:S01]  /*6bd0*/  SHF.R.U32.HI R5, RZ, 0x4, R252 ;  /* 0x00000004ff057819 */ /* 0x000fe200000116fc */
[----:B------:R-:W-:Y:S01]  /*6be0*/  IMAD.SHL.U32 R3, R252, 0x2, RZ ;  /* 0x00000002fc037824 */ /* 0x000fe200078e00ff */
[----:B------:R-:W-:Y:S02]  /*6bf0*/  LOP3.LUT R0, R0, 0x1c0, RZ, 0xc0, !PT ;  /* 0x000001c000007812 */ /* 0x000fe400078ec0ff */
[----:B------:R-:W-:Y:S02]  /*6c00*/  LOP3.LUT R4, R4, 0xc00, RZ, 0xc0, !PT ;  /* 0x00000c0004047812 */ /* 0x000fe400078ec0ff */
[--C-:B------:R-:W-:Y:S02]  /*6c10*/  LOP3.LUT R0, R0, 0x38, R3.reuse, 0xf8, !PT ;  /* 0x0000003800007812 */ /* 0x100fe400078ef803 */
[----:B------:R-:W-:-:S02]  /*6c20*/  LOP3.LUT R3, R4, 0x6, R3, 0xf8, !PT ;  /* 0x0000000604037812 */ /* 0x000fc400078ef803 */
[----:B------:R-:W-:Y:S01]  /*6c30*/  LOP3.LUT R0, R0, 0x8, R5, 0x78, !PT ;  /* 0x0000000800007812 */ /* 0x000fe200078e7805 */
[----:B------:R-:W-:Y:S01]  /*6c40*/  IMAD.MOV.U32 R5, RZ, RZ, 0x20 ;  /* 0x00000020ff057424 */ /* 0x000fe200078e00ff */
[----:B------:R-:W-:Y:S02]  /*6c50*/  R2P PR, R252, 0x18 ;  /* 0x00000018fc007804 */ /* 0x000fe40000000000 */
[----:B------:R-:W-:Y:S01]  /*6c60*/  LOP3.LUT R0, R3, R0, RZ, 0xfc, !PT ;  /* 0x0000000003007212 */ /* 0x000fe200078efcff */
[----:B-1----:R-:W-:Y:S01]  /*6c70*/  FMUL.FTZ R68, R68, UR6 ;  /* 0x0000000644447c20 */ /* 0x002fe20008410000 */
[----:B------:R-:W-:Y:S02]  /*6c80*/  FMUL.FTZ R16, R69, UR6 ;  /* 0x0000000645107c20 */ /* 0x000fe40008410000 */
[----:B------:R-:W-:Y:S01]  /*6c90*/  LEA R0, R0, UR24, 0x1 ;  /* 0x0000001800007c11 */ /* 0x000fe2000f8e08ff */
        /* <DEDUP_REMOVED lines=81> */
[----:B------:R-:W-:Y:S01]  /*71b0*/  ISETP.NE.AND P0, PT, R250, -0x1, PT ;  /* 0xfffffffffa00780c */ /* 0x000fe20003f05270 */
        /* <DEDUP_REMOVED lines=30> */
[----:B------:R-:W-:Y:S01]  /*73a0*/  MOV R9, R4 ;  /* 0x0000000400097202 */ /* 0x000fe20000000f00 */
[----:B------:R-:W-:Y:S05]  /*73b0*/  BRA `(.L_x_1157) ;  /* 0x0000000000187947 */ /* 0x000fea0003800000 */
.L_x_1156:
[----:B------:R-:W2:Y:S01]  /*73c0*/  LDCU.64 UR14, c[0x0][0x5c0] ;  /* 0x0000b800ff0e77ac */ /* 0x000ea20008000a00 */
[----:B-1----:R-:W-:-:S05]  /*73d0*/  IADD3 R4, PT, PT, R246, R250, RZ ;  /* 0x000000faf6047210 */ /* 0x002fca0007ffe0ff */
[C---:B--2---:R-:W-:Y:S02]  /*73e0*/  IMAD R0, R4.reuse, UR15, RZ ;  /* 0x0000000f04007c24 */ /* 0x044fe4000f8e02ff */
[----:B------:R-:W-:-:S05]  /*73f0*/  IMAD.WIDE.U32 R4, R4, UR14, RZ ;  /* 0x0000000e04047c25 */ /* 0x000fca000f8e00ff */
[----:B------:R-:W-:Y:S02]  /*7400*/  IADD3 R18, PT, PT, R5, R0, RZ ;  /* 0x0000000005127210 */ /* 0x000fe40007ffe0ff */
[----:B------:R-:W-:Y:S02]  /*7410*/  MOV R9, R4 ;  /* 0x0000000400097202 */ /* 0x000fe40000000f00 */
.L_x_1157:
[----:B------:R-:W-:Y:S05]  /*7420*/  @P0 BRA `(.L_x_1158) ;  /* 0x00000000002c0947 */ /* 0x000fea0003800000 */
[----:B------:R-:W1:Y:S01]  /*7430*/  LDCU.64 UR12, c[0x0][0x5c8] ;  /* 0x0000b900ff0c77ac */ /* 0x000e620008000a00 */
[----:B------:R-:W2:Y:S01]  /*7440*/  LDC.64 R6, c[0x0][0x5b0] ;  /* 0x00016c00ff067b82 */ /* 0x000ea20000000a00 */
[----:B------:R-:W-:-:S05]  /*7450*/  SHF.R.S32.HI R0, RZ, 0x1f, R246 ;  /* 0x0000001fff007819 */ /* 0x000fca00000114f6 */
        /* <DEDUP_REMOVED lines=8> */
.L_x_1158:
[----:B------:R-:W1:Y:S01]  /*74e0*/  LDCU.64 UR12, c[0x0][0x5c8] ;  /* 0x0000b900ff0c77ac */ /* 0x000e620008000a00 */
[----:B------:R-:W-:-:S05]  /*74f0*/  IADD3 R4, PT, PT, R246, R250, RZ ;  /* 0x000000faf6047210 */ /* 0x000fca0007ffe0ff */
[C---:B-1----:R-:W-:Y:S02]  /*7500*/  IMAD R0, R4.reuse, UR13, RZ ;  /* 0x0000000d04007c24 */ /* 0x042fe4000f8e02ff */
[----:B------:R-:W-:-:S05]  /*7510*/  IMAD.WIDE.U32 R4, R4, UR12, RZ ;  /* 0x0000000c04047c25 */ /* 0x000fca000f8e00ff */
[----:B------:R-:W-:Y:S02]  /*7520*/  IADD3 R7, PT, PT, R5, R0, RZ ;  /* 0x0000000005077210 */ /* 0x000fe40007ffe0ff */
[----:B------:R-:W-:-:S07]  /*7530*/  MOV R3, R4 ;  /* 0x0000000400037202 */ /* 0x000fce0000000f00 */
.L_x_1159:
[----:B------:R-:W1:Y:S01]  /*7540*/  S2R R24, SR_TID.X ;  /* 0x0000000000187919 */ /* 0x000e620000002100 */
[----:B------:R-:W2:Y:S01]  /*7550*/  LDCU UR6, c[0x0][0x440] ;  /* 0x00008800ff0677ac */ /* 0x000ea20008000800 */
[C---:B------:R-:W-:Y:S01]  /*7560*/  IMAD.SHL.U32 R0, R249.reuse, 0x80, RZ ;  /* 0x00000080f9007824 */ /* 0x040fe200078e00ff */
[----:B------:R-:W3:Y:S08]  /*7570*/  LDC.64 R10, c[0x0][0x5e0] ;  /* 0x00017800ff0a7b82 */ /* 0x000ef00000000a00 */
[----:B------:R-:W-:Y:S01]  /*7580*/  BAR.SYNC.DEFER_BLOCKING 0x0 ;  /* 0x0000000000007b1d */ /* 0x000fe20000010000 */
[----:B------:R-:W-:Y:S01]  /*7590*/  IMAD.SHL.U32 R8, R249, 0x80, RZ ;  /* 0x00000080f9087824 */ /* 0x000fe200078e00ff */
[----:B------:R-:W-:Y:S01]  /*75a0*/  LEA.HI R13, R252, 0x20, RZ, 0x1d ;  /* 0x00000020fc0d7811 */ /* 0x000fe200078fe8ff */
[----:B------:R-:W-:-:S02]  /*75b0*/  IMAD.IADD R0, R189, 0x1, -R0 ;  /* 0x00000001bd007824 */ /* 0x000fc400078e0a00 */
[----:B------:R-:W-:Y:S01]  /*75c0*/  IMAD.MOV.U32 R4, RZ, RZ, R242 ;  /* 0x000000ffff047224 */ /* 0x000fe200078e00f2 */
[----:B------:R-:W-:Y:S01]  /*75d0*/  SHF.R.S32.HI R12, RZ, 0x1f, R8 ;  /* 0x0000001fff0c7819 */ /* 0x000fe20000011408 */
[----:B------:R-:W-:Y:S01]  /*75e0*/  IMAD.MOV.U32 R5, RZ, RZ, RZ ;  /* 0x000000ffff057224 */ /* 0x000fe200078e00ff */
[----:B------:R-:W4:Y:S01]  /*75f0*/  LDC.64 R16, c[0x0][0x5d8] ;  /* 0x00017600ff107b82 */ /* 0x000f220000000a00 */
[----:B------:R-:W-:Y:S01]  /*7600*/  BSSY.RECONVERGENT B0, `(.L_x_1160) ;  /* 0x000002f000007945 */ /* 0x000fe20003800200 */
[----:B------:R-:W-:Y:S01]  /*7610*/  IMAD.WIDE.U32 R4, R8, UR12, R4 ;  /* 0x0000000c08047c25 */ /* 0x000fe2000f8e0004 */
[----:B--2---:R-:W-:-:S03]  /*7620*/  ISETP.GE.AND P2, PT, R242, UR6, PT ;  /* 0x00000006f2007c0c */ /* 0x004fc6000bf46270 */
[----:B------:R-:W-:Y:S01]  /*7630*/  IMAD R6, R12, UR12, RZ ;  /* 0x0000000c0c067c24 */ /* 0x000fe2000f8e02ff */
[----:B------:R-:W-:Y:S02]  /*7640*/  IADD3 R4, P0, PT, R3, R4, RZ ;  /* 0x0000000403047210 */ /* 0x000fe40007f1e0ff */
[----:B------:R-:W-:Y:S01]  /*7650*/  ISETP.GE.OR P4, PT, R13, R0, P2 ;  /* 0x000000000d00720c */ /* 0x000fe20001786670 */
[C---:B------:R-:W-:Y:S01]  /*7660*/  IMAD R6, R8.reuse, UR13, R6 ;  /* 0x0000000d08067c24 */ /* 0x040fe2000f8e0206 */
[----:B------:R2:W2:Y:S04]  /*7670*/  LDS.128 R28, [R119+0x7000] ;  /* 0x00700000771c7984 */ /* 0x0004a80000000c00 */
[----:B------:R-:W-:Y:S01]  /*7680*/  IADD3.X R5, PT, PT, R7, R5, R6, P0, !PT ;  /* 0x0000000507057210 */ /* 0x000fe200007fe406 */
[----:B------:R-:W-:Y:S01]  /*7690*/  IMAD.WIDE.U32 R6, R8, UR14, RZ ;  /* 0x0000000e08067c25 */ /* 0x000fe2000f8e00ff */
[----:B-1----:R-:W-:Y:S01]  /*76a0*/  SHF.R.U32.HI R24, RZ, 0x3, R24 ;  /* 0x00000003ff187819 */ /* 0x002fe20000011618 */
[----:B------:R1:W1:Y:S02]  /*76b0*/  LDS.128 R36, [R119+0x9000] ;  /* 0x0090000077247984 */ /* 0x0002640000000c00 */
[----:B---3--:R-:W-:Y:S01]  /*76c0*/  IMAD.WIDE.U32 R14, R10, UR22, R4 ;  /* 0x000000160a0e7c25 */ /* 0x008fe2000f8e0004 */
[----:B------:R-:W-:-:S02]  /*76d0*/  LOP3.LUT R3, R6, R242, RZ, 0xfc, !PT ;  /* 0x000000f206037212 */ /* 0x000fc400078efcff */
[----:B------:R-:W-:Y:S01]  /*76e0*/  ISETP.GE.OR P5, PT, R24, R0, P2 ;  /* 0x000000001800720c */ /* 0x000fe200017a6670 */
[----:B------:R3:W1:Y:S01]  /*76f0*/  LDS.128 R32, [R119+0xa000] ;  /* 0x00a0000077207984 */ /* 0x0006620000000c00 */
[----:B------:R-:W-:Y:S01]  /*7700*/  IMAD R5, R12, UR14, RZ ;  /* 0x0000000e0c057c24 */ /* 0x000fe2000f8e02ff */
[----:B------:R-:W-:Y:S01]  /*7710*/  IADD3 R4, P0, PT, R9, R3, RZ ;  /* 0x0000000309047210 */ /* 0x000fe20007f1e0ff */
[----:B------:R-:W-:Y:S01]  /*7720*/  IMAD R11, R11, UR22, R15 ;  /* 0x000000160b0b7c24 */ /* 0x000fe2000f8e020f */
[----:B------:R3:W1:Y:S01]  /*7730*/  LDS.128 R40, [R119+0xb000] ;  /* 0x00b0000077287984 */ /* 0x0006620000000c00 */
[----:B------:R-:W-:Y:S01]  /*7740*/  IMAD R3, R8, UR15, R5 ;  /* 0x0000000f08037c24 */ /* 0x000fe2000f8e0205 */
[C---:B------:R-:W-:Y:S02]  /*7750*/  LEA.HI R5, R252.reuse, 0x40, RZ, 0x1d ;  /* 0x00000040fc057811 */ /* 0x040fe400078fe8ff */
[----:B------:R3:W1:Y:S01]  /*7760*/  LDS.128 R44, [R119+0xc000] ;  /* 0x00c00000772c7984 */ /* 0x0006620000000c00 */
[----:B------:R-:W-:-:S02]  /*7770*/  LEA.HI R6, R252, 0x60, RZ, 0x1d ;  /* 0x00000060fc067811 */ /* 0x000fc400078fe8ff */
[-C--:B------:R-:W-:Y:S01]  /*7780*/  ISETP.GE.OR P3, PT, R5, R0.reuse, P2 ;  /* 0x000000000500720c */ /* 0x080fe20001766670 */
[----:B------:R3:W1:Y:S01]  /*7790*/  LDS.128 R48, [R119+0xd000] ;  /* 0x00d0000077307984 */ /* 0x0006620000000c00 */
[----:B------:R-:W2:Y:S01]  /*77a0*/  @!P5 LDC.64 R22, c[0x0][0x568] ;  /* 0x00015a00ff16db82 */ /* 0x000ea20000000a00 */
[----:B------:R-:W-:Y:S01]  /*77b0*/  @!P5 IMAD.MOV.U32 R10, RZ, RZ, R14 ;  /* 0x000000ffff0ad224 */ /* 0x000fe200078e000e */
[----:B------:R-:W-:Y:S02]  /*77c0*/  IADD3.X R5, PT, PT, R18, R7, R3, P0, !PT ;  /* 0x0000000712057210 */ /* 0x000fe400007fe403 */
[C---:B------:R-:W-:Y:S01]  /*77d0*/  IADD3 R21, P1, PT, R24.reuse, 0x20, RZ ;  /* 0x0000002018157810 */ /* 0x040fe20007f3e0ff */
[----:B------:R-:W-:Y:S01]  /*77e0*/  @!P5 IMAD.WIDE.U32 R12, R24, UR12, R10 ;  /* 0x0000000c180cdc25 */ /* 0x000fe2000f8e000a */
[----:B------:R-:W-:Y:S02]  /*77f0*/  ISETP.GE.OR P2, PT, R6, R0, P2 ;  /* 0x000000000600720c */ /* 0x000fe40001746670 */
[----:B------:R-:W-:Y:S01]  /*7800*/  IADD3 R26, P0, PT, R24, 0x60, RZ ;  /* 0x00000060181a7810 */ /* 0x000fe20007f1e0ff */
[----:B----4-:R-:W-:-:S04]  /*7810*/  IMAD.WIDE.U32 R4, R16, UR22, R4 ;  /* 0x0000001610047c25 */ /* 0x010fc8000f8e0004 */
[----:B------:R-:W-:Y:S02]  /*7820*/  IMAD.X R27, RZ, RZ, RZ, P1 ;  /* 0x000000ffff1b7224 */ /* 0x000fe400008e06ff */
[----:B------:R-:W-:Y:S01]  /*7830*/  IMAD R0, R17, UR22, R5 ;  /* 0x0000001611007c24 */ /* 0x000fe2000f8e0205 */
[----:B--2---:R-:W-:Y:S01]  /*7840*/  @!P5 LEA R22, P6, R12, R22, 0x1 ;  /* 0x000000160c16d211 */ /* 0x004fe200078c08ff */
[----:B-1-3--:R-:W-:-:S12]  /*7850*/  @P5 BRA `(.L_x_1161) ;  /* 0x0000000000245947 */ /* 0x00afd80003800000 */
        /* <DEDUP_REMOVED lines=9> */
.L_x_1161:
[----:B------:R-:W-:Y:S05]  /*78f0*/  BSYNC.RECONVERGENT B0 ;  /* 0x0000000000007941 */ /* 0x000fea0003800200 */
.L_x_1160:
        /* <DEDUP_REMOVED lines=12> */
.L_x_1163:
[----:B------:R-:W-:Y:S05]  /*79c0*/  BSYNC.RECONVERGENT B0 ;  /* 0x0000000000007941 */ /* 0x000fea0003800200 */
.L_x_1162:
[----:B-1----:R1:W3:Y:S01]  /*79d0*/  LDS.128 R16, [R119+0x8000] ;  /* 0x0080000077107984 */ /* 0x0022e20000000c00 */
[C---:B------:R-:W-:Y:S01]  /*79e0*/  IADD3 R20, P1, PT, R24.reuse, 0x40, RZ ;  /* 0x0000004018147810 */ /* 0x040fe20007f3e0ff */
[----:B------:R-:W-:Y:S01]  /*79f0*/  BSSY.RECONVERGENT B0, `(.L_x_1164) ;  /* 0x000000e000007945 */ /* 0x000fe20003800200 */
[----:B------:R-:W-:Y:S02]  /*7a00*/  @!P5 IMAD R24, R24, UR13, R13 ;  /* 0x0000000d1818dc24 */ /* 0x000fe4000f8e020d */
[----:B------:R-:W-:Y:S01]  /*7a10*/  IADD3.X R25, PT, PT, RZ, RZ, RZ, P1, !PT ;  /* 0x000000ffff197210 */ /* 0x000fe20000ffe4ff */
[----:B------:R-:W-:Y:S08]  /*7a20*/  @P3 BRA `(.L_x_1165) ;  /* 0x0000000000283947 */ /* 0x000ff00003800000 */
        /* <DEDUP_REMOVED lines=10> */
.L_x_1165:
[----:B------:R-:W-:Y:S05]  /*7ad0*/  BSYNC.RECONVERGENT B0 ;  /* 0x0000000000007941 */ /* 0x000fea0003800200 */
.L_x_1164:
[----:B------:R-:W-:Y:S01]  /*7ae0*/  BSSY.RECONVERGENT B0, `(.L_x_1166) ;  /* 0x000000e000007945 */ /* 0x000fe20003800200 */
[----:B------:R-:W-:Y:S02]  /*7af0*/  @!P5 LEA.HI.X R23, R12, R23, R24, 0x1, P6 ;  /* 0x000000170c17d211 */ /* 0x000fe400030f0c18 */
[----:B--2-4-:R-:W-:Y:S01]  /*7b00*/  IADD3.X R8, PT, PT, RZ, RZ, RZ, P0, !PT ;  /* 0x000000ffff087210 */ /* 0x014fe200007fe4ff */
        /* <DEDUP_REMOVED lines=11> */
.L_x_1167:
[----:B------:R-:W-:Y:S05]  /*7bc0*/  BSYNC.RECONVERGENT B0 ;  /* 0x0000000000007941 */ /* 0x000fea0003800200 */
.L_x_1166:
[----:B------:R4:W-:Y:S01]  /*7bd0*/  @!P5 STG.E.128 desc[UR28][R22.64], R32 ;  /* 0x000000201600d986 */ /* 0x0009e2000c101d1c */
[----:B------:R-:W-:Y:S04]  /*7be0*/  BSSY.RECONVERGENT B0, `(.L_x_1168) ;  /* 0x000000c000007945 */ /* 0x000fe80003800200 */
        /* <DEDUP_REMOVED lines=11> */
.L_x_1169:
[----:B------:R-:W-:Y:S05]  /*7ca0*/  BSYNC.RECONVERGENT B0 ;  /* 0x0000000000007941 */ /* 0x000fea0003800200 */
.L_x_1168:
        /* <DEDUP_REMOVED lines=12> */
.L_x_1171:
[----:B------:R-:W-:Y:S05]  /*7d70*/  BSYNC.RECONVERGENT B0 ;  /* 0x0000000000007941 */ /* 0x000fea0003800200 */
.L_x_1170:
        /* <DEDUP_REMOVED lines=11> */
.L_x_1120:
[----:B------:R-:W-:Y:S05]  /*7e30*/  BSYNC.RECONVERGENT B1 ;  /* 0x0000000000017941 */ /* 0x000fea0003800200 */
.L_x_1094:
[----:B------:R-:W2:Y:S01]  /*7e40*/  LDCU UR7, c[0x0][0x438] ;  /* 0x00008700ff0777ac */ /* 0x000ea20008000800 */
[----:B------:R-:W3:Y:S08]  /*7e50*/  LDC R0, c[0x0][0x370] ;  /* 0x0000dc00ff007b82 */ /* 0x000ef00000000800 */
[----:B------:R-:W1:Y:S01]  /*7e60*/  LDC R3, c[0x0][0x438] ;  /* 0x00010e00ff037b82 */ /* 0x000e620000000800 */
[----:B--2---:R-:W-:-:S04]  /*7e70*/  UIADD3 UR7, UPT, UPT, UR7, 0x7f, URZ ;  /* 0x0000007f07077890 */ /* 0x004fc8000fffe0ff */
[----:B------:R-:W-:Y:S01]  /*7e80*/  USHF.R.S32.HI UR6, URZ, 0x1f, UR7 ;  /* 0x0000001fff067899 */ /* 0x000fe20008011407 */
[----:B---3--:R-:W-:-:S03]  /*7e90*/  IADD3 R249, PT, PT, R0, R249, RZ ;  /* 0x000000f900f97210 */ /* 0x008fc60007ffe0ff */
[----:B------:R-:W-:-:S04]  /*7ea0*/  ULEA.HI UR6, UR6, UR7, URZ, 0x7 ;  /* 0x0000000706067291 */ /* 0x000fc8000f8f38ff */
[----:B------:R-:W-:-:S06]  /*7eb0*/  USHF.R.S32.HI UR6, URZ, 0x7, UR6 ;  /* 0x00000007ff067899 */ /* 0x000fcc0008011406 */
[----:B------:R-:W-:-:S13]  /*7ec0*/  ISETP.GE.AND P0, PT, R249, UR6, PT ;  /* 0x00000006f9007c0c */ /* 0x000fda000bf06270 */
[----:B-1----:R-:W-:Y:S05]  /*7ed0*/  @!P0 BRA `(.L_x_1172) ;  /* 0xffffff84007c8947 */ /* 0x002fea000383ffff */
[----:B------:R-:W-:Y:S05]  /*7ee0*/  EXIT ;  /* 0x000000000000794d */ /* 0x000fea0003800000 */
.L_x_1173:
        /* <DEDUP_REMOVED lines=9> */
.L_x_2771:


//--------------------- .text._ZN5flash44flash_bwd_dq_dk_dv_loop_seqk_parallel_kernelI23Flash_bwd_kernel_traitsILi64ELi64ELi128ELi8ELi2ELi4ELi4ELb1ELb0EN7cutlass10bfloat16_tE19Flash_kernel_traitsILi64ELi64ELi128ELi8ES3_EELb1ELb0ELb1ELb0ELb0ELb0ELb0EEEvNS_16Flash_bwd_paramsE --------------------------
	.section	.text._ZN5flash44flash_bwd_dq_dk_dv_loop_seqk_parallel_kernelI23Flash_bwd_kernel_traitsILi64ELi64ELi128ELi8ELi2ELi4ELi4ELb1ELb0EN7cutlass10bfloat16_tE19Flash_kernel_traitsILi64ELi64ELi128ELi8ES3_EELb1ELb0ELb1ELb0ELb0ELb0ELb0EEEvNS_16Flash_bwd_paramsE,"ax",@progbits
	.align	128
        .global         _ZN5flash44flash_bwd_dq_dk_dv_loop_seqk_parallel_kernelI23Flash_bwd_kernel_traitsILi64ELi64ELi128ELi8ELi2ELi4ELi4ELb1ELb0EN7cutlass10bfloat16_tE19Flash_kernel_traitsILi64ELi64ELi128ELi8ES3_EELb1ELb0ELb1ELb0ELb0ELb0ELb0EEEvNS_16Flash_bwd_paramsE
        .type           _ZN5flash44flash_bwd_dq_dk_dv_loop_seqk_parallel_kernelI23Flash_bwd_kernel_traitsILi64ELi64ELi128ELi8ELi2ELi4ELi4ELb1ELb0EN7cutlass10bfloat16_tE19Flash_kernel_traitsILi64ELi64ELi128ELi8ES3_EELb1ELb0ELb1ELb0ELb0ELb0ELb0EEEvNS_16Flash_bwd_paramsE,@function
        .size           _ZN5flash44flash_bwd_dq_dk_dv_loop_seqk_parallel_kernelI23Flash_bwd_kernel_traitsILi64ELi64ELi128ELi8ELi2ELi4ELi4ELb1ELb0EN7cutlass10bfloat16_tE19Flash_kernel_traitsILi64ELi64ELi128ELi8ES3_EELb1ELb0ELb1ELb0ELb0ELb0ELb0EEEvNS_16Flash_bwd_paramsE,(.L_x_2772 - _ZN5flash44flash_bwd_dq_dk_dv_loop_seqk_parallel_kernelI23Flash_bwd_kernel_traitsILi64ELi64ELi128ELi8ELi2ELi4ELi4ELb1ELb0EN7cutlass10bfloat16_tE19Flash_kernel_traitsILi64ELi64ELi128ELi8ES3_EELb1ELb0ELb1ELb0ELb0ELb0ELb0EEEvNS_16Flash_bwd_paramsE)
        .other          _ZN5flash44flash_bwd_dq_dk_dv_loop_seqk_parallel_kernelI23Flash_bwd_kernel_traitsILi64ELi64ELi128ELi8ELi2ELi4ELi4ELb1ELb0EN7cutlass10bfloat16_tE19Flash_kernel_traitsILi64ELi64ELi128ELi8ES3_EELb1ELb0ELb1ELb0ELb0ELb0ELb0EEEvNS_16Flash_bwd_paramsE,@"STO_CUDA_ENTRY STV_DEFAULT"
_ZN5flash44flash_bwd_dq_dk_dv_loop_seqk_parallel_kernelI23Flash_bwd_kernel_traitsILi64ELi64ELi128ELi8ELi2ELi4ELi4ELb1ELb0EN7cutlass10bfloat16_tE19Flash_kernel_traitsILi64ELi64ELi128ELi8ES3_EELb1ELb0ELb1ELb0ELb0ELb0ELb0EEEvNS_16Flash_bwd_paramsE:
.text._ZN5flash44flash_bwd_dq_dk_dv_loop_seqk_parallel_kernelI23Flash_bwd_kernel_traitsILi64ELi64ELi128ELi8ELi2ELi4ELi4ELb1ELb0EN7cutlass10bfloat16_tE19Flash_kernel_traitsILi64ELi64ELi128ELi8ES3_EELb1ELb0ELb1ELb0ELb0ELb0ELb0EEEvNS_16Flash_bwd_paramsE:
        /* <DEDUP_REMOVED lines=36> */
[----:B------:R-:W-:-:S02]  /*0240*/  LOP3.LUT R6, R15, 0x38, R0, 0xf8, !PT ;  /* 0x000000380f067812 */ /* 0x000fc400078ef800 */
[----:B------:R-:W-:Y:S02]  /*0250*/  LOP3.LUT R5, R5, 0x6, R0, 0xf8, !PT ;  /* 0x0000000605057812 */ /* 0x000fe400078ef800 */
[--C-:B------:R-:W-:Y:S02]  /*0260*/  LOP3.LUT R0, R0, 0x7006, R3.reuse, 0xc8, !PT ;  /* 0x0000700600007812 */ /* 0x100fe400078ec803 */
[----:B------:R-:W-:Y:S02]  /*0270*/  LOP3.LUT R9, R9, 0x8, RZ, 0xc0, !PT ;  /* 0x0000000809097812 */ /* 0x000fe400078ec0ff */
[----:B------:R-:W-:Y:S02]  /*0280*/  LOP3.LUT R13, R4, 0x1c0, RZ, 0xc0, !PT ;  /* 0x000001c0040d7812 */ /* 0x000fe400078ec0ff */
[----:B------:R-:W-:Y:S02]  /*0290*/  LOP3.LUT R205, R0, 0x400, R3, 0xf8, !PT ;  /* 0x0000040000cd7812 */ /* 0x000fe400078ef803 */
[----:B------:R-:W-:-:S02]  /*02a0*/  LOP3.LUT R198, R5, R6, R9, 0xf6, !PT ;  /* 0x0000000605c67212 */ /* 0x000fc400078ef609 */
[----:B------:R-:W-:Y:S02]  /*02b0*/  LOP3.LUT R8, R6, 0x20, R7, 0x78, !PT ;  /* 0x0000002006087812 */ /* 0x000fe400078e7807 */
[----:B------:R-:W-:Y:S02]  /*02c0*/  LOP3.LUT R0, R7, 0x30, RZ, 0xc0, !PT ;  /* 0x0000003007007812 */ /* 0x000fe400078ec0ff */
[----:B------:R-:W-:Y:S02]  /*02d0*/  LOP3.LUT P1, R195, R201, 0x10, RZ, 0xc0, !PT ;  /* 0x00000010c9c37812 */ /* 0x000fe4000782c0ff */
[----:B------:R-:W-:Y:S02]  /*02e0*/  LOP3.LUT R2, R13, 0x38, R202, 0xf8, !PT ;  /* 0x000000380d027812 */ /* 0x000fe400078ef8ca */
[----:B------:R-:W-:Y:S02]  /*02f0*/  LOP3.LUT R6, R4, 0x200, RZ, 0xc0, !PT ;  /* 0x0000020004067812 */ /* 0x000fe400078ec0ff */
[----:B------:R-:W-:-:S02]  /*0300*/  LOP3.LUT R5, R0, 0x8, R201, 0xf8, !PT ;  /* 0x0000000800057812 */ /* 0x000fc400078ef8c9 */
[----:B------:R-:W-:Y:S02]  /*0310*/  LOP3.LUT R197, R6, 0x400, R3, 0xf8, !PT ;  /* 0x0000040006c57812 */ /* 0x000fe400078ef803 */
[----:B------:R-:W-:Y:S02]  /*0320*/  LOP3.LUT R0, R2, 0x8, R7, 0x78, !PT ;  /* 0x0000000802007812 */ /* 0x000fe400078e7807 */
[----:B------:R-:W-:Y:S02]  /*0330*/  LOP3.LUT R193, R6, 0xc00, R3, 0xf8, !PT ;  /* 0x00000c0006c17812 */ /* 0x000fe400078ef803 */
[----:B------:R-:W-:Y:S02]  /*0340*/  LEA R198, R198, UR6, 0x1 ;  /* 0x00000006c6c67c11 */ /* 0x000fe4000f8e08ff */
[-C--:B------:R-:W-:Y:S02]  /*0350*/  LOP3.LUT R197, R197, R0.reuse, RZ, 0xfc, !PT ;  /* 0x00000000c5c57212 */ /* 0x080fe400078efcff */
[----:B------:R-:W-:Y:S01]  /*0360*/  LOP3.LUT R193, R193, R0, RZ, 0xfc, !PT ;  /* 0x00000000c1c17212 */ /* 0x000fe200078efcff */
[C---:B------:R-:W-:Y:S01]  /*0370*/  VIADD R0, R198.reuse, 0x6000 ;  /* 0x00006000c6007836 */ /* 0x040fe20000000000 */
[----:B---3--:R-:W-:Y:S01]  /*0380*/  LEA R206, P0, R199, R206, 0x2 ;  /* 0x000000cec7ce7211 */ /* 0x008fe200078010ff */
[----:B------:R-:W-:Y:S01]  /*0390*/  VIADD R196, R198, 0x6040 ;  /* 0x00006040c6c47836 */ /* 0x000fe20000000000 */
[----:B------:R-:W-:Y:S01]  /*03a0*/  LOP3.LUT R5, R5, 0x1c0, R4, 0xf8, !PT ;  /* 0x000001c005057812 */ /* 0x000fe200078ef804 */
[----:B------:R-:W-:Y:S01]  /*03b0*/  @P1 VIADD R196, R0, 0xffffffc0 ;  /* 0xffffffc000c41836 */ /* 0x000fe20000000000 */
[----:B------:R-:W-:-:S02]  /*03c0*/  LOP3.LUT P2, RZ, R201, 0x8, RZ, 0xc0, !PT ;  /* 0x00000008c9ff7812 */ /* 0x000fc4000784c0ff */
[C---:B------:R-:W-:Y:S02]  /*03d0*/  LOP3.LUT R195, R2.reuse, R9, R195, 0x1e, !PT ;  /* 0x0000000902c37212 */ /* 0x040fe400078e1ec3 */
[----:B------:R-:W-:Y:S02]  /*03e0*/  LOP3.LUT R205, R205, R8, RZ, 0xfc, !PT ;  /* 0x00000008cdcd7212 */ /* 0x000fe400078efcff */
[----:B------:R-:W-:Y:S02]  /*03f0*/  LEA.HI.X R207, R199, R207, RZ, 0x2, P0 ;  /* 0x000000cfc7cf7211 */ /* 0x000fe400000f14ff */
[----:B------:R-:W-:Y:S02]  /*0400*/  LOP3.LUT R2, R2, 0x8, R201, 0x78, !PT ;  /* 0x0000000802027812 */ /* 0x000fe400078e78c9 */
[----:B------:R-:W-:Y:S02]  /*0410*/  LOP3.LUT R188, R5, 0x38, R202, 0x78, !PT ;  /* 0x0000003805bc7812 */ /* 0x000fe400078e78ca */
[----:B------:R-:W-:-:S02]  /*0420*/  LOP3.LUT P0, RZ, R201, 0x4, RZ, 0xc0, !PT ;  /* 0x00000004c9ff7812 */ /* 0x000fc4000780c0ff */
[----:B------:R-:W-:Y:S02]  /*0430*/  LOP3.LUT R0, R202, 0x1f8, RZ, 0xc0, !PT ;  /* 0x000001f8ca007812 */ /* 0x000fe400078ec0ff */
[----:B------:R-:W-:Y:S01]  /*0440*/  LOP3.LUT R195, R195, 0x200, R4, 0xf8, !PT ;  /* 0x00000200c3c37812 */ /* 0x000fe200078ef804 */
[----:B------:R-:W-:Y:S01]  /*0450*/  IMAD.MOV.U32 R4, RZ, RZ, 0x10 ;  /* 0x00000010ff047424 */ /* 0x000fe200078e00ff */
[----:B------:R-:W-:Y:S02]  /*0460*/  LEA R205, R205, UR5, 0x1 ;  /* 0x00000005cdcd7c11 */ /* 0x000fe4000f8e08ff */
[--C-:B------:R-:W-:Y:S02]  /*0470*/  LOP3.LUT R191, R2, 0x7a00, R3.reuse, 0xf8, !PT ;  /* 0x00007a0002bf7812 */ /* 0x100fe400078ef803 */
[----:B------:R-:W-:Y:S01]  /*0480*/  LOP3.LUT R188, R188, 0x200, R3, 0xf8, !PT ;  /* 0x00000200bcbc7812 */ /* 0x000fe200078ef803 */
[----:B------:R-:W-:Y:S01]  /*0490*/  VIADD R235, R205, 0x20 ;  /* 0x00000020cdeb7836 */ /* 0x000fe20000000000 */
[----:B------:R-:W-:Y:S01]  /*04a0*/  LOP3.LUT P1, RZ, R201, 0x2, RZ, 0xc0, !PT ;  /* 0x00000002c9ff7812 */ /* 0x000fe2000782c0ff */
[----:B------:R-:W-:Y:S01]  /*04b0*/  @P2 VIADD R235, R205, 0xffffffe0 ;  /* 0xffffffe0cdeb2836 */ /* 0x000fe20000000000 */
[----:B------:R-:W-:-:S02]  /*04c0*/  SEL R190, R190, 0xffffffc0, !P0 ;  /* 0xffffffc0bebe7807 */ /* 0x000fc40004000000 */
[----:B------:R-:W-:Y:S02]  /*04d0*/  LEA R197, R197, UR6, 0x1 ;  /* 0x00000006c5c57c11 */ /* 0x000fe4000f8e08ff */
[----:B------:R-:W-:Y:S02]  /*04e0*/  LEA R193, R193, UR4, 0x1 ;  /* 0x00000004c1c17c11 */ /* 0x000fe4000f8e08ff */
[--C-:B------:R-:W-:Y:S01]  /*04f0*/  LOP3.LUT R3, R0, 0x38, R201.reuse, 0x78, !PT ;  /* 0x0000003800037812 */ /* 0x100fe200078e78c9 */
[--C-:B------:R-:W-:Y:S01]  /*0500*/  IMAD.IADD R2, R197, 0x1, R190.reuse ;  /* 0x00000001c5027824 */ /* 0x100fe200078e02be */
[----:B------:R-:W-:Y:S01]  /*0510*/  SEL R4, R4, 0xfffffff0, !P0 ;  /* 0xfffffff004047807 */ /* 0x000fe20004000000 */
[----:B------:R-:W-:Y:S01]  /*0520*/  IMAD.IADD R185, R193, 0x1, R190 ;  /* 0x00000001c1b97824 */ /* 0x000fe200078e02be */
[----:B------:R-:W-:Y:S02]  /*0530*/  SEL R192, R192, 0xffffffe0, !P1 ;  /* 0xffffffe0c0c07807 */ /* 0x000fe40004800000 */
[----:B------:R-:W-:Y:S01]  /*0540*/  LEA R195, R195, UR6, 0x1 ;  /* 0x00000006c3c37c11 */ /* 0x000fe2000f8e08ff */
[----:B------:R-:W-:Y:S01]  /*0550*/  IMAD.IADD R237, R205, 0x1, R4 ;  /* 0x00000001cded7824 */ /* 0x000fe200078e0204 */
[----:B------:R-:W-:Y:S01]  /*0560*/  LEA R191, R191, UR4, 0x1 ;  /* 0x00000004bfbf7c11 */ /* 0x000fe2000f8e08ff */
[----:B------:R-:W-:Y:S01]  /*0570*/  IMAD.IADD R186, R193, 0x1, R192 ;  /* 0x00000001c1ba7824 */ /* 0x000fe200078e02c0 */
[--C-:B------:R-:W-:Y:S01]  /*0580*/  SHF.R.U32.HI R11, RZ, 0x2, R201.reuse ;  /* 0x00000002ff0b7819 */ /* 0x100fe200000116c9 */
[--C-:B------:R-:W-:Y:S01]  /*0590*/  IMAD.IADD R187, R195, 0x1, R190.reuse ;  /* 0x00000001c3bb7824 */ /* 0x100fe200078e02be */
[----:B------:R-:W-:Y:S01]  /*05a0*/  LOP3.LUT R200, R7, 0x10, RZ, 0xc0, !PT ;  /* 0x0000001007c87812 */ /* 0x000fe200078ec0ff */
[----:B------:R-:W-:Y:S01]  /*05b0*/  IMAD.IADD R189, R191, 0x1, R190 ;  /* 0x00000001bfbd7824 */ /* 0x000fe200078e02be */
[----:B------:R-:W-:Y:S01]  /*05c0*/  LOP3.LUT R208, R3, 0x1e00, R202, 0xf8, !PT ;  /* 0x00001e0003d07812 */ /* 0x000fe200078ef8ca */
[----:B------:R-:W-:Y:S01]  /*05d0*/  IMAD.IADD R3, R197, 0x1, R192 ;  /* 0x00000001c5037824 */ /* 0x000fe200078e02c0 */
[----:B------:R-:W-:Y:S01]  /*05e0*/  SHF.R.U32.HI R203, RZ, 0x3, R201 ;  /* 0x00000003ffcb7819 */ /* 0x000fe200000116c9 */
[----:B------:R-:W-:Y:S01]  /*05f0*/  IMAD.IADD R0, R192, 0x1, R2 ;  /* 0x00000001c0007824 */ /* 0x000fe200078e0202 */
[----:B------:R-:W-:Y:S01]  /*0600*/  LOP3.LUT R200, R200, 0x7, R11, 0xf8, !PT ;  /* 0x00000007c8c87812 */ /* 0x000fe200078ef80b */
[----:B------:R-:W-:Y:S01]  /*0610*/  IMAD.IADD R184, R192, 0x1, R185 ;  /* 0x00000001c0b87824 */ /* 0x000fe200078e02b9 */
[----:B------:R-:W-:Y:S01]  /*0620*/  SHF.R.U32.HI R201, RZ, 0x5, R201 ;  /* 0x00000005ffc97819 */ /* 0x000fe200000116c9 */
[----:B------:R-:W-:Y:S01]  /*0630*/  IMAD.IADD R215, R4, 0x1, R235 ;  /* 0x0000000104d77824 */ /* 0x000fe200078e02eb */
[----:B------:R-:W-:-:S02]  /*0640*/  LOP3.LUT R210, R202, 0x38, RZ, 0xc0, !PT ;  /* 0x00000038cad27812 */ /* 0x000fc400078ec0ff */
[----:B------:R-:W-:Y:S02]  /*0650*/  LEA R208, R208, UR6, 0x1 ;  /* 0x00000006d0d07c11 */ /* 0x000fe4000f8e08ff */
[----:B--2-4-:R-:W-:-:S07]  /*0660*/  LEA R188, R188, UR5, 0x1 ;  /* 0x00000005bcbc7c11 */ /* 0x014fce000f8e08ff */
.L_x_1255:
[----:B------:R-:W1:Y:S01]  /*0670*/  LDC.64 R4, c[0x0][0x478] ;  /* 0x00011e00ff047b82 */ /* 0x000e620000000a00 */
[----:B------:R-:W-:Y:S01]  /*0680*/  ISETP.NE.U32.AND P5, PT, RZ, UR8, PT ;  /* 0x00000008ff007c0c */ /* 0x000fe2000bfa5070 */
[----:B---3--:R-:W-:Y:S01]  /*0690*/  IMAD.SHL.U32 R15, R199, 0x4, RZ ;  /* 0x00000004c70f7824 */ /* 0x008fe200078e00ff */
[----:B------:R-:W-:Y:S01]  /*06a0*/  SHF.R.U32.HI R14, RZ, 0x1e, R199 ;  /* 0x0000001eff0e7819 */ /* 0x000fe200000116c7 */
[----:B------:R-:W-:Y:S01]  /*06b0*/  IMAD.MOV.U32 R233, RZ, RZ, RZ ;  /* 0x000000ffffe97224 */ /* 0x000fe200078e00ff */
[----:B------:R-:W-:-:S03]  /*06c0*/  ISETP.NE.AND.EX P5, PT, RZ, UR9, PT, P5 ;  /* 0x00000009ff007c0c */ /* 0x000fc6000bfa5350 */
[----:B------:R-:W2:Y:S01]  /*06d0*/  LDC.64 R8, c[0x0][0x460] ;  /* 0x00011800ff087b82 */ /* 0x000ea20000000a00 */
[----:B------:R-:W-:-:S07]  /*06e0*/  IMAD.MOV.U32 R13, RZ, RZ, -0x1 ;  /* 0xffffffffff0d7424 */ /* 0x000fce00078e00ff */
[----:B------:R-:W3:Y:S02]  /*06f0*/  LDC.U8 R11, c[0x0][0x532] ;  /* 0x00014c80ff0b7b82 */ /* 0x000ee40000000000 */
[----:B------:R-:W-:-:S04]  /*0700*/  @P5 IADD3 R18, P2, PT, R15, UR8, RZ ;  /* 0x000000080f125c10 */ /* 0x000fc8000ff5e0ff */
[----:B------:R-:W-:Y:S02]  /*0710*/  @P5 IADD3.X R19, PT, PT, R14, UR9, RZ, P2, !PT ;  /* 0x000000090e135c10 */ /* 0x000fe400097fe4ff */
[----:B-1----:R-:W-:Y:S01]  /*0720*/  ISETP.NE.U32.AND P4, PT, R4, RZ, PT ;  /* 0x000000ff0400720c */ /* 0x002fe20003f85070 */
[----:B------:R-:W1:Y:S02]  /*0730*/  LDC.64 R6, c[0x0][0x468] ;  /* 0x00011a00ff067b82 */ /* 0x000e640000000a00 */
[----:B------:R-:W4:Y:S01]  /*0740*/  @P5 LDG.E R233, desc[UR18][R18.64] ;  /* 0x0000001212e95981 */ /* 0x000f22000c1e1900 */
[----:B------:R-:W-:Y:S02]  /*0750*/  ISETP.NE.AND.EX P4, PT, R5, RZ, PT, P4 ;  /* 0x000000ff0500720c */ /* 0x000fe40003f85340 */
[C---:B--2---:R-:W-:Y:S02]  /*0760*/  ISETP.NE.U32.AND P0, PT, R8.reuse, RZ, PT ;  /* 0x000000ff0800720c */ /* 0x044fe40003f05070 */
[----:B------:R-:W-:-:S02]  /*0770*/  ISETP.NE.U32.AND P3, PT, R8, RZ, PT ;  /* 0x000000ff0800720c */ /* 0x000fc40003f65070 */
[C---:B------:R-:W-:Y:S02]  /*0780*/  ISETP.NE.AND.EX P0, PT, R9.reuse, RZ, PT, P0 ;  /* 0x000000ff0900720c */ /* 0x040fe40003f05300 */
[----:B------:R-:W-:-:S05]  /*0790*/  ISETP.NE.AND.EX P3, PT, R9, RZ, PT, P3 ;  /* 0x000000ff0900720c */ /* 0x000fca0003f65330 */
[----:B------:R-:W-:Y:S01]  /*07a0*/  @P4 IADD3 R4, P1, PT, R15, R4, RZ ;  /* 0x000000040f044210 */ /* 0x000fe20007f3e0ff */
[----:B------:R-:W-:Y:S01]  /*07b0*/  IMAD.MOV.U32 R236, RZ, RZ, -0x1 ;  /* 0xffffffffffec7424 */ /* 0x000fe200078e00ff */
[----:B---3--:R-:W-:Y:S01]  /*07c0*/  ISETP.NE.AND P5, PT, R11, RZ, PT ;  /* 0x000000ff0b00720c */ /* 0x008fe20003fa5270 */
[----:B------:R-:W2:Y:S02]  /*07d0*/  @!P4 LDC R9, c[0x0][0x43c] ;  /* 0x00010f00ff09cb82 */ /* 0x000ea40000000800 */
[----:B------:R-:W-:Y:S01]  /*07e0*/  @P4 IMAD.X R5, R14, 0x1, R5, P1 ;  /* 0x000000010e054824 */ /* 0x000fe200008e0605 */
[----:B-----5:R3:W5:Y:S04]  /*07f0*/  @P0 LDG.E R13, desc[UR18][R206.64] ;  /* 0x00000012ce0d0981 */ /* 0x020768000c1e1900 */
[----:B------:R-:W4:Y:S04]  /*0800*/  @P4 LDG.E R12, desc[UR18][R4.64] ;  /* 0x00000012040c4981 */ /* 0x000f28000c1e1900 */
[----:B------:R3:W5:Y:S01]  /*0810*/  @P3 LDG.E R8, desc[UR18][R206.64+0x4] ;  /* 0x00000412ce083981 */ /* 0x000762000c1e1900 */
[----:B-1----:R-:W-:-:S04]  /*0820*/  ISETP.EQ.U32.AND P2, PT, R6, RZ, PT ;  /* 0x000000ff0600720c */ /* 0x002fc80003f42070 */
[----:B------:R-:W-:Y:S02]  /*0830*/  ISETP.EQ.OR.EX P2, PT, R7, RZ, !P5, P2 ;  /* 0x000000ff0700720c */ /* 0x000fe40006f42720 */
[----:B------:R-:W-:-:S05]  /*0840*/  IADD3 R16, P1, PT, R15, R6, RZ ;  /* 0x000000060f107210 */ /* 0x000fca0007f3e0ff */
[----:B------:R-:W-:Y:S01]  /*0850*/  IMAD.X R17, R14, 0x1, R7, P1 ;  /* 0x000000010e117824 */ /* 0x000fe200008e0607 */
[----:B------:R-:W1:Y:S05]  /*0860*/  @!P3 LDC R234, c[0x0][0x434] ;  /* 0x00010d00ffeabb82 */ /* 0x000e6a0000000800 */
[----:B------:R3:W5:Y:S03]  /*0870*/  @!P2 LDG.E R236, desc[UR18][R16.64] ;  /* 0x0000001210eca981 */ /* 0x000766000c1e1900 */
[----:B------:R-:W2:Y:S01]  /*0880*/  @!P4 LDC.64 R4, c[0x0][0x488] ;  /* 0x00012200ff04cb82 */ /* 0x000ea20000000a00 */
[----:B------:R-:W-:-:S04]  /*0890*/  ISETP.NE.U32.AND P2, PT, R6, RZ, PT ;  /* 0x000000ff0600720c */ /* 0x000fc80003f45070 */
[----:B------:R-:W-:Y:S02]  /*08a0*/  ISETP.NE.AND.EX P2, PT, R7, RZ, PT, P2 ;  /* 0x000000ff0700720c */ /* 0x000fe40003f45320 */
[----:B--2---:R-:W-:-:S04]  /*08b0*/  @!P4 ISETP.NE.U32.AND P1, PT, R4, RZ, PT ;  /* 0x000000ff0400c20c */ /* 0x004fc80003f25070 */
[----:B------:R-:W-:-:S04]  /*08c0*/  @!P4 ISETP.NE.AND.EX P1, PT, R5, RZ, PT, P1 ;  /* 0x000000ff0500c20c */ /* 0x000fc80003f25310 */
[----:B------:R-:W-:Y:S01]  /*08d0*/  @!P4 SEL R9, R9, RZ, P1 ;  /* 0x000000ff0909c207 */ /* 0x000fe20000800000 */
[----:B----4-:R-:W-:Y:S02]  /*08e0*/  @P4 IMAD.IADD R231, R12, 0x1, -R233 ;  /* 0x000000010ce74824 */ /* 0x010fe400078e0ae9 */
[----:B-1-3--:R-:W-:Y:S06]  /*08f0*/  @!P2 BRA `(.L_x_1174) ;  /* 0x00000000000ca947 */ /* 0x00afec0003800000 */
[----:B------:R-:W2:Y:S02]  /*0900*/  @P5 LDG.E R5, desc[UR18][R16.64+0x4] ;  /* 0x0000041210055981 */ /* 0x000ea4000c1e1900 */
[----:B--2--5:R-:W-:-:S06]  /*0910*/  @P5 IADD3 R10, PT, PT, R5, -R236, RZ ;  /* 0x800000ec050a5210 */ /* 0x024fcc0007ffe0ff */
[----:B------:R1:W5:Y:S02]  /*0920*/  @!P5 LDG.E R10, desc[UR18][R16.64] ;  /* 0x00000012100ad981 */ /* 0x000364000c1e1900 */
.L_x_1174:
[----:B------:R-:W-:Y:S01]  /*0930*/  IMAD.SHL.U32 R214, R204, 0x80, RZ ;  /* 0x00000080ccd67824 */ /* 0x000fe200078e00ff */
[----:B-----5:R-:W-:Y:S01]  /*0940*/  @!P4 IADD3 R231, PT, PT, R9, R10, -R233 ;  /* 0x0000000a09e7c210 */ /* 0x020fe20007ffe8e9 */
[----:B------:R-:W-:-:S03]  /*0950*/  @P3 IMAD.IADD R234, R8, 0x1, -R13 ;  /* 0x0000000108ea3824 */ /* 0x000fc600078e0a0d */
[----:B------:R-:W-:-:S13]  /*0960*/  ISETP.GT.AND P1, PT, R231, R214, PT ;  /* 0x000000d6e700720c */ /* 0x000fda0003f24270 */
[----:B------:R-:W-:Y:S05]  /*0970*/  @!P1 BRA `(.L_x_1175) ;  /* 0x0000007c00909947 */ /* 0x000fea0003800000 */
[----:B------:R-:W2:Y:S01]  /*0980*/  LDC R8, c[0x0][0x504] ;  /* 0x00014100ff087b82 */ /* 0x000ea20000000800 */
[----:B------:R-:W-:Y:S02]  /*0990*/  ISETP.NE.AND P3, PT, R13, -0x1, PT ;  /* 0xffffffff0d00780c */ /* 0x000fe40003f65270 */
[----:B------:R-:W-:Y:S02]  /*09a0*/  IADD3 R213, PT, PT, R214, 0x80, R234 ;  /* 0x00000080d6d57810 */ /* 0x000fe40007ffe0ea */
[----:B------:R-:W-:-:S09]  /*09b0*/  ISETP.NE.AND P5, PT, R236, -0x1, PT ;  /* 0xffffffffec00780c */ /* 0x000fd20003fa5270 */
[----:B------:R-:W3:Y:S08]  /*09c0*/  @!P3 LDC.64 R6, c[0x0][0x398] ;  /* 0x0000e600ff06bb82 */ /* 0x000ef00000000a00 */
[----:B------:R-:W4:Y:S01]  /*09d0*/  @P3 LDC.64 R4, c[0x0][0x3b0] ;  /* 0x0000ec00ff043b82 */ /* 0x000f220000000a00 */
[----:B--2---:R-:W-:Y:S01]  /*09e0*/  IADD3 R11, PT, PT, R213, R8, -R231 ;  /* 0x00000008d50b7210 */ /* 0x004fe20007ffe8e7 */
[----:B------:R-:W-:-:S04]  /*09f0*/  VIADD R8, R234, 0x3f ;  /* 0x0000003fea087836 */ /* 0x000fc80000000000 */
[----:B------:R-:W-:Y:S01]  /*0a00*/  VIADD R11, R11, 0x3f ;  /* 0x0000003f0b0b7836 */ /* 0x000fe20000000000 */
[----:B------:R-:W-:-:S04]  /*0a10*/  SHF.R.S32.HI R9, RZ, 0x1f, R8 ;  /* 0x0000001fff097819 */ /* 0x000fc80000011408 */
[----:B------:R-:W-:Y:S02]  /*0a20*/  SHF.R.S32.HI R14, RZ, 0x1f, R11 ;  /* 0x0000001fff0e7819 */ /* 0x000fe4000001140b */
[----:B------:R-:W-:Y:S02]  /*0a30*/  LEA.HI R9, R9, R8, RZ, 0x6 ;  /* 0x0000000809097211 */ /* 0x000fe400078f30ff */
[----:B------:R-:W-:Y:S01]  /*0a40*/  LEA.HI R14, R14, R11, RZ, 0x6 ;  /* 0x0000000b0e0e7211 */ /* 0x000fe200078f30ff */
[C---:B---3--:R-:W-:Y:S01]  /*0a50*/  @!P3 IMAD.WIDE.U32 R18, R199.reuse, R6, RZ ;  /* 0x00000006c712b225 */ /* 0x048fe200078e00ff */
[----:B------:R-:W-:Y:S02]  /*0a60*/  SHF.R.S32.HI R9, RZ, 0x6, R9 ;  /* 0x00000006ff097819 */ /* 0x000fe40000011409 */
[----:B------:R-:W-:Y:S01]  /*0a70*/  SHF.R.S32.HI R14, RZ, 0x6, R14 ;  /* 0x00000006ff0e7819 */ /* 0x000fe2000001140e */
[----:B------:R-:W-:-:S03]  /*0a80*/  @!P3 IMAD R23, R199, R7, R19 ;  /* 0x00000007c717b224 */ /* 0x000fc600078e0213 */
        /* <DEDUP_REMOVED lines=13> */
[----:B------:R-:W-:-:S03]  /*0b60*/  IADD3 R7, PT, PT, R7, R4, RZ ;  /* 0x0000000407077210 */ /* 0x000fc60007ffe0ff */
[----:B---3--:R-:W-:-:S04]  /*0b70*/  IMAD.WIDE.U32 R4, R199, UR4, R6 ;  /* 0x00000004c7047c25 */ /* 0x008fc8000f8e0006 */
[----:B------:R-:W-:Y:S01]  /*0b80*/  IMAD R11, R199, UR5, R5 ;  /* 0x00000005c70b7c24 */ /* 0x000fe2000f8e0205 */
[----:B------:R-:W-:Y:S01]  /*0b90*/  MOV R12, R4 ;  /* 0x00000004000c7202 */ /* 0x000fe20000000f00 */
[----:B------:R-:W-:Y:S06]  /*0ba0*/  BRA `(.L_x_1177) ;  /* 0x0000000000187947 */ /* 0x000fec0003800000 */
.L_x_1176:
[----:B------:R-:W2:Y:S01]  /*0bb0*/  LDCU.64 UR12, c[0x0][0x3b8] ;  /* 0x00007700ff0c77ac */ /* 0x000ea20008000a00 */
[----:B------:R-:W-:-:S05]  /*0bc0*/  IADD3 R4, PT, PT, R233, R236, RZ ;  /* 0x000000ece9047210 */ /* 0x000fca0007ffe0ff */
[C---:B--2---:R-:W-:Y:S02]  /*0bd0*/  IMAD R11, R4.reuse, UR13, RZ ;  /* 0x0000000d040b7c24 */ /* 0x044fe4000f8e02ff */
[----:B------:R-:W-:-:S05]  /*0be0*/  IMAD.WIDE.U32 R4, R4, UR12, RZ ;  /* 0x0000000c04047c25 */ /* 0x000fca000f8e00ff */
[----:B------:R-:W-:Y:S02]  /*0bf0*/  IADD3 R11, PT, PT, R5, R11, RZ ;  /* 0x0000000b050b7210 */ /* 0x000fe40007ffe0ff */
[----:B------:R-:W-:-:S07]  /*0c00*/  MOV R12, R4 ;  /* 0x00000004000c7202 */ /* 0x000fce0000000f00 */
.L_x_1177:
[----:B------:R-:W2:Y:S02]  /*0c10*/  LDC R5, c[0x0][0x3e8] ;  /* 0x0000fa00ff057b82 */ /* 0x000ea40000000800 */
        /* <DEDUP_REMOVED lines=10> */
[----:B------:R-:W-:Y:S02]  /*0cc0*/  MOV R6, R4 ;  /* 0x0000000400067202 */ /* 0x000fe40000000f00 */
[----:B------:R-:W-:-:S03]  /*0cd0*/  SHF.R.S32.HI R8, RZ, 0x1f, R214 ;  /* 0x0000001fff087819 */ /* 0x000fc600000114d6 */
        /* <DEDUP_REMOVED lines=26> */
.L_x_1178:
[----:B------:R-:W2:Y:S01]  /*0e80*/  LDCU.64 UR10, c[0x0][0x3c0] ;  /* 0x00007800ff0a77ac */ /* 0x000ea20008000a00 */
[----:B------:R-:W-:-:S05]  /*0e90*/  IADD3 R4, PT, PT, R233, R236, RZ ;  /* 0x000000ece9047210 */ /* 0x000fca0007ffe0ff */
[C---:B--2---:R-:W-:Y:S02]  /*0ea0*/  IMAD R19, R4.reuse, UR11, RZ ;  /* 0x0000000b04137c24 */ /* 0x044fe4000f8e02ff */
[----:B------:R-:W-:-:S05]  /*0eb0*/  IMAD.WIDE.U32 R4, R4, UR10, RZ ;  /* 0x0000000a04047c25 */ /* 0x000fca000f8e00ff */
[----:B------:R-:W-:Y:S02]  /*0ec0*/  IADD3 R19, PT, PT, R5, R19, RZ ;  /* 0x0000001305137210 */ /* 0x000fe40007ffe0ff */
[----:B------:R-:W-:-:S07]  /*0ed0*/  MOV R22, R4 ;  /* 0x0000000400167202 */ /* 0x000fce0000000f00 */
.L_x_1179:
[----:B------:R-:W2:Y:S01]  /*0ee0*/  @!P3 LDC.64 R6, c[0x0][0x588] ;  /* 0x00016200ff06bb82 */ /* 0x000ea20000000a00 */
[----:B------:R-:W3:Y:S01]  /*0ef0*/  LDCU UR17, c[0x0][0x3e0] ;  /* 0x00007c00ff1177ac */ /* 0x000ee20008000800 */
[----:B------:R-:W3:Y:S06]  /*0f00*/  LDCU UR23, c[0x0][0x44c] ;  /* 0x00008980ff1777ac */ /* 0x000eec0008000800 */
[----:B------:R-:W1:Y:S01]  /*0f10*/  @P3 LDC.64 R4, c[0x0][0x590] ;  /* 0x00016400ff043b82 */ /* 0x000e620000000a00 */
[----:B---3--:R-:W-:Y:S01]  /*0f20*/  UIMAD.WIDE UR6, UR17, UR23, URZ ;  /* 0x00000017110672a5 */ /* 0x008fe2000f8e02ff */
[----:B--2---:R-:W-:-:S04]  /*0f30*/  @!P3 IMAD.WIDE.U32 R26, R199, R6, RZ ;  /* 0x00000006c71ab225 */ /* 0x004fc800078e00ff */
[----:B------:R-:W-:Y:S01]  /*0f40*/  @!P3 IMAD R7, R199, R7, R27 ;  /* 0x00000007c707b224 */ /* 0x000fe200078e021b */
[----:B------:R-:W-:Y:S01]  /*0f50*/  @!P3 MOV R6, R26 ;  /* 0x0000001a0006b202 */ /* 0x000fe20000000f00 */
[----:B-1----:R-:W-:-:S04]  /*0f60*/  @P3 IMAD.WIDE.U32 R16, R13, R4, RZ ;  /* 0x000000040d103225 */ /* 0x002fc800078e00ff */
        /* <DEDUP_REMOVED lines=12> */
[----:B------:R-:W-:Y:S01]  /*1030*/  USHF.R.S32.HI UR4, URZ, 0x1f, UR23 ;  /* 0x0000001fff047899 */ /* 0x000fe20008011417 */
[----:B------:R-:W-:-:S03]  /*1040*/  IMAD.WIDE.U32 R16, R26, UR23, RZ ;  /* 0x000000171a107c25 */ /* 0x000fc6000f8e00ff */
[----:B------:R-:W-:-:S05]  /*1050*/  IADD3 R4, PT, PT, R27, R4, RZ ;  /* 0x000000041b047210 */ /* 0x000fca0007ffe0ff */
[----:B------:R-:W-:-:S04]  /*1060*/  IMAD R27, R4, UR23, RZ ;  /* 0x00000017041b7c24 */ /* 0x000fc8000f8e02ff */
[----:B------:R-:W-:-:S05]  /*1070*/  IMAD R27, R26, UR4, R27 ;  /* 0x000000041a1b7c24 */ /* 0x000fca000f8e021b */
[----:B------:R-:W-:Y:S01]  /*1080*/  IADD3 R27, PT, PT, R17, R27, RZ ;  /* 0x0000001b111b7210 */ /* 0x000fe20007ffe0ff */
[----:B------:R-:W-:Y:S06]  /*1090*/  BRA `(.L_x_1181) ;  /* 0x00000000000c7947 */ /* 0x000fec0003800000 */
.L_x_1180:
[C---:B------:R-:W-:Y:S02]  /*10a0*/  IMAD R27, R13.reuse, UR7, RZ ;  /* 0x000000070d1b7c24 */ /* 0x040fe4000f8e02ff */
[----:B------:R-:W-:-:S05]  /*10b0*/  IMAD.WIDE.U32 R16, R13, UR6, RZ ;  /* 0x000000060d107c25 */ /* 0x000fca000f8e00ff */
[----:B------:R-:W-:Y:S02]  /*10c0*/  IADD3 R27, PT, PT, R17, R27, RZ ;  /* 0x0000001b111b7210 */ /* 0x000fe40007ffe0ff */
.L_x_1181:
        /* <DEDUP_REMOVED lines=20> */
.L_x_1182:
[----:B------:R-:W1:Y:S01]  /*1210*/  LDC R15, c[0x0][0x434] ;  /* 0x00010d00ff0f7b82 */ /* 0x000e620000000800 */
[----:B------:R-:W-:-:S04]  /*1220*/  IMAD R4, R199, UR17, R194 ;  /* 0x00000011c7047c24 */ /* 0x000fc8000f8e02c2 */
[----:B-1----:R-:W-:-:S03]  /*1230*/  IMAD R15, R4, R15, RZ ;  /* 0x0000000f040f7224 */ /* 0x002fc600078e02ff */
.L_x_1183:
        /* <DEDUP_REMOVED lines=11> */
.L_x_1184:
[----:B------:R-:W1:Y:S01]  /*12f0*/  LDC R17, c[0x0][0x444] ;  /* 0x00011100ff117b82 */ /* 0x000e620000000800 */
[----:B------:R-:W-:-:S04]  /*1300*/  IMAD R4, R199, UR17, R194 ;  /* 0x00000011c7047c24 */ /* 0x000fc8000f8e02c2 */
[----:B-1----:R-:W-:-:S07]  /*1310*/  IMAD R17, R4, R17, RZ ;  /* 0x0000001104117224 */ /* 0x002fce00078e02ff */
.L_x_1185:
[----:B------:R-:W1:Y:S01]  /*1320*/  LDCU.128 UR4, c[0x0][0x590] ;  /* 0x0000b200ff0477ac */ /* 0x000e620008000c00 */
[----:B------:R-:W2:Y:S01]  /*1330*/  LDC.64 R4, c[0x0][0x3b0] ;  /* 0x0000ec00ff047b82 */ /* 0x000ea20000000a00 */
[----:B------:R-:W-:Y:S01]  /*1340*/  IADD3 R32, P0, PT, R210, R6, RZ ;  /* 0x00000006d2207210 */ /* 0x000fe20007f1e0ff */
[----:B------:R-:W3:Y:S01]  /*1350*/  S2R R13, SR_TID.X ;  /* 0x00000000000d7919 */ /* 0x000ee20000002100 */
[----:B------:R-:W-:Y:S01]  /*1360*/  IMAD.MOV.U32 R20, RZ, RZ, R210 ;  /* 0x000000ffff147224 */ /* 0x000fe200078e00d2 */
[----:B------:R-:W4:Y:S01]  /*1370*/  LDCU.64 UR14, c[0x0][0x3c8] ;  /* 0x00007900ff0e77ac */ /* 0x000f220008000a00 */
[----:B------:R-:W-:Y:S01]  /*1380*/  ISETP.NE.AND P4, PT, RZ, UR22, PT ;  /* 0x00000016ff007c0c */ /* 0x000fe2000bf85270 */
[----:B------:R-:W-:Y:S01]  /*1390*/  IMAD.X R33, RZ, RZ, R7, P0 ;  /* 0x000000ffff217224 */ /* 0x000fe200000e0607 */
[----:B------:R-:W-:Y:S01]  /*13a0*/  IADD3 R16, P1, P0, R28, R16, R30 ;  /* 0x000000101c107210 */ /* 0x000fe2000783e01e */
[----:B------:R-:W5:Y:S01]  /*13b0*/  LDC R230, c[0x0][0x508] ;  /* 0x00014200ffe67b82 */ /* 0x000f620000000800 */
[----:B------:R-:W-:Y:S01]  /*13c0*/  UIMAD UR23, UR17, UR23, URZ ;  /* 0x00000017111772a4 */ /* 0x000fe2000f8e02ff */
[C---:B------:R-:W-:Y:S01]  /*13d0*/  LEA R17, R232.reuse, R17, 0x6 ;  /* 0x00000011e8117211 */ /* 0x040fe200078e30ff */
[----:B------:R-:W-:Y:S01]  /*13e0*/  IMAD R15, R232, 0x40, R15 ;  /* 0x00000040e80f7824 */ /* 0x000fe200078e020f */
[----:B------:R-:W-:Y:S01]  /*13f0*/  BSSY.RECONVERGENT B1, `(.L_x_1175) ;  /* 0x000073c000017945 */ /* 0x000fe20003800200 */
[----:B------:R-:W-:-:S03]  /*1400*/  USHF.L.U32 UR25, UR23, 0x6, URZ ;  /* 0x0000000617197899 */ /* 0x000fc600080006ff */
[----:B------:R-:W4:Y:S01]  /*1410*/  LDC.64 R240, c[0x0][0x420] ;  /* 0x00010800fff07b82 */ /* 0x000f220000000a00 */
[----:B-1----:R-:W-:Y:S01]  /*1420*/  IMAD R6, R21, UR4, RZ ;  /* 0x0000000415067c24 */ /* 0x002fe2000f8e02ff */
[----:B------:R-:W-:Y:S01]  /*1430*/  USHF.L.U64.HI UR22, UR4, 0x5, UR5 ;  /* 0x0000000504167899 */ /* 0x000fe20008010205 */
[----:B------:R-:W-:Y:S01]  /*1440*/  IMAD.WIDE.U32 R32, R25, UR4, R32 ;  /* 0x0000000419207c25 */ /* 0x000fe2000f8e0020 */
[----:B------:R-:W-:-:S03]  /*1450*/  USHF.L.U32 UR24, UR4, 0x5, URZ ;  /* 0x0000000504187899 */ /* 0x000fc600080006ff */
[----:B------:R-:W-:Y:S02]  /*1460*/  IMAD R29, R25, UR5, R6 ;  /* 0x00000005191d7c24 */ /* 0x000fe4000f8e0206 */
[----:B------:R-:W1:Y:S01]  /*1470*/  LDC.64 R6, c[0x0][0x5f8] ;  /* 0x00017e00ff067b82 */ /* 0x000e620000000a00 */
[-C--:B--2---:R-:W-:Y:S01]  /*1480*/  IMAD R24, R21, R4.reuse, RZ ;  /* 0x0000000415187224 */ /* 0x084fe200078e02ff */
[----:B------:R-:W-:Y:S01]  /*1490*/  MOV R21, RZ ;  /* 0x000000ff00157202 */ /* 0x000fe20000000f00 */
[----:B------:R-:W-:Y:S02]  /*14a0*/  IMAD.IADD R29, R33, 0x1, R29 ;  /* 0x00000001211d7824 */ /* 0x000fe400078e021d */
[----:B------:R-:W-:Y:S02]  /*14b0*/  IMAD.MOV.U32 R28, RZ, RZ, R32 ;  /* 0x000000ffff1c7224 */ /* 0x000fe400078e0020 */
[----:B------:R-:W-:Y:S01]  /*14c0*/  IMAD.WIDE.U32 R32, R25, R4, R20 ;  /* 0x0000000419207225 */ /* 0x000fe200078e0014 */
[----:B-----5:R-:W-:-:S03]  /*14d0*/  IADD3 R230, PT, PT, R213, -R230, -R231 ;  /* 0x800000e6d5e67210 */ /* 0x020fc60007ffe8e7 */
[----:B------:R-:W-:Y:S01]  /*14e0*/  IMAD R24, R25, R5, R24 ;  /* 0x0000000519187224 */ /* 0x000fe200078e0218 */
[----:B------:R-:W-:Y:S01]  /*14f0*/  SHF.R.S32.HI R25, RZ, 0x1f, R30 ;  /* 0x0000001fff197819 */ /* 0x000fe2000001141e */
[----:B------:R-:W-:Y:S01]  /*1500*/  IMAD.WIDE.U32 R28, R194, UR6, R28 ;  /* 0x00000006c21c7c25 */ /* 0x000fe2000f8e001c */
[----:B------:R-:W-:Y:S02]  /*1510*/  IADD3 R30, P2, PT, R18, R32, RZ ;  /* 0x00000020121e7210 */ /* 0x000fe40007f5e0ff */
[----:B------:R-:W-:Y:S01]  /*1520*/  IADD3.X R18, PT, PT, R26, R27, R25, P1, P0 ;  /* 0x0000001b1a127210 */ /* 0x000fe20000fe0419 */
[----:B------:R-:W-:Y:S01]  /*1530*/  IMAD R29, R194, UR7, R29 ;  /* 0x00000007c21d7c24 */ /* 0x000fe2000f8e021d */
[----:B------:R-:W-:Y:S01]  /*1540*/  IADD3.X R31, PT, PT, R23, R33, R24, P2, !PT ;  /* 0x00000021171f7210 */ /* 0x000fe200017fe418 */
[----:B------:R-:W2:Y:S01]  /*1550*/  LDCU.64 UR6, c[0x0][0x550] ;  /* 0x0000aa00ff0677ac */ /* 0x000ea20008000a00 */
[----:B------:R-:W5:Y:S01]  /*1560*/  LDC.64 R26, c[0x0][0x5e8] ;  /* 0x00017a00ff1a7b82 */ /* 0x000f620000000a00 */
[----:B------:R-:W-:-:S04]  /*1570*/  IMAD.WIDE.U32 R28, R203, UR4, R28 ;  /* 0x00000004cb1c7c25 */ /* 0x000fc8000f8e001c */
[----:B-1----:R-:W-:Y:S01]  /*1580*/  IMAD.WIDE.U32 R24, R6, UR16, RZ ;  /* 0x0000001006187c25 */ /* 0x002fe2000f8e00ff */
[----:B---3--:R-:W-:-:S03]  /*1590*/  LOP3.LUT R6, R13, 0x1f, RZ, 0xc0, !PT ;  /* 0x0000001f0d067812 */ /* 0x008fc600078ec0ff */
[----:B----4-:R-:W-:Y:S01]  /*15a0*/  IMAD.WIDE.U32 R30, R194, UR14, R30 ;  /* 0x0000000ec21e7c25 */ /* 0x010fe2000f8e001e */
[----:B------:R-:W-:-:S03]  /*15b0*/  SEL R24, R24, RZ, P4 ;  /* 0x000000ff18187207 */ /* 0x000fc60002000000 */
[----:B------:R-:W-:Y:S02]  /*15c0*/  IMAD R23, R201, UR23, R6 ;  /* 0x00000017c9177c24 */ /* 0x000fe4000f8e0206 */
[----:B------:R-:W-:Y:S01]  /*15d0*/  IMAD R221, R203, UR5, R29 ;  /* 0x00000005cbdd7c24 */ /* 0x000fe2000f8e021d */
[----:B------:R-:W1:Y:S01]  /*15e0*/  LDCU.64 UR4, c[0x0][0x380] ;  /* 0x00007000ff0477ac */ /* 0x000e620008000a00 */
[----:B------:R-:W-:Y:S01]  /*15f0*/  IMAD R29, R194, UR15, R31 ;  /* 0x0000000fc21d7c24 */ /* 0x000fe2000f8e021f */
[----:B------:R-:W-:Y:S01]  /*1600*/  IADD3 R16, P1, P0, R23, R16, R24 ;  /* 0x0000001017107210 */ /* 0x000fe2000783e018 */
[----:B------:R-:W-:Y:S01]  /*1610*/  VIADD R24, R230, 0xffffff80 ;  /* 0xffffff80e6187836 */ /* 0x000fe20000000000 */
[----:B------:R-:W3:Y:S01]  /*1620*/  LDCU.64 UR14, c[0x0][0x570] ;  /* 0x0000ae00ff0e77ac */ /* 0x000ee20008000a00 */
[----:B------:R-:W-:Y:S01]  /*1630*/  IMAD R7, R7, UR16, R25 ;  /* 0x0000001007077c24 */ /* 0x000fe2000f8e0219 */
[----:B--2---:R-:W-:Y:S01]  /*1640*/  LEA R220, P2, R28, UR6, 0x1 ;  /* 0x000000061cdc7c11 */ /* 0x004fe2000f8408ff */
[----:B------:R-:W-:Y:S01]  /*1650*/  IMAD.WIDE R240, R15, 0x4, R240 ;  /* 0x000000040ff07825 */ /* 0x000fe200078e02f0 */
[----:B------:R-:W-:-:S02]  /*1660*/  SHF.R.S32.HI R211, RZ, 0x1f, R24 ;  /* 0x0000001fffd37819 */ /* 0x000fc40000011418 */
[----:B------:R-:W-:Y:S01]  /*1670*/  SHF.R.S32.HI R23, RZ, 0x1f, R23 ;  /* 0x0000001fff177819 */ /* 0x000fe20000011417 */
[----:B-----5:R-:W-:Y:S01]  /*1680*/  IMAD.WIDE R216, R17, 0x4, R26 ;  /* 0x0000000411d87825 */ /* 0x020fe200078e021a */
[----:B------:R-:W-:Y:S02]  /*1690*/  LEA.HI R211, R211, R24, RZ, 0x6 ;  /* 0x00000018d3d37211 */ /* 0x000fe400078f30ff */
[----:B------:R-:W-:Y:S01]  /*16a0*/  SEL R7, R7, RZ, P4 ;  /* 0x000000ff07077207 */ /* 0x000fe20002000000 */
[----:B------:R-:W-:Y:S01]  /*16b0*/  VIADD R27, R203, 0x20 ;  /* 0x00000020cb1b7836 */ /* 0x000fe20000000000 */
[----:B------:R-:W-:Y:S02]  /*16c0*/  SHF.R.S32.HI R211, RZ, 0x6, R211 ;  /* 0x00000006ffd37819 */ /* 0x000fe400000114d3 */
[----:B------:R-:W-:Y:S01]  /*16d0*/  LEA.HI.X R221, R28, UR7, R221, 0x1, P2 ;  /* 0x000000071cdd7c11 */ /* 0x000fe200090f0cdd */
[----:B------:R-:W-:Y:S01]  /*16e0*/  IMAD.MOV.U32 R28, RZ, RZ, R30 ;  /* 0x000000ffff1c7224 */ /* 0x000fe200078e001e */
[----:B------:R-:W-:-:S02]  /*16f0*/  VIMNMX R211, PT, PT, RZ, R211, !PT ;  /* 0x000000d3ffd37248 */ /* 0x000fc40007fe0100 */
[----:B------:R-:W-:Y:S01]  /*1700*/  IADD3.X R18, PT, PT, R23, R18, R7, P1, P0 ;  /* 0x0000001217127210 */ /* 0x000fe20000fe0407 */
[----:B------:R-:W-:Y:S01]  /*1710*/  IMAD.U32 R7, RZ, RZ, UR25 ;  /* 0x00000019ff077e24 */ /* 0x000fe2000f8e00ff */
[----:B------:R-:W-:Y:S01]  /*1720*/  IADD3 R16, P0, PT, R16, UR25, RZ ;  /* 0x0000001910107c10 */ /* 0x000fe2000ff1e0ff */
[----:B------:R-:W-:Y:S01]  /*1730*/  IMAD.WIDE.U32 R24, R203, R4, R28 ;  /* 0x00000004cb187225 */ /* 0x000fe200078e001c */
[----:B------:R-:W-:Y:S02]  /*1740*/  ISETP.GT.AND P3, PT, R14, R211, PT ;  /* 0x000000d30e00720c */ /* 0x000fe40003f64270 */
[----:B------:R-:W-:Y:S01]  /*1750*/  LEA.HI.X.SX32 R7, R7, R18, 0x1, P0 ;  /* 0x0000001207077211 */ /* 0x000fe200000f0eff */
[C---:B------:R-:W-:Y:S01]  /*1760*/  IMAD R219, R203.reuse, R5, R25 ;  /* 0x00000005cbdb7224 */ /* 0x040fe200078e0219 */
[----:B---3--:R-:W-:Y:S01]  /*1770*/  LEA R238, P0, R16, UR14, 0x2 ;  /* 0x0000000e10ee7c11 */ /* 0x008fe2000f8010ff */
[----:B------:R-:W-:Y:S01]  /*1780*/  VIADD R23, R203, 0x40 ;  /* 0x00000040cb177836 */ /* 0x000fe20000000000 */
[----:B-1----:R-:W-:-:S02]  /*1790*/  LEA R218, P1, R24, UR4, 0x1 ;  /* 0x0000000418da7c11 */ /* 0x002fc4000f8208ff */
[----:B------:R-:W-:Y:S02]  /*17a0*/  LEA.HI.X R239, R16, UR15, R7, 0x2, P0 ;  /* 0x0000000f10ef7c11 */ /* 0x000fe400080f1407 */
[----:B------:R-:W-:Y:S02]  /*17b0*/  LEA.HI.X R219, R24, UR5, R219, 0x1, P1 ;  /* 0x0000000518db7c11 */ /* 0x000fe400088f0cdb */
[C---:B------:R-:W-:Y:S02]  /*17c0*/  IADD3 R14, P2, PT, R203.reuse, 0x20, RZ ;  /* 0x00000020cb0e7810 */ /* 0x040fe40007f5e0ff */
[C---:B------:R-:W-:Y:S02]  /*17d0*/  IADD3 R18, P0, PT, R203.reuse, 0x40, RZ ;  /* 0x00000040cb127810 */ /* 0x040fe40007f1e0ff */
[C---:B------:R-:W-:Y:S01]  /*17e0*/  IADD3 R16, P1, PT, R203.reuse, 0x60, RZ ;  /* 0x00000060cb107810 */ /* 0x040fe20007f3e0ff */
[----:B------:R-:W-:Y:S01]  /*17f0*/  IMAD.X R7, RZ, RZ, RZ, P2 ;  /* 0x000000ffff077224 */ /* 0x000fe200010e06ff */
[C---:B------:R-:W-:Y:S01]  /*1800*/  SHF.L.U64.HI R24, R4.reuse, 0x5, R5 ;  /* 0x0000000504187819 */ /* 0x040fe20000010205 */
[----:B------:R-:W-:Y:S01]  /*1810*/  IMAD.SHL.U32 R5, R4, 0x20, RZ ;  /* 0x0000002004057824 */ /* 0x000fe200078e00ff */
[----:B------:R-:W-:Y:S01]  /*1820*/  IADD3 R25, PT, PT, R203, 0x60, RZ ;  /* 0x00000060cb197810 */ /* 0x000fe20007ffe0ff */
[----:B------:R-:W-:Y:S01]  /*1830*/  IMAD.X R17, RZ, RZ, RZ, P0 ;  /* 0x000000ffff117224 */ /* 0x000fe200000e06ff */
        /* <DEDUP_REMOVED lines=13> */
.L_x_1187:
[----:B------:R-:W1:Y:S01]  /*1910*/  LDCU.64 UR10, c[0x0][0x5c0] ;  /* 0x0000b800ff0a77ac */ /* 0x000e620008000a00 */
[----:B------:R-:W-:-:S05]  /*1920*/  IADD3 R4, PT, PT, R233, R236, RZ ;  /* 0x000000ece9047210 */ /* 0x000fca0007ffe0ff */
[C---:B-1----:R-:W-:Y:S02]  /*1930*/  IMAD R6, R4.reuse, UR11, RZ ;  /* 0x0000000b04067c24 */ /* 0x042fe4000f8e02ff */
[----:B------:R-:W-:-:S05]  /*1940*/  IMAD.WIDE.U32 R4, R4, UR10, RZ ;  /* 0x0000000a04047c25 */ /* 0x000fca000f8e00ff */
[----:B------:R-:W-:Y:S02]  /*1950*/  IADD3 R6, PT, PT, R5, R6, RZ ;  /* 0x0000000605067210 */ /* 0x000fe40007ffe0ff */
.L_x_1188:
        /* <DEDUP_REMOVED lines=11> */
.L_x_1189:
[----:B------:R-:W1:Y:S01]  /*1a10*/  LDCU.64 UR6, c[0x0][0x5c8] ;  /* 0x0000b900ff0677ac */ /* 0x000e620008000a00 */
[----:B------:R-:W-:-:S05]  /*1a20*/  IADD3 R233, PT, PT, R233, R236, RZ ;  /* 0x000000ece9e97210 */ /* 0x000fca0007ffe0ff */
[C---:B-1----:R-:W-:Y:S02]  /*1a30*/  IMAD R9, R233.reuse, UR7, RZ ;  /* 0x00000007e9097c24 */ /* 0x042fe4000f8e02ff */
[----:B------:R-:W-:-:S05]  /*1a40*/  IMAD.WIDE.U32 R10, R233, UR6, RZ ;  /* 0x00000006e90a7c25 */ /* 0x000fca000f8e00ff */
[----:B------:R-:W-:-:S07]  /*1a50*/  IADD3 R9, PT, PT, R11, R9, RZ ;  /* 0x000000090b097210 */ /* 0x000fce0007ffe0ff */
.L_x_1190:
        /* <DEDUP_REMOVED lines=34> */
.L_x_1192:
[----:B------:R-:W-:Y:S05]  /*1c80*/  BSYNC.RECONVERGENT B0 ;  /* 0x0000000000007941 */ /* 0x000fea0003800200 */
.L_x_1191:
        /* <DEDUP_REMOVED lines=12> */
.L_x_1194:
[----:B------:R-:W-:Y:S05]  /*1d50*/  BSYNC.RECONVERGENT B0 ;  /* 0x0000000000007941 */ /* 0x000fea0003800200 */
.L_x_1193:
        /* <DEDUP_REMOVED lines=12> */
.L_x_1196:
[----:B------:R-:W-:Y:S05]  /*1e20*/  BSYNC.RECONVERGENT B0 ;  /* 0x0000000000007941 */ /* 0x000fea0003800200 */
.L_x_1195:
[----:B------:R-:W5:Y:S01]  /*1e30*/  LDCU.64 UR4, c[0x0][0x5e0] ;  /* 0x0000bc00ff0477ac */ /* 0x000f620008000a00 */
[----:B-1--4-:R-:W-:Y:S01]  /*1e40*/  IMAD R5, R8, UR6, RZ ;  /* 0x0000000608057c24 */ /* 0x012fe2000f8e02ff */
[----:B------:R-:W-:Y:S01]  /*1e50*/  BSSY.RECONVERGENT B0, `(.L_x_1197) ;  /* 0x0000019000007945 */ /* 0x000fe20003800200 */
[----:B------:R-:W-:-:S04]  /*1e60*/  IMAD.WIDE.U32 R12, R214, UR6, R20 ;  /* 0x00000006d60c7c25 */ /* 0x000fc8000f8e0014 */
[----:B------:R-:W-:Y:S01]  /*1e70*/  IMAD R214, R214, UR7, R5 ;  /* 0x00000007d6d67c24 */ /* 0x000fe2000f8e0205 */
[----:B------:R-:W-:Y:S01]  /*1e80*/  IADD3 R8, P4, PT, R10, R12, RZ ;  /* 0x0000000c0a087210 */ /* 0x000fe20007f9e0ff */
[----:B------:R-:W1:Y:S03]  /*1e90*/  @!P3 LDC.64 R4, c[0x0][0x568] ;  /* 0x00015a00ff04bb82 */ /* 0x000e660000000a00 */
        /* <DEDUP_REMOVED lines=11> */
[----:B------:R-:W-:Y:S01]  /*1f50*/  MOV R12, R8 ;  /* 0x00000008000c7202 */ /* 0x000fe20000000f00 */
[----:B------:R-:W-:Y:S01]  /*1f60*/  IMAD R7, R7, UR6, RZ ;  /* 0x0000000607077c24 */ /* 0x000fe2000f8e02ff */
[----:B------:R-:W-:-:S03]  /*1f70*/  MOV R13, R11 ;  /* 0x0000000b000d7202 */ /* 0x000fc60000000f00 */
[C---:B-1----:R-:W-:Y:S02]  /*1f80*/  IMAD R4, R14.reuse, UR7, R7 ;  /* 0x000000070e047c24 */ /* 0x042fe4000f8e0207 */
[----:B------:R-:W-:-:S05]  /*1f90*/  IMAD.WIDE.U32 R12, R14, UR6, R12 ;  /* 0x000000060e0c7c25 */ /* 0x000fca000f8e000c */
[----:B------:R-:W-:Y:S02]  /*1fa0*/  IADD3 R4, PT, PT, R13, R4, RZ ;  /* 0x000000040d047210 */ /* 0x000fe40007ffe0ff */
[----:B----4-:R-:W-:-:S04]  /*1fb0*/  LEA R6, P2, R12, UR4, 0x1 ;  /* 0x000000040c067c11 */ /* 0x010fc8000f8408ff */
[----:B------:R-:W-:-:S05]  /*1fc0*/  LEA.HI.X R7, R12, UR5, R4, 0x1, P2 ;  /* 0x000000050c077c11 */ /* 0x000fca00090f0c04 */
[----:B------:R4:W-:Y:S04]  /*1fd0*/  STG.E.128 desc[UR18][R6.64], RZ ;  /* 0x000000ff06007986 */ /* 0x0009e8000c101d12 */
.L_x_1198:
[----:B------:R-:W-:Y:S05]  /*1fe0*/  BSYNC.RECONVERGENT B0 ;  /* 0x0000000000007941 */ /* 0x000fea0003800200 */
.L_x_1197:
[----:B------:R-:W-:Y:S04]  /*1ff0*/  BSSY.RECONVERGENT B0, `(.L_x_1199) ;  /* 0x000000c000007945 */ /* 0x000fe80003800200 */
[----:B------:R-:W-:Y:S05]  /*2000*/  @P1 BRA `(.L_x_1200) ;  /* 0x0000000000281947 */ /* 0x000fea0003800000 */
[----:B------:R-:W5:Y:S01]  /*2010*/  LDCU.64 UR4, c[0x0][0x568] ;  /* 0x0000ad00ff0477ac */ /* 0x000f620008000a00 */
[----:B----4-:R-:W-:Y:S01]  /*2020*/  MOV R6, R8 ;  /* 0x0000000800067202 */ /* 0x010fe20000000f00 */
[----:B------:R-:W-:Y:S01]  /*2030*/  IMAD R17, R17, UR6, RZ ;  /* 0x0000000611117c24 */ /* 0x000fe2000f8e02ff */
[----:B------:R-:W-:-:S03]  /*2040*/  MOV R7, R11 ;  /* 0x0000000b00077202 */ /* 0x000fc60000000f00 */
[C---:B-1----:R-:W-:Y:S02]  /*2050*/  IMAD R4, R18.reuse, UR7, R17 ;  /* 0x0000000712047c24 */ /* 0x042fe4000f8e0211 */
[----:B------:R-:W-:-:S05]  /*2060*/  IMAD.WIDE.U32 R6, R18, UR6, R6 ;  /* 0x0000000612067c25 */ /* 0x000fca000f8e0006 */
[----:B------:R-:W-:Y:S02]  /*2070*/  IADD3 R4, PT, PT, R7, R4, RZ ;  /* 0x0000000407047210 */ /* 0x000fe40007ffe0ff */
[----:B-----5:R-:W-:-:S04]  /*2080*/  LEA R12, P1, R6, UR4, 0x1 ;  /* 0x00000004060c7c11 */ /* 0x020fc8000f8208ff */
[----:B------:R-:W-:-:S05]  /*2090*/  LEA.HI.X R13, R6, UR5, R4, 0x1, P1 ;  /* 0x00000005060d7c11 */ /* 0x000fca00088f0c04 */
[----:B------:R1:W-:Y:S04]  /*20a0*/  STG.E.128 desc[UR18][R12.64], RZ ;  /* 0x000000ff0c007986 */ /* 0x0003e8000c101d12 */
.L_x_1200:
[----:B------:R-:W-:Y:S05]  /*20b0*/  BSYNC.RECONVERGENT B0 ;  /* 0x0000000000007941 */ /* 0x000fea0003800200 */
.L_x_1199:
        /* <DEDUP_REMOVED lines=10> */
[----:B------:R1:W-:Y:S01]  /*2160*/  STG.E.128 desc[UR18][R6.64], RZ ;  /* 0x000000ff06007986 */ /* 0x0003e2000c101d12 */
[----:B------:R-:W-:Y:S05]  /*2170*/  BRA `(.L_x_1201) ;  /* 0x00000064008c7947 */ /* 0x000fea0003800000 */
.L_x_1186:
[----:B------:R-:W1:Y:S01]  /*2180*/  LDCU.64 UR4, c[0x0][0x3d8] ;  /* 0x00007b00ff0477ac */ /* 0x000e620008000a00 */
[----:B------:R-:W-:Y:S01]  /*2190*/  IMAD R29, R8, UR10, RZ ;  /* 0x0000000a081d7c24 */ /* 0x000fe2000f8e02ff */
[C---:B------:R-:W-:Y:S01]  /*21a0*/  IADD3 R212, PT, PT, -R214.reuse, R231, RZ ;  /* 0x000000e7d6d47210 */ /* 0x040fe20007ffe1ff */
[C---:B------:R-:W-:Y:S01]  /*21b0*/  IMAD.WIDE.U32 R30, R214.reuse, UR10, R20 ;  /* 0x0000000ad61e7c25 */ /* 0x040fe2000f8e0014 */
[----:B------:R-:W-:Y:S01]  /*21c0*/  BSSY.RECONVERGENT B0, `(.L_x_1202) ;  /* 0x0000020000007945 */ /* 0x000fe20003800200 */
[----:B------:R-:W-:Y:S01]  /*21d0*/  @P4 BAR.SYNC.DEFER_BLOCKING 0x0 ;  /* 0x0000000000004b1d */ /* 0x000fe20000010000 */
[----:B------:R-:W-:Y:S01]  /*21e0*/  ISETP.GE.AND P6, PT, R203, R212, PT ;  /* 0x000000d4cb00720c */ /* 0x000fe20003fc6270 */
[----:B------:R-:W-:Y:S01]  /*21f0*/  IMAD R4, R214, UR11, R29 ;  /* 0x0000000bd6047c24 */ /* 0x000fe2000f8e021d */
[----:B------:R-:W-:-:S04]  /*2200*/  IADD3 R28, P0, PT, R22, R30, RZ ;  /* 0x0000001e161c7210 */ /* 0x000fc80007f1e0ff */
[----:B------:R-:W-:Y:S02]  /*2210*/  IADD3.X R29, PT, PT, R19, R31, R4, P0, !PT ;  /* 0x0000001f131d7210 */ /* 0x000fe400007fe404 */
[----:B------:R-:W-:Y:S01]  /*2220*/  LOP3.LUT R4, R232, 0x80000001, RZ, 0xc0, !PT ;  /* 0x80000001e8047812 */ /* 0x000fe200078ec0ff */
[----:B-1----:R-:W-:-:S03]  /*2230*/  IMAD R19, R9, UR4, RZ ;  /* 0x0000000409137c24 */ /* 0x002fc6000f8e02ff */
[----:B------:R-:W-:Y:S01]  /*2240*/  ISETP.NE.AND P0, PT, R4, 0x1, PT ;  /* 0x000000010400780c */ /* 0x000fe20003f05270 */
[----:B------:R-:W-:-:S03]  /*2250*/  IMAD.WIDE.U32 R28, R10, UR4, R28 ;  /* 0x000000040a1c7c25 */ /* 0x000fc6000f8e001c */
[----:B------:R-:W-:Y:S01]  /*2260*/  SEL R180, RZ, 0x2000, P0 ;  /* 0x00002000ffb47807 */ /* 0x000fe20000000000 */
        /* <DEDUP_REMOVED lines=18> */
.L_x_1204:
[----:B------:R3:W-:Y:S01]  /*2390*/  STS.128 [R208+0xa000], RZ ;  /* 0x00a000ffd0007388 */ /* 0x0007e20000000c00 */
[----:B------:R-:W-:Y:S05]  /*23a0*/  BRA `(.L_x_1205) ;  /* 0x0000000000047947 */ /* 0x000fea0003800000 */
.L_x_1203:
[----:B------:R1:W-:Y:S02]  /*23b0*/  STS.128 [R208+0xa000], RZ ;  /* 0x00a000ffd0007388 */ /* 0x0003e40000000c00 */
.L_x_1205:
[----:B------:R-:W-:Y:S05]  /*23c0*/  BSYNC.RECONVERGENT B0 ;  /* 0x0000000000007941 */ /* 0x000fea0003800200 */
.L_x_1202:
        /* <DEDUP_REMOVED lines=23> */
.L_x_1207:
[----:B------:R-:W-:Y:S05]  /*2540*/  BSYNC.RECONVERGENT B0 ;  /* 0x0000000000007941 */ /* 0x000fea0003800200 */
.L_x_1206:
        /* <DEDUP_REMOVED lines=20> */
.L_x_1209:
[----:B------:R-:W-:Y:S05]  /*2690*/  BSYNC.RECONVERGENT B0 ;  /* 0x0000000000007941 */ /* 0x000fea0003800200 */
.L_x_1208:
        /* <DEDUP_REMOVED lines=9> */
[----:B--2---:R-:W-:Y:S02]  /*2730*/  IMAD R23, R15, UR10, RZ ;  /* 0x0000000a0f177c24 */ /* 0x004fe4000f8e02ff */
        /* <DEDUP_REMOVED lines=9> */
.L_x_1211:
[----:B------:R-:W-:Y:S05]  /*27d0*/  BSYNC.RECONVERGENT B0 ;  /* 0x0000000000007941 */ /* 0x000fea0003800200 */
.L_x_1210:
        /* <DEDUP_REMOVED lines=13> */
.L_x_1214:
[----:B------:R1:W-:Y:S01]  /*28b0*/  STS.128 [R208+0x4000], RZ ;  /* 0x004000ffd0007388 */ /* 0x0003e20000000c00 */
[----:B------:R-:W-:Y:S05]  /*28c0*/  BRA `(.L_x_1215) ;  /* 0x0000000000047947 */ /* 0x000fea0003800000 */
.L_x_1213:
[----:B------:R1:W-:Y:S02]  /*28d0*/  STS.128 [R208+0x4000], RZ ;  /* 0x004000ffd0007388 */ /* 0x0003e40000000c00 */
.L_x_1215:
[----:B------:R-:W-:Y:S05]  /*28e0*/  BSYNC.RECONVERGENT B0 ;  /* 0x0000000000007941 */ /* 0x000fea0003800200 */
.L_x_1212:
        /* <DEDUP_REMOVED lines=8> */
[----:B--2---:R-:W-:Y:S01]  /*2970*/  IMAD.U32 R23, RZ, RZ, UR24 ;  /* 0x00000018ff177e24 */ /* 0x004fe2000f8e00ff */
[----:B------:R-:W-:Y:S01]  /*2980*/  MOV R19, UR24 ;  /* 0x0000001800137c02 */ /* 0x000fe20008000f00 */
[----:B------:R-:W-:-:S03]  /*2990*/  IMAD.U32 R22, RZ, RZ, UR22 ;  /* 0x00000016ff167e24 */ /* 0x000fc6000f8e00ff */
[----:B------:R-:W-:-:S04]  /*29a0*/  LEA R26, P0, R23, R220, 0x1 ;  /* 0x000000dc171a7211 */ /* 0x000fc800078008ff */
[----:B------:R-:W-:-:S05]  /*29b0*/  LEA.HI.X R27, R19, R221, R22, 0x1, P0 ;  /* 0x000000dd131b7211 */ /* 0x000fca00000f0c16 */
[----:B------:R-:W-:Y:S01]  /*29c0*/  @!PT LDS RZ, [RZ] ;  /* 0x00000000fffff984 */ /* 0x000fe20000000800 */
[----:B------:R-:W-:Y:S01]  /*29d0*/  @!PT LDS RZ, [RZ] ;  /* 0x00000000fffff984 */ /* 0x000fe20000000800 */
[----:B------:R-:W-:Y:S01]  /*29e0*/  @!PT LDS RZ, [RZ] ;  /* 0x00000000fffff984 */ /* 0x000fe20000000800 */
[----:B------:R2:W-:Y:S04]  /*29f0*/  LDGSTS.E.BYPASS.LTC128B.128 [R208+0x5000], desc[UR18][R26.64] ;  /* 0x050000001ad07fae */ /* 0x0005e8000b981a12 */
.L_x_1217:
[----:B------:R-:W-:Y:S05]  /*2a00*/  BSYNC.RECONVERGENT B0 ;  /* 0x0000000000007941 */ /* 0x000fea0003800200 */
.L_x_1216:
        /* <DEDUP_REMOVED lines=11> */
.L_x_1220:
[----:B------:R1:W-:Y:S01]  /*2ac0*/  STS.128 [R229], RZ ;  /* 0x000000ffe5007388 */ /* 0x0003e20000000c00 */
[----:B------:R-:W-:Y:S05]  /*2ad0*/  BRA `(.L_x_1221) ;  /* 0x0000000000047947 */ /* 0x000fea0003800000 */
.L_x_1219:
[----:B------:R1:W-:Y:S02]  /*2ae0*/  STS.128 [R229], RZ ;  /* 0x000000ffe5007388 */ /* 0x0003e40000000c00 */
.L_x_1221:
[----:B------:R-:W-:Y:S05]  /*2af0*/  BSYNC.RECONVERGENT B0 ;  /* 0x0000000000007941 */ /* 0x000fea0003800200 */
.L_x_1218:
[C---:B------:R-:W-:Y:S01]  /*2b00*/  VIADD R19, R200.reuse, 0x8 ;  /* 0x00000008c8137836 */ /* 0x040fe20000000000 */
[CC--:B------:R-:W-:Y:S01]  /*2b10*/  ISETP.GE.AND P2, PT, R200.reuse, R4.reuse, PT ;  /* 0x00000004c800720c */ /* 0x0c0fe20003f46270 */
[----:B------:R-:W-:Y:S01]  /*2b20*/  IMAD.MOV.U32 R228, RZ, RZ, 0x7f800000 ;  /* 0x7f800000ffe47424 */ /* 0x000fe200078e00ff */
[C---:B--2---:R-:W-:Y:S01]  /*2b30*/  LOP3.LUT R23, R200.reuse, 0x20, RZ, 0xfc, !PT ;  /* 0x00000020c8177812 */ /* 0x044fe200078efcff */
        /* <DEDUP_REMOVED lines=15> */
[----:B------:R-:W1:Y:S02]  /*2c30*/  LDCU UR4, c[0x0][0x440] ;  /* 0x00008800ff0477ac */ /* 0x000e640008000800 */
[----:B-1----:R-:W-:-:S13]  /*2c40*/  ISETP.GE.AND P0, PT, R210, UR4, PT ;  /* 0x00000004d2007c0c */ /* 0x002fda000bf06270 */
        /* <DEDUP_REMOVED lines=8> */
.L_x_1223:
[----:B------:R-:W-:Y:S05]  /*2cd0*/  BSYNC.RECONVERGENT B0 ;  /* 0x0000000000007941 */ /* 0x000fea0003800200 */
.L_x_1222:
        /* <DEDUP_REMOVED lines=26> */
.L_x_1226:
[----:B------:R3:W-:Y:S01]  /*2e80*/  STS.128 [R208+0x6000], RZ ;  /* 0x006000ffd0007388 */ /* 0x0007e20000000c00 */
[----:B------:R-:W-:Y:S05]  /*2e90*/  BRA `(.L_x_1227) ;  /* 0x0000000000047947 */ /* 0x000fea0003800000 */
.L_x_1225:
[----:B------:R1:W-:Y:S02]  /*2ea0*/  STS.128 [R208+0x6000], RZ ;  /* 0x006000ffd0007388 */ /* 0x0003e40000000c00 */
.L_x_1227:
[----:B------:R-:W-:Y:S05]  /*2eb0*/  BSYNC.RECONVERGENT B0 ;  /* 0x0000000000007941 */ /* 0x000fea0003800200 */
.L_x_1224:
        /* <DEDUP_REMOVED lines=20> */
.L_x_1229:
[----:B------:R-:W-:Y:S05]  /*3000*/  BSYNC.RECONVERGENT B0 ;  /* 0x0000000000007941 */ /* 0x000fea0003800200 */
.L_x_1228:
        /* <DEDUP_REMOVED lines=8> */
[----:B------:R-:W-:Y:S01]  /*3090*/  IMAD R17, R17, UR12, RZ ;  /* 0x0000000c11117c24 */ /* 0x000fe2000f8e02ff */
[----:B-1----:R-:W-:Y:S02]  /*30a0*/  MOV R8, R20 ;  /* 0x0000001400087202 */ /* 0x002fe40000000f00 */
[----:B------:R-:W-:Y:S01]  /*30b0*/  MOV R9, R5 ;  /* 0x0000000500097202 */ /* 0x000fe20000000f00 */
        /* <DEDUP_REMOVED lines=9> */
.L_x_1231:
[----:B------:R-:W-:Y:S05]  /*3150*/  BSYNC.RECONVERGENT B0 ;  /* 0x0000000000007941 */ /* 0x000fea0003800200 */
.L_x_1230:
        /* <DEDUP_REMOVED lines=9> */
[----:B------:R-:W-:-:S04]  /*31f0*/  IMAD R15, R15, UR12, RZ ;  /* 0x0000000c0f0f7c24 */ /* 0x000fc8000f8e02ff */
        /* <DEDUP_REMOVED lines=9> */
.L_x_1233:
[----:B------:R-:W-:Y:S05]  /*3290*/  BSYNC.RECONVERGENT B0 ;  /* 0x0000000000007941 */ /* 0x000fea0003800200 */
.L_x_1232:
[----:B------:R-:W0:Y:S01]  /*32a0*/  LDGDEPBAR ;  /* 0x00000000000079af */ /* 0x000e220000000000 */
[----:B------:R-:W3:Y:S01]  /*32b0*/  LDC.64 R14, c[0x0][0x528] ;  /* 0x00014a00ff0e7b82 */ /* 0x000ee20000000a00 */
[----:B------:R-:W4:Y:S01]  /*32c0*/  LDCU UR10, c[0x0][0x590] ;  /* 0x0000b200ff0a77ac */ /* 0x000f220008000800 */
[----:B-1----:R-:W-:Y:S02]  /*32d0*/  IMAD.SHL.U32 R8, R13, 0x2, RZ ;  /* 0x000000020d087824 */ /* 0x002fe400078e00ff */
[----:B------:R-:W-:Y:S01]  /*32e0*/  IMAD R7, R199, UR17, R194 ;  /* 0x00000011c7077c24 */ /* 0x000fe2000f8e02c2 */
[----:B------:R-:W-:Y:S01]  /*32f0*/  SHF.R.U32.HI R209, RZ, 0x1, R13 ;  /* 0x00000001ffd17819 */ /* 0x000fe2000001160d */
[----:B------:R-:W1:Y:S01]  /*3300*/  LDCU UR4, c[0x0][0x440] ;  /* 0x00008800ff0477ac */ /* 0x000e620008000800 */
[----:B------:R-:W1:Y:S01]  /*3310*/  LDCU UR5, c[0x0][0x3e0] ;  /* 0x00007c00ff0577ac */ /* 0x000e620008000800 */
[----:B------:R-:W1:Y:S01]  /*3320*/  LDCU UR7, c[0x0][0x45c] ;  /* 0x00008b80ff0777ac */ /* 0x000e620008000800 */
[----:B------:R-:W1:Y:S01]  /*3330*/  LDCU.U8 UR6, c[0x0][0x4f8] ;  /* 0x00009f00ff0677ac */ /* 0x000e620008000000 */
[----:B------:R-:W-:-:S04]  /*3340*/  DEPBAR.LE SB0, 0x1 ;  /* 0x000080400000791a */ /* 0x000fc80000000000 */
[----:B------:R-:W-:Y:S06]  /*3350*/  BAR.SYNC.DEFER_BLOCKING 0x0 ;  /* 0x0000000000007b1d */ /* 0x000fec0000010000 */
[----:B---3--:R-:W3:Y:S04]  /*3360*/  LDG.E.64 R4, desc[UR18][R14.64] ;  /* 0x000000120e047981 */ /* 0x008ee8000c1e1b00 */
[----:B------:R-:W2:Y:S01]  /*3370*/  LDG.E.64 R10, desc[UR18][R14.64+0x8] ;  /* 0x000008120e0a7981 */ /* 0x000ea2000c1e1b00 */
[----:B------:R-:W-:-:S02]  /*3380*/  IMAD.IADD R183, R192, 0x1, R189 ;  /* 0x00000001c0b77824 */ /* 0x000fc400078e02bd */
[----:B------:R-:W-:Y:S01]  /*3390*/  IMAD.IADD R182, R191, 0x1, R192 ;  /* 0x00000001bfb67824 */ /* 0x000fe200078e02c0 */
[----:B------:R1:W1:Y:S04]  /*33a0*/  LDSM.16.M88.4 R140, [R191] ;  /* 0x00000000bf8c783b */ /* 0x0002680000000200 */
[----:B------:R1:W1:Y:S04]  /*33b0*/  LDSM.16.M88.4 R144, [R191+0x800] ;  /* 0x00080000bf90783b */ /* 0x0002680000000200 */
[----:B------:R1:W1:Y:S04]  /*33c0*/  LDSM.16.M88.4 R152, [R182] ;  /* 0x00000000b698783b */ /* 0x0002680000000200 */
[----:B------:R1:W1:Y:S04]  /*33d0*/  LDSM.16.M88.4 R160, [R182+0x800] ;  /* 0x00080000b6a0783b */ /* 0x0002680000000200 */
[----:B------:R1:W1:Y:S04]  /*33e0*/  LDSM.16.M88.4 R164, [R189] ;  /* 0x00000000bda4783b */ /* 0x0002680000000200 */
[----:B------:R1:W1:Y:S04]  /*33f0*/  LDSM.16.M88.4 R168, [R189+0x800] ;  /* 0x00080000bda8783b */ /* 0x0002680000000200 */
[----:B------:R1:W1:Y:S04]  /*3400*/  LDSM.16.M88.4 R172, [R183] ;  /* 0x00000000b7ac783b */ /* 0x0002680000000200 */
[----:B------:R1:W1:Y:S01]  /*3410*/  LDSM.16.M88.4 R176, [R183+0x800] ;  /* 0x00080000b7b0783b */ /* 0x0002620000000200 */
[----:B------:R-:W-:Y:S01]  /*3420*/  IMAD.SHL.U32 R7, R7, 0x20, RZ ;  /* 0x0000002007077824 */ /* 0x000fe200078e00ff */
[----:B------:R-:W-:-:S04]  /*3430*/  LOP3.LUT R8, R8, 0x6, RZ, 0xc0, !PT ;  /* 0x0000000608087812 */ /* 0x000fc800078ec0ff */
[----:B------:R-:W-:Y:S02]  /*3440*/  LOP3.LUT R209, R8, 0x1e0, R209, 0xf8, !PT ;  /* 0x000001e008d17812 */ /* 0x000fe400078ef8d1 */
[----:B------:R-:W-:Y:S01]  /*3450*/  SHF.R.S32.HI R222, RZ, 0x1f, R7 ;  /* 0x0000001fffde7819 */ /* 0x000fe20000011407 */
[--C-:B------:R-:W-:Y:S01]  /*3460*/  IMAD.IADD R181, R197, 0x1, R180.reuse ;  /* 0x00000001c5b57824 */ /* 0x100fe200078e02b4 */
        /* <DEDUP_REMOVED lines=34> */
[----:B------:R-:W-:Y:S01]  /*3690*/  IMAD.IADD R209, R214, 0x1, R209 ;  /* 0x00000001d6d17824 */ /* 0x000fe200078e02d1 */
[----:B----4-:R-:W-:Y:S02]  /*36a0*/  USHF.L.U32 UR10, UR10, 0x6, URZ ;  /* 0x000000060a0a7899 */ /* 0x010fe400080006ff */
[----:B------:R-:W-:Y:S01]  /*36b0*/  USHF.L.U32 UR23, UR23, 0x3, URZ ;  /* 0x0000000317177899 */ /* 0x000fe200080006ff */
[----:B---3--:R-:W-:-:S02]  /*36c0*/  R2UR UR11, R5 ;  /* 0x00000000050b72ca */ /* 0x008fc400000e0000 */
[----:B------:R-:W-:Y:S02]  /*36d0*/  R2UR UR12, R4 ;  /* 0x00000000040c72ca */ /* 0x000fe400000e0000 */
[----:B--2---:R-:W-:-:S04]  /*36e0*/  IADD3 R223, P1, P0, R7, R10, R6 ;  /* 0x0000000a07df7210 */ /* 0x004fc8000783e006 */
[----:B------:R-:W-:-:S05]  /*36f0*/  IADD3.X R222, PT, PT, R222, R11, RZ, P1, P0 ;  /* 0x0000000bdede7210 */ /* 0x000fca0000fe04ff */
        /* <DEDUP_REMOVED lines=12> */
.L_x_1238:
[----:B------:R-:W0:Y:S01]  /*37c0*/  LDGDEPBAR ;  /* 0x00000000000079af */ /* 0x000e220000000000 */
[----:B------:R-:W-:Y:S01]  /*37d0*/  LEA R150, P0, R200, R216, 0x2 ;  /* 0x000000d8c8967211 */ /* 0x000fe200078010ff */
[--C-:B------:R-:W-:Y:S02]  /*37e0*/  IMAD.IADD R132, R192, 0x1, R181.reuse ;  /* 0x00000001c0847824 */ /* 0x100fe400078e02b5 */
[----:B------:R-:W-:Y:S01]  /*37f0*/  IMAD.IADD R149, R190, 0x1, R181 ;  /* 0x00000001be957824 */ /* 0x000fe200078e02b5 */
[----:B------:R-:W-:Y:S01]  /*3800*/  LEA.HI.X R151, R200, R217, RZ, 0x2, P0 ;  /* 0x000000d9c8977211 */ /* 0x000fe200000f14ff */
[----:B------:R-:W-:Y:S04]  /*3810*/  DEPBAR.LE SB0, 0x0 ;  /* 0x000080000000791a */ /* 0x000fe80000000000 */
[----:B------:R-:W-:Y:S06]  /*3820*/  BAR.SYNC.DEFER_BLOCKING 0x0 ;  /* 0x0000000000007b1d */ /* 0x000fec0000010000 */
[----:B------:R-:W-:Y:S05]  /*3830*/  LDSM.16.M88.4 R36, [R181] ;  /* 0x00000000b524783b */ /* 0x000fea0000000200 */
[----:B------:R-:W1:Y:S05]  /*3840*/  LDSM.16.M88.4 R40, [R191+-0x4000] ;  /* 0xffc00000bf28783b */ /* 0x000e6a0000000200 */
[----:B------:R-:W2:Y:S05]  /*3850*/  LDSM.16.M88.4 R44, [R181+0x1000] ;  /* 0x00100000b52c783b */ /* 0x000eaa0000000200 */
[----:B-----5:R-:W5:Y:S05]  /*3860*/  LDG.E R246, desc[UR18][R150.64] ;  /* 0x0000001296f67981 */ /* 0x020f6a000c1e1900 */
[----:B------:R-:W5:Y:S05]  /*3870*/  LDG.E R245, desc[UR18][R150.64+0x20] ;  /* 0x0000201296f57981 */ /* 0x000f6a000c1e1900 */
[----:B------:R-:W5:Y:S05]  /*3880*/  LDG.E R244, desc[UR18][R150.64+0x80] ;  /* 0x0000801296f47981 */ /* 0x000f6a000c1e1900 */
[----:B------:R3:W5:Y:S05]  /*3890*/  LDG.E R243, desc[UR18][R150.64+0xa0] ;  /* 0x0000a01296f37981 */ /* 0x00076a000c1e1900 */
[----:B------:R-:W4:Y:S05]  /*38a0*/  LDSM.16.M88.4 R48, [R191+-0x3800] ;  /* 0xffc80000bf30783b */ /* 0x000f2a0000000200 */
[----:B------:R-:W-:Y:S05]  /*38b0*/  LDSM.16.M88.4 R52, [R132] ;  /* 0x000000008434783b */ /* 0x000fea0000000200 */
[----:B------:R-:W4:Y:S01]  /*38c0*/  LDSM.16.M88.4 R56, [R182+-0x4000] ;  /* 0xffc00000b638783b */ /* 0x000f220000000200 */
[-C--:B-1----:R-:W-:Y:S04]  /*38d0*/  HMMA.16816.F32.BF16 R4, R36, R40.reuse, RZ ;  /* 0x000000282404723c */ /* 0x082fe800000418ff */
[----:B------:R-:W1:Y:S05]  /*38e0*/  LDSM.16.M88.4 R60, [R132+0x1000] ;  /* 0x00100000843c783b */ /* 0x000e6a0000000200 */
[----:B------:R-:W1:Y:S01]  /*38f0*/  LDSM.16.M88.4 R64, [R182+-0x3800] ;  /* 0xffc80000b640783b */ /* 0x000e620000000200 */
[----:B---3--:R-:W-:Y:S01]  /*3900*/  IMAD.SHL.U32 R151, R232, 0x40, RZ ;  /* 0x00000040e8977824 */ /* 0x008fe200078e00ff */
[C---:B--2---:R-:W-:Y:S03]  /*3910*/  HMMA.16816.F32.BF16 R8, R44.reuse, R40, RZ ;  /* 0x000000282c08723c */ /* 0x044fe600000418ff */
[----:B------:R-:W-:Y:S01]  /*3920*/  LDSM.16.M88.4 R136, [R183+-0x3800] ;  /* 0xffc80000b788783b */ /* 0x000fe20000000200 */
[----:B------:R-:W-:Y:S04]  /*3930*/  ISETP.GE.AND P0, PT, R151, R230, PT ;  /* 0x000000e69700720c */ /* 0x000fe80003f06270 */
[-C--:B------:R-:W-:Y:S08]  /*3940*/  HMMA.16816.F32.BF16 R12, R44, R42.reuse, RZ ;  /* 0x0000002a2c0c723c */ /* 0x080ff000000418ff */
[C---:B------:R-:W-:Y:S01]  /*3950*/  HMMA.16816.F32.BF16 R16, R36.reuse, R42, RZ ;  /* 0x0000002a2410723c */ /* 0x040fe200000418ff */
[----:B------:R-:W-:Y:S07]  /*3960*/  LDSM.16.M88.4 R40, [R189+-0x4000] ;  /* 0xffc00000bd28783b */ /* 0x000fee0000000200 */
[-C--:B----4-:R-:W-:Y:S08]  /*3970*/  HMMA.16816.F32.BF16 R20, R36, R48.reuse, RZ ;  /* 0x000000302414723c */ /* 0x090ff000000418ff */
[C---:B------:R-:W-:Y:S08]  /*3980*/  HMMA.16816.F32.BF16 R24, R44.reuse, R48, RZ ;  /* 0x000000302c18723c */ /* 0x040ff000000418ff */
[-C--:B------:R-:W-:Y:S01]  /*3990*/  HMMA.16816.F32.BF16 R28, R44, R50.reuse, RZ ;  /* 0x000000322c1c723c */ /* 0x080fe200000418ff */
[----:B------:R-:W-:Y:S07]  /*39a0*/  LDSM.16.M88.4 R44, [R149+0x1000] ;  /* 0x00100000952c783b */ /* 0x000fee0000000200 */
[----:B------:R-:W-:Y:S01]  /*39b0*/  HMMA.16816.F32.BF16 R32, R36, R50, RZ ;  /* 0x000000322420723c */ /* 0x000fe200000418ff */
[----:B------:R-:W2:Y:S05]  /*39c0*/  LDSM.16.M88.4 R36, [R149] ;  /* 0x000000009524783b */ /* 0x000eaa0000000200 */
[----:B------:R-:W3:Y:S02]  /*39d0*/  LDSM.16.M88.4 R48, [R189+-0x3800] ;  /* 0xffc80000bd30783b */ /* 0x000ee40000000200 */
[-C--:B------:R-:W-:Y:S08]  /*39e0*/  HMMA.16816.F32.BF16 R4, R52, R56.reuse, R4 ;  /* 0x000000383404723c */ /* 0x080ff00000041804 */
[C---:B-1----:R-:W-:Y:S08]  /*39f0*/  HMMA.16816.F32.BF16 R8, R60.reuse, R56, R8 ;  /* 0x000000383c08723c */ /* 0x042ff00000041808 */
[-C--:B------:R-:W-:Y:S08]  /*3a00*/  HMMA.16816.F32.BF16 R12, R60, R58.reuse, R12 ;  /* 0x0000003a3c0c723c */ /* 0x080ff0000004180c */
[C---:B------:R-:W-:Y:S08]  /*3a10*/  HMMA.16816.F32.BF16 R16, R52.reuse, R58, R16 ;  /* 0x0000003a3410723c */ /* 0x040ff00000041810 */
[-C--:B------:R-:W-:Y:S08]  /*3a20*/  HMMA.16816.F32.BF16 R20, R52, R64.reuse, R20 ;  /* 0x000000403414723c */ /* 0x080ff00000041814 */
[C---:B------:R-:W-:Y:S04]  /*3a30*/  HMMA.16816.F32.BF16 R24, R60.reuse, R64, R24 ;  /* 0x000000403c18723c */ /* 0x040fe80000041818 */
[----:B------:R-:W-:Y:S04]  /*3a40*/  IADD3 R64, PT, PT, R192, R149, RZ ;  /* 0x00000095c0407210 */ /* 0x000fe80007ffe0ff */
[-C--:B------:R-:W-:Y:S01]  /*3a50*/  HMMA.16816.F32.BF16 R28, R60, R66.reuse, R28 ;  /* 0x000000423c1c723c */ /* 0x080fe2000004181c */
[----:B------:R-:W-:Y:S05]  /*3a60*/  LDSM.16.M88.4 R56, [R64] ;  /* 0x000000004038783b */ /* 0x000fea0000000200 */
[----:B------:R-:W1:Y:S02]  /*3a70*/  LDSM.16.M88.4 R60, [R183+-0x4000] ;  /* 0xffc00000b73c783b */ /* 0x000e640000000200 */
[----:B------:R-:W-:Y:S03]  /*3a80*/  HMMA.16816.F32.BF16 R32, R52, R66, R32 ;  /* 0x000000423420723c */ /* 0x000fe60000041820 */
[----:B------:R-:W4:Y:S05]  /*3a90*/  LDSM.16.M88.4 R132, [R64+0x1000] ;  /* 0x001000004084783b */ /* 0x000f2a0000000200 */
        /* <DEDUP_REMOVED lines=8> */
[-C--:B-1----:R-:W-:Y:S08]  /*3b20*/  HMMA.16816.F32.BF16 R4, R56, R60.reuse, R4 ;  /* 0x0000003c3804723c */ /* 0x082ff00000041804 */
        /* <DEDUP_REMOVED lines=18> */
.L_x_1234:
        /* <DEDUP_REMOVED lines=38> */
[-C--:B------:R-:W-:Y:S02]  /*3eb0*/  ISETP.GE.AND P4, PT, R41, R46.reuse, PT ;  /* 0x0000002e2900720c */ /* 0x080fe40003f86270 */
[----:B------:R-:W-:Y:S02]  /*3ec0*/  FSEL R55, R23, -INF , P2 ;  /* 0xff80000017377808 */ /* 0x000fe40001000000 */
[----:B------:R-:W-:Y:S02]  /*3ed0*/  FSEL R54, R34, -INF , P1 ;  /* 0xff80000022367808 */ /* 0x000fe40000800000 */
[----:B------:R-:W-:Y:S02]  /*3ee0*/  FSEL R53, R35, -INF , P0 ;  /* 0xff80000023357808 */ /* 0x000fe40000000000 */
[C---:B------:R-:W-:Y:S02]  /*3ef0*/  ISETP.GE.AND P2, PT, R40.reuse, R45, PT ;  /* 0x0000002d2800720c */ /* 0x040fe40003f46270 */
[CC--:B------:R-:W-:Y:S02]  /*3f00*/  ISETP.GE.AND P1, PT, R41.reuse, R43.reuse, PT ;  /* 0x0000002b2900720c */ /* 0x0c0fe40003f26270 */
[----:B------:R-:W-:Y:S02]  /*3f10*/  ISETP.GE.AND P0, PT, R40, R43, PT ;  /* 0x0000002b2800720c */ /* 0x000fe40003f06270 */
[----:B------:R-:W-:Y:S02]  /*3f20*/  FSEL R66, R16, -INF , P4 ;  /* 0xff80000010427808 */ /* 0x000fe40002000000 */
[----:B------:R-:W-:Y:S02]  /*3f30*/  FSEL R56, R22, -INF , P3 ;  /* 0xff80000016387808 */ /* 0x000fe40001800000 */
[-C--:B------:R-:W-:Y:S02]  /*3f40*/  ISETP.GE.AND P4, PT, R36, R46.reuse, PT ;  /* 0x0000002e2400720c */ /* 0x080fe40003f86270 */
[----:B------:R-:W-:Y:S02]  /*3f50*/  ISETP.GE.AND P3, PT, R41, R45, PT ;  /* 0x0000002d2900720c */ /* 0x000fe40003f66270 */
[----:B------:R-:W-:Y:S02]  /*3f60*/  FSEL R51, R13, -INF , P2 ;  /* 0xff8000000d337808 */ /* 0x000fe40001000000 */
[----:B------:R-:W-:Y:S02]  /*3f70*/  FSEL R49, R14, -INF , P1 ;  /* 0xff8000000e317808 */ /* 0x000fe40000800000 */
[----:B------:R-:W-:Y:S02]  /*3f80*/  FSEL R48, R15, -INF , P0 ;  /* 0xff8000000f307808 */ /* 0x000fe40000000000 */
[CC--:B------:R-:W-:Y:S02]  /*3f90*/  ISETP.GE.AND P6, PT, R38.reuse, R46.reuse, PT ;  /* 0x0000002e2600720c */ /* 0x0c0fe40003fc6270 */
[-C--:B------:R-:W-:Y:S02]  /*3fa0*/  ISETP.GE.AND P2, PT, R39, R43.reuse, PT ;  /* 0x0000002b2700720c */ /* 0x080fe40003f46270 */
[----:B------:R-:W-:Y:S02]  /*3fb0*/  ISETP.GE.AND P1, PT, R38, R43, PT ;  /* 0x0000002b2600720c */ /* 0x000fe40003f26270 */
[-C--:B------:R-:W-:Y:S02]  /*3fc0*/  ISETP.GE.AND P0, PT, R209, R45.reuse, PT ;  /* 0x0000002dd100720c */ /* 0x080fe40003f06270 */
[----:B------:R-:W-:Y:S02]  /*3fd0*/  FSEL R136, R33, -INF , P4 ;  /* 0xff80000021887808 */ /* 0x000fe40002000000 */
[----:B------:R-:W-:Y:S02]  /*3fe0*/  FSEL R52, R12, -INF , P3 ;  /* 0xff8000000c347808 */ /* 0x000fe40001800000 */
[----:B------:R-:W-:Y:S02]  /*3ff0*/  ISETP.GE.AND P5, PT, R37, R46, PT ;  /* 0x0000002e2500720c */ /* 0x000fe40003fa6270 */
[-C--:B------:R-:W-:Y:S02]  /*4000*/  ISETP.GE.AND P4, PT, R39, R45.reuse, PT ;  /* 0x0000002d2700720c */ /* 0x080fe40003f86270 */
[-C--:B------:R-:W-:Y:S02]  /*4010*/  ISETP.GE.AND P3, PT, R38, R45.reuse, PT ;  /* 0x0000002d2600720c */ /* 0x080fe40003f66270 */
[----:B------:R-:W-:Y:S02]  /*4020*/  FSEL R132, R21, -INF , P6 ;  /* 0xff80000015847808 */ /* 0x000fe40003000000 */
[----:B------:R-:W-:Y:S02]  /*4030*/  FSEL R47, R26, -INF , P2 ;  /* 0xff8000001a2f7808 */ /* 0x000fe40001000000 */
[----:B------:R-:W-:Y:S02]  /*4040*/  FSEL R46, R27, -INF , P1 ;  /* 0xff8000001b2e7808 */ /* 0x000fe40000800000 */
[----:B------:R-:W-:Y:S02]  /*4050*/  FSEL R139, R8, -INF , P0 ;  /* 0xff800000088b7808 */ /* 0x000fe40000000000 */
[C---:B------:R-:W-:Y:S02]  /*4060*/  ISETP.GE.AND P6, PT, R42.reuse, R45, PT ;  /* 0x0000002d2a00720c */ /* 0x040fe40003fc6270 */
[-C--:B------:R-:W-:Y:S02]  /*4070*/  ISETP.GE.AND P2, PT, R42, R43.reuse, PT ;  /* 0x0000002b2a00720c */ /* 0x080fe40003f46270 */
[-C--:B------:R-:W-:Y:S02]  /*4080*/  ISETP.GE.AND P1, PT, R37, R43.reuse, PT ;  /* 0x0000002b2500720c */ /* 0x080fe40003f26270 */
[----:B------:R-:W-:Y:S02]  /*4090*/  ISETP.GE.AND P0, PT, R36, R43, PT ;  /* 0x0000002b2400720c */ /* 0x000fe40003f06270 */
[--C-:B------:R-:W-:Y:S02]  /*40a0*/  VIADDMNMX R149, R44, 0x1, R231.reuse, PT ;  /* 0x000000012c957846 */ /* 0x100fe400038001e7 */
[----:B------:R-:W-:Y:S02]  /*40b0*/  FSEL R137, R32, -INF , P5 ;  /* 0xff80000020897808 */ /* 0x000fe40002800000 */
[----:B------:R-:W-:Y:S02]  /*40c0*/  FSEL R64, R24, -INF , P4 ;  /* 0xff80000018407808 */ /* 0x000fe40002000000 */
[----:B------:R-:W-:Y:S02]  /*40d0*/  FSEL R63, R25, -INF , P3 ;  /* 0xff800000193f7808 */ /* 0x000fe40001800000 */
[-C--:B------:R-:W-:Y:S02]  /*40e0*/  ISETP.GE.AND P5, PT, R37, R45.reuse, PT ;  /* 0x0000002d2500720c */ /* 0x080fe40003fa6270 */
[----:B------:R-:W-:Y:S02]  /*40f0*/  ISETP.GE.AND P4, PT, R36, R45, PT ;  /* 0x0000002d2400720c */ /* 0x000fe40003f86270 */
        /* <DEDUP_REMOVED lines=75> */
.L_x_1235:
[C---:B------:R-:W-:Y:S01]  /*45b0*/  FSETP.NEU.FTZ.AND P0, PT, R227.reuse, -INF , PT ;  /* 0xff800000e300780b */ /* 0x040fe20003f1d000 */
[----:B------:R-:W1:Y:S01]  /*45c0*/  S2R R242, SR_TID.X ;  /* 0x0000000000f27919 */ /* 0x000e620000002100 */
[C---:B------:R-:W-:Y:S01]  /*45d0*/  FSETP.NEU.FTZ.AND P1, PT, R228.reuse, -INF , PT ;  /* 0xff800000e400780b */ /* 0x040fe20003f3d000 */
[----:B------:R-:W-:Y:S01]  /*45e0*/  FMUL.FTZ R60, R227, 1.4426950216293334961 ;  /* 0x3fb8aa3be33c7820 */ /* 0x000fe20000410000 */
[----:B------:R-:W-:Y:S01]  /*45f0*/  LOP3.LUT R251, R201, 0x1, RZ, 0xc0, !PT ;  /* 0x00000001c9fb7812 */ /* 0x000fe200078ec0ff */
[----:B------:R-:W-:Y:S01]  /*4600*/  FMUL.FTZ R63, R228, 1.4426950216293334961 ;  /* 0x3fb8aa3be43f7820 */ /* 0x000fe20000410000 */
[----:B------:R-:W-:Y:S01]  /*4610*/  FMUL.FTZ R65, R226, 1.4426950216293334961 ;  /* 0x3fb8aa3be2417820 */ /* 0x000fe20000410000 */
[----:B------:R-:W-:Y:S01]  /*4620*/  FMUL.FTZ R247, R224, 1.4426950216293334961 ;  /* 0x3fb8aa3be0f77820 */ /* 0x000fe20000410000 */
[----:B------:R-:W-:Y:S01]  /*4630*/  FSEL R60, R60, RZ, P0 ;  /* 0x000000ff3c3c7208 */ /* 0x000fe20000000000 */
[----:B------:R-:W-:Y:S01]  /*4640*/  IMAD R251, R232, 0x4, R251 ;  /* 0x00000004e8fb7824 */ /* 0x000fe200078e02fb */
[----:B------:R-:W-:Y:S02]  /*4650*/  FSEL R63, R63, RZ, P1 ;  /* 0x000000ff3f3f7208 */ /* 0x000fe40000800000 */
[----:B------:R-:W-:Y:S01]  /*4660*/  FSETP.NEU.FTZ.AND P1, PT, R226, -INF , PT ;  /* 0xff800000e200780b */ /* 0x000fe20003f3d000 */
[--C-:B------:R-:W-:Y:S01]  /*4670*/  FFMA.FTZ R62, R6, UR7, -R60.reuse ;  /* 0x00000007063e7c23 */ /* 0x100fe2000801083c */
[----:B------:R-:W-:Y:S01]  /*4680*/  FSETP.NEU.FTZ.AND P0, PT, R224, -INF , PT ;  /* 0xff800000e000780b */ /* 0x000fe20003f1d000 */
[--C-:B------:R-:W-:Y:S01]  /*4690*/  FFMA.FTZ R64, R5, UR7, -R63.reuse ;  /* 0x0000000705407c23 */ /* 0x100fe2000801083f */
[----:B------:R-:W-:Y:S01]  /*46a0*/  FSEL R65, R65, RZ, P1 ;  /* 0x000000ff41417208 */ /* 0x000fe20000800000 */
[----:B------:R-:W-:Y:S01]  /*46b0*/  FFMA.FTZ R6, R4, UR7, -R63 ;  /* 0x0000000704067c23 */ /* 0x000fe2000801083f */
[----:B------:R-:W-:Y:S01]  /*46c0*/  FSEL R37, R247, RZ, P0 ;  /* 0x000000fff7257208 */ /* 0x000fe20000000000 */
[----:B------:R-:W-:Y:S04]  /*46d0*/  IMAD.WIDE.U32 R4, R251, -0x326172a9, RZ ;  /* 0xcd9e8d57fb047825 */ /* 0x000fe800078e00ff */
[--C-:B------:R-:W-:Y:S01]  /*46e0*/  FFMA.FTZ R250, R19, UR7, -R60.reuse ;  /* 0x0000000713fa7c23 */ /* 0x100fe2000801083c */
[--C-:B------:R-:W-:Y:S01]  /*46f0*/  FFMA.FTZ R249, R34, UR7, -R60.reuse ;  /* 0x0000000722f97c23 */ /* 0x100fe2000801083c */
[----:B------:R-:W-:Y:S01]  /*4700*/  FFMA.FTZ R41, R27, UR7, -R37 ;  /* 0x000000071b297c23 */ /* 0x000fe20008010825 */
[----:B------:R-:W-:Y:S01]  /*4710*/  LOP3.LUT R34, R222, UR12, R5, 0x96, !PT ;  /* 0x0000000cde227c12 */ /* 0x000fe2000f8e9605 */
[----:B------:R-:W-:Y:S01]  /*4720*/  FFMA.FTZ R248, R35, UR7, -R60 ;  /* 0x0000000723f87c23 */ /* 0x000fe2000801083c */
[--C-:B------:R-:W-:Y:S01]  /*4730*/  FFMA.FTZ R17, R17, UR7, -R63.reuse ;  /* 0x0000000711117c23 */ /* 0x100fe2000801083f */
[----:B------:R-:W-:Y:S01]  /*4740*/  FFMA.FTZ R33, R33, UR7, -R63 ;  /* 0x0000000721217c23 */ /* 0x000fe2000801083f */
[--C-:B------:R-:W-:Y:S01]  /*4750*/  FFMA.FTZ R5, R8, UR7, -R65.reuse ;  /* 0x0000000708057c23 */ /* 0x100fe20008010841 */
[--C-:B------:R-:W-:Y:S01]  /*4760*/  FFMA.FTZ R247, R9, UR7, -R65.reuse ;  /* 0x0000000709f77c23 */ /* 0x100fe20008010841 */
[--C-:B------:R-:W-:Y:S01]  /*4770*/  FFMA.FTZ R19, R28, UR7, -R65.reuse ;  /* 0x000000071c137c23 */ /* 0x100fe20008010841 */
[----:B------:R-:W-:Y:S01]  /*4780*/  FFMA.FTZ R13, R13, UR7, -R65 ;  /* 0x000000070d0d7c23 */ /* 0x000fe20008010841 */
[----:B------:R-:W2:Y:S01]  /*4790*/  MUFU.EX2 R17, R17 ;  /* 0x0000001100117308 */ /* 0x000ea20000000800 */
[----:B-1----:R-:W-:Y:S01]  /*47a0*/  SHF.R.U32.HI R67, RZ, 0x6, R242 ;  /* 0x00000006ff437819 */ /* 0x002fe200000116f2 */
[--C-:B------:R-:W-:Y:S01]  /*47b0*/  FFMA.FTZ R252, R18, UR7, -R60.reuse ;  /* 0x0000000712fc7c23 */ /* 0x100fe2000801083c */
[--C-:B------:R-:W-:Y:S01]  /*47c0*/  FFMA.FTZ R66, R7, UR7, -R60.reuse ;  /* 0x0000000707427c23 */ /* 0x100fe2000801083c */
[--C-:B------:R-:W-:Y:S01]  /*47d0*/  FFMA.FTZ R61, R23, UR7, -R60.reuse ;  /* 0x00000007173d7c23 */ /* 0x100fe2000801083c */
[----:B------:R-:W-:Y:S01]  /*47e0*/  FFMA.FTZ R60, R22, UR7, -R60 ;  /* 0x00000007163c7c23 */ /* 0x000fe2000801083c */
[--C-:B------:R-:W-:Y:S01]  /*47f0*/  FFMA.FTZ R7, R16, UR7, -R63.reuse ;  /* 0x0000000710077c23 */ /* 0x100fe2000801083f */
[--C-:B------:R-:W-:Y:S01]  /*4800*/  FFMA.FTZ R18, R32, UR7, -R63.reuse ;  /* 0x0000000720127c23 */ /* 0x100fe2000801083f */
[--C-:B------:R-:W-:Y:S01]  /*4810*/  FFMA.FTZ R22, R20, UR7, -R63.reuse ;  /* 0x0000000714167c23 */ /* 0x100fe2000801083f */
[----:B------:R-:W-:Y:S01]  /*4820*/  FFMA.FTZ R63, R21, UR7, -R63 ;  /* 0x00000007153f7c23 */ /* 0x000fe2000801083f */
[----:B------:R-:W-:Y:S02]  /*4830*/  VIADD R251, R251, 0x2 ;  /* 0x00000002fbfb7836 */ /* 0x000fe40000000000 */
[----:B------:R-:W-:Y:S01]  /*4840*/  FFMA.FTZ R23, R12, UR7, -R65 ;  /* 0x000000070c177c23 */ /* 0x000fe20008010841 */
[----:B------:R-:W-:Y:S01]  /*4850*/  IMAD R67, R204, 0x4, R67 ;  /* 0x00000004cc437824 */ /* 0x000fe200078e0243 */
[----:B------:R-:W-:Y:S01]  /*4860*/  MUFU.EX2 R18, R18 ;  /* 0x0000001200127308 */ /* 0x000fe20000000800 */
[----:B------:R-:W-:Y:S09]  /*4870*/  IMAD.WIDE.U32 R20, R223, -0x2daee0ad, RZ ;  /* 0xd2511f53df147825 */ /* 0x000ff200078e00ff */
[----:B------:R-:W-:Y:S01]  /*4880*/  MUFU.EX2 R23, R23 ;  /* 0x0000001700177308 */ /* 0x000fe20000000800 */
[----:B------:R-:W-:Y:S04]  /*4890*/  IMAD.WIDE.U32 R8, R251, -0x326172a9, RZ ;  /* 0xcd9e8d57fb087825 */ /* 0x000fe800078e00ff */
[----:B------:R-:W-:Y:S01]  /*48a0*/  FFMA.FTZ R251, R29, UR7, -R65 ;  /* 0x000000071dfb7c23 */ /* 0x000fe20008010841 */
[----:B------:R-:W-:Y:S01]  /*48b0*/  LOP3.LUT R29, R67, UR11, R21, 0x96, !PT ;  /* 0x0000000b431d7c12 */ /* 0x000fe2000f8e9615 */
[----:B------:R-:W-:Y:S01]  /*48c0*/  IMAD.WIDE.U32 R42, R34, -0x2daee0ad, RZ ;  /* 0xd2511f53222a7825 */ /* 0x000fe200078e00ff */
[----:B------:R-:W-:Y:S02]  /*48d0*/  LOP3.LUT R21, R222, UR12, R9, 0x96, !PT ;  /* 0x0000000cde157c12 */ /* 0x000fe4000f8e9609 */
[----:B------:R-:W-:Y:S01]  /*48e0*/  MUFU.EX2 R22, R22 ;  /* 0x0000001600167308 */ /* 0x000fe20000000800 */
[--C-:B------:R-:W-:Y:S01]  /*48f0*/  FFMA.FTZ R67, R24, UR7, -R65.reuse ;  /* 0x0000000718437c23 */ /* 0x100fe20008010841 */
[----:B------:R-:W-:Y:S01]  /*4900*/  FFMA.FTZ R65, R25, UR7, -R65 ;  /* 0x0000000719417c23 */ /* 0x000fe20008010841 */
[----:B------:R-:W-:Y:S01]  /*4910*/  LOP3.LUT R9, R20, UR31, R43, 0x96, !PT ;  /* 0x0000001f14097c12 */ /* 0x000fe2000f8e962b */
[----:B------:R-:W-:Y:S04]  /*4920*/  IMAD.WIDE.U32 R28, R29, -0x326172a9, RZ ;  /* 0xcd9e8d571d1c7825 */ /* 0x000fe800078e00ff */
[--C-:B------:R-:W-:Y:S02]  /*4930*/  FFMA.FTZ R34, R14, UR7, -R37.reuse ;  /* 0x000000070e227c23 */ /* 0x100fe40008010825 */
[----:B------:R-:W-:Y:S01]  /*4940*/  MUFU.EX2 R251, R251 ;  /* 0x000000fb00fb7308 */ /* 0x000fe20000000800 */
[----:B------:R-:W-:Y:S01]  /*4950*/  FFMA.FTZ R14, R15, UR7, -R37 ;  /* 0x000000070f0e7c23 */ /* 0x000fe20008010825 */
[----:B------:R-:W-:Y:S01]  /*4960*/  IMAD.WIDE.U32 R46, R21, -0x2daee0ad, RZ ;  /* 0xd2511f53152e7825 */ /* 0x000fe200078e00ff */
[--C-:B------:R-:W-:Y:S02]  /*4970*/  LOP3.LUT R35, R4, UR32, R29.reuse, 0x96, !PT ;  /* 0x0000002004237c12 */ /* 0x100fe4000f8e961d */
[----:B------:R-:W-:Y:S01]  /*4980*/  LOP3.LUT R21, R8, UR32, R29, 0x96, !PT ;  /* 0x0000002008157c12 */ /* 0x000fe2000f8e961d */
[----:B------:R-:W-:Y:S01]  /*4990*/  IMAD.WIDE.U32 R24, R9, -0x326172a9, RZ ;  /* 0xcd9e8d5709187825 */ /* 0x000fe200078e00ff */
[----:B------:R-:W-:Y:S03]  /*49a0*/  LOP3.LUT R15, R20, UR31, R47, 0x96, !PT ;  /* 0x0000001f140f7c12 */ /* 0x000fe6000f8e962f */
[----:B------:R-:W-:Y:S01]  /*49b0*/  MUFU.EX2 R34, R34 ;  /* 0x0000002200227308 */ /* 0x000fe20000000800 */
[----:B------:R-:W-:Y:S01]  /*49c0*/  FFMA.FTZ R29, R10, UR7, -R37 ;  /* 0x000000070a1d7c23 */ /* 0x000fe20008010825 */
[----:B------:R-:W-:Y:S01]  /*49d0*/  IMAD.WIDE.U32 R50, R35, -0x2daee0ad, RZ ;  /* 0xd2511f5323327825 */ /* 0x000fe200078e00ff */
[----:B------:R-:W-:Y:S03]  /*49e0*/  LOP3.LUT R9, R28, UR30, R25, 0x96, !PT ;  /* 0x0000001e1c097c12 */ /* 0x000fe6000f8e9619 */
[----:B------:R-:W-:Y:S01]  /*49f0*/  FFMA.FTZ R25, R11, UR7, -R37 ;  /* 0x000000070b197c23 */ /* 0x000fe20008010825 */
[----:B------:R-:W-:Y:S01]  /*4a00*/  IMAD.WIDE.U32 R38, R15, -0x326172a9, RZ ;  /* 0xcd9e8d570f267825 */ /* 0x000fe200078e00ff */
[----:B------:R-:W-:Y:S03]  /*4a10*/  LOP3.LUT R11, R42, UR29, R51, 0x96, !PT ;  /* 0x0000001d2a0b7c12 */ /* 0x000fe6000f8e9633 */
[----:B------:R-:W-:Y:S01]  /*4a20*/  IMAD.WIDE.U32 R8, R9, -0x2daee0ad, RZ ;  /* 0xd2511f5309087825 */ /* 0x000fe200078e00ff */
[----:B------:R-:W-:Y:S01]  /*4a30*/  LOP3.LUT R15, R28, UR30, R39, 0x96, !PT ;  /* 0x0000001e1c0f7c12 */ /* 0x000fe2000f8e9627 */
[----:B------:R-:W-:Y:S02]  /*4a40*/  MUFU.EX2 R25, R25 ;  /* 0x0000001900197308 */ /* 0x000fe40000000800 */
[----:B------:R-:W-:Y:S01]  /*4a50*/  FFMA.FTZ R39, R26, UR7, -R37 ;  /* 0x000000071a277c23 */ /* 0x000fe20008010825 */
[----:B------:R-:W-:Y:S01]  /*4a60*/  IMAD.WIDE.U32 R20, R21, -0x2daee0ad, RZ ;  /* 0xd2511f5315147825 */ /* 0x000fe200078e00ff */
[----:B------:R-:W-:Y:S03]  /*4a70*/  LOP3.LUT R9, R50, UR27, R9, 0x96, !PT ;  /* 0x0000001b32097c12 */ /* 0x000fe6000f8e9609 */
        /* <DEDUP_REMOVED lines=10> */
[----:B------:R-:W-:Y:S01]  /*4b20*/  FFMA.FTZ R38, R30, UR7, -R37 ;  /* 0x000000071e267c23 */ /* 0x000fe20008010825 */
[----:B------:R-:W-:Y:S01]  /*4b30*/  IMAD.WIDE.U32 R54, R9, -0x326172a9, RZ ;  /* 0xcd9e8d5709367825 */ /* 0x000fe200078e00ff */
[----:B------:R-:W-:Y:S01]  /*4b40*/  LOP3.LUT R15, R8, UR25, R27, 0x96, !PT ;  /* 0x00000019080f7c12 */ /* 0x000fe2000f8e961b */
[----:B------:R1:W-:Y:S02]  /*4b50*/  MUFU.EX2 R30, R7 ;  /* 0x00000007001e7308 */ /* 0x0003e40000000800 */
[----:B------:R-:W-:Y:S01]  /*4b60*/  FFMA.FTZ R37, R31, UR7, -R37 ;  /* 0x000000071f257c23 */ /* 0x000fe20008010825 */
[----:B------:R-:W-:Y:S04]  /*4b70*/  IMAD.WIDE.U32 R20, R21, -0x2daee0ad, RZ ;  /* 0xd2511f5315147825 */ /* 0x000fe800078e00ff */
[----:B------:R-:W-:Y:S01]  /*4b80*/  IMAD.WIDE.U32 R42, R11, -0x2daee0ad, RZ ;  /* 0xd2511f530b2a7825 */ /* 0x000fe200078e00ff */
[----:B------:R-:W-:Y:S02]  /*4b90*/  LOP3.LUT R11, R10, UR26, R55, 0x96, !PT ;  /* 0x0000001a0a0b7c12 */ /* 0x000fe4000f8e9637 */
[----:B------:R-:W-:Y:S01]  /*4ba0*/  LOP3.LUT R10, R26, UR15, R21, 0x96, !PT ;  /* 0x0000000f1a0a7c12 */ /* 0x000fe2000f8e9615 */
[----:B------:R-:W-:Y:S01]  /*4bb0*/  IMAD.WIDE.U32 R150, R15, -0x326172a9, RZ ;  /* 0xcd9e8d570f967825 */ /* 0x000fe200078e00ff */
[----:B------:R-:W-:Y:S01]  /*4bc0*/  LOP3.LUT R9, R50, UR25, R43, 0x96, !PT ;  /* 0x0000001932097c12 */ /* 0x000fe2000f8e962b */
[----:B------:R3:W-:Y:S02]  /*4bd0*/  MUFU.EX2 R26, R252 ;  /* 0x000000fc001a7308 */ /* 0x0007e40000000800 */
[----:B------:R-:W-:Y:S08]  /*4be0*/  IMAD.WIDE.U32 R50, R11, -0x2daee0ad, RZ ;  /* 0xd2511f530b327825 */ /* 0x000ff000078e00ff */
[----:B------:R-:W-:Y:S01]  /*4bf0*/  MUFU.EX2 R11, R33 ;  /* 0x00000021000b7308 */ /* 0x000fe20000000800 */
[----:B------:R-:W-:Y:S01]  /*4c00*/  IMAD.WIDE.U32 R58, R10, -0x326172a9, RZ ;  /* 0xcd9e8d570a3a7825 */ /* 0x000fe200078e00ff */
[----:B------:R-:W-:Y:S08]  /*4c10*/  LOP3.LUT R10, R46, UR17, R151, 0x96, !PT ;  /* 0x000000112e0a7c12 */ /* 0x000ff0000f8e9697 */
[----:B------:R-:W4:Y:S01]  /*4c20*/  MUFU.EX2 R15, R250 ;  /* 0x000000fa000f7308 */ /* 0x000f220000000800 */
[----:B------:R-:W-:Y:S01]  /*4c30*/  LOP3.LUT R35, R42, UR15, R51, 0x96, !PT ;  /* 0x0000000f2a237c12 */ /* 0x000fe2000f8e9633 */
[----:B------:R-:W-:Y:S01]  /*4c40*/  IMAD.WIDE.U32 R8, R9, -0x326172a9, RZ ;  /* 0xcd9e8d5709087825 */ /* 0x000fe200078e00ff */
[C---:B-1----:R-:W-:Y:S07]  /*4c50*/  PRMT R7, R58.reuse, 0x7771, RZ ;  /* 0x000077713a077816 */ /* 0x042fee00000000ff */
[----:B------:R-:W-:Y:S01]  /*4c60*/  MUFU.EX2 R33, R66 ;  /* 0x0000004200217308 */ /* 0x000fe20000000800 */
[----:B------:R-:W-:Y:S01]  /*4c70*/  PRMT R47, R58, 0x7772, RZ ;  /* 0x000077723a2f7816 */ /* 0x000fe200000000ff */
[----:B------:R-:W-:Y:S01]  /*4c80*/  IMAD.WIDE.U32 R42, R10, -0x2daee0ad, RZ ;  /* 0xd2511f530a2a7825 */ /* 0x000fe200078e00ff */
[----:B------:R-:W-:Y:S02]  /*4c90*/  PRMT R10, R58, 0x7773, RZ ;  /* 0x000077733a0a7816 */ /* 0x000fe400000000ff */
[----:B------:R-:W-:Y:S02]  /*4ca0*/  LOP3.LUT R21, R54, UR17, R9, 0x96, !PT ;  /* 0x0000001136157c12 */ /* 0x000fe4000f8e9609 */
[----:B---3--:R-:W-:Y:S02]  /*4cb0*/  PRMT R252, R42, 0x7772, RZ ;  /* 0x000077722afc7816 */ /* 0x008fe400000000ff */
[----:B------:R-:W-:Y:S02]  /*4cc0*/  PRMT R9, R58, 0x7770, RZ ;  /* 0x000077703a097816 */ /* 0x000fe400000000ff */
[----:B------:R-:W-:Y:S02]  /*4cd0*/  ISETP.GT.U32.AND P1, PT, R252, UR6, PT ;  /* 0x00000006fc007c0c */ /* 0x000fe4000bf24070 */
[----:B------:R-:W-:Y:S01]  /*4ce0*/  ISETP.GT.U32.AND P0, PT, R7, UR6, PT ;  /* 0x0000000607007c0c */ /* 0x000fe2000bf04070 */
[----:B------:R1:W-:Y:S01]  /*4cf0*/  MUFU.EX2 R252, R19 ;  /* 0x0000001300fc7308 */ /* 0x0003e20000000800 */
[----:B------:R-:W-:Y:S02]  /*4d00*/  ISETP.GT.U32.AND P2, PT, R10, UR6, PT ;  /* 0x000000060a007c0c */ /* 0x000fe4000bf44070 */
[----:B------:R-:W-:Y:S07]  /*4d10*/  PRMT R45, R42, 0x7771, RZ ;  /* 0x000077712a2d7816 */ /* 0x000fee00000000ff */
[----:B------:R-:W-:Y:S01]  /*4d20*/  MUFU.EX2 R10, R248 ;  /* 0x000000f8000a7308 */ /* 0x000fe20000000800 */
[----:B------:R-:W-:Y:S02]  /*4d30*/  ISETP.LE.U32.AND P4, PT, R9, UR6, PT ;  /* 0x0000000609007c0c */ /* 0x000fe4000bf83070 */
[----:B------:R-:W-:Y:S01]  /*4d40*/  LOP3.LUT R27, R20, UR13, R43, 0x96, !PT ;  /* 0x0000000d141b7c12 */ /* 0x000fe2000f8e962b */
[----:B------:R-:W-:Y:S01]  /*4d50*/  IMAD.WIDE.U32 R20, R21, -0x2daee0ad, RZ ;  /* 0xd2511f5315147825 */ /* 0x000fe200078e00ff */
[----:B------:R-:W-:Y:S05]  /*4d60*/  ISETP.GT.U32.AND P3, PT, R45, UR6, PT ;  /* 0x000000062d007c0c */ /* 0x000fea000bf64070 */
[----:B------:R-:W3:Y:S01]  /*4d70*/  MUFU.EX2 R7, R249 ;  /* 0x000000f900077308 */ /* 0x000ee20000000800 */
[----:B------:R-:W-:Y:S01]  /*4d80*/  PRMT R46, R42, 0x7770, RZ ;  /* 0x000077702a2e7816 */ /* 0x000fe200000000ff */
[----:B--2---:R-:W-:Y:S01]  /*4d90*/  @P0 FADD.FTZ R17, -R17, -RZ ;  /* 0x800000ff11110221 */ /* 0x004fe20000010100 */
[----:B------:R-:W-:Y:S01]  /*4da0*/  LOP3.LUT R4, R150, UR14, R59, 0x96, !PT ;  /* 0x0000000e96047c12 */ /* 0x000fe2000f8e963b */
[----:B----4-:R-:W-:Y:S01]  /*4db0*/  @P2 FADD.FTZ R15, -R15, -RZ ;  /* 0x800000ff0f0f2221 */ /* 0x010fe20000010100 */
[----:B------:R-:W-:Y:S02]  /*4dc0*/  PRMT R43, R20, 0x7770, RZ ;  /* 0x00007770142b7816 */ /* 0x000fe400000000ff */
[----:B------:R-:W-:Y:S01]  /*4dd0*/  ISETP.GT.U32.AND P6, PT, R47, UR6, PT ;  /* 0x000000062f007c0c */ /* 0x000fe2000bfc4070 */
[----:B------:R-:W-:Y:S01]  /*4de0*/  @!P4 FADD.FTZ R30, -R30, -RZ ;  /* 0x800000ff1e1ec221 */ /* 0x000fe20000010100 */
[----:B------:R-:W-:Y:S01]  /*4df0*/  ISETP.LE.U32.AND P5, PT, R46, UR6, PT ;  /* 0x000000062e007c0c */ /* 0x000fe2000bfa3070 */
[----:B------:R-:W-:Y:S01]  /*4e00*/  IMAD.WIDE.U32 R46, R35, -0x326172a9, RZ ;  /* 0xcd9e8d57232e7825 */ /* 0x000fe200078e00ff */
[----:B------:R-:W-:Y:S02]  /*4e10*/  PRMT R42, R42, 0x7773, RZ ;  /* 0x000077732a2a7816 */ /* 0x000fe400000000ff */
[----:B-1----:R-:W-:Y:S01]  /*4e20*/  SHF.R.U32.HI R19, RZ, 0x18, R4 ;  /* 0x00000018ff137819 */ /* 0x002fe20000011604 */
[----:B------:R-:W-:Y:S01]  /*4e30*/  @P3 FADD.FTZ R11, -R11, -RZ ;  /* 0x800000ff0b0b3221 */ /* 0x000fe20000010100 */
[----:B------:R-:W-:Y:S01]  /*4e40*/  ISETP.LE.U32.AND P0, PT, R43, UR6, PT ;  /* 0x000000062b007c0c */ /* 0x000fe2000bf03070 */
[----:B---3--:R-:W-:Y:S01]  /*4e50*/  @P1 FADD.FTZ R7, -R7, -RZ ;  /* 0x800000ff07071221 */ /* 0x008fe20000010100 */
[----:B------:R-:W-:Y:S02]  /*4e60*/  LOP3.LUT R66, R4, 0xff, RZ, 0xc0, !PT ;  /* 0x000000ff04427812 */ /* 0x000fe400078ec0ff */
[----:B------:R-:W-:Y:S01]  /*4e70*/  ISETP.GT.U32.AND P4, PT, R42, UR6, PT ;  /* 0x000000062a007c0c */ /* 0x000fe2000bf84070 */
[----:B------:R-:W-:Y:S01]  /*4e80*/  @P6 FADD.FTZ R26, -R26, -RZ ;  /* 0x800000ff1a1a6221 */ /* 0x000fe20000010100 */
[----:B------:R-:W-:Y:S01]  /*4e90*/  LOP3.LUT R248, R8, UR14, R47, 0x96, !PT ;  /* 0x0000000e08f87c12 */ /* 0x000fe2000f8e962f */
[----:B------:R-:W-:Y:S01]  /*4ea0*/  @!P5 FADD.FTZ R18, -R18, -RZ ;  /* 0x800000ff1212d221 */ /* 0x000fe20000010100 */
[----:B------:R-:W-:Y:S01]  /*4eb0*/  ISETP.LE.U32.AND P2, PT, R19, UR6, PT ;  /* 0x0000000613007c0c */ /* 0x000fe2000bf43070 */
[----:B------:R-:W1:Y:S01]  /*4ec0*/  MUFU.EX2 R8, R6 ;  /* 0x0000000600087308 */ /* 0x000e620000000800 */
[----:B------:R-:W-:Y:S02]  /*4ed0*/  PRMT R43, R46, 0x7770, RZ ;  /* 0x000077702e2b7816 */ /* 0x000fe400000000ff */
[----:B------:R-:W-:Y:S01]  /*4ee0*/  ISETP.LE.U32.AND P3, PT, R66, UR6, PT ;  /* 0x0000000642007c0c */ /* 0x000fe2000bf63070 */
[----:B------:R-:W-:Y:S01]  /*4ef0*/  @!P0 FADD.FTZ R252, -R252, -RZ ;  /* 0x800000fffcfc8221 */ /* 0x000fe20000010100 */
[----:B------:R-:W-:Y:S05]  /*4f00*/  LOP3.LUT R250, R50, UR13, R21, 0x96, !PT ;  /* 0x0000000d32fa7c12 */ /* 0x000fea000f8e9615 */
[----:B------:R-:W-:Y:S01]  /*4f10*/  MUFU.EX2 R6, R67 ;  /* 0x0000004300067308 */ /* 0x000fe20000000800 */
[----:B------:R-:W-:Y:S01]  /*4f20*/  PRMT R21, R20, 0x7771, RZ ;  /* 0x0000777114157816 */ /* 0x000fe200000000ff */
[----:B------:R-:W-:Y:S01]  /*4f30*/  @P4 FADD.FTZ R10, -R10, -RZ ;  /* 0x800000ff0a0a4221 */ /* 0x000fe20000010100 */
[----:B------:R-:W-:Y:S07]  /*4f40*/  ISETP.LE.U32.AND P1, PT, R43, UR6, PT ;  /* 0x000000062b007c0c */ /* 0x000fee000bf23070 */
[----:B------:R-:W-:Y:S01]  /*4f50*/  MUFU.EX2 R19, R14 ;  /* 0x0000000e00137308 */ /* 0x000fe20000000800 */
[----:B------:R-:W-:Y:S01]  /*4f60*/  PRMT R42, R46, 0x7771, RZ ;  /* 0x000077712e2a7816 */ /* 0x000fe200000000ff */
[----:B------:R-:W-:Y:S01]  /*4f70*/  @!P2 FADD.FTZ R33, -R33, -RZ ;  /* 0x800000ff2121a221 */ /* 0x000fe20000010100 */
[----:B------:R-:W-:Y:S07]  /*4f80*/  ISETP.GT.U32.AND P6, PT, R21, UR6, PT ;  /* 0x0000000615007c0c */ /* 0x000fee000bfc4070 */
[----:B------:R-:W-:Y:S01]  /*4f90*/  MUFU.EX2 R14, R60 ;  /* 0x0000003c000e7308 */ /* 0x000fe20000000800 */
[----:B------:R-:W-:Y:S01]  /*4fa0*/  PRMT R9, R20, 0x7773, RZ ;  /* 0x0000777314097816 */ /* 0x000fe200000000ff */
[----:B-1----:R-:W-:Y:S01]  /*4fb0*/  @!P3 FADD.FTZ R8, -R8, -RZ ;  /* 0x800000ff0808b221 */ /* 0x002fe20000010100 */
[----:B------:R-:W-:Y:S07]  /*4fc0*/  PRMT R35, R46, 0x7772, RZ ;  /* 0x000077722e237816 */ /* 0x000fee00000000ff */
[----:B------:R-:W1:Y:S01]  /*4fd0*/  MUFU.EX2 R21, R13 ;  /* 0x0000000d00157308 */ /* 0x000e620000000800 */
[----:B------:R-:W-:Y:S02]  /*4fe0*/  ISETP.GT.U32.AND P0, PT, R42, UR6, PT ;  /* 0x000000062a007c0c */ /* 0x000fe4000bf04070 */
[----:B------:R-:W-:Y:S01]  /*4ff0*/  PRMT R249, R46, 0x7773, RZ ;  /* 0x000077732ef97816 */ /* 0x000fe200000000ff */
[----:B------:R-:W-:Y:S01]  /*5000*/  @!P1 FADD.FTZ R23, -R23, -RZ ;  /* 0x800000ff17179221 */ /* 0x000fe20000010100 */
[----:B------:R-:W-:Y:S05]  /*5010*/  ISETP.GT.U32.AND P4, PT, R9, UR6, PT ;  /* 0x0000000609007c0c */ /* 0x000fea000bf84070 */
[----:B------:R-:W-:Y:S01]  /*5020*/  MUFU.EX2 R13, R63 ;  /* 0x0000003f000d7308 */ /* 0x000fe20000000800 */
[----:B------:R-:W-:Y:S01]  /*5030*/  ISETP.GT.U32.AND P2, PT, R35, UR6, PT ;  /* 0x0000000623007c0c */ /* 0x000fe2000bf44070 */
[----:B------:R-:W-:Y:S01]  /*5040*/  @P6 FADD.FTZ R251, -R251, -RZ ;  /* 0x800000fffbfb6221 */ /* 0x000fe20000010100 */
[----:B------:R-:W-:Y:S07]  /*5050*/  LOP3.LUT R66, R27, 0xff, RZ, 0xc0, !PT ;  /* 0x000000ff1b427812 */ /* 0x000fee00078ec0ff */
[----:B------:R2:W3:Y:S01]  /*5060*/  MUFU.EX2 R9, R61 ;  /* 0x0000003d00097308 */ /* 0x0004e20000000800 */
[----:B------:R-:W-:Y:S02]  /*5070*/  ISETP.GT.U32.AND P3, PT, R249, UR6, PT ;  /* 0x00000006f9007c0c */ /* 0x000fe4000bf64070 */
[----:B------:R-:W-:Y:S07]  /*5080*/  PRMT R249, R4, 0x7632, R249 ;  /* 0x0000763204f97816 */ /* 0x000fee00000000f9 */
[----:B------:R4:W4:Y:S01]  /*5090*/  MUFU.EX2 R35, R62 ;  /* 0x0000003e00237308 */ /* 0x0009220000000800 */
[----:B------:R-:W-:Y:S01]  /*50a0*/  ISETP.LE.U32.AND P1, PT, R66, UR6, PT ;  /* 0x0000000642007c0c */ /* 0x000fe2000bf23070 */
[----:B-1----:R-:W-:Y:S01]  /*50b0*/  @P0 FADD.FTZ R21, -R21, -RZ ;  /* 0x800000ff15150221 */ /* 0x002fe20000010100 */
[----:B------:R-:W-:Y:S02]  /*50c0*/  SHF.R.U32.HI R66, RZ, 0x18, R27 ;  /* 0x00000018ff427819 */ /* 0x000fe4000001161b */
[----:B------:R-:W-:Y:S01]  /*50d0*/  LOP3.LUT R249, R249, 0xff, RZ, 0xc0, !PT ;  /* 0x000000fff9f97812 */ /* 0x000fe200078ec0ff */
[----:B------:R-:W-:Y:S01]  /*50e0*/  @P2 FADD.FTZ R34, -R34, -RZ ;  /* 0x800000ff22222221 */ /* 0x000fe20000010100 */
[----:B------:R-:W-:Y:S02]  /*50f0*/  ISETP.LE.U32.AND P0, PT, R66, UR6, PT ;  /* 0x0000000642007c0c */ /* 0x000fe4000bf03070 */
[----:B------:R-:W-:Y:S01]  /*5100*/  LOP3.LUT R66, R248, 0xff, RZ, 0xc0, !PT ;  /* 0x000000fff8427812 */ /* 0x000fe200078ec0ff */
[----:B------:R-:W-:Y:S01]  /*5110*/  @P3 FADD.FTZ R19, -R19, -RZ ;  /* 0x800000ff13133221 */ /* 0x000fe20000010100 */
[----:B------:R-:W-:Y:S02]  /*5120*/  ISETP.LE.U32.AND P2, PT, R249, UR6, PT ;  /* 0x00000006f9007c0c */ /* 0x000fe4000bf43070 */
[----:B------:R-:W-:Y:S01]  /*5130*/  PRMT R31, R20, 0x7772, RZ ;  /* 0x00007772141f7816 */ /* 0x000fe200000000ff */
[----:B------:R-:W-:Y:S01]  /*5140*/  @!P1 FADD.FTZ R22, -R22, -RZ ;  /* 0x800000ff16169221 */ /* 0x000fe20000010100 */
[----:B--2---:R-:W-:Y:S01]  /*5150*/  LOP3.LUT R61, R4, 0xffff, RZ, 0xc0, !PT ;  /* 0x0000ffff043d7812 */ /* 0x004fe200078ec0ff */
[----:B------:R-:W-:Y:S01]  /*5160*/  MUFU.EX2 R249, R41 ;  /* 0x0000002900f97308 */ /* 0x000fe20000000800 */
[----:B------:R-:W-:Y:S02]  /*5170*/  ISETP.LE.U32.AND P3, PT, R66, UR6, PT ;  /* 0x0000000642007c0c */ /* 0x000fe4000bf63070 */
[----:B------:R-:W-:Y:S01]  /*5180*/  ISETP.GT.U32.AND P5, PT, R31, UR6, PT ;  /* 0x000000061f007c0c */ /* 0x000fe2000bfa4070 */
[----:B---3--:R-:W-:Y:S01]  /*5190*/  @!P0 FADD.FTZ R9, -R9, -RZ ;  /* 0x800000ff09098221 */ /* 0x008fe20000010100 */
[----:B------:R-:W-:Y:S05]  /*51a0*/  PRMT R66, R27, 0x7632, R66 ;  /* 0x000076321b427816 */ /* 0x000fea0000000042 */
[----:B------:R-:W1:Y:S01]  /*51b0*/  MUFU.EX2 R31, R5 ;  /* 0x00000005001f7308 */ /* 0x000e620000000800 */
[----:B----4-:R-:W-:Y:S01]  /*51c0*/  SHF.R.U32.HI R62, RZ, 0x18, R248 ;  /* 0x00000018ff3e7819 */ /* 0x010fe200000116f8 */
[----:B------:R-:W-:Y:S01]  /*51d0*/  @!P2 FADD.FTZ R35, -R35, -RZ ;  /* 0x800000ff2323a221 */ /* 0x000fe20000010100 */
[----:B------:R-:W-:Y:S07]  /*51e0*/  SHF.R.U32.HI R61, RZ, 0x8, R61 ;  /* 0x00000008ff3d7819 */ /* 0x000fee000001163d */
[----:B------:R-:W2:Y:S01]  /*51f0*/  MUFU.EX2 R4, R64 ;  /* 0x0000004000047308 */ /* 0x000ea20000000800 */
[----:B------:R-:W-:Y:S02]  /*5200*/  LOP3.LUT R66, R66, 0xff, RZ, 0xc0, !PT ;  /* 0x000000ff42427812 */ /* 0x000fe400078ec0ff */
[----:B------:R-:W-:Y:S07]  /*5210*/  ISETP.LE.U32.AND P1, PT, R62, UR6, PT ;  /* 0x000000063e007c0c */ /* 0x000fee000bf23070 */
[----:B------:R-:W-:Y:S01]  /*5220*/  MUFU.EX2 R5, R65 ;  /* 0x0000004100057308 */ /* 0x000fe20000000800 */
[----:B------:R-:W-:Y:S02]  /*5230*/  LOP3.LUT R62, R61, 0xffff, RZ, 0xc0, !PT ;  /* 0x0000ffff3d3e7812 */ /* 0x000fe400078ec0ff */
[----:B------:R-:W-:Y:S02]  /*5240*/  ISETP.LE.U32.AND P0, PT, R66, UR6, PT ;  /* 0x0000000642007c0c */ /* 0x000fe4000bf03070 */
[----:B------:R-:W-:Y:S01]  /*5250*/  PRMT R66, R248, 0x7632, R66 ;  /* 0x00007632f8427816 */ /* 0x000fe20000000042 */
[----:B-1----:R-:W-:Y:S01]  /*5260*/  @!P3 FADD.FTZ R31, -R31, -RZ ;  /* 0x800000ff1f1fb221 */ /* 0x002fe20000010100 */
[----:B------:R-:W-:Y:S02]  /*5270*/  ISETP.LE.U32.AND P2, PT, R62, UR6, PT ;  /* 0x000000063e007c0c */ /* 0x000fe4000bf43070 */
[----:B------:R-:W-:Y:S02]  /*5280*/  LOP3.LUT R66, R66, 0xff, RZ, 0xc0, !PT ;  /* 0x000000ff42427812 */ /* 0x000fe400078ec0ff */
[----:B------:R-:W-:Y:S01]  /*5290*/  LOP3.LUT R61, R27, 0xffff, RZ, 0xc0, !PT ;  /* 0x0000ffff1b3d7812 */ /* 0x000fe200078ec0ff */
[----:B------:R-:W-:Y:S01]  /*52a0*/  @!P1 FADD.FTZ R25, -R25, -RZ ;  /* 0x800000ff19199221 */ /* 0x000fe20000010100 */
[----:B------:R-:W1:Y:S01]  /*52b0*/  MUFU.EX2 R27, R29 ;  /* 0x0000001d001b7308 */ /* 0x000e620000000800 */
[----:B------:R-:W-:Y:S02]  /*52c0*/  ISETP.LE.U32.AND P3, PT, R66, UR6, PT ;  /* 0x0000000642007c0c */ /* 0x000fe4000bf63070 */
[----:B------:R-:W-:Y:S01]  /*52d0*/  LOP3.LUT R248, R248, 0xffff, RZ, 0xc0, !PT ;  /* 0x0000fffff8f87812 */ /* 0x000fe200078ec0ff */
[----:B------:R-:W-:Y:S01]  /*52e0*/  @!P0 FADD.FTZ R14, -R14, -RZ ;  /* 0x800000ff0e0e8221 */ /* 0x000fe20000010100 */
[----:B------:R-:W-:Y:S05]  /*52f0*/  LOP3.LUT R60, R250, 0xff, RZ, 0xc0, !PT ;  /* 0x000000fffa3c7812 */ /* 0x000fea00078ec0ff */
[----:B------:R-:W-:Y:S01]  /*5300*/  MUFU.EX2 R29, R247 ;  /* 0x000000f7001d7308 */ /* 0x000fe20000000800 */
[----:B--2---:R-:W-:Y:S01]  /*5310*/  @!P2 FADD.FTZ R4, -R4, -RZ ;  /* 0x800000ff0404a221 */ /* 0x004fe20000010100 */
[----:B------:R-:W-:Y:S02]  /*5320*/  SHF.R.U32.HI R248, RZ, 0x8, R248 ;  /* 0x00000008fff87819 */ /* 0x000fe400000116f8 */
[----:B------:R-:W-:Y:S06]  /*5330*/  ISETP.LE.U32.AND P0, PT, R60, UR6, PT ;  /* 0x000000063c007c0c */ /* 0x000fec000bf03070 */
[----:B------:R-:W2:Y:S01]  /*5340*/  MUFU.EX2 R247, R38 ;  /* 0x0000002600f77308 */ /* 0x000ea20000000800 */
[----:B------:R-:W-:Y:S02]  /*5350*/  SHF.R.U32.HI R61, RZ, 0x8, R61 ;  /* 0x00000008ff3d7819 */ /* 0x000fe4000001163d */
[----:B------:R-:W-:Y:S01]  /*5360*/  SHF.R.U32.HI R60, RZ, 0x18, R250 ;  /* 0x00000018ff3c7819 */ /* 0x000fe200000116fa */
[----:B-1----:R-:W-:Y:S01]  /*5370*/  @!P3 FADD.FTZ R27, -R27, -RZ ;  /* 0x800000ff1b1bb221 */ /* 0x002fe20000010100 */
[----:B------:R-:W-:Y:S02]  /*5380*/  F2FP.RELU.BF16.F32.PACK_AB R62, R4, R8 ;  /* 0x00000008043e723e */ /* 0x000fe400000018ff */
[----:B------:R-:W-:Y:S02]  /*5390*/  LOP3.LUT R248, R248, 0xffff, RZ, 0xc0, !PT ;  /* 0x0000fffff8f87812 */ /* 0x000fe400078ec0ff */
[----:B------:R-:W-:Y:S01]  /*53a0*/  LOP3.LUT R61, R61, 0xffff, RZ, 0xc0, !PT ;  /* 0x0000ffff3d3d7812 */ /* 0x000fe200078ec0ff */
[----:B------:R1:W-:Y:S01]  /*53b0*/  STS [R205], R62 ;  /* 0x0000003ecd007388 */ /* 0x0003e20000000800 */
[----:B------:R-:W-:Y:S01]  /*53c0*/  ISETP.LE.U32.AND P3, PT, R60, UR6, PT ;  /* 0x000000063c007c0c */ /* 0x000fe2000bf63070 */
[----:B------:R-:W-:Y:S01]  /*53d0*/  @!P0 FADD.FTZ R6, -R6, -RZ ;  /* 0x800000ff06068221 */ /* 0x000fe20000010100 */
[----:B------:R-:W-:Y:S01]  /*53e0*/  F2FP.RELU.BF16.F32.PACK_AB R60, R33, R35 ;  /* 0x00000023213c723e */ /* 0x000fe200000018ff */
[----:B--2---:R-:W-:Y:S01]  /*53f0*/  @P5 FADD.FTZ R247, -R247, -RZ ;  /* 0x800000fff7f75221 */ /* 0x004fe20000010100 */
[----:B------:R-:W-:Y:S02]  /*5400*/  ISETP.LE.U32.AND P2, PT, R248, UR6, PT ;  /* 0x00000006f8007c0c */ /* 0x000fe4000bf43070 */
[----:B------:R-:W-:Y:S01]  /*5410*/  ISETP.LE.U32.AND P1, PT, R61, UR6, PT ;  /* 0x000000063d007c0c */ /* 0x000fe2000bf23070 */
[----:B------:R2:W-:Y:S01]  /*5420*/  STS [R205+0x400], R60 ;  /* 0x0004003ccd007388 */ /* 0x0005e20000000800 */
[C---:B------:R-:W-:Y:S01]  /*5430*/  PRMT R61, R250.reuse, 0x7632, R61 ;  /* 0x00007632fa3d7816 */ /* 0x040fe2000000003d */
[----:B------:R-:W3:Y:S01]  /*5440*/  MUFU.EX2 R248, R37 ;  /* 0x0000002500f87308 */ /* 0x000ee20000000800 */
[----:B------:R-:W-:Y:S02]  /*5450*/  LOP3.LUT R250, R250, 0xffff, RZ, 0xc0, !PT ;  /* 0x0000fffffafa7812 */ /* 0x000fe400078ec0ff */
[----:B------:R-:W-:Y:S01]  /*5460*/  LOP3.LUT R61, R61, 0xff, RZ, 0xc0, !PT ;  /* 0x000000ff3d3d7812 */ /* 0x000fe200078ec0ff */
[----:B------:R-:W-:Y:S01]  /*5470*/  @!P3 FADD.FTZ R249, -R249, -RZ ;  /* 0x800000fff9f9b221 */ /* 0x000fe20000010100 */
[----:B------:R-:W-:Y:S02]  /*5480*/  SHF.R.U32.HI R250, RZ, 0x8, R250 ;  /* 0x00000008fffa7819 */ /* 0x000fe400000116fa */
[----:B------:R-:W-:Y:S01]  /*5490*/  F2FP.RELU.BF16.F32.PACK_AB R67, R17, R30 ;  /* 0x0000001e1143723e */ /* 0x000fe200000018ff */
[----:B------:R-:W-:Y:S01]  /*54a0*/  @!P2 FADD.FTZ R29, -R29, -RZ ;  /* 0x800000ff1d1da221 */ /* 0x000fe20000010100 */
[----:B------:R-:W-:Y:S01]  /*54b0*/  F2FP.RELU.BF16.F32.PACK_AB R63, R15, R26 ;  /* 0x0000001a0f3f723e */ /* 0x000fe200000018ff */
[----:B------:R-:W-:Y:S01]  /*54c0*/  @!P1 FADD.FTZ R13, -R13, -RZ ;  /* 0x800000ff0d0d9221 */ /* 0x000fe20000010100 */
[----:B------:R-:W-:Y:S01]  /*54d0*/  ISETP.LE.U32.AND P1, PT, R61, UR6, PT ;  /* 0x000000063d007c0c */ /* 0x000fe2000bf23070 */
[----:B------:R-:W-:Y:S01]  /*54e0*/  STS [R237], R67 ;  /* 0x00000043ed007388 */ /* 0x000fe20000000800 */
[----:B------:R-:W-:Y:S01]  /*54f0*/  LOP3.LUT R61, R250, 0xffff, RZ, 0xc0, !PT ;  /* 0x0000fffffa3d7812 */ /* 0x000fe200078ec0ff */
[----:B---3--:R-:W-:Y:S01]  /*5500*/  @P4 FADD.FTZ R248, -R248, -RZ ;  /* 0x800000fff8f84221 */ /* 0x008fe20000010100 */
[----:B------:R-:W-:Y:S01]  /*5510*/  F2FP.RELU.BF16.F32.PACK_AB R46, R29, R31 ;  /* 0x0000001f1d2e723e */ /* 0x000fe200000018ff */
[----:B------:R-:W-:Y:S01]  /*5520*/  STS [R237+0x400], R63 ;  /* 0x0004003fed007388 */ /* 0x000fe20000000800 */
[----:B------:R-:W-:Y:S01]  /*5530*/  F2FP.RELU.BF16.F32.PACK_AB R42, R25, R27 ;  /* 0x0000001b192a723e */ /* 0x000fe200000018ff */
[----:B------:R-:W3:Y:S01]  /*5540*/  MUFU.EX2 R250, R39 ;  /* 0x0000002700fa7308 */ /* 0x000ee20000000800 */
[----:B------:R-:W-:Y:S01]  /*5550*/  ISETP.LE.U32.AND P2, PT, R61, UR6, PT ;  /* 0x000000063d007c0c */ /* 0x000fe2000bf43070 */
[----:B------:R-:W-:Y:S01]  /*5560*/  STS [R205+0x1000], R46 ;  /* 0x0010002ecd007388 */ /* 0x000fe20000000800 */
[----:B------:R-:W-:Y:S02]  /*5570*/  F2FP.RELU.BF16.F32.PACK_AB R61, R21, R23 ;  /* 0x00000017153d723e */ /* 0x000fe400000018ff */
[----:B------:R-:W-:Y:S01]  /*5580*/  F2FP.RELU.BF16.F32.PACK_AB R64, R19, R34 ;  /* 0x000000221340723e */ /* 0x000fe200000018ff */
[----:B------:R-:W-:Y:S01]  /*5590*/  STS [R205+0x1400], R42 ;  /* 0x0014002acd007388 */ /* 0x000fe20000000800 */
[----:B------:R-:W-:Y:S02]  /*55a0*/  F2FP.RELU.BF16.F32.PACK_AB R66, R13, R22 ;  /* 0x000000160d42723e */ /* 0x000fe400000018ff */
[----:B-1----:R-:W-:Y:S01]  /*55b0*/  F2FP.RELU.BF16.F32.PACK_AB R62, R9, R14 ;  /* 0x0000000e093e723e */ /* 0x002fe200000018ff */
[----:B------:R1:W-:Y:S01]  /*55c0*/  STS [R237+0x1000], R61 ;  /* 0x0010003ded007388 */ /* 0x0003e20000000800 */
[----:B--2---:R-:W-:Y:S02]  /*55d0*/  F2FP.RELU.BF16.F32.PACK_AB R60, R11, R18 ;  /* 0x000000120b3c723e */ /* 0x004fe400000018ff */
[----:B------:R-:W-:Y:S01]  /*55e0*/  FSETP.GE.FTZ.AND P3, PT, R8, RZ, PT ;  /* 0x000000ff0800720b */ /* 0x000fe20003f76000 */
[----:B------:R2:W-:Y:S01]  /*55f0*/  STS [R237+0x1400], R64 ;  /* 0x00140040ed007388 */ /* 0x0005e20000000800 */
[----:B------:R-:W-:Y:S01]  /*5600*/  @!P2 FADD.FTZ R5, -R5, -RZ ;  /* 0x800000ff0505a221 */ /* 0x000fe20000010100 */
[----:B---3--:R-:W-:Y:S01]  /*5610*/  @!P1 FADD.FTZ R250, -R250, -RZ ;  /* 0x800000fffafa9221 */ /* 0x008fe20000010100 */
[----:B------:R-:W-:Y:S01]  /*5620*/  FSETP.GE.FTZ.AND P1, PT, R35, RZ, PT ;  /* 0x000000ff2300720b */ /* 0x000fe20003f36000 */
[----:B------:R3:W-:Y:S01]  /*5630*/  STS [R235], R66 ;  /* 0x00000042eb007388 */ /* 0x0007e20000000800 */
[----:B------:R-:W-:Y:S02]  /*5640*/  FSETP.GE.FTZ.AND P2, PT, R4, RZ, PT ;  /* 0x000000ff0400720b */ /* 0x000fe40003f56000 */
[----:B------:R-:W-:Y:S01]  /*5650*/  FSETP.GE.FTZ.AND P0, PT, R33, RZ, PT ;  /* 0x000000ff2100720b */ /* 0x000fe20003f16000 */
[----:B------:R4:W-:Y:S01]  /*5660*/  STS [R235+0x400], R62 ;  /* 0x0004003eeb007388 */ /* 0x0009e20000000800 */
[----:B------:R-:W-:Y:S03]  /*5670*/  FSETP.GE.FTZ.AND P4, PT, R11, RZ, PT ;  /* 0x000000ff0b00720b */ /* 0x000fe60003f96000 */
[----:B------:R4:W-:Y:S01]  /*5680*/  STS [R215], R60 ;  /* 0x0000003cd7007388 */ /* 0x0009e20000000800 */
[----:B-1----:R-:W-:Y:S02]  /*5690*/  F2FP.RELU.BF16.F32.PACK_AB R61, R5, R6 ;  /* 0x00000006053d723e */ /* 0x002fe400000018ff */
[----:B--2---:R-:W-:Y:S02]  /*56a0*/  F2FP.RELU.BF16.F32.PACK_AB R64, R10, R7 ;  /* 0x000000070a40723e */ /* 0x004fe400000018ff */
[----:B---3--:R-:W-:Y:S03]  /*56b0*/  F2FP.RELU.BF16.F32.PACK_AB R66, R249, R250 ;  /* 0x000000faf942723e */ /* 0x008fe600000018ff */
[----:B------:R-:W-:Y:S01]  /*56c0*/  STS [R215+0x400], R64 ;  /* 0x00040040d7007388 */ /* 0x000fe20000000800 */
[----:B----4-:R-:W-:Y:S03]  /*56d0*/  F2FP.RELU.BF16.F32.PACK_AB R62, R251, R252 ;  /* 0x000000fcfb3e723e */ /* 0x010fe600000018ff */
[----:B------:R-:W-:Y:S01]  /*56e0*/  STS [R235+0x1000], R61 ;  /* 0x0010003deb007388 */ /* 0x000fe20000000800 */
[----:B------:R-:W-:Y:S03]  /*56f0*/  F2FP.RELU.BF16.F32.PACK_AB R60, R248, R247 ;  /* 0x000000f7f83c723e */ /* 0x000fe600000018ff */
        /* <DEDUP_REMOVED lines=39> */
[C---:B------:R-:W-:Y:S01]  /*5970*/  FADD.FTZ R12, -R246.reuse, R36 ;  /* 0x00000024f60c7221 */ /* 0x040fe20000010100 */
[----:B------:R-:W-:Y:S01]  /*5980*/  FADD.FTZ R37, -R246, R37 ;  /* 0x00000025f6257221 */ /* 0x000fe20000010100 */
[----:B------:R-:W-:Y:S02]  /*5990*/  FADD.FTZ R39, -R245, R39 ;  /* 0x00000027f5277221 */ /* 0x000fe40000010100 */
[-C--:B------:R-:W-:Y:S01]  /*59a0*/  FSEL R38, R38, R245.reuse, P1 ;  /* 0x000000f526267208 */ /* 0x080fe20000800000 */
[C---:B------:R-:W-:Y:S04]  /*59b0*/  HMMA.16816.F32.BF16 R48, R156.reuse, R174, R48 ;  /* 0x000000ae9c30723c */ /* 0x040fe80000041830 */
[-C--:B------:R-:W-:Y:S01]  /*59c0*/  FSEL R12, R12, R246.reuse, P3 ;  /* 0x000000f60c0c7208 */ /* 0x080fe20001800000 */
[C---:B------:R-:W-:Y:S01]  /*59d0*/  FADD.FTZ R16, -R244.reuse, R40 ;  /* 0x00000028f4107221 */ /* 0x040fe20000010100 */
[----:B------:R-:W-:Y:S01]  /*59e0*/  FSEL R37, R37, R246, P2 ;  /* 0x000000f625257208 */ /* 0x000fe20001000000 */
[----:B------:R-:W-:Y:S01]  /*59f0*/  FADD.FTZ R42, -R243, R42 ;  /* 0x0000002af32a7221 */ /* 0x000fe20000010100 */
[----:B------:R-:W-:Y:S01]  /*5a00*/  FSETP.GE.FTZ.AND P3, PT, R31, RZ, PT ;  /* 0x000000ff1f00720b */ /* 0x000fe20003f76000 */
[-C--:B------:R-:W-:Y:S03]  /*5a10*/  HMMA.16816.F32.BF16 R52, R156, R176.reuse, R52 ;  /* 0x000000b09c34723c */ /* 0x080fe60000041834 */
[----:B------:R-:W-:Y:S01]  /*5a20*/  FSEL R39, R39, R245, P0 ;  /* 0x000000f527277208 */ /* 0x000fe20000000000 */
[----:B------:R-:W-:Y:S01]  /*5a30*/  FADD.FTZ R43, -R243, R43 ;  /* 0x0000002bf32b7221 */ /* 0x000fe20000010100 */
[----:B------:R-:W-:Y:S01]  /*5a40*/  FSETP.GE.FTZ.AND P1, PT, R27, RZ, PT ;  /* 0x000000ff1b00720b */ /* 0x000fe20003f36000 */
[----:B------:R-:W-:Y:S01]  /*5a50*/  FADD.FTZ R20, -R244, R41 ;  /* 0x00000029f4147221 */ /* 0x000fe20000010100 */
        /* <DEDUP_REMOVED lines=9> */
[----:B------:R-:W-:Y:S01]  /*5af0*/  FADD.FTZ R47, -R243, R47 ;  /* 0x0000002ff32f7221 */ /* 0x000fe20000010100 */
[----:B------:R-:W-:Y:S01]  /*5b00*/  FSETP.GE.FTZ.AND P1, PT, R34, RZ, PT ;  /* 0x000000ff2200720b */ /* 0x000fe20003f36000 */
[C---:B------:R-:W-:Y:S04]  /*5b10*/  HMMA.16816.F32.BF16 R56, R148.reuse, R176, R56 ;  /* 0x000000b09438723c */ /* 0x040fe80000041838 */
[----:B------:R-:W-:Y:S01]  /*5b20*/  FSEL R20, R20, R244, P2 ;  /* 0x000000f414147208 */ /* 0x000fe20001000000 */
[----:B------:R-:W-:Y:S01]  /*5b30*/  FMUL.FTZ R33, R33, R39 ;  /* 0x0000002721217220 */ /* 0x000fe20000410000 */
[----:B------:R-:W-:Y:S01]  /*5b40*/  FSETP.GE.FTZ.AND P0, PT, R19, RZ, PT ;  /* 0x000000ff1300720b */ /* 0x000fe20003f16000 */
[C---:B------:R-:W-:Y:S01]  /*5b50*/  FADD.FTZ R39, -R244.reuse, R44 ;  /* 0x0000002cf4277221 */ /* 0x040fe20000010100 */
[----:B------:R-:W-:Y:S01]  /*5b60*/  FSETP.GE.FTZ.AND P3, PT, R23, RZ, PT ;  /* 0x000000ff1700720b */ /* 0x000fe20003f76000 */
[----:B------:R-:W-:Y:S01]  /*5b70*/  FMUL.FTZ R31, R31, R38 ;  /* 0x000000261f1f7220 */ /* 0x000fe20000410000 */
[----:B------:R-:W-:Y:S01]  /*5b80*/  F2FP.BF16.F32.PACK_AB R38, R37, R41 ;  /* 0x000000292526723e */ /* 0x000fe200000010ff */
[----:B------:R-:W-:Y:S01]  /*5b90*/  FADD.FTZ R45, -R244, R45 ;  /* 0x0000002df42d7221 */ /* 0x000fe20000010100 */
[----:B------:R-:W-:Y:S01]  /*5ba0*/  FSETP.GE.FTZ.AND P2, PT, R21, RZ, PT ;  /* 0x000000ff1500720b */ /* 0x000fe20003f56000 */
[----:B------:R-:W-:Y:S01]  /*5bb0*/  FMUL.FTZ R27, R27, R42 ;  /* 0x0000002a1b1b7220 */ /* 0x000fe20000410000 */
[-C--:B------:R-:W-:Y:S01]  /*5bc0*/  FSEL R37, R46, R243.reuse, P1 ;  /* 0x000000f32e257208 */ /* 0x080fe20000800000 */
[----:B------:R-:W-:Y:S01]  /*5bd0*/  FMUL.FTZ R29, R29, R20 ;  /* 0x000000141d1d7220 */ /* 0x000fe20000410000 */
[----:B------:R-:W-:Y:S01]  /*5be0*/  FSEL R46, R47, R243, P0 ;  /* 0x000000f32f2e7208 */ /* 0x000fe20000000000 */
[C---:B------:R-:W-:Y:S01]  /*5bf0*/  FADD.FTZ R49, -R246.reuse, R49 ;  /* 0x00000031f6317221 */ /* 0x040fe20000010100 */
[----:B------:R-:W-:Y:S01]  /*5c00*/  F2FP.BF16.F32.PACK_AB R42, R33, R35 ;  /* 0x00000023212a723e */ /* 0x000fe200000010ff */
[----:B------:R-:W-:Y:S01]  /*5c10*/  FADD.FTZ R33, -R246, R48 ;  /* 0x00000030f6217221 */ /* 0x000fe20000010100 */
[-C--:B------:R-:W-:Y:S01]  /*5c20*/  FSEL R39, R39, R244.reuse, P3 ;  /* 0x000000f427277208 */ /* 0x080fe20001800000 */
[----:B------:R-:W-:Y:S01]  /*5c30*/  FADD.FTZ R50, -R245, R50 ;  /* 0x00000032f5327221 */ /* 0x000fe20000010100 */
[----:B------:R-:W-:Y:S01]  /*5c40*/  FSEL R35, R45, R244, P2 ;  /* 0x000000f42d237208 */ /* 0x000fe20001000000 */
[----:B------:R-:W-:Y:S01]  /*5c50*/  FADD.FTZ R51, -R245, R51 ;  /* 0x00000033f5337221 */ /* 0x000fe20000010100 */
[----:B------:R-:W-:Y:S01]  /*5c60*/  FSETP.GE.FTZ.AND P3, PT, R30, RZ, PT ;  /* 0x000000ff1e00720b */ /* 0x000fe20003f76000 */
[----:B------:R-:W-:Y:S01]  /*5c70*/  FMUL.FTZ R19, R19, R46 ;  /* 0x0000002e13137220 */ /* 0x000fe20000410000 */
[----:B------:R-:W-:Y:S01]  /*5c80*/  FSETP.GE.FTZ.AND P2, PT, R17, RZ, PT ;  /* 0x000000ff1100720b */ /* 0x000fe20003f56000 */
[----:B------:R-:W-:Y:S01]  /*5c90*/  FMUL.FTZ R34, R34, R37 ;  /* 0x0000002522227220 */ /* 0x000fe20000410000 */
[----:B------:R-:W-:Y:S01]  /*5ca0*/  FSETP.GE.FTZ.AND P1, PT, R26, RZ, PT ;  /* 0x000000ff1a00720b */ /* 0x000fe20003f36000 */
[-C--:B------:R-:W-:Y:S03]  /*5cb0*/  HMMA.16816.F32.BF16 R60, R148, R178.reuse, R60 ;  /* 0x000000b2943c723c */ /* 0x080fe6000004183c */
[----:B------:R-:W-:Y:S01]  /*5cc0*/  FSETP.GE.FTZ.AND P0, PT, R15, RZ, PT ;  /* 0x000000ff0f00720b */ /* 0x000fe20003f16000 */
[----:B------:R-:W-:Y:S01]  /*5cd0*/  FMUL.FTZ R23, R23, R39 ;  /* 0x0000002717177220 */ /* 0x000fe20000410000 */
[----:B------:R-:W-:Y:S01]  /*5ce0*/  F2FP.BF16.F32.PACK_AB R46, R29, R31 ;  /* 0x0000001f1d2e723e */ /* 0x000fe200000010ff */
[----:B------:R-:W-:Y:S01]  /*5cf0*/  FADD.FTZ R29, -R245, R54 ;  /* 0x00000036f51d7221 */ /* 0x000fe20000010100 */
[-C--:B------:R-:W-:Y:S01]  /*5d00*/  FSEL R33, R33, R246.reuse, P3 ;  /* 0x000000f621217208 */ /* 0x080fe20001800000 */
[----:B------:R-:W-:Y:S01]  /*5d10*/  FADD.FTZ R31, -R245, R55 ;  /* 0x00000037f51f7221 */ /* 0x000fe20000010100 */
[----:B------:R-:W-:Y:S01]  /*5d20*/  FSEL R54, R49, R246, P2 ;  /* 0x000000f631367208 */ /* 0x000fe20001000000 */
[----:B------:R-:W-:Y:S01]  /*5d30*/  FMUL.FTZ R35, R21, R35 ;  /* 0x0000002315237220 */ /* 0x000fe20000410000 */
[----:B------:R-:W-:Y:S01]  /*5d40*/  FSEL R37, R50, R245, P1 ;  /* 0x000000f532257208 */ /* 0x000fe20000800000 */
[----:B------:R-:W-:Y:S01]  /*5d50*/  FMUL.FTZ R33, R30, R33 ;  /* 0x000000211e217220 */ /* 0x000fe20000410000 */
[-C--:B------:R-:W-:Y:S01]  /*5d60*/  FSEL R50, R51, R245.reuse, P0 ;  /* 0x000000f533327208 */ /* 0x080fe20000000000 */
[----:B------:R-:W-:Y:S01]  /*5d70*/  FMUL.FTZ R30, R17, R54 ;  /* 0x00000036111e7220 */ /* 0x000fe20000410000 */
[----:B------:R-:W-:Y:S01]  /*5d80*/  FSETP.GE.FTZ.AND P0, PT, R9, RZ, PT ;  /* 0x000000ff0900720b */ /* 0x000fe20003f16000 */
[----:B------:R-:W-:Y:S01]  /*5d90*/  FADD.FTZ R17, -R244, R56 ;  /* 0x00000038f4117221 */ /* 0x000fe20000010100 */
[----:B------:R-:W-:Y:S01]  /*5da0*/  FSETP.GE.FTZ.AND P1, PT, R14, RZ, PT ;  /* 0x000000ff0e00720b */ /* 0x000fe20003f36000 */
[----:B------:R-:W-:Y:S01]  /*5db0*/  FMUL.FTZ R15, R15, R50 ;  /* 0x000000320f0f7220 */ /* 0x000fe20000410000 */
[----:B------:R-:W-:Y:S01]  /*5dc0*/  FSEL R31, R31, R245, P0 ;  /* 0x000000f51f1f7208 */ /* 0x000fe20000000000 */
[----:B------:R-:W-:Y:S01]  /*5dd0*/  FMUL.FTZ R25, R25, R43 ;  /* 0x0000002b19197220 */ /* 0x000fe20000410000 */
[C---:B------:R-:W-:Y:S01]  /*5de0*/  FSETP.GE.FTZ.AND P0, PT, R6.reuse, RZ, PT ;  /* 0x000000ff0600720b */ /* 0x040fe20003f16000 */
[----:B------:R-:W-:Y:S04]  /*5df0*/  HMMA.16816.F32.BF16 R64, R156, R178, R64 ;  /* 0x000000b29c40723c */ /* 0x000fe80000041840 */
[----:B------:R-:W-:Y:S01]  /*5e00*/  F2FP.BF16.F32.PACK_AB R50, R35, R23 ;  /* 0x000000172332723e */ /* 0x000fe200000010ff */
[----:B------:R-:W-:Y:S01]  /*5e10*/  FADD.FTZ R35, -R243, R59 ;  /* 0x0000003bf3237221 */ /* 0x000fe20000010100 */
[----:B------:R-:W-:Y:S01]  /*5e20*/  FSEL R17, R17, R244, P0 ;  /* 0x000000f411117208 */ /* 0x000fe20000000000 */
[----:B------:R-:W-:Y:S01]  /*5e30*/  FADD.FTZ R23, -R243, R58 ;  /* 0x0000003af3177221 */ /* 0x000fe20000010100 */
[----:B------:R-:W-:Y:S01]  /*5e40*/  FSEL R29, R29, R245, P1 ;  /* 0x000000f51d1d7208 */ /* 0x000fe20000800000 */
[----:B------:R-:W-:Y:S01]  /*5e50*/  FADD.FTZ R62, -R243, R62 ;  /* 0x0000003ef33e7221 */ /* 0x000fe20000010100 */
[----:B------:R-:W-:Y:S01]  /*5e60*/  FSETP.GE.FTZ.AND P0, PT, R249, RZ, PT ;  /* 0x000000fff900720b */ /* 0x000fe20003f16000 */
[----:B------:R-:W-:Y:S01]  /*5e70*/  FMUL.FTZ R17, R6, R17 ;  /* 0x0000001106117220 */ /* 0x000fe20000410000 */
[----:B------:R-:W-:Y:S01]  /*5e80*/  FSETP.GE.FTZ.AND P1, PT, R250, RZ, PT ;  /* 0x000000fffa00720b */ /* 0x000fe20003f36000 */
        /* <DEDUP_REMOVED lines=12> */
[----:B------:R-:W-:Y:S01]  /*5f50*/  FMUL.FTZ R14, R9, R31 ;  /* 0x0000001f090e7220 */ /* 0x000fe20000410000 */
[----:B------:R-:W-:Y:S01]  /*5f60*/  F2FP.BF16.F32.PACK_AB R34, R19, R34 ;  /* 0x000000221322723e */ /* 0x000fe200000010ff */
[----:B------:R-:W-:Y:S01]  /*5f70*/  FADD.FTZ R19, -R244, R57 ;  /* 0x00000039f4137221 */ /* 0x000fe20000010100 */
[----:B------:R-:W-:Y:S01]  /*5f80*/  FSEL R27, R27, R246, P2 ;  /* 0x000000f61b1b7208 */ /* 0x000fe20001000000 */
[----:B------:R-:W-:Y:S01]  /*5f90*/  FMUL.FTZ R250, R250, R23 ;  /* 0x00000017fafa7220 */ /* 0x000fe20000410000 */
[----:B------:R-:W-:Y:S01]  /*5fa0*/  FSEL R62, R62, R243, P1 ;  /* 0x000000f33e3e7208 */ /* 0x000fe20000800000 */
[----:B------:R-:W-:Y:S01]  /*5fb0*/  FMUL.FTZ R249, R249, R6 ;  /* 0x00000006f9f97220 */ /* 0x000fe20000410000 */
[----:B------:R-:W-:Y:S01]  /*5fc0*/  FSETP.GE.FTZ.AND P2, PT, R5, RZ, PT ;  /* 0x000000ff0500720b */ /* 0x000fe20003f56000 */
[----:B------:R-:W-:Y:S01]  /*5fd0*/  @P0 FADD.FTZ R243, -R243, R63 ;  /* 0x0000003ff3f30221 */ /* 0x000fe20000010100 */
[----:B------:R-:W-:Y:S01]  /*5fe0*/  FSETP.GE.FTZ.AND P1, PT, R10, RZ, PT ;  /* 0x000000ff0a00720b */ /* 0x000fe20003f36000 */
[----:B------:R-:W-:Y:S01]  /*5ff0*/  FMUL.FTZ R62, R247, R62 ;  /* 0x0000003ef73e7220 */ /* 0x000fe20000410000 */
[----:B------:R-:W-:Y:S01]  /*6000*/  FSEL R19, R19, R244, P2 ;  /* 0x000000f413137208 */ /* 0x000fe20001000000 */
[----:B------:R-:W-:Y:S01]  /*6010*/  FMUL.FTZ R243, R248, R243 ;  /* 0x000000f3f8f37220 */ /* 0x000fe20000410000 */
[----:B------:R-:W-:Y:S02]  /*6020*/  FSETP.GE.FTZ.AND P2, PT, R251, RZ, PT ;  /* 0x000000fffb00720b */ /* 0x000fe40003f56000 */
[----:B------:R-:W-:Y:S01]  /*6030*/  FSETP.GE.FTZ.AND P3, PT, R22, RZ, PT ;  /* 0x000000ff1600720b */ /* 0x000fe20003f76000 */
[----:B------:R-:W-:Y:S01]  /*6040*/  FMUL.FTZ R19, R5, R19 ;  /* 0x0000001305137220 */ /* 0x000fe20000410000 */
[----:B------:R-:W-:Y:S02]  /*6050*/  FSETP.GE.FTZ.AND P0, PT, R7, RZ, PT ;  /* 0x000000ff0700720b */ /* 0x000fe40003f16000 */
[----:B------:R-:W-:Y:S02]  /*6060*/  FSEL R21, R21, R246, P3 ;  /* 0x000000f615157208 */ /* 0x000fe40001800000 */
[----:B------:R-:W-:Y:S01]  /*6070*/  FSEL R66, R66, R245, P0 ;  /* 0x000000f542427208 */ /* 0x000fe20000000000 */
[----:B------:R-:W-:Y:S01]  /*6080*/  @P1 FADD.FTZ R245, -R245, R67 ;  /* 0x00000043f5f51221 */ /* 0x000fe20000010100 */
[----:B------:R-:W-:Y:S01]  /*6090*/  FSETP.GE.FTZ.AND P3, PT, R252, RZ, PT ;  /* 0x000000fffc00720b */ /* 0x000fe20003f76000 */
[----:B------:R-:W-:Y:S01]  /*60a0*/  FMUL.FTZ R21, R22, R21 ;  /* 0x0000001516157220 */ /* 0x000fe20000410000 */
[----:B------:R-:W-:Y:S01]  /*60b0*/  ISETP.GT.AND P1, PT, R232, R211, PT ;  /* 0x000000d3e800720c */ /* 0x000fe20003f24270 */
[----:B------:R-:W-:Y:S01]  /*60c0*/  FMUL.FTZ R22, R13, R27 ;  /* 0x0000001b0d167220 */ /* 0x000fe20000410000 */
[----:B------:R-:W-:Y:S01]  /*60d0*/  FSEL R60, R60, R244, P3 ;  /* 0x000000f43c3c7208 */ /* 0x000fe20001800000 */
[----:B------:R-:W-:Y:S01]  /*60e0*/  @P2 FADD.FTZ R244, -R244, R61 ;  /* 0x0000003df4f42221 */ /* 0x000fe20000010100 */
[----:B------:R-:W-:Y:S01]  /*60f0*/  FSETP.GE.FTZ.AND P2, PT, R18, RZ, PT ;  /* 0x000000ff1200720b */ /* 0x000fe20003f56000 */
[----:B------:R-:W-:Y:S01]  /*6100*/  FADD.FTZ R61, -R246, R64 ;  /* 0x00000040f63d7221 */ /* 0x000fe20000010100 */
[----:B------:R-:W-:Y:S01]  /*6110*/  F2FP.BF16.F32.PACK_AB R30, R30, R33 ;  /* 0x000000211e1e723e */ /* 0x000fe200000010ff */
[----:B------:R-:W-:Y:S01]  /*6120*/  FMUL.FTZ R60, R252, R60 ;  /* 0x0000003cfc3c7220 */ /* 0x000fe20000410000 */
[----:B------:R-:W-:Y:S01]  /*6130*/  F2FP.BF16.F32.PACK_AB R26, R15, R26 ;  /* 0x0000001a0f1a723e */ /* 0x000fe200000010ff */
[----:B------:R-:W-:Y:S01]  /*6140*/  FMUL.FTZ R251, R251, R244 ;  /* 0x000000f4fbfb7220 */ /* 0x000fe20000410000 */
[----:B------:R-:W-:Y:S01]  /*6150*/  FSEL R61, R61, R246, P2 ;  /* 0x000000f63d3d7208 */ /* 0x000fe20001000000 */
[----:B------:R-:W-:Y:S01]  /*6160*/  @P4 FADD.FTZ R246, -R246, R65 ;  /* 0x00000041f6f64221 */ /* 0x000fe20000010100 */
        /* <DEDUP_REMOVED lines=8> */
[----:B------:R-:W-:Y:S02]  /*61f0*/  F2FP.BF16.F32.PACK_AB R60, R251, R60 ;  /* 0x0000003cfb3c723e */ /* 0x000fe400000010ff */
        /* <DEDUP_REMOVED lines=34> */
.L_x_1236:
[----:B------:R-:W-:Y:S01]  /*6420*/  STS [R205+-0x4000], R38 ;  /* 0xffc00026cd007388 */ /* 0x000fe20000000800 */
[----:B------:R-:W-:Y:S01]  /*6430*/  F2FP.BF16.F32.PACK_AB R246, R246, R61 ;  /* 0x0000003df6f6723e */ /* 0x000fe200000010ff */
[----:B------:R-:W2:Y:S01]  /*6440*/  LDC R52, c[0x0][0x44c] ;  /* 0x00011300ff347b82 */ /* 0x000ea20000000800 */
[----:B------:R-:W-:Y:S01]  /*6450*/  F2FP.BF16.F32.PACK_AB R66, R245, R66 ;  /* 0x00000042f542723e */ /* 0x000fe200000010ff */
        /* <DEDUP_REMOVED lines=80> */
[----:B------:R-:W-:Y:S03]  /*6960*/  @!P2 LEA R8, P0, R7, R220, 0x1 ;  /* 0x000000dc0708a211 */ /* 0x000fe600078008ff */
        /* <DEDUP_REMOVED lines=12> */
.L_x_1237:
[----:B------:R-:W-:Y:S01]  /*6a30*/  LDSM.16.M88.4 R20, [R193] ;  /* 0x00000000c114783b */ /* 0x000fe20000000200 */
[----:B------:R-:W-:Y:S02]  /*6a40*/  ISETP.GT.AND P4, PT, R232, R211, PT ;  /* 0x000000d3e800720c */ /* 0x000fe40003f84270 */
[----:B------:R-:W-:Y:S01]  /*6a50*/  @P1 IADD3 R216, P2, PT, R216, -0x100, RZ ;  /* 0xffffff00d8d81810 */ /* 0x000fe20007f5e0ff */
[----:B-1----:R-:W1:Y:S03]  /*6a60*/  LDSM.16.MT88.4 R8, [R195+0x6000] ;  /* 0x00600000c308783b */ /* 0x002e660000004200 */
        /* <DEDUP_REMOVED lines=66> */
[----:B------:R-:W-:Y:S05]  /*6e90*/  IMAD.WIDE R34, R52, -0xc0, R32 ;  /* 0xffffff4034227825 */ /* 0x000fea00078e0220 */
        /* <DEDUP_REMOVED lines=237> */
[----:B------:R-:W-:Y:S01]  /*7d70*/  SHF.R.S32.HI R4, RZ, 0x1f, R233 ;  /* 0x0000001fff047819 */ /* 0x000fe200000114e9 */
[----:B------:R-:W3:Y:S04]  /*7d80*/  LDCU.64 UR4, c[0x0][0x5a8] ;  /* 0x0000b500ff0477ac */ /* 0x000ee80008000a00 */
[----:B--2---:R-:W-:Y:S02]  /*7d90*/  IMAD R4, R4, UR10, RZ ;  /* 0x0000000a04047c24 */ /* 0x004fe4000f8e02ff */
[----:B-1----:R-:W-:-:S04]  /*7da0*/  IMAD.WIDE.U32 R6, R233, UR10, RZ ;  /* 0x0000000ae9067c25 */ /* 0x002fc8000f8e00ff */
[----:B------:R-:W-:-:S05]  /*7db0*/  IMAD R4, R233, UR11, R4 ;  /* 0x0000000be9047c24 */ /* 0x000fca000f8e0204 */
[----:B------:R-:W-:-:S03]  /*7dc0*/  IADD3 R7, PT, PT, R7, R4, RZ ;  /* 0x0000000407077210 */ /* 0x000fc60007ffe0ff */
[----:B---3--:R-:W-:-:S04]  /*7dd0*/  IMAD.WIDE.U32 R10, R199, UR4, R6 ;  /* 0x00000004c70a7c25 */ /* 0x008fc8000f8e0006 */
[----:B------:R-:W-:Y:S01]  /*7de0*/  IMAD R8, R199, UR5, R11 ;  /* 0x00000005c7087c24 */ /* 0x000fe2000f8e020b */
[----:B------:R-:W-:Y:S05]  /*7df0*/  BRA `(.L_x_1240) ;  /* 0x0000000000147947 */ /* 0x000fea0003800000 */
.L_x_1239:
[----:B------:R-:W2:Y:S01]  /*7e00*/  LDCU.64 UR10, c[0x0][0x5c0] ;  /* 0x0000b800ff0a77ac */ /* 0x000ea20008000a00 */
[----:B------:R-:W-:-:S05]  /*7e10*/  IADD3 R10, PT, PT, R233, R236, RZ ;  /* 0x000000ece90a7210 */ /* 0x000fca0007ffe0ff */
[C---:B--2---:R-:W-:Y:S02]  /*7e20*/  IMAD R8, R10.reuse, UR11, RZ ;  /* 0x0000000b0a087c24 */ /* 0x044fe4000f8e02ff */
[----:B------:R-:W-:-:S05]  /*7e30*/  IMAD.WIDE.U32 R10, R10, UR10, RZ ;  /* 0x0000000a0a0a7c25 */ /* 0x000fca000f8e00ff */
[----:B------:R-:W-:Y:S02]  /*7e40*/  IADD3 R8, PT, PT, R11, R8, RZ ;  /* 0x000000080b087210 */ /* 0x000fe40007ffe0ff */
.L_x_1240:
        /* <DEDUP_REMOVED lines=10> */
[----:B------:R-:W-:Y:S06]  /*7ef0*/  BRA `(.L_x_1242) ;  /* 0x0000000000147947 */ /* 0x000fec0003800000 */
.L_x_1241:
[----:B------:R-:W2:Y:S01]  /*7f00*/  LDCU.64 UR6, c[0x0][0x5c8] ;  /* 0x0000b900ff0677ac */ /* 0x000ea20008000a00 */
[----:B------:R-:W-:-:S05]  /*7f10*/  IADD3 R14, PT, PT, R233, R236, RZ ;  /* 0x000000ece90e7210 */ /* 0x000fca0007ffe0ff */
[C---:B--2---:R-:W-:Y:S02]  /*7f20*/  IMAD R12, R14.reuse, UR7, RZ ;  /* 0x000000070e0c7c24 */ /* 0x044fe4000f8e02ff */
[----:B------:R-:W-:-:S05]  /*7f30*/  IMAD.WIDE.U32 R14, R14, UR6, RZ ;  /* 0x000000060e0e7c25 */ /* 0x000fca000f8e00ff */
[----:B------:R-:W-:-:S07]  /*7f40*/  IADD3 R12, PT, PT, R15, R12, RZ ;  /* 0x0000000c0f0c7210 */ /* 0x000fce0007ffe0ff */
.L_x_1242:
[----:B------:R-:W-:Y:S01]  /*7f50*/  BAR.SYNC.DEFER_BLOCKING 0x0 ;  /* 0x0000000000007b1d */ /* 0x000fe20000010000 */
[----:B------:R-:W-:Y:S01]  /*7f60*/  IMAD.SHL.U32 R13, R204, 0x80, RZ ;  /* 0x00000080cc0d7824 */ /* 0x000fe200078e00ff */
[C---:B------:R-:W-:Y:S01]  /*7f70*/  IADD3 R27, P2, PT, R203.reuse, 0x20, RZ ;  /* 0x00000020cb1b7810 */ /* 0x040fe20007f5e0ff */
[C---:B------:R-:W-:Y:S01]  /*7f80*/  VIADD R17, R203.reuse, 0x20 ;  /* 0x00000020cb117836 */ /* 0x040fe20000000000 */
[----:B------:R-:W-:Y:S01]  /*7f90*/  IADD3 R25, P1, PT, R203, 0x40, RZ ;  /* 0x00000040cb197810 */ /* 0x000fe20007f3e0ff */
[----:B------:R-:W-:Y:S01]  /*7fa0*/  IMAD.WIDE.U32 R22, R13, UR10, RZ ;  /* 0x0000000a0d167c25 */ /* 0x000fe2000f8e00ff */
[----:B------:R-:W2:Y:S01]  /*7fb0*/  LDCU UR12, c[0x0][0x440] ;  /* 0x00008800ff0c77ac */ /* 0x000ea20008000800 */
[----:B------:R-:W-:Y:S01]  /*7fc0*/  SHF.R.S32.HI R15, RZ, 0x1f, R13 ;  /* 0x0000001fff0f7819 */ /* 0x000fe2000001140d */
[----:B------:R-:W-:Y:S01]  /*7fd0*/  BSSY.RECONVERGENT B0, `(.L_x_1243) ;  /* 0x000001c000007945 */ /* 0x000fe20003800200 */
[C---:B------:R-:W-:Y:S01]  /*7fe0*/  VIADD R11, R203.reuse, 0x40 ;  /* 0x00000040cb0b7836 */ /* 0x040fe20000000000 */
[----:B------:R-:W3:Y:S01]  /*7ff0*/  LDCU.64 UR4, c[0x0][0x5d8] ;  /* 0x0000bb00ff0477ac */ /* 0x000ee20008000a00 */
[----:B------:R-:W-:Y:S01]  /*8000*/  VIADD R9, R203, 0x60 ;  /* 0x00000060cb097836 */ /* 0x000fe20000000000 */
[----:B------:R-:W-:Y:S01]  /*8010*/  LOP3.LUT R21, R22, 0x38, R202, 0xf8, !PT ;  /* 0x0000003816157812 */ /* 0x000fe200078ef8ca */
[----:B------:R-:W-:-:S02]  /*8020*/  IMAD R16, R15, UR10, RZ ;  /* 0x0000000a0f107c24 */ /* 0x000fc4000f8e02ff */
[----:B------:R-:W-:Y:S01]  /*8030*/  IMAD.X R26, RZ, RZ, RZ, P2 ;  /* 0x000000ffff1a7224 */ /* 0x000fe200010e06ff */
[----:B------:R-:W-:Y:S01]  /*8040*/  IADD3 R18, P0, PT, R10, R21, RZ ;  /* 0x000000150a127210 */ /* 0x000fe20007f1e0ff */
[----:B------:R-:W-:-:S05]  /*8050*/  IMAD R19, R13, UR11, R16 ;  /* 0x0000000b0d137c24 */ /* 0x000fca000f8e0210 */
[----:B------:R-:W-:Y:S01]  /*8060*/  IADD3.X R19, PT, PT, R8, R23, R19, P0, !PT ;  /* 0x0000001708137210 */ /* 0x000fe200007fe413 */
[----:B-1----:R1:W4:Y:S01]  /*8070*/  LDS.128 R4, [R208+0x7000] ;  /* 0x00700000d0047984 */ /* 0x0023220000000c00 */
[----:B--2---:R-:W-:Y:S02]  /*8080*/  ISETP.GE.AND P6, PT, R210, UR12, PT ;  /* 0x0000000cd2007c0c */ /* 0x004fe4000bfc6270 */
[----:B------:R-:W-:Y:S01]  /*8090*/  IADD3 R24, P0, PT, R203, 0x60, RZ ;  /* 0x00000060cb187810 */ /* 0x000fe20007f1e0ff */
[C---:B---3--:R-:W-:Y:S01]  /*80a0*/  IMAD.WIDE.U32 R18, R194.reuse, UR4, R18 ;  /* 0x00000004c2127c25 */ /* 0x048fe2000f8e0012 */
[-C--:B------:R-:W-:Y:S02]  /*80b0*/  ISETP.GE.OR P5, PT, R17, R212.reuse, P6 ;  /* 0x000000d41100720c */ /* 0x080fe400037a6670 */
[-C--:B------:R-:W-:Y:S01]  /*80c0*/  ISETP.GE.OR P4, PT, R11, R212.reuse, P6 ;  /* 0x000000d40b00720c */ /* 0x080fe20003786670 */
[----:B------:R-:W-:Y:S01]  /*80d0*/  IMAD R17, R194, UR5, R19 ;  /* 0x00000005c2117c24 */ /* 0x000fe2000f8e0213 */
[----:B------:R-:W-:-:S02]  /*80e0*/  ISETP.GE.OR P3, PT, R9, R212, P6 ;  /* 0x000000d40900720c */ /* 0x000fc40003766670 */
[----:B------:R-:W-:-:S13]  /*80f0*/  ISETP.GE.OR P6, PT, R203, R212, P6 ;  /* 0x000000d4cb00720c */ /* 0x000fda00037c6670 */
[----:B-1----:R-:W-:Y:S05]  /*8100*/  @P6 BRA `(.L_x_1244) ;  /* 0x0000000000206947 */ /* 0x002fea0003800000 */
        /* <DEDUP_REMOVED lines=8> */
.L_x_1244:
[----:B------:R-:W-:Y:S05]  /*8190*/  BSYNC.RECONVERGENT B0 ;  /* 0x0000000000007941 */ /* 0x000fea0003800200 */
.L_x_1243:
[----:B------:R-:W-:Y:S04]  /*81a0*/  BSSY.RECONVERGENT B0, `(.L_x_1245) ;  /* 0x000000b000007945 */ /* 0x000fe80003800200 */
[----:B------:R-:W-:Y:S05]  /*81b0*/  @P5 BRA `(.L_x_1246) ;  /* 0x0000000000245947 */ /* 0x000fea0003800000 */
[----:B------:R-:W2:Y:S01]  /*81c0*/  LDCU.64 UR4, c[0x0][0x560] ;  /* 0x0000ac00ff0477ac */ /* 0x000ea20008000a00 */
[----:B------:R-:W-:Y:S01]  /*81d0*/  MOV R16, R18 ;  /* 0x0000001200107202 */ /* 0x000fe20000000f00 */
[----:B-1----:R-:W-:-:S04]  /*81e0*/  IMAD R8, R26, UR10, RZ ;  /* 0x0000000a1a087c24 */ /* 0x002fc8000f8e02ff */
[----:B------:R-:W-:-:S04]  /*81f0*/  IMAD.WIDE.U32 R10, R27, UR10, R16 ;  /* 0x0000000a1b0a7c25 */ /* 0x000fc8000f8e0010 */
[----:B------:R-:W-:-:S05]  /*8200*/  IMAD R8, R27, UR11, R8 ;  /* 0x0000000b1b087c24 */ /* 0x000fca000f8e0208 */
[----:B------:R-:W-:Y:S02]  /*8210*/  IADD3 R8, PT, PT, R8, R11, RZ ;  /* 0x0000000b08087210 */ /* 0x000fe40007ffe0ff */
[----:B--2---:R-:W-:-:S04]  /*8220*/  LEA R20, P2, R10, UR4, 0x1 ;  /* 0x000000040a147c11 */ /* 0x004fc8000f8408ff */
[----:B------:R-:W-:-:S05]  /*8230*/  LEA.HI.X R21, R10, UR5, R8, 0x1, P2 ;  /* 0x000000050a157c11 */ /* 0x000fca00090f0c08 */
[----:B----4-:R2:W-:Y:S04]  /*8240*/  STG.E.128 desc[UR18][R20.64], R4 ;  /* 0x0000000414007986 */ /* 0x0105e8000c101d12 */
.L_x_1246:
[----:B------:R-:W-:Y:S05]  /*8250*/  BSYNC.RECONVERGENT B0 ;  /* 0x0000000000007941 */ /* 0x000fea0003800200 */
.L_x_1245:
[----:B--2-4-:R2:W3:Y:S01]  /*8260*/  LDS.128 R4, [R208+0x8000] ;  /* 0x00800000d0047984 */ /* 0x0144e20000000c00 */
[----:B------:R-:W-:Y:S01]  /*8270*/  BSSY.RECONVERGENT B0, `(.L_x_1247) ;  /* 0x000000c000007945 */ /* 0x000fe20003800200 */
[----:B------:R-:W-:-:S03]  /*8280*/  IADD3.X R28, PT, PT, RZ, RZ, RZ, P1, !PT ;  /* 0x000000ffff1c7210 */ /* 0x000fc60000ffe4ff */
[----:B------:R-:W-:Y:S05]  /*8290*/  @P4 BRA `(.L_x_1248) ;  /* 0x0000000000244947 */ /* 0x000fea0003800000 */
[----:B------:R-:W4:Y:S01]  /*82a0*/  LDCU.64 UR4, c[0x0][0x560] ;  /* 0x0000ac00ff0477ac */ /* 0x000f220008000a00 */
[----:B------:R-:W-:Y:S01]  /*82b0*/  MOV R16, R18 ;  /* 0x0000001200107202 */ /* 0x000fe20000000f00 */
[----:B-1----:R-:W-:-:S04]  /*82c0*/  IMAD R8, R28, UR10, RZ ;  /* 0x0000000a1c087c24 */ /* 0x002fc8000f8e02ff */
[----:B------:R-:W-:-:S04]  /*82d0*/  IMAD.WIDE.U32 R10, R25, UR10, R16 ;  /* 0x0000000a190a7c25 */ /* 0x000fc8000f8e0010 */
[----:B------:R-:W-:-:S05]  /*82e0*/  IMAD R8, R25, UR11, R8 ;  /* 0x0000000b19087c24 */ /* 0x000fca000f8e0208 */
[----:B------:R-:W-:Y:S02]  /*82f0*/  IADD3 R8, PT, PT, R8, R11, RZ ;  /* 0x0000000b08087210 */ /* 0x000fe40007ffe0ff */
[----:B----4-:R-:W-:-:S04]  /*8300*/  LEA R20, P1, R10, UR4, 0x1 ;  /* 0x000000040a147c11 */ /* 0x010fc8000f8208ff */
[----:B------:R-:W-:-:S05]  /*8310*/  LEA.HI.X R21, R10, UR5, R8, 0x1, P1 ;  /* 0x000000050a157c11 */ /* 0x000fca00088f0c08 */
[----:B---3--:R4:W-:Y:S04]  /*8320*/  STG.E.128 desc[UR18][R20.64], R4 ;  /* 0x0000000414007986 */ /* 0x0089e8000c101d12 */
.L_x_1248:
[----:B------:R-:W-:Y:S05]  /*8330*/  BSYNC.RECONVERGENT B0 ;  /* 0x0000000000007941 */ /* 0x000fea0003800200 */
.L_x_1247:
[----:B---34-:R3:W4:Y:S01]  /*8340*/  LDS.128 R4, [R208+0x9000] ;  /* 0x00900000d0047984 */ /* 0x0187220000000c00 */
[----:B------:R-:W-:Y:S01]  /*8350*/  MOV R211, RZ ;  /* 0x000000ff00d37202 */ /* 0x000fe20000000f00 */
[----:B------:R-:W-:Y:S01]  /*8360*/  BSSY.RECONVERGENT B0, `(.L_x_1249) ;  /* 0x000000d000007945 */ /* 0x000fe20003800200 */
[----:B------:R-:W-:Y:S01]  /*8370*/  IADD3.X R29, PT, PT, RZ, RZ, RZ, P0, !PT ;  /* 0x000000ffff1d7210 */ /* 0x000fe200007fe4ff */
[----:B-1----:R-:W-:Y:S02]  /*8380*/  IMAD.WIDE.U32 R10, R13, UR6, R210 ;  /* 0x000000060d0a7c25 */ /* 0x002fe4000f8e00d2 */
        /* <DEDUP_REMOVED lines=9> */
[----:B----4-:R1:W-:Y:S04]  /*8420*/  STG.E.128 desc[UR18][R8.64], R4 ;  /* 0x0000000408007986 */ /* 0x0103e8000c101d12 */
.L_x_1250:
[----:B------:R-:W-:Y:S05]  /*8430*/  BSYNC.RECONVERGENT B0 ;  /* 0x0000000000007941 */ /* 0x000fea0003800200 */
.L_x_1249:
[----:B------:R-:W2:Y:S01]  /*8440*/  LDCU.64 UR4, c[0x0][0x5e0] ;  /* 0x0000bc00ff0477ac */ /* 0x000ea20008000a00 */
[----:B------:R-:W3:Y:S01]  /*8450*/  LDS.128 R20, [R208+0xa000] ;  /* 0x00a00000d0147984 */ /* 0x000ee20000000c00 */
[----:B-1--4-:R-:W-:Y:S01]  /*8460*/  IMAD R4, R15, UR6, RZ ;  /* 0x000000060f047c24 */ /* 0x012fe2000f8e02ff */
[----:B------:R-:W-:Y:S01]  /*8470*/  IADD3 R30, P0, PT, R14, R10, RZ ;  /* 0x0000000a0e1e7210 */ /* 0x000fe20007f1e0ff */
[----:B------:R-:W-:Y:S01]  /*8480*/  BSSY.RECONVERGENT B0, `(.L_x_1251) ;  /* 0x000001a000007945 */ /* 0x000fe20003800200 */
[----:B------:R1:W4:Y:S01]  /*8490*/  LDS.128 R16, [R208+0xb000] ;  /* 0x00b00000d0107984 */ /* 0x0003220000000c00 */
[----:B------:R-:W-:Y:S02]  /*84a0*/  IMAD R13, R13, UR7, R4 ;  /* 0x000000070d0d7c24 */ /* 0x000fe4000f8e0204 */
[----:B------:R-:W1:Y:S03]  /*84b0*/  @!P6 LDC.64 R4, c[0x0][0x568] ;  /* 0x00015a00ff04eb82 */ /* 0x000e660000000a00 */
[----:B------:R-:W-:-:S02]  /*84c0*/  IADD3.X R31, PT, PT, R12, R11, R13, P0, !PT ;  /* 0x0000000b0c1f7210 */ /* 0x000fc400007fe40d */
[----:B------:R1:W1:Y:S04]  /*84d0*/  LDS.128 R12, [R208+0xc000] ;  /* 0x00c00000d00c7984 */ /* 0x0002680000000c00 */
[----:B------:R1:W3:Y:S01]  /*84e0*/  LDS.128 R8, [R208+0xd000] ;  /* 0x00d00000d0087984 */ /* 0x0002e20000000c00 */
[----:B--2---:R-:W-:-:S04]  /*84f0*/  IMAD.WIDE.U32 R30, R194, UR4, R30 ;  /* 0x00000004c21e7c25 */ /* 0x004fc8000f8e001e */
[----:B------:R-:W-:Y:S01]  /*8500*/  IMAD R33, R194, UR5, R31 ;  /* 0x00000005c2217c24 */ /* 0x000fe2000f8e021f */
[----:B------:R-:W-:-:S05]  /*8510*/  @!P6 MOV R32, R30 ;  /* 0x0000001e0020e202 */ /* 0x000fca0000000f00 */
[----:B------:R-:W-:-:S04]  /*8520*/  @!P6 IMAD.WIDE.U32 R34, R203, UR6, R32 ;  /* 0x00000006cb22ec25 */ /* 0x000fc8000f8e0020 */
[----:B------:R-:W-:Y:S01]  /*8530*/  @!P6 IMAD R6, R203, UR7, R35 ;  /* 0x00000007cb06ec24 */ /* 0x000fe2000f8e0223 */
[----:B-1----:R-:W-:-:S04]  /*8540*/  @!P6 LEA R4, P0, R34, R4, 0x1 ;  /* 0x000000042204e211 */ /* 0x002fc800078008ff */
[----:B------:R-:W-:-:S05]  /*8550*/  @!P6 LEA.HI.X R5, R34, R5, R6, 0x1, P0 ;  /* 0x000000052205e211 */ /* 0x000fca00000f0c06 */
[----:B---3--:R1:W-:Y:S01]  /*8560*/  @!P6 STG.E.128 desc[UR18][R4.64], R20 ;  /* 0x000000140400e986 */ /* 0x0083e2000c101d12 */
[----:B----4-:R-:W-:Y:S05]  /*8570*/  @P5 BRA `(.L_x_1252) ;  /* 0x0000000000285947 */ /* 0x010fea0003800000 */
        /* <DEDUP_REMOVED lines=9> */
[----:B------:R2:W-:Y:S04]  /*8610*/  STG.E.128 desc[UR18][R20.64], R16 ;  /* 0x0000001014007986 */ /* 0x0005e8000c101d12 */
.L_x_1252:
[----:B------:R-:W-:Y:S05]  /*8620*/  BSYNC.RECONVERGENT B0 ;  /* 0x0000000000007941 */ /* 0x000fea0003800200 */
.L_x_1251:
        /* <DEDUP_REMOVED lines=12> */
.L_x_1254:
[----:B------:R-:W-:Y:S05]  /*86f0*/  BSYNC.RECONVERGENT B0 ;  /* 0x0000000000007941 */ /* 0x000fea0003800200 */
.L_x_1253:
        /* <DEDUP_REMOVED lines=11> */
.L_x_1201:
[----:B------:R-:W-:Y:S05]  /*87b0*/  BSYNC.RECONVERGENT B1 ;  /* 0x0000000000017941 */ /* 0x000fea0003800200 */
.L_x_1175:
[----:B------:R-:W2:Y:S01]  /*87c0*/  LDCU UR5, c[0x0][0x438] ;  /* 0x00008700ff0577ac */ /* 0x000ea20008000800 */
[----:B-1----:R-:W1:Y:S08]  /*87d0*/  LDC R5, c[0x0][0x370] ;  /* 0x0000dc00ff057b82 */ /* 0x002e700000000800 */
[----:B----4-:R-:W4:Y:S01]  /*87e0*/  LDC R10, c[0x0][0x438] ;  /* 0x00010e00ff0a7b82 */ /* 0x010f220000000800 */
        /* <DEDUP_REMOVED lines=8> */
.L_x_1256:
        /* <DEDUP_REMOVED lines=9> */
.L_x_2772:


//--------------------- .text._ZN5flash44flash_bwd_dq_dk_dv_loop_seqk_parallel_kernelI23Flash_bwd_kernel_traitsILi64ELi64ELi128ELi8ELi2ELi4ELi4ELb1ELb0EN7cutlass10bfloat16_tE19Flash_kernel_traitsILi64ELi64ELi128ELi8ES3_EELb0ELb0ELb1ELb0ELb0ELb0ELb1EEEvNS_16Flash_bwd_paramsE --------------------------
	.section	.text._ZN5flash44flash_bwd_dq_dk_dv_loop_seqk_parallel_kernelI23Flash_bwd_kernel_traitsILi64ELi64ELi128ELi8ELi2ELi4ELi4ELb1ELb0EN7cutlass10bfloat16_tE19Flash_kernel_traitsILi64ELi64ELi128ELi8ES3_EELb0ELb0ELb1ELb0ELb0ELb0ELb1EEEvNS_16Flash_bwd_paramsE,"ax",@progbits
	.align	128
        .global         _ZN5flash44flash_bwd_dq_dk_dv_loop_seqk_parallel_kernelI23Flash_bwd_kernel_traitsILi64ELi64ELi128ELi8ELi2ELi4ELi4ELb1ELb0EN7cutlass10bfloat16_tE19Flash_kernel_traitsILi64ELi64ELi128ELi8ES3_EELb0ELb0ELb1ELb0ELb0ELb0ELb1EEEvNS_16Flash_bwd_paramsE
        .type           _ZN5flash44flash_bwd_dq_dk_dv_loop_seqk_parallel_kernelI23Flash_bwd_kernel_traitsILi64ELi64ELi128ELi8ELi2ELi4ELi4ELb1ELb0EN7cutlass10bfloat16_tE19Flash_kernel_traitsILi64ELi64ELi128ELi8ES3_EELb0ELb0ELb1ELb0ELb0ELb0ELb1EEEvNS_16Flash_bwd_paramsE,@function
        .size           _ZN5flash44flash_bwd_dq_dk_dv_loop_seqk_parallel_kernelI23Flash_bwd_kernel_traitsILi64ELi64ELi128ELi8ELi2ELi4ELi4ELb1ELb0EN7cutlass10bfloat16_tE19Flash_kernel_traitsILi64ELi64ELi128ELi8ES3_EELb0ELb0ELb1ELb0ELb0ELb0ELb1EEEvNS_16Flash_bwd_paramsE,(.L_x_2773 - _ZN5flash44flash_bwd_dq_dk_dv_loop_seqk_parallel_kernelI23Flash_bwd_kernel_traitsILi64ELi64ELi128ELi8ELi2ELi4ELi4ELb1ELb0EN7cutlass10bfloat16_tE19Flash_kernel_traitsILi64ELi64ELi128ELi8ES3_EELb0ELb0ELb1ELb0ELb0ELb0ELb1EEEvNS_16Flash_bwd_paramsE)
        .other          _ZN5flash44flash_bwd_dq_dk_dv_loop_seqk_parallel_kernelI23Flash_bwd_kernel_traitsILi64ELi64ELi128ELi8ELi2ELi4ELi4ELb1ELb0EN7cutlass10bfloat16_tE19Flash_kernel_traitsILi64ELi64ELi128ELi8ES3_EELb0ELb0ELb1ELb0ELb0ELb0ELb1EEEvNS_16Flash_bwd_paramsE,@"STO_CUDA_ENTRY STV_DEFAULT"
_ZN5flash44flash_bwd_dq_dk_dv_loop_seqk_parallel_kernelI23Flash_bwd_kernel_traitsILi64ELi64ELi128ELi8ELi2ELi4ELi4ELb1ELb0EN7cutlass10bfloat16_tE19Flash_kernel_traitsILi64ELi64ELi128ELi8ES3_EELb0ELb0ELb1ELb0ELb0ELb0ELb1EEEvNS_16Flash_bwd_paramsE:
.text._ZN5flash44flash_bwd_dq_dk_dv_loop_seqk_parallel_kernelI23Flash_bwd_kernel_traitsILi64ELi64ELi128ELi8ELi2ELi4ELi4ELb1ELb0EN7cutlass10bfloat16_tE19Flash_kernel_traitsILi64ELi64ELi128ELi8ES3_EELb0ELb0ELb1ELb0ELb0ELb0ELb1EEEvNS_16Flash_bwd_paramsE:
        /* <DEDUP_REMOVED lines=17> */
[----:B------:R-:W1:Y:S01]  /*0110*/  LDCU.64 UR24, c[0x0][0x358] ;  /* 0x00006b00ff1877ac */ /* 0x000e620008000a00 */
[----:B------:R-:W1:Y:S06]  /*0120*/  LDCU.64 UR10, c[0x0][0x460] ;  /* 0x00008c00ff0a77ac */ /* 0x000e6c0008000a00 */
[----:B------:R-:W5:Y:S01]  /*0130*/  S2UR UR22, SR_CgaCtaId ;  /* 0x00000000001679c3 */ /* 0x000f620000008800 */
[----:B------:R-:W3:Y:S01]  /*0140*/  LDCU.64 UR8, c[0x0][0x470] ;  /* 0x00008e00ff0877ac */ /* 0x000ee20008000a00 */
[----:B------:R-:W-:-:S06]  /*0150*/  UMOV UR26, URZ ;  /* 0x000000ff001a7c82 */ /* 0x000fcc0008000000 */
[----:B------:R-:W3:Y:S01]  /*0160*/  S2UR UR23, SR_CTAID.X ;  /* 0x00000000001779c3 */ /* 0x000ee20000002500 */
[----:B--2---:R-:W-:-:S04]  /*0170*/  ULEA UR6, UR6, UR7, 0x18 ;  /* 0x0000000706067291 */ /* 0x004fc8000f8ec0ff */
[----:B------:R-:W-:Y:S01]  /*0180*/  UIADD3 UR7, UPT, UPT, UR6, 0xe000, URZ ;  /* 0x0000e00006077890 */ /* 0x000fe2000fffe0ff */
[--C-:B-1----:R-:W-:Y:S01]  /*0190*/  SHF.R.U32.HI R5, RZ, 0x1, R175.reuse ;  /* 0x00000001ff057819 */ /* 0x102fe200000116af */
[C---:B------:R-:W-:Y:S01]  /*01a0*/  IMAD.SHL.U32 R3, R175.reuse, 0x10, RZ ;  /* 0x00000010af037824 */ /* 0x040fe200078e00ff */
[--C-:B------:R-:W-:Y:S01]  /*01b0*/  SHF.R.U32.HI R0, RZ, 0x2, R175.reuse ;  /* 0x00000002ff007819 */ /* 0x100fe200000116af */
[----:B------:R-:W-:Y:S01]  /*01c0*/  IMAD.SHL.U32 R174, R175, 0x20, RZ ;  /* 0x00000020afae7824 */ /* 0x000fe200078e00ff */
[----:B------:R-:W-:Y:S01]  /*01d0*/  LOP3.LUT R179, R5, 0x10, RZ, 0xc0, !PT ;  /* 0x0000001005b37812 */ /* 0x000fe200078ec0ff */
[----:B------:R-:W-:Y:S01]  /*01e0*/  IMAD.SHL.U32 R118, R175, 0x8, RZ ;  /* 0x00000008af767824 */ /* 0x000fe200078e00ff */
[----:B------:R-:W-:Y:S01]  /*01f0*/  LOP3.LUT R3, R3, 0x1c0, RZ, 0xc0, !PT ;  /* 0x000001c003037812 */ /* 0x000fe200078ec0ff */
[C---:B------:R-:W-:Y:S01]  /*0200*/  IMAD.SHL.U32 R4, R175.reuse, 0x2, RZ ;  /* 0x00000002af047824 */ /* 0x040fe200078e00ff */
[----:B------:R-:W-:Y:S01]  /*0210*/  LOP3.LUT R2, R174, 0x7400, RZ, 0xc0, !PT ;  /* 0x00007400ae027812 */ /* 0x000fe200078ec0ff */
[----:B------:R-:W-:Y:S01]  /*0220*/  IMAD.SHL.U32 R6, R175, 0x40, RZ ;  /* 0x00000040af067824 */ /* 0x000fe200078e00ff */
[----:B------:R-:W-:Y:S01]  /*0230*/  LOP3.LUT R179, R179, 0x7, R0, 0xf8, !PT ;  /* 0x00000007b3b37812 */ /* 0x000fe200078ef800 */
[----:B------:R-:W1:Y:S01]  /*0240*/  S2UR UR21, SR_CTAID.Y ;  /* 0x00000000001579c3 */ /* 0x000e620000002600 */
[----:B------:R-:W-:Y:S01]  /*0250*/  LOP3.LUT R118, R118, 0x38, RZ, 0xc0, !PT ;  /* 0x0000003876767812 */ /* 0x000fe200078ec0ff */
[----:B------:R-:W-:Y:S01]  /*0260*/  UIADD3 UR6, UPT, UPT, UR6, 0xa000, URZ ;  /* 0x0000a00006067890 */ /* 0x000fe2000fffe0ff */
[----:B------:R-:W-:Y:S01]  /*0270*/  LOP3.LUT R0, R5, 0x30, RZ, 0xc0, !PT ;  /* 0x0000003005007812 */ /* 0x000fe200078ec0ff */
[----:B----4-:R-:W-:Y:S01]  /*0280*/  ULEA UR4, UR4, UR5, 0x18 ;  /* 0x0000000504047291 */ /* 0x010fe2000f8ec0ff */
[--C-:B------:R-:W-:Y:S01]  /*0290*/  LOP3.LUT R3, R3, 0x38, R4.reuse, 0xf8, !PT ;  /* 0x0000003803037812 */ /* 0x100fe200078ef804 */
[----:B-----5:R-:W-:Y:S01]  /*02a0*/  ULEA UR22, UR22, UR14, 0x18 ;  /* 0x0000000e16167291 */ /* 0x020fe2000f8ec0ff */
[----:B------:R-:W-:Y:S01]  /*02b0*/  LOP3.LUT R2, R2, 0x6, R4, 0xf8, !PT ;  /* 0x0000000602027812 */ /* 0x000fe200078ef804 */
[----:B------:R-:W2:Y:S01]  /*02c0*/  S2UR UR20, SR_CTAID.Z ;  /* 0x00000000001479c3 */ /* 0x000ea20000002700 */
[----:B------:R-:W-:Y:S01]  /*02d0*/  LOP3.LUT R4, R118, 0x1c0, R6, 0xf8, !PT ;  /* 0x000001c076047812 */ /* 0x000fe200078ef806 */
[----:B------:R-:W-:Y:S01]  /*02e0*/  UMOV UR5, URZ ;  /* 0x000000ff00057c82 */ /* 0x000fe20008000000 */
[----:B------:R-:W-:-:S02]  /*02f0*/  LOP3.LUT R0, R0, 0x8, R175, 0xf8, !PT ;  /* 0x0000000800007812 */ /* 0x000fc400078ef8af */
[----:B------:R-:W-:Y:S02]  /*0300*/  LOP3.LUT P0, RZ, R175, 0x8, RZ, 0xc0, !PT ;  /* 0x00000008afff7812 */ /* 0x000fe4000780c0ff */
[----:B------:R-:W-:Y:S02]  /*0310*/  LOP3.LUT R3, R3, 0x20, R5, 0x78, !PT ;  /* 0x0000002003037812 */ /* 0x000fe400078e7805 */
[C---:B------:R-:W-:Y:S02]  /*0320*/  LOP3.LUT R175, R4.reuse, 0x8, R175, 0x78, !PT ;  /* 0x0000000804af7812 */ /* 0x040fe400078e78af */
[----:B------:R-:W-:Y:S02]  /*0330*/  LOP3.LUT R176, R4, 0x8, R5, 0x78, !PT ;  /* 0x0000000804b07812 */ /* 0x000fe400078e7805 */
[----:B------:R-:W-:Y:S02]  /*0340*/  LOP3.LUT R0, R0, 0x1c0, R6, 0xf8, !PT ;  /* 0x000001c000007812 */ /* 0x000fe400078ef806 */
[----:B------:R-:W-:Y:S01]  /*0350*/  LOP3.LUT R4, R6, 0x200, RZ, 0xc0, !PT ;  /* 0x0000020006047812 */ /* 0x000fe200078ec0ff */
[----:B---3--:R-:W-:Y:S01]  /*0360*/  IMAD.U32 R6, RZ, RZ, UR12 ;  /* 0x0000000cff067e24 */ /* 0x008fe2000f8e00ff */
[----:B------:R-:W-:-:S02]  /*0370*/  LOP3.LUT R2, R2, R3, RZ, 0xfc, !PT ;  /* 0x0000000302027212 */ /* 0x000fc400078efcff */
[--C-:B------:R-:W-:Y:S02]  /*0380*/  LOP3.LUT R4, R4, 0xc00, R174.reuse, 0xf8, !PT ;  /* 0x00000c0004047812 */ /* 0x100fe400078ef8ae */
[----:B------:R-:W-:Y:S02]  /*0390*/  LOP3.LUT R0, R0, R118, RZ, 0x3c, !PT ;  /* 0x0000007600007212 */ /* 0x000fe400078e3cff */
[----:B------:R-:W-:Y:S02]  /*03a0*/  LEA R180, R2, UR7, 0x1 ;  /* 0x0000000702b47c11 */ /* 0x000fe4000f8e08ff */
[--C-:B------:R-:W-:Y:S02]  /*03b0*/  LOP3.LUT R175, R175, 0x7a00, R174.reuse, 0xf8, !PT ;  /* 0x00007a00afaf7812 */ /* 0x100fe400078ef8ae */
[----:B------:R-:W-:Y:S01]  /*03c0*/  LOP3.LUT R176, R4, R176, RZ, 0xfc, !PT ;  /* 0x000000b004b07212 */ /* 0x000fe200078efcff */
[----:B------:R-:W-:Y:S01]  /*03d0*/  VIADD R178, R180, 0x20 ;  /* 0x00000020b4b27836 */ /* 0x000fe20000000000 */
[----:B------:R-:W-:Y:S01]  /*03e0*/  LOP3.LUT R174, R0, 0x200, R174, 0xf8, !PT ;  /* 0x0000020000ae7812 */ /* 0x000fe200078ef8ae */
[----:B------:R-:W-:Y:S01]  /*03f0*/  @P0 VIADD R178, R180, 0xffffffe0 ;  /* 0xffffffe0b4b20836 */ /* 0x000fe20000000000 */
[----:B------:R-:W-:-:S02]  /*0400*/  LEA R176, R176, UR6, 0x1 ;  /* 0x00000006b0b07c11 */ /* 0x000fc4000f8e08ff */
[----:B------:R-:W-:Y:S02]  /*0410*/  LEA R175, R175, UR6, 0x1 ;  /* 0x00000006afaf7c11 */ /* 0x000fe4000f8e08ff */
[----:B-12---:R-:W-:-:S07]  /*0420*/  LEA R174, R174, UR7, 0x1 ;  /* 0x00000007aeae7c11 */ /* 0x006fce000f8e08ff */
.L_x_1338:
[----:B------:R-:W1:Y:S01]  /*0430*/  LDC.64 R2, c[0x0][0x478] ;  /* 0x00011e00ff027b82 */ /* 0x000e620000000a00 */
[----:B------:R-:W2:Y:S01]  /*0440*/  S2R R19, SR_CTAID.Y ;  /* 0x0000000000137919 */ /* 0x000ea20000002600 */
[----:B------:R-:W-:Y:S01]  /*0450*/  ISETP.NE.U32.AND P1, PT, RZ, UR8, PT ;  /* 0x00000008ff007c0c */ /* 0x000fe2000bf25070 */
[----:B------:R-:W-:Y:S01]  /*0460*/  IMAD.MOV.U32 R201, RZ, RZ, RZ ;  /* 0x000000ffffc97224 */ /* 0x000fe200078e00ff */
[----:B------:R-:W-:Y:S02]  /*0470*/  ISETP.NE.U32.AND P4, PT, RZ, UR10, PT ;  /* 0x0000000aff007c0c */ /* 0x000fe4000bf85070 */
[----:B------:R-:W-:Y:S02]  /*0480*/  ISETP.NE.AND.EX P1, PT, RZ, UR9, PT, P1 ;  /* 0x00000009ff007c0c */ /* 0x000fe4000bf25310 */
[----:B------:R-:W3:Y:S01]  /*0490*/  LDC.64 R12, c[0x0][0x460] ;  /* 0x00011800ff0c7b82 */ /* 0x000ee20000000a00 */
[----:B------:R-:W-:-:S07]  /*04a0*/  ISETP.NE.AND.EX P4, PT, RZ, UR11, PT, P4 ;  /* 0x0000000bff007c0c */ /* 0x000fce000bf85340 */
[----:B------:R-:W4:Y:S01]  /*04b0*/  LDC.U8 R9, c[0x0][0x532] ;  /* 0x00014c80ff097b82 */ /* 0x000f220000000000 */
[----:B-1----:R-:W-:-:S07]  /*04c0*/  ISETP.NE.U32.AND P3, PT, R2, RZ, PT ;  /* 0x000000ff0200720c */ /* 0x002fce0003f65070 */
[----:B------:R-:W1:Y:S01]  /*04d0*/  LDC.64 R4, c[0x0][0x468] ;  /* 0x00011a00ff047b82 */ /* 0x000e620000000a00 */
[----:B------:R-:W-:Y:S01]  /*04e0*/  ISETP.NE.AND.EX P3, PT, R3, RZ, PT, P3 ;  /* 0x000000ff0300720c */ /* 0x000fe20003f65330 */
[----:B--2---:R-:W-:Y:S01]  /*04f0*/  IMAD.SHL.U32 R10, R19, 0x4, RZ ;  /* 0x00000004130a7824 */ /* 0x004fe200078e00ff */
[----:B------:R-:W-:-:S04]  /*0500*/  SHF.R.U32.HI R8, RZ, 0x1e, R19 ;  /* 0x0000001eff087819 */ /* 0x000fc80000011613 */
[----:B------:R-:W-:-:S07]  /*0510*/  @P1 IADD3 R14, P0, PT, R10, UR8, RZ ;  /* 0x000000080a0e1c10 */ /* 0x000fce000ff1e0ff */
[----:B------:R-:W-:Y:S02]  /*0520*/  @P3 IADD3 R2, P2, PT, R10, R2, RZ ;  /* 0x000000020a023210 */ /* 0x000fe40007f5e0ff */
[----:B------:R-:W-:-:S03]  /*0530*/  @P1 IADD3.X R15, PT, PT, R8, UR9, RZ, P0, !PT ;  /* 0x00000009080f1c10 */ /* 0x000fc600087fe4ff */
[----:B------:R-:W-:Y:S01]  /*0540*/  @P3 IMAD.X R3, R8, 0x1, R3, P2 ;  /* 0x0000000108033824 */ /* 0x000fe200010e0603 */
[----:B------:R-:W-:Y:S01]  /*0550*/  ISETP.NE.U32.AND P2, PT, RZ, UR10, PT ;  /* 0x0000000aff007c0c */ /* 0x000fe2000bf45070 */
[----:B------:R-:W-:Y:S01]  /*0560*/  IMAD.MOV.U32 R0, RZ, RZ, -0x1 ;  /* 0xffffffffff007424 */ /* 0x000fe200078e00ff */
[----:B------:R-:W2:Y:S02]  /*0570*/  @P1 LDG.E R201, desc[UR24][R14.64] ;  /* 0x000000180ec91981 */ /* 0x000ea4000c1e1900 */
[----:B------:R-:W-:Y:S01]  /*0580*/  ISETP.NE.AND.EX P0, PT, RZ, UR11, PT, P2 ;  /* 0x0000000bff007c0c */ /* 0x000fe2000bf05320 */
[----:B---3--:R-:W-:Y:S01]  /*0590*/  IMAD.WIDE.U32 R12, R19, 0x4, R12 ;  /* 0x00000004130c7825 */ /* 0x008fe200078e000c */
[----:B------:R-:W2:Y:S04]  /*05a0*/  @P3 LDG.E R200, desc[UR24][R2.64] ;  /* 0x0000001802c83981 */ /* 0x000ea8000c1e1900 */
[----:B-----5:R3:W5:Y:S07]  /*05b0*/  @P4 LDG.E R7, desc[UR24][R12.64+0x4] ;  /* 0x000004180c074981 */ /* 0x02076e000c1e1900 */
[----:B------:R3:W5:Y:S01]  /*05c0*/  @P0 LDG.E R0, desc[UR24][R12.64] ;  /* 0x000000180c000981 */ /* 0x000762000c1e1900 */
[----:B----4-:R-:W-:-:S02]  /*05d0*/  ISETP.NE.AND P5, PT, R9, RZ, PT ;  /* 0x000000ff0900720c */ /* 0x010fc40003fa5270 */
[----:B-1----:R-:W-:-:S04]  /*05e0*/  ISETP.EQ.U32.AND P2, PT, R4, RZ, PT ;  /* 0x000000ff0400720c */ /* 0x002fc80003f42070 */
[----:B------:R-:W-:Y:S02]  /*05f0*/  ISETP.EQ.OR.EX P2, PT, R5, RZ, !P5, P2 ;  /* 0x000000ff0500720c */ /* 0x000fe40006f42720 */
[----:B------:R-:W-:Y:S01]  /*0600*/  IADD3 R10, P1, PT, R10, R4, RZ ;  /* 0x000000040a0a7210 */ /* 0x000fe20007f3e0ff */
[----:B------:R-:W1:Y:S01]  /*0610*/  @!P3 LDC.64 R2, c[0x0][0x488] ;  /* 0x00012200ff02bb82 */ /* 0x000e620000000a00 */
[----:B------:R-:W-:-:S03]  /*0620*/  IMAD.MOV.U32 R203, RZ, RZ, -0x1 ;  /* 0xffffffffffcb7424 */ /* 0x000fc600078e00ff */
[----:B------:R-:W-:-:S04]  /*0630*/  IMAD.X R11, R8, 0x1, R5, P1 ;  /* 0x00000001080b7824 */ /* 0x000fc800008e0605 */
[----:B------:R-:W4:Y:S02]  /*0640*/  @!P3 LDC R8, c[0x0][0x43c] ;  /* 0x00010f00ff08bb82 */ /* 0x000f240000000800 */
[----:B------:R3:W5:Y:S01]  /*0650*/  @!P2 LDG.E R203, desc[UR24][R10.64] ;  /* 0x000000180acba981 */ /* 0x000762000c1e1900 */
[----:B------:R-:W-:-:S05]  /*0660*/  ISETP.NE.U32.AND P2, PT, R4, RZ, PT ;  /* 0x000000ff0400720c */ /* 0x000fca0003f45070 */
[----:B------:R-:W2:Y:S01]  /*0670*/  @!P4 LDC R202, c[0x0][0x434] ;  /* 0x00010d00ffcacb82 */ /* 0x000ea20000000800 */
[----:B------:R-:W-:Y:S02]  /*0680*/  ISETP.NE.AND.EX P2, PT, R5, RZ, PT, P2 ;  /* 0x000000ff0500720c */ /* 0x000fe40003f45320 */
[----:B-1----:R-:W-:-:S04]  /*0690*/  @!P3 ISETP.NE.U32.AND P1, PT, R2, RZ, PT ;  /* 0x000000ff0200b20c */ /* 0x002fc80003f25070 */
[----:B------:R-:W-:-:S04]  /*06a0*/  @!P3 ISETP.NE.AND.EX P1, PT, R3, RZ, PT, P1 ;  /* 0x000000ff0300b20c */ /* 0x000fc80003f25310 */
[----:B----4-:R-:W-:Y:S01]  /*06b0*/  @!P3 SEL R8, R8, RZ, P1 ;  /* 0x000000ff0808b207 */ /* 0x010fe20000800000 */
[----:B--2---:R-:W-:Y:S02]  /*06c0*/  @P3 IMAD.IADD R200, R200, 0x1, -R201 ;  /* 0x00000001c8c83824 */ /* 0x004fe400078e0ac9 */
[----:B---3--:R-:W-:Y:S06]  /*06d0*/  @!P2 BRA `(.L_x_1257) ;  /* 0x00000000000ca947 */ /* 0x008fec0003800000 */
[----:B------:R-:W2:Y:S02]  /*06e0*/  @P5 LDG.E R6, desc[UR24][R10.64+0x4] ;  /* 0x000004180a065981 */ /* 0x000ea4000c1e1900 */
[----:B--2--5:R-:W-:-:S06]  /*06f0*/  @P5 IADD3 R6, PT, PT, R6, -R203, RZ ;  /* 0x800000cb06065210 */ /* 0x024fcc0007ffe0ff */
[----:B------:R1:W5:Y:S02]  /*0700*/  @!P5 LDG.E R6, desc[UR24][R10.64] ;  /* 0x000000180a06d981 */ /* 0x000364000c1e1900 */
.L_x_1257:
[----:B-1----:R-:W-:Y:S01]  /*0710*/  IMAD.SHL.U32 R11, R181, 0x80, RZ ;  /* 0x00000080b50b7824 */ /* 0x002fe200078e00ff */
[----:B-----5:R-:W-:Y:S01]  /*0720*/  @!P3 IADD3 R200, PT, PT, R8, R6, -R201 ;  /* 0x0000000608c8b210 */ /* 0x020fe20007ffe8c9 */
[----:B------:R-:W-:-:S03]  /*0730*/  @P4 IMAD.IADD R202, R7, 0x1, -R0 ;  /* 0x0000000107ca4824 */ /* 0x000fc600078e0a00 */
[----:B------:R-:W-:-:S13]  /*0740*/  ISETP.GT.AND P1, PT, R200, R11, PT ;  /* 0x0000000bc800720c */ /* 0x000fda0003f24270 */
[----:B------:R-:W-:Y:S05]  /*0750*/  @!P1 BRA `(.L_x_1258) ;  /* 0x0000007c00fc9947 */ /* 0x000fea0003800000 */
[----:B------:R-:W1:Y:S01]  /*0760*/  LDC R5, c[0x0][0x504] ;  /* 0x00014100ff057b82 */ /* 0x000e620000000800 */
[----:B------:R-:W-:Y:S01]  /*0770*/  ISETP.NE.AND P3, PT, R0, -0x1, PT ;  /* 0xffffffff0000780c */ /* 0x000fe20003f65270 */
[----:B------:R-:W-:Y:S01]  /*0780*/  IMAD.IADD R182, R11, 0x1, R202 ;  /* 0x000000010bb67824 */ /* 0x000fe200078e02ca */
[----:B------:R-:W-:Y:S01]  /*0790*/  ISETP.NE.AND P5, PT, R203, -0x1, PT ;  /* 0xffffffffcb00780c */ /* 0x000fe20003fa5270 */
[----:B------:R-:W-:Y:S02]  /*07a0*/  VIADD R6, R202, 0x3f ;  /* 0x0000003fca067836 */ /* 0x000fe40000000000 */
[----:B------:R-:W-:-:S03]  /*07b0*/  VIADD R182, R182, 0x80 ;  /* 0x00000080b6b67836 */ /* 0x000fc60000000000 */
[----:B------:R-:W-:-:S04]  /*07c0*/  SHF.R.S32.HI R4, RZ, 0x1f, R6 ;  /* 0x0000001fff047819 */ /* 0x000fc80000011406 */
[----:B------:R-:W-:Y:S01]  /*07d0*/  LEA.HI R4, R4, R6, RZ, 0x6 ;  /* 0x0000000604047211 */ /* 0x000fe200078f30ff */
[----:B------:R-:W2:Y:S03]  /*07e0*/  @!P3 LDC.64 R22, c[0x0][0x398] ;  /* 0x0000e600ff16bb82 */ /* 0x000ea60000000a00 */
[----:B------:R-:W-:-:S05]  /*07f0*/  SHF.R.S32.HI R4, RZ, 0x6, R4 ;  /* 0x00000006ff047819 */ /* 0x000fca0000011404 */
[----:B------:R-:W3:Y:S01]  /*0800*/  @P3 LDC.64 R2, c[0x0][0x3b0] ;  /* 0x0000ec00ff023b82 */ /* 0x000ee20000000a00 */
[----:B-1----:R-:W-:-:S05]  /*0810*/  IADD3 R5, PT, PT, R182, R5, -R200 ;  /* 0x00000005b6057210 */ /* 0x002fca0007ffe8c8 */
[----:B------:R-:W-:-:S05]  /*0820*/  VIADD R5, R5, 0x3f ;  /* 0x0000003f05057836 */ /* 0x000fca0000000000 */
[----:B------:R-:W-:-:S04]  /*0830*/  SHF.R.S32.HI R21, RZ, 0x1f, R5 ;  /* 0x0000001fff157819 */ /* 0x000fc80000011405 */
[----:B------:R-:W-:Y:S01]  /*0840*/  LEA.HI R21, R21, R5, RZ, 0x6 ;  /* 0x0000000515157211 */ /* 0x000fe200078f30ff */
[----:B--2---:R-:W-:-:S03]  /*0850*/  @!P3 IMAD.WIDE.U32 R26, R19, R22, RZ ;  /* 0x00000016131ab225 */ /* 0x004fc600078e00ff */
[----:B------:R-:W-:Y:S01]  /*0860*/  SHF.R.S32.HI R21, RZ, 0x6, R21 ;  /* 0x00000006ff157819 */ /* 0x000fe20000011415 */
[----:B------:R-:W-:-:S03]  /*0870*/  @!P3 IMAD R23, R19, R23, R27 ;  /* 0x000000171317b224 */ /* 0x000fc600078e021b */
[----:B------:R-:W-:Y:S01]  /*0880*/  VIMNMX R21, PT, PT, R4, R21, PT ;  /* 0x0000001504157248 */ /* 0x000fe20003fe0100 */
[----:B---3--:R-:W-:-:S03]  /*0890*/  @P3 IMAD.WIDE.U32 R4, R0, R2, RZ ;  /* 0x0000000200043225 */ /* 0x008fc600078e00ff */
        /* <DEDUP_REMOVED lines=17> */
.L_x_1259:
[----:B------:R-:W1:Y:S01]  /*09b0*/  LDCU.64 UR16, c[0x0][0x3b8] ;  /* 0x00007700ff1077ac */ /* 0x000e620008000a00 */
[----:B------:R-:W-:-:S05]  /*09c0*/  IADD3 R2, PT, PT, R201, R203, RZ ;  /* 0x000000cbc9027210 */ /* 0x000fca0007ffe0ff */
[C---:B-1----:R-:W-:Y:S02]  /*09d0*/  IMAD R12, R2.reuse, UR17, RZ ;  /* 0x00000011020c7c24 */ /* 0x042fe4000f8e02ff */
[----:B------:R-:W-:-:S05]  /*09e0*/  IMAD.WIDE.U32 R2, R2, UR16, RZ ;  /* 0x0000001002027c25 */ /* 0x000fca000f8e00ff */
[----:B------:R-:W-:Y:S02]  /*09f0*/  IADD3 R12, PT, PT, R3, R12, RZ ;  /* 0x0000000c030c7210 */ /* 0x000fe40007ffe0ff */
[----:B------:R-:W-:-:S07]  /*0a00*/  MOV R13, R2 ;  /* 0x00000002000d7202 */ /* 0x000fce0000000f00 */
.L_x_1260:
        /* <DEDUP_REMOVED lines=41> */
.L_x_1261:
[----:B------:R-:W1:Y:S01]  /*0ca0*/  LDCU.64 UR14, c[0x0][0x3c0] ;  /* 0x00007800ff0e77ac */ /* 0x000e620008000a00 */
[----:B------:R-:W-:-:S05]  /*0cb0*/  IADD3 R2, PT, PT, R201, R203, RZ ;  /* 0x000000cbc9027210 */ /* 0x000fca0007ffe0ff */
[C---:B-1----:R-:W-:Y:S02]  /*0cc0*/  IMAD R16, R2.reuse, UR15, RZ ;  /* 0x0000000f02107c24 */ /* 0x042fe4000f8e02ff */
[----:B------:R-:W-:-:S05]  /*0cd0*/  IMAD.WIDE.U32 R2, R2, UR14, RZ ;  /* 0x0000000e02027c25 */ /* 0x000fca000f8e00ff */
[----:B------:R-:W-:Y:S02]  /*0ce0*/  IADD3 R16, PT, PT, R3, R16, RZ ;  /* 0x0000001003107210 */ /* 0x000fe40007ffe0ff */
[----:B------:R-:W-:-:S07]  /*0cf0*/  MOV R17, R2 ;  /* 0x0000000200117202 */ /* 0x000fce0000000f00 */
.L_x_1262:
        /* <DEDUP_REMOVED lines=28> */
.L_x_1263:
[-C--:B------:R-:W-:Y:S02]  /*0ec0*/  IMAD R15, R31, R0.reuse, RZ ;  /* 0x000000001f0f7224 */ /* 0x080fe400078e02ff */
[----:B------:R-:W-:-:S05]  /*0ed0*/  IMAD.WIDE.U32 R2, R30, R0, RZ ;  /* 0x000000001e027225 */ /* 0x000fca00078e00ff */
[----:B------:R-:W-:Y:S02]  /*0ee0*/  IADD3 R15, PT, PT, R3, R15, RZ ;  /* 0x0000000f030f7210 */ /* 0x000fe40007ffe0ff */
[----:B------:R-:W-:-:S07]  /*0ef0*/  MOV R29, R2 ;  /* 0x00000002001d7202 */ /* 0x000fce0000000f00 */
.L_x_1264:
[----:B------:R-:W1:Y:S01]  /*0f00*/  LDCU.U8 UR6, c[0x0][0x548] ;  /* 0x0000a900ff0677ac */ /* 0x000e620008000000 */
[----:B------:R-:W-:Y:S01]  /*0f10*/  SHF.L.U32 R7, R19, 0x7, RZ ;  /* 0x0000000713077819 */ /* 0x000fe200000006ff */
[----:B------:R-:W2:Y:S03]  /*0f20*/  LDCU.U8 UR7, c[0x0][0x5f0] ;  /* 0x0000be00ff0777ac */ /* 0x000ea60008000000 */
[----:B------:R-:W-:-:S04]  /*0f30*/  SEL R3, R7, RZ, P0 ;  /* 0x000000ff07037207 */ /* 0x000fc80000000000 */
[----:B------:R-:W-:-:S04]  /*0f40*/  IADD3 R3, P0, PT, R25, R3, RZ ;  /* 0x0000000319037210 */ /* 0x000fc80007f1e0ff */
[----:B------:R-:W-:Y:S01]  /*0f50*/  IADD3.X R2, PT, PT, RZ, R24, RZ, P0, !PT ;  /* 0x00000018ff027210 */ /* 0x000fe200007fe4ff */
[----:B------:R-:W-:Y:S01]  /*0f60*/  IMAD.WIDE.U32 R4, R3, R30, RZ ;  /* 0x0000001e03047225 */ /* 0x000fe200078e00ff */
[----:B-1----:R-:W-:-:S03]  /*0f70*/  UISETP.NE.AND UP0, UPT, UR6, URZ, UPT ;  /* 0x000000ff0600728c */ /* 0x002fc6000bf05270 */
[----:B------:R-:W-:Y:S02]  /*0f80*/  IMAD R2, R2, R30, RZ ;  /* 0x0000001e02027224 */ /* 0x000fe400078e02ff */
[----:B------:R-:W-:Y:S02]  /*0f90*/  IMAD R30, R18, UR12, RZ ;  /* 0x0000000c121e7c24 */ /* 0x000fe4000f8e02ff */
        /* <DEDUP_REMOVED lines=10> */
.L_x_1265:
[----:B------:R-:W1:Y:S01]  /*1040*/  LDC R22, c[0x0][0x434] ;  /* 0x00010d00ff167b82 */ /* 0x000e620000000800 */
[----:B------:R-:W-:-:S04]  /*1050*/  IMAD R2, R19, R192, R18 ;  /* 0x000000c013027224 */ /* 0x000fc800078e0212 */
[----:B-1----:R-:W-:-:S03]  /*1060*/  IMAD R22, R2, R22, RZ ;  /* 0x0000001602167224 */ /* 0x002fc600078e02ff */
.L_x_1266:
        /* <DEDUP_REMOVED lines=12> */
.L_x_1267:
[----:B------:R-:W1:Y:S01]  /*1130*/  LDC R27, c[0x0][0x444] ;  /* 0x00011100ff1b7b82 */ /* 0x000e620000000800 */
[----:B------:R-:W-:-:S04]  /*1140*/  IMAD R0, R19, R192, R18 ;  /* 0x000000c013007224 */ /* 0x000fc800078e0212 */
[----:B-1----:R-:W-:-:S07]  /*1150*/  IMAD R27, R0, R27, RZ ;  /* 0x0000001b001b7224 */ /* 0x002fce00078e02ff */
.L_x_1268:
[----:B------:R-:W1:Y:S01]  /*1160*/  S2R R0, SR_TID.X ;  /* 0x0000000000007919 */ /* 0x000e620000002100 */
[----:B------:R-:W2:Y:S01]  /*1170*/  LDC.64 R6, c[0x0][0x5f8] ;  /* 0x00017e00ff067b82 */ /* 0x000ea20000000a00 */
[----:B------:R-:W-:Y:S01]  /*1180*/  IMAD R192, R192, UR12, RZ ;  /* 0x0000000cc0c07c24 */ /* 0x000fe2000f8e02ff */
[----:B------:R-:W-:Y:S01]  /*1190*/  ISETP.NE.AND P4, PT, RZ, UR7, PT ;  /* 0x00000007ff007c0c */ /* 0x000fe2000bf85270 */
[----:B------:R-:W3:Y:S01]  /*11a0*/  LDCU.64 UR6, c[0x0][0x570] ;  /* 0x0000ae00ff0677ac */ /* 0x000ee20008000a00 */
[----:B------:R-:W-:Y:S01]  /*11b0*/  IADD3 R29, P1, P0, R4, R29, R30 ;  /* 0x0000001d041d7210 */ /* 0x000fe2000783e01e */
[----:B------:R-:W-:Y:S01]  /*11c0*/  IMAD R22, R20, 0x40, R22 ;  /* 0x0000004014167824 */ /* 0x000fe200078e0216 */
[----:B------:R-:W-:Y:S01]  /*11d0*/  SHF.R.S32.HI R30, RZ, 0x1f, R30 ;  /* 0x0000001fff1e7819 */ /* 0x000fe2000001141e */
[----:B------:R-:W4:Y:S01]  /*11e0*/  LDCU.64 UR18, c[0x0][0x3c8] ;  /* 0x00007900ff1277ac */ /* 0x000f220008000a00 */
[----:B------:R-:W5:Y:S01]  /*11f0*/  LDC.64 R4, c[0x0][0x3b0] ;  /* 0x0000ec00ff047b82 */ /* 0x000f620000000a00 */
[----:B------:R-:W-:Y:S01]  /*1200*/  BSSY.RECONVERGENT B1, `(.L_x_1258) ;  /* 0x0000754000017945 */ /* 0x000fe20003800200 */
[----:B------:R-:W-:Y:S01]  /*1210*/  IADD3.X R14, PT, PT, R14, R15, R30, P1, P0 ;  /* 0x0000000f0e0e7210 */ /* 0x000fe20000fe041e */
[----:B------:R-:W-:Y:S01]  /*1220*/  IMAD.MOV.U32 R15, RZ, RZ, RZ ;  /* 0x000000ffff0f7224 */ /* 0x000fe200078e00ff */
[----:B------:R-:W4:Y:S04]  /*1230*/  LDCU.64 UR12, c[0x0][0x380] ;  /* 0x00007000ff0c77ac */ /* 0x000f280008000a00 */
[----:B------:R-:W4:Y:S01]  /*1240*/  LDC R30, c[0x0][0x508] ;  /* 0x00014200ff1e7b82 */ /* 0x000f220000000800 */
[----:B--2---:R-:W-:-:S07]  /*1250*/  IMAD.WIDE.U32 R32, R6, UR23, RZ ;  /* 0x0000001706207c25 */ /* 0x004fce000f8e00ff */
[----:B------:R-:W2:Y:S01]  /*1260*/  LDC.64 R206, c[0x0][0x420] ;  /* 0x00010800ffce7b82 */ /* 0x000ea20000000a00 */
[----:B------:R-:W-:Y:S01]  /*1270*/  IMAD R7, R7, UR23, R33 ;  /* 0x0000001707077c24 */ /* 0x000fe2000f8e0221 */
[----:B------:R-:W-:Y:S02]  /*1280*/  SEL R6, R32, RZ, P4 ;  /* 0x000000ff20067207 */ /* 0x000fe40002000000 */
[----:B-1----:R-:W-:Y:S01]  /*1290*/  SHF.R.U32.HI R2, RZ, 0x5, R0 ;  /* 0x00000005ff027819 */ /* 0x002fe20000011600 */
[----:B-----5:R-:W-:Y:S01]  /*12a0*/  IMAD R33, R24, R4, RZ ;  /* 0x0000000418217224 */ /* 0x020fe200078e02ff */
[----:B------:R-:W-:Y:S02]  /*12b0*/  LOP3.LUT R31, R0, 0x1f, RZ, 0xc0, !PT ;  /* 0x0000001f001f7812 */ /* 0x000fe400078ec0ff */
[----:B------:R-:W-:Y:S01]  /*12c0*/  SEL R7, R7, RZ, P4 ;  /* 0x000000ff07077207 */ /* 0x000fe20002000000 */
[----:B------:R-:W-:Y:S02]  /*12d0*/  IMAD R33, R25, R5, R33 ;  /* 0x0000000519217224 */ /* 0x000fe400078e0221 */
[----:B------:R-:W-:-:S02]  /*12e0*/  IMAD R31, R192, R2, R31 ;  /* 0x00000002c01f7224 */ /* 0x000fc400078e021f */
[----:B------:R-:W1:Y:S03]  /*12f0*/  LDC.64 R2, c[0x0][0x590] ;  /* 0x00016400ff027b82 */ /* 0x000e660000000a00 */
[----:B------:R-:W-:Y:S02]  /*1300*/  IADD3 R29, P1, P0, R31, R29, R6 ;  /* 0x0000001d1f1d7210 */ /* 0x000fe4000783e006 */
[----:B------:R-:W-:-:S04]  /*1310*/  SHF.R.S32.HI R31, RZ, 0x1f, R31 ;  /* 0x0000001fff1f7819 */ /* 0x000fc8000001141f */
[----:B------:R-:W-:Y:S01]  /*1320*/  IADD3.X R31, PT, PT, R31, R14, R7, P1, P0 ;  /* 0x0000000e1f1f7210 */ /* 0x000fe20000fe0407 */
[----:B------:R-:W-:Y:S01]  /*1330*/  IMAD.SHL.U32 R14, R192, 0x40, RZ ;  /* 0x00000040c00e7824 */ /* 0x000fe200078e00ff */
[----:B------:R-:W5:Y:S01]  /*1340*/  LDC.64 R6, c[0x0][0x598] ;  /* 0x00016600ff067b82 */ /* 0x000f620000000a00 */
[----:B------:R-:W-:Y:S01]  /*1350*/  IADD3 R34, P1, PT, R118, R34, RZ ;  /* 0x0000002276227210 */ /* 0x000fe20007f3e0ff */
[----:B--2---:R-:W-:Y:S02]  /*1360*/  IMAD.WIDE R206, R22, 0x4, R206 ;  /* 0x0000000416ce7825 */ /* 0x004fe400078e02ce */
[C---:B------:R-:W-:Y:S02]  /*1370*/  IADD3 R32, P0, PT, R14.reuse, R29, RZ ;  /* 0x0000001d0e207210 */ /* 0x040fe40007f1e0ff */
[----:B------:R-:W-:Y:S01]  /*1380*/  IMAD.X R35, RZ, RZ, R28, P1 ;  /* 0x000000ffff237224 */ /* 0x000fe200008e061c */
[----:B------:R-:W2:Y:S01]  /*1390*/  S2R R29, SR_TID.X ;  /* 0x00000000001d7919 */ /* 0x000ea20000002100 */
[----:B------:R-:W-:Y:S01]  /*13a0*/  LEA.HI.X.SX32 R31, R14, R31, 0x1, P0 ;  /* 0x0000001f0e1f7211 */ /* 0x000fe200000f0eff */
[----:B------:R-:W-:Y:S01]  /*13b0*/  IMAD.MOV.U32 R14, RZ, RZ, R118 ;  /* 0x000000ffff0e7224 */ /* 0x000fe200078e0076 */
[----:B---3--:R-:W-:Y:S01]  /*13c0*/  LEA R204, P0, R32, UR6, 0x2 ;  /* 0x0000000620cc7c11 */ /* 0x008fe2000f8010ff */
[----:B-1----:R-:W-:-:S03]  /*13d0*/  IMAD R28, R24, R2, RZ ;  /* 0x00000002181c7224 */ /* 0x002fc600078e02ff */
[----:B------:R-:W-:Y:S01]  /*13e0*/  LEA.HI.X R205, R32, UR7, R31, 0x2, P0 ;  /* 0x0000000720cd7c11 */ /* 0x000fe200080f141f */
[C---:B------:R-:W-:Y:S01]  /*13f0*/  IMAD.WIDE.U32 R36, R25.reuse, R4, R14 ;  /* 0x0000000419247225 */ /* 0x040fe200078e000e */
[----:B------:R-:W1:Y:S01]  /*1400*/  LDCU.64 UR6, c[0x0][0x550] ;  /* 0x0000aa00ff0677ac */ /* 0x000e620008000a00 */
[----:B------:R-:W-:Y:S02]  /*1410*/  SHF.L.U64.HI R184, R2, 0x5, R3 ;  /* 0x0000000502b87819 */ /* 0x000fe40000010203 */
[C---:B------:R-:W-:Y:S01]  /*1420*/  IMAD R24, R25.reuse, R3, R28 ;  /* 0x0000000319187224 */ /* 0x040fe200078e021c */
[----:B------:R-:W-:Y:S01]  /*1430*/  IADD3 R36, P1, PT, R26, R36, RZ ;  /* 0x000000241a247210 */ /* 0x000fe20007f3e0ff */
[----:B------:R-:W-:Y:S02]  /*1440*/  IMAD.WIDE.U32 R38, R25, R2, R34 ;  /* 0x0000000219267225 */ /* 0x000fe400078e0022 */
[----:B------:R-:W3:Y:S01]  /*1450*/  LDC.64 R34, c[0x0][0x5e8] ;  /* 0x00017a00ff227b82 */ /* 0x000ee20000000a00 */
[----:B------:R-:W-:Y:S01]  /*1460*/  IADD3.X R37, PT, PT, R23, R37, R33, P1, !PT ;  /* 0x0000002517257210 */ /* 0x000fe20000ffe421 */
[----:B------:R-:W-:-:S02]  /*1470*/  IMAD.IADD R25, R39, 0x1, R24 ;  /* 0x0000000127197824 */ /* 0x000fc400078e0218 */
[----:B------:R-:W-:Y:S02]  /*1480*/  IMAD.MOV.U32 R24, RZ, RZ, R38 ;  /* 0x000000ffff187224 */ /* 0x000fe400078e0026 */
[----:B----4-:R-:W-:-:S04]  /*1490*/  IMAD.WIDE.U32 R36, R18, UR18, R36 ;  /* 0x0000001212247c25 */ /* 0x010fc8000f8e0024 */
[----:B-----5:R-:W-:-:S04]  /*14a0*/  IMAD.WIDE.U32 R32, R18, R6, R24 ;  /* 0x0000000612207225 */ /* 0x020fc800078e0018 */
[----:B------:R-:W-:Y:S02]  /*14b0*/  IMAD.IADD R6, R200, 0x1, R30 ;  /* 0x00000001c8067824 */ /* 0x000fe400078e021e */
[C---:B------:R-:W-:Y:S01]  /*14c0*/  IMAD R31, R18.reuse, R7, R33 ;  /* 0x00000007121f7224 */ /* 0x040fe200078e0221 */
[----:B--2---:R-:W-:Y:S01]  /*14d0*/  SHF.R.U32.HI R7, RZ, 0x3, R29 ;  /* 0x00000003ff077819 */ /* 0x004fe2000001161d */
[----:B------:R-:W-:Y:S01]  /*14e0*/  IMAD R37, R18, UR19, R37 ;  /* 0x0000001312257c24 */ /* 0x000fe2000f8e0225 */
[----:B------:R-:W-:Y:S01]  /*14f0*/  IADD3 R183, PT, PT, R182, -0x80, -R6 ;  /* 0xffffff80b6b77810 */ /* 0x000fe20007ffe806 */
[----:B------:R-:W-:Y:S01]  /*1500*/  IMAD.MOV.U32 R30, RZ, RZ, R32 ;  /* 0x000000ffff1e7224 */ /* 0x000fe200078e0020 */
[C---:B------:R-:W-:Y:S01]  /*1510*/  IADD3 R22, P2, PT, R7.reuse, 0x20, RZ ;  /* 0x0000002007167810 */ /* 0x040fe20007f5e0ff */
[----:B------:R-:W-:Y:S01]  /*1520*/  IMAD R23, R20, 0x40, R27 ;  /* 0x0000004014177824 */ /* 0x000fe200078e021b */
[----:B------:R-:W-:Y:S01]  /*1530*/  SHF.R.S32.HI R24, RZ, 0x1f, R183 ;  /* 0x0000001fff187819 */ /* 0x000fe200000114b7 */
[----:B------:R-:W-:-:S03]  /*1540*/  IMAD.WIDE.U32 R26, R7, R4, R36 ;  /* 0x00000004071a7225 */ /* 0x000fc600078e0024 */
[----:B------:R-:W-:Y:S01]  /*1550*/  LEA.HI R183, R24, R183, RZ, 0x6 ;  /* 0x000000b718b77211 */ /* 0x000fe200078f30ff */
[C---:B------:R-:W-:Y:S01]  /*1560*/  IMAD.WIDE.U32 R24, R7.reuse, R2, R30 ;  /* 0x0000000207187225 */ /* 0x040fe200078e001e */
[----:B------:R-:W-:Y:S02]  /*1570*/  LEA R189, P1, R26, UR12, 0x1 ;  /* 0x0000000c1abd7c11 */ /* 0x000fe4000f8208ff */
[----:B------:R-:W-:Y:S01]  /*1580*/  SHF.R.S32.HI R183, RZ, 0x6, R183 ;  /* 0x00000006ffb77819 */ /* 0x000fe200000114b7 */
[C---:B------:R-:W-:Y:S01]  /*1590*/  IMAD R188, R7.reuse, R5, R27 ;  /* 0x0000000507bc7224 */ /* 0x040fe200078e021b */
[----:B-1----:R-:W-:Y:S01]  /*15a0*/  LEA R191, P0, R24, UR6, 0x1 ;  /* 0x0000000618bf7c11 */ /* 0x002fe2000f8008ff */
[----:B------:R-:W-:Y:S01]  /*15b0*/  IMAD R190, R7, R3, R25 ;  /* 0x0000000307be7224 */ /* 0x000fe200078e0219 */
[----:B------:R-:W-:Y:S01]  /*15c0*/  VIMNMX R183, PT, PT, RZ, R183, !PT ;  /* 0x000000b7ffb77248 */ /* 0x000fe20007fe0100 */
[----:B---3--:R-:W-:Y:S01]  /*15d0*/  IMAD.WIDE R34, R23, 0x4, R34 ;  /* 0x0000000417227825 */ /* 0x008fe200078e0222 */
[----:B------:R-:W-:-:S02]  /*15e0*/  LEA.HI.X R188, R26, UR13, R188, 0x1, P1 ;  /* 0x0000000d1abc7c11 */ /* 0x000fc400088f0cbc */
[----:B------:R-:W-:Y:S01]  /*15f0*/  ISETP.GT.AND P3, PT, R21, R183, PT ;  /* 0x000000b71500720c */ /* 0x000fe20003f64270 */
[----:B------:R-:W-:Y:S01]  /*1600*/  IMAD.SHL.U32 R21, R4, 0x20, RZ ;  /* 0x0000002004157824 */ /* 0x000fe200078e00ff */
[----:B------:R-:W-:Y:S01]  /*1610*/  LEA.HI.X R190, R24, UR7, R190, 0x1, P0 ;  /* 0x0000000718be7c11 */ /* 0x000fe200080f0cbe */
[----:B------:R-:W-:Y:S01]  /*1620*/  IMAD.SHL.U32 R185, R2, 0x20, RZ ;  /* 0x0000002002b97824 */ /* 0x000fe200078e00ff */
[----:B------:R-:W-:Y:S01]  /*1630*/  SHF.L.U64.HI R5, R4, 0x5, R5 ;  /* 0x0000000504057819 */ /* 0x000fe20000010205 */
[----:B------:R-:W-:Y:S01]  /*1640*/  IMAD.MOV.U32 R187, RZ, RZ, R34 ;  /* 0x000000ffffbb7224 */ /* 0x000fe200078e0022 */
[C---:B------:R-:W-:Y:S01]  /*1650*/  IADD3 R24, P1, PT, R7.reuse, 0x40, RZ ;  /* 0x0000004007187810 */ /* 0x040fe20007f3e0ff */
[----:B------:R-:W-:Y:S01]  /*1660*/  IMAD.MOV.U32 R186, RZ, RZ, R35 ;  /* 0x000000ffffba7224 */ /* 0x000fe200078e0023 */
[----:B------:R-:W-:Y:S01]  /*1670*/  IADD3 R4, P0, PT, R7, 0x60, RZ ;  /* 0x0000006007047810 */ /* 0x000fe20007f1e0ff */
[----:B------:R-:W-:Y:S01]  /*1680*/  IMAD.X R3, RZ, RZ, RZ, P2 ;  /* 0x000000ffff037224 */ /* 0x000fe200010e06ff */
[C---:B------:R-:W-:Y:S01]  /*1690*/  LEA.HI R27, R0.reuse, 0x20, RZ, 0x1d ;  /* 0x00000020001b7811 */ /* 0x040fe200078fe8ff */
[----:B------:R-:W-:Y:S01]  /*16a0*/  IMAD.X R23, RZ, RZ, RZ, P1 ;  /* 0x000000ffff177224 */ /* 0x000fe200008e06ff */
[C---:B------:R-:W-:Y:S01]  /*16b0*/  LEA.HI R26, R0.reuse, 0x40, RZ, 0x1d ;  /* 0x00000040001a7811 */ /* 0x040fe200078fe8ff */
[----:B------:R-:W-:Y:S01]  /*16c0*/  IMAD.X R2, RZ, RZ, RZ, P0 ;  /* 0x000000ffff027224 */ /* 0x000fe200000e06ff */
[----:B------:R-:W-:Y:S01]  /*16d0*/  LEA.HI R25, R0, 0x60, RZ, 0x1d ;  /* 0x0000006000197811 */ /* 0x000fe200078fe8ff */
        /* <DEDUP_REMOVED lines=13> */
.L_x_1270:
[----:B------:R-:W1:Y:S01]  /*17b0*/  LDCU.64 UR14, c[0x0][0x5c0] ;  /* 0x0000b800ff0e77ac */ /* 0x000e620008000a00 */
[----:B------:R-:W-:-:S05]  /*17c0*/  IADD3 R0, PT, PT, R201, R203, RZ ;  /* 0x000000cbc9007210 */ /* 0x000fca0007ffe0ff */
[C---:B-1----:R-:W-:Y:S02]  /*17d0*/  IMAD R5, R0.reuse, UR15, RZ ;  /* 0x0000000f00057c24 */ /* 0x042fe4000f8e02ff */
[----:B------:R-:W-:-:S05]  /*17e0*/  IMAD.WIDE.U32 R8, R0, UR14, RZ ;  /* 0x0000000e00087c25 */ /* 0x000fca000f8e00ff */
[----:B------:R-:W-:Y:S02]  /*17f0*/  IADD3 R0, PT, PT, R9, R5, RZ ;  /* 0x0000000509007210 */ /* 0x000fe40007ffe0ff */
[----:B------:R-:W-:Y:S02]  /*1800*/  MOV R5, R8 ;  /* 0x0000000800057202 */ /* 0x000fe40000000f00 */
.L_x_1271:
        /* <DEDUP_REMOVED lines=12> */
.L_x_1272:
[----:B------:R-:W1:Y:S01]  /*18d0*/  LDCU.64 UR12, c[0x0][0x5c8] ;  /* 0x0000b900ff0c77ac */ /* 0x000e620008000a00 */
[----:B------:R-:W-:-:S05]  /*18e0*/  IADD3 R201, PT, PT, R201, R203, RZ ;  /* 0x000000cbc9c97210 */ /* 0x000fca0007ffe0ff */
[C---:B-1----:R-:W-:Y:S02]  /*18f0*/  IMAD R19, R201.reuse, UR13, RZ ;  /* 0x0000000dc9137c24 */ /* 0x042fe4000f8e02ff */
[----:B------:R-:W-:-:S05]  /*1900*/  IMAD.WIDE.U32 R8, R201, UR12, RZ ;  /* 0x0000000cc9087c25 */ /* 0x000fca000f8e00ff */
[----:B------:R-:W-:Y:S02]  /*1910*/  IADD3 R19, PT, PT, R9, R19, RZ ;  /* 0x0000001309137210 */ /* 0x000fe40007ffe0ff */
[----:B------:R-:W-:-:S07]  /*1920*/  MOV R6, R8 ;  /* 0x0000000800067202 */ /* 0x000fce0000000f00 */
.L_x_1273:
        /* <DEDUP_REMOVED lines=34> */
.L_x_1275:
[----:B------:R-:W-:Y:S05]  /*1b50*/  BSYNC.RECONVERGENT B0 ;  /* 0x0000000000007941 */ /* 0x000fea0003800200 */
.L_x_1274:
        /* <DEDUP_REMOVED lines=12> */
.L_x_1277:
[----:B------:R-:W-:Y:S05]  /*1c20*/  BSYNC.RECONVERGENT B0 ;  /* 0x0000000000007941 */ /* 0x000fea0003800200 */
.L_x_1276:
        /* <DEDUP_REMOVED lines=12> */
.L_x_1279:
[----:B------:R-:W-:Y:S05]  /*1cf0*/  BSYNC.RECONVERGENT B0 ;  /* 0x0000000000007941 */ /* 0x000fea0003800200 */
.L_x_1278:
[----:B------:R-:W5:Y:S01]  /*1d00*/  LDCU.64 UR6, c[0x0][0x5e0] ;  /* 0x0000bc00ff0677ac */ /* 0x000f620008000a00 */
[----:B----4-:R-:W-:Y:S01]  /*1d10*/  IMAD.WIDE.U32 R12, R11, UR12, R14 ;  /* 0x0000000c0b0c7c25 */ /* 0x010fe2000f8e000e */
        /* <DEDUP_REMOVED lines=25> */
.L_x_1281:
[----:B------:R-:W-:Y:S05]  /*1eb0*/  BSYNC.RECONVERGENT B0 ;  /* 0x0000000000007941 */ /* 0x000fea0003800200 */
.L_x_1280:
        /* <DEDUP_REMOVED lines=9> */
[----:B-1--4-:R-:W-:-:S04]  /*1f50*/  LEA R8, P1, R6, UR6, 0x1 ;  /* 0x0000000606087c11 */ /* 0x012fc8000f8208ff */
[----:B------:R-:W-:-:S05]  /*1f60*/  LEA.HI.X R9, R6, UR7, R0, 0x1, P1 ;  /* 0x0000000706097c11 */ /* 0x000fca00088f0c00 */
[----:B------:R1:W-:Y:S04]  /*1f70*/  STG.E.128 desc[UR24][R8.64], RZ ;  /* 0x000000ff08007986 */ /* 0x0003e8000c101d18 */
.L_x_1283:
[----:B------:R-:W-:Y:S05]  /*1f80*/  BSYNC.RECONVERGENT B0 ;  /* 0x0000000000007941 */ /* 0x000fea0003800200 */
.L_x_1282:
        /* <DEDUP_REMOVED lines=9> */
[----:B------:R1:W-:Y:S01]  /*2020*/  STG.E.128 desc[UR24][R2.64], RZ ;  /* 0x000000ff02007986 */ /* 0x0003e2000c101d18 */
[----:B------:R-:W-:Y:S05]  /*2030*/  BRA `(.L_x_1284) ;  /* 0x0000006400c07947 */ /* 0x000fea0003800000 */
.L_x_1269:
[----:B------:R-:W-:Y:S01]  /*2040*/  IMAD R19, R10, UR14, RZ ;  /* 0x0000000e0a137c24 */ /* 0x000fe2000f8e02ff */
[----:B------:R-:W1:Y:S01]  /*2050*/  LDCU.64 UR6, c[0x0][0x3d8] ;  /* 0x00007b00ff0677ac */ /* 0x000e620008000a00 */
[C---:B------:R-:W-:Y:S01]  /*2060*/  IMAD.WIDE.U32 R28, R11.reuse, UR14, R14 ;  /* 0x0000000e0b1c7c25 */ /* 0x040fe2000f8e000e */
[----:B------:R-:W-:Y:S03]  /*2070*/  BSSY.RECONVERGENT B0, `(.L_x_1285) ;  /* 0x0000026000007945 */ /* 0x000fe60003800200 */
[----:B------:R-:W-:Y:S01]  /*2080*/  IMAD R19, R11, UR15, R19 ;  /* 0x0000000f0b137c24 */ /* 0x000fe2000f8e0213 */
[----:B------:R-:W-:Y:S01]  /*2090*/  @P4 BAR.SYNC.DEFER_BLOCKING 0x0 ;  /* 0x0000000000004b1d */ /* 0x000fe20000010000 */
[----:B------:R-:W-:Y:S01]  /*20a0*/  IADD3 R30, P0, PT, R17, R28, RZ ;  /* 0x0000001c111e7210 */ /* 0x000fe20007f1e0ff */
[----:B------:R-:W-:Y:S01]  /*20b0*/  IMAD.SHL.U32 R18, R0, 0x8, RZ ;  /* 0x0000000800127824 */ /* 0x000fe200078e00ff */
[----:B------:R-:W-:-:S02]  /*20c0*/  LOP3.LUT R17, R199, 0x80000001, RZ, 0xc0, !PT ;  /* 0x80000001c7117812 */ /* 0x000fc400078ec0ff */
        /* <DEDUP_REMOVED lines=29> */
.L_x_1287:
[----:B------:R3:W-:Y:S01]  /*22a0*/  STS.128 [R16+0xa000], RZ ;  /* 0x00a000ff10007388 */ /* 0x0007e20000000c00 */
[----:B------:R-:W-:Y:S05]  /*22b0*/  BRA `(.L_x_1288) ;  /* 0x0000000000047947 */ /* 0x000fea0003800000 */
.L_x_1286:
[----:B------:R1:W-:Y:S02]  /*22c0*/  STS.128 [R16+0xa000], RZ ;  /* 0x00a000ff10007388 */ /* 0x0003e40000000c00 */
.L_x_1288:
[----:B------:R-:W-:Y:S05]  /*22d0*/  BSYNC.RECONVERGENT B0 ;  /* 0x0000000000007941 */ /* 0x000fea0003800200 */
.L_x_1285:
        /* <DEDUP_REMOVED lines=23> */
.L_x_1290:
[----:B------:R-:W-:Y:S05]  /*2450*/  BSYNC.RECONVERGENT B0 ;  /* 0x0000000000007941 */ /* 0x000fea0003800200 */
.L_x_1289:
        /* <DEDUP_REMOVED lines=20> */
.L_x_1292:
[----:B------:R-:W-:Y:S05]  /*25a0*/  BSYNC.RECONVERGENT B0 ;  /* 0x0000000000007941 */ /* 0x000fea0003800200 */
.L_x_1291:
        /* <DEDUP_REMOVED lines=20> */
.L_x_1294:
[----:B------:R-:W-:Y:S05]  /*26f0*/  BSYNC.RECONVERGENT B0 ;  /* 0x0000000000007941 */ /* 0x000fea0003800200 */
.L_x_1293:
        /* <DEDUP_REMOVED lines=15> */
.L_x_1297:
[----:B------:R1:W-:Y:S01]  /*27f0*/  STS.128 [R16+0x4000], RZ ;  /* 0x004000ff10007388 */ /* 0x0003e20000000c00 */
[----:B------:R-:W-:Y:S05]  /*2800*/  BRA `(.L_x_1298) ;  /* 0x0000000000047947 */ /* 0x000fea0003800000 */
.L_x_1296:
[----:B------:R1:W-:Y:S02]  /*2810*/  STS.128 [R16+0x4000], RZ ;  /* 0x004000ff10007388 */ /* 0x0003e40000000c00 */
.L_x_1298:
[----:B------:R-:W-:Y:S05]  /*2820*/  BSYNC.RECONVERGENT B0 ;  /* 0x0000000000007941 */ /* 0x000fea0003800200 */
.L_x_1295:
        /* <DEDUP_REMOVED lines=14> */
.L_x_1300:
[----:B------:R-:W-:Y:S05]  /*2910*/  BSYNC.RECONVERGENT B0 ;  /* 0x0000000000007941 */ /* 0x000fea0003800200 */
.L_x_1299:
        /* <DEDUP_REMOVED lines=13> */
.L_x_1303:
[----:B------:R1:W-:Y:S01]  /*29f0*/  STS.128 [R198], RZ ;  /* 0x000000ffc6007388 */ /* 0x0003e20000000c00 */
[----:B------:R-:W-:Y:S05]  /*2a00*/  BRA `(.L_x_1304) ;  /* 0x0000000000047947 */ /* 0x000fea0003800000 */
.L_x_1302:
[----:B------:R1:W-:Y:S02]  /*2a10*/  STS.128 [R198], RZ ;  /* 0x000000ffc6007388 */ /* 0x0003e40000000c00 */
.L_x_1304:
[----:B------:R-:W-:Y:S05]  /*2a20*/  BSYNC.RECONVERGENT B0 ;  /* 0x0000000000007941 */ /* 0x000fea0003800200 */
.L_x_1301:
[C---:B------:R-:W-:Y:S01]  /*2a30*/  VIADD R20, R179.reuse, 0x8 ;  /* 0x00000008b3147836 */ /* 0x040fe20000000000 */
[CC--:B------:R-:W-:Y:S01]  /*2a40*/  ISETP.GE.AND P2, PT, R179.reuse, R19.reuse, PT ;  /* 0x00000013b300720c */ /* 0x0c0fe20003f46270 */
[----:B------:R-:W-:Y:S01]  /*2a50*/  IMAD.MOV.U32 R197, RZ, RZ, 0x7f800000 ;  /* 0x7f800000ffc57424 */ /* 0x000fe200078e00ff */
[C---:B------:R-:W-:Y:S01]  /*2a60*/  LOP3.LUT R25, R179.reuse, 0x20, RZ, 0xfc, !PT ;  /* 0x00000020b3197812 */ /* 0x040fe200078efcff */
        /* <DEDUP_REMOVED lines=25> */
.L_x_1306:
[----:B------:R-:W-:Y:S05]  /*2c00*/  BSYNC.RECONVERGENT B0 ;  /* 0x0000000000007941 */ /* 0x000fea0003800200 */
.L_x_1305:
[----:B------:R-:W3:Y:S01]  /*2c10*/  LDCU.64 UR6, c[0x0][0x3d0] ;  /* 0x00007a00ff0677ac */ /* 0x000ee20008000a00 */
[----:B------:R-:W-:Y:S01]  /*2c20*/  IMAD.WIDE.U32 R14, R11, UR16, R14 ;  /* 0x000000100b0e7c25 */ /* 0x000fe2000f8e000e */
        /* <DEDUP_REMOVED lines=25> */
.L_x_1309:
[----:B------:R3:W-:Y:S01]  /*2dc0*/  STS.128 [R16+0x6000], RZ ;  /* 0x006000ff10007388 */ /* 0x0007e20000000c00 */
[----:B------:R-:W-:Y:S05]  /*2dd0*/  BRA `(.L_x_1310) ;  /* 0x0000000000047947 */ /* 0x000fea0003800000 */
.L_x_1308:
[----:B------:R3:W-:Y:S02]  /*2de0*/  STS.128 [R16+0x6000], RZ ;  /* 0x006000ff10007388 */ /* 0x0007e40000000c00 */
.L_x_1310:
[----:B------:R-:W-:Y:S05]  /*2df0*/  BSYNC.RECONVERGENT B0 ;  /* 0x0000000000007941 */ /* 0x000fea0003800200 */
.L_x_1307:
[----:B------:R1:W-:Y:S01]  /*2e00*/  @P5 STS.128 [R16+0x7000], RZ ;  /* 0x007000ff10005388 */ /* 0x0003e20000000c00 */
[C---:B------:R-:W-:Y:S01]  /*2e10*/  IMAD.SHL.U32 R7, R0.reuse, 0x40, RZ ;  /* 0x0000004000077824 */ /* 0x040fe200078e00ff */
[----:B---3--:R-:W-:Y:S01]  /*2e20*/  SHF.R.U32.HI R12, RZ, 0x4, R0 ;  /* 0x00000004ff0c7819 */ /* 0x008fe20000011600 */
[----:B------:R-:W-:Y:S01]  /*2e30*/  IMAD.SHL.U32 R9, R0, 0x20, RZ ;  /* 0x0000002000097824 */ /* 0x000fe200078e00ff */
[----:B------:R-:W3:Y:S01]  /*2e40*/  LDCU UR12, c[0x0][0x440] ;  /* 0x00008800ff0c77ac */ /* 0x000ee20008000800 */
[----:B------:R-:W-:Y:S01]  /*2e50*/  BSSY.RECONVERGENT B0, `(.L_x_1311) ;  /* 0x0000023000007945 */ /* 0x000fe20003800200 */
[----:B------:R-:W-:Y:S01]  /*2e60*/  LOP3.LUT R8, R7, 0x1c0, RZ, 0xc0, !PT ;  /* 0x000001c007087812 */ /* 0x000fe200078ec0ff */
[----:B------:R-:W-:Y:S01]  /*2e70*/  IMAD.IADD R182, R182, 0x1, -R6 ;  /* 0x00000001b6b67824 */ /* 0x000fe200078e0a06 */
[----:B------:R-:W-:Y:S01]  /*2e80*/  LOP3.LUT R12, R12, 0x8, RZ, 0xc0, !PT ;  /* 0x000000080c0c7812 */ /* 0x000fe200078ec0ff */
[----:B------:R-:W1:Y:S01]  /*2e90*/  LDCU UR14, c[0x0][0x504] ;  /* 0x0000a080ff0e77ac */ /* 0x000e620008000800 */
[----:B------:R-:W-:-:S02]  /*2ea0*/  LOP3.LUT R18, R8, 0x38, R18, 0xf8, !PT ;  /* 0x0000003808127812 */ /* 0x000fc400078ef812 */
[----:B------:R-:W-:Y:S01]  /*2eb0*/  LOP3.LUT R13, R7, 0x200, RZ, 0xc0, !PT ;  /* 0x00000200070d7812 */ /* 0x000fe200078ec0ff */
[----:B------:R-:W1:Y:S01]  /*2ec0*/  LDCU UR13, c[0x0][0x3e0] ;  /* 0x00007c00ff0d77ac */ /* 0x000e620008000800 */
[--C-:B------:R-:W-:Y:S02]  /*2ed0*/  SHF.R.U32.HI R8, RZ, 0x1, R0.reuse ;  /* 0x00000001ff087819 */ /* 0x100fe40000011600 */
[----:B------:R-:W-:Y:S01]  /*2ee0*/  LOP3.LUT R12, R12, 0x10, R0, 0xf8, !PT ;  /* 0x000000100c0c7812 */ /* 0x000fe200078ef800 */
[----:B------:R-:W1:Y:S01]  /*2ef0*/  LDCU UR18, c[0x0][0x50c] ;  /* 0x0000a180ff1277ac */ /* 0x000e620008000800 */
[----:B------:R-:W-:Y:S02]  /*2f00*/  LOP3.LUT R9, R13, 0x400, R9, 0xf8, !PT ;  /* 0x000004000d097812 */ /* 0x000fe400078ef809 */
[----:B------:R-:W-:Y:S01]  /*2f10*/  LOP3.LUT R8, R18, 0x8, R8, 0x78, !PT ;  /* 0x0000000812087812 */ /* 0x000fe200078e7808 */
[----:B------:R-:W1:Y:S01]  /*2f20*/  LDCU UR15, c[0x0][0x45c] ;  /* 0x00008b80ff0f77ac */ /* 0x000e620008000800 */
[----:B------:R-:W-:-:S02]  /*2f30*/  LOP3.LUT R12, R12, R18, RZ, 0x3c, !PT ;  /* 0x000000120c0c7212 */ /* 0x000fc400078e3cff */
[----:B------:R-:W-:Y:S02]  /*2f40*/  LOP3.LUT R8, R9, R8, RZ, 0xfc, !PT ;  /* 0x0000000809087212 */ /* 0x000fe400078efcff */
[----:B------:R-:W-:Y:S01]  /*2f50*/  LOP3.LUT R12, R12, 0x200, R7, 0xf8, !PT ;  /* 0x000002000c0c7812 */ /* 0x000fe200078ef807 */
[----:B---3--:R-:W-:Y:S05]  /*2f60*/  @P5 BRA `(.L_x_1312) ;  /* 0x0000000000445947 */ /* 0x008fea0003800000 */
        /* <DEDUP_REMOVED lines=17> */
.L_x_1312:
[----:B-1----:R-:W-:Y:S05]  /*3080*/  BSYNC.RECONVERGENT B0 ;  /* 0x0000000000007941 */ /* 0x002fea0003800200 */
.L_x_1311:
[----:B------:R1:W-:Y:S01]  /*3090*/  @P4 STS.128 [R16+0x8000], RZ ;  /* 0x008000ff10004388 */ /* 0x0003e20000000c00 */
[----:B------:R-:W-:Y:S01]  /*30a0*/  BSSY.RECONVERGENT B0, `(.L_x_1313) ;  /* 0x0000015000007945 */ /* 0x000fe20003800200 */
[----:B------:R-:W-:Y:S02]  /*30b0*/  LEA R8, R8, UR22, 0x1 ;  /* 0x0000001608087c11 */ /* 0x000fe4000f8e08ff */
[----:B------:R-:W-:Y:S01]  /*30c0*/  LEA R12, R12, UR22, 0x1 ;  /* 0x000000160c0c7c11 */ /* 0x000fe2000f8e08ff */
        /* <DEDUP_REMOVED lines=18> */
.L_x_1314:
[----:B------:R-:W-:Y:S05]  /*31f0*/  BSYNC.RECONVERGENT B0 ;  /* 0x0000000000007941 */ /* 0x000fea0003800200 */
.L_x_1313:
[----:B------:R1:W-:Y:S01]  /*3200*/  @P3 STS.128 [R16+0x9000], RZ ;  /* 0x009000ff10003388 */ /* 0x0003e20000000c00 */
[----:B------:R-:W-:Y:S01]  /*3210*/  BSSY.RECONVERGENT B0, `(.L_x_1315) ;  /* 0x0000015000007945 */ /* 0x000fe20003800200 */
[C---:B------:R-:W-:Y:S02]  /*3220*/  IADD3 R172, PT, PT, R17.reuse, R8, RZ ;  /* 0x0000000811ac7210 */ /* 0x040fe40007ffe0ff */
[----:B------:R-:W-:Y:S01]  /*3230*/  IADD3 R3, PT, PT, R17, R12, RZ ;  /* 0x0000000c11037210 */ /* 0x000fe20007ffe0ff */
        /* <DEDUP_REMOVED lines=18> */
.L_x_1316:
[----:B------:R-:W-:Y:S05]  /*3360*/  BSYNC.RECONVERGENT B0 ;  /* 0x0000000000007941 */ /* 0x000fea0003800200 */
.L_x_1315:
[----:B------:R-:W0:Y:S01]  /*3370*/  LDGDEPBAR ;  /* 0x00000000000079af */ /* 0x000e220000000000 */
[----:B------:R-:W-:Y:S01]  /*3380*/  R2P PR, R0, 0x6 ;  /* 0x0000000600007804 */ /* 0x000fe20000000000 */
[----:B------:R-:W-:Y:S01]  /*3390*/  IMAD.MOV.U32 R128, RZ, RZ, 0x20 ;  /* 0x00000020ff807424 */ /* 0x000fe200078e00ff */
[----:B------:R-:W2:Y:S01]  /*33a0*/  LDCU UR6, c[0x0][0x590] ;  /* 0x0000b200ff0677ac */ /* 0x000ea20008000800 */
[----:B------:R-:W-:Y:S01]  /*33b0*/  VIADD R160, R175, 0x40 ;  /* 0x00000040afa07836 */ /* 0x000fe20000000000 */
[----:B------:R-:W-:Y:S01]  /*33c0*/  CS2R R94, SRZ ;  /* 0x00000000005e7805 */ /* 0x000fe2000001ff00 */
[----:B------:R-:W-:Y:S01]  /*33d0*/  IMAD.MOV.U32 R117, RZ, RZ, 0x40 ;  /* 0x00000040ff757424 */ /* 0x000fe200078e00ff */
[----:B------:R-:W-:Y:S01]  /*33e0*/  SEL R128, R128, 0xffffffe0, !P1 ;  /* 0xffffffe080807807 */ /* 0x000fe20004800000 */
[----:B------:R-:W-:Y:S01]  /*33f0*/  IMAD.SHL.U32 R192, R192, 0x8, RZ ;  /* 0x00000008c0c07824 */ /* 0x000fe200078e00ff */
[----:B------:R-:W-:Y:S01]  /*3400*/  CS2R R92, SRZ ;  /* 0x00000000005c7805 */ /* 0x000fe2000001ff00 */
[----:B------:R-:W-:Y:S01]  /*3410*/  IMAD.MOV.U32 R193, RZ, RZ, R198 ;  /* 0x000000ffffc17224 */ /* 0x000fe200078e00c6 */
[----:B------:R-:W-:Y:S01]  /*3420*/  SEL R117, R117, 0xffffffc0, !P2 ;  /* 0xffffffc075757807 */ /* 0x000fe20005000000 */
[C---:B------:R-:W-:Y:S01]  /*3430*/  IMAD.IADD R173, R175.reuse, 0x1, R128 ;  /* 0x00000001afad7824 */ /* 0x040fe200078e0280 */
[----:B------:R-:W-:Y:S01]  /*3440*/  CS2R R98, SRZ ;  /* 0x0000000000627805 */ /* 0x000fe2000001ff00 */
[C---:B------:R-:W-:Y:S01]  /*3450*/  @P2 VIADD R160, R175.reuse, 0xffffffc0 ;  /* 0xffffffc0afa02836 */ /* 0x040fe20000000000 */
[----:B------:R-:W-:Y:S01]  /*3460*/  CS2R R96, SRZ ;  /* 0x0000000000607805 */ /* 0x000fe2000001ff00 */
[----:B------:R-:W-:Y:S01]  /*3470*/  IMAD.IADD R2, R175, 0x1, R117 ;  /* 0x00000001af027824 */ /* 0x000fe200078e0275 */
[----:B------:R-:W-:Y:S01]  /*3480*/  CS2R R90, SRZ ;  /* 0x00000000005a7805 */ /* 0x000fe2000001ff00 */
[----:B------:R-:W-:Y:S01]  /*3490*/  IMAD.IADD R168, R128, 0x1, R160 ;  /* 0x0000000180a87824 */ /* 0x000fe200078e02a0 */
[----:B------:R-:W-:-:S02]  /*34a0*/  CS2R R88, SRZ ;  /* 0x0000000000587805 */ /* 0x000fc4000001ff00 */
        /* <DEDUP_REMOVED lines=29> */
[----:B------:R1:W1:Y:S01]  /*3680*/  LDSM.16.M88.4 R156, [R160] ;  /* 0x00000000a09c783b */ /* 0x0002620000000200 */
[----:B--2---:R-:W-:-:S03]  /*3690*/  USHF.L.U32 UR6, UR6, 0x6, URZ ;  /* 0x0000000606067899 */ /* 0x004fc600080006ff */
[----:B------:R2:W1:Y:S04]  /*36a0*/  LDSM.16.M88.4 R164, [R168] ;  /* 0x00000000a8a4783b */ /* 0x0004680000000200 */
[----:B------:R-:W1:Y:S04]  /*36b0*/  LDSM.16.M88.4 R160, [R160+0x800] ;  /* 0x00080000a0a0783b */ /* 0x000e680000000200 */
[----:B------:R-:W1:Y:S04]  /*36c0*/  LDSM.16.M88.4 R168, [R168+0x800] ;  /* 0x00080000a8a8783b */ /* 0x000e680000000200 */
[----:B------:R2:W1:Y:S04]  /*36d0*/  LDSM.16.M88.4 R140, [R175] ;  /* 0x00000000af8c783b */ /* 0x0004680000000200 */
[----:B------:R2:W1:Y:S04]  /*36e0*/  LDSM.16.M88.4 R144, [R175+0x800] ;  /* 0x00080000af90783b */ /* 0x0004680000000200 */
[----:B------:R2:W1:Y:S04]  /*36f0*/  LDSM.16.M88.4 R148, [R173] ;  /* 0x00000000ad94783b */ /* 0x0004680000000200 */
[----:B------:R2:W1:Y:S02]  /*3700*/  LDSM.16.M88.4 R152, [R173+0x800] ;  /* 0x00080000ad98783b */ /* 0x0004640000000200 */
.L_x_1321:
[----:B------:R-:W0:Y:S01]  /*3710*/  LDGDEPBAR ;  /* 0x00000000000079af */ /* 0x000e220000000000 */
[----:B-1----:R-:W-:Y:S02]  /*3720*/  MOV R4, R187 ;  /* 0x000000bb00047202 */ /* 0x002fe40000000f00 */
[----:B------:R-:W-:Y:S02]  /*3730*/  MOV R5, R186 ;  /* 0x000000ba00057202 */ /* 0x000fe40000000f00 */
[C---:B------:R-:W-:Y:S02]  /*3740*/  LEA R12, P0, R179.reuse, R4, 0x2 ;  /* 0x00000004b30c7211 */ /* 0x040fe400078010ff */
[----:B------:R-:W-:Y:S02]  /*3750*/  IADD3 R112, PT, PT, R128, R172, RZ ;  /* 0x000000ac80707210 */ /* 0x000fe40007ffe0ff */
[----:B------:R-:W-:Y:S02]  /*3760*/  LEA.HI.X R13, R179, R5, RZ, 0x2, P0 ;  /* 0x00000005b30d7211 */ /* 0x000fe400000f14ff */
[----:B------:R-:W-:Y:S04]  /*3770*/  IADD3 R129, PT, PT, R172, R117, RZ ;  /* 0x00000075ac817210 */ /* 0x000fe80007ffe0ff */
[----:B------:R-:W-:Y:S01]  /*3780*/  IADD3 R177, PT, PT, R128, R129, RZ ;  /* 0x0000008180b17210 */ /* 0x000fe20007ffe0ff */
[----:B------:R-:W-:Y:S04]  /*3790*/  DEPBAR.LE SB0, 0x0 ;  /* 0x000080000000791a */ /* 0x000fe80000000000 */
[----:B------:R-:W-:Y:S06]  /*37a0*/  BAR.SYNC.DEFER_BLOCKING 0x0 ;  /* 0x0000000000007b1d */ /* 0x000fec0000010000 */
[----:B------:R-:W-:Y:S08]  /*37b0*/  LDSM.16.M88.4 R32, [R172] ;  /* 0x00000000ac20783b */ /* 0x000ff00000000200 */
[----:B---34-:R-:W1:Y:S08]  /*37c0*/  LDSM.16.M88.4 R16, [R175+-0x4000] ;  /* 0xffc00000af10783b */ /* 0x018e700000000200 */
[----:B------:R-:W3:Y:S08]  /*37d0*/  LDSM.16.M88.4 R28, [R172+0x1000] ;  /* 0x00100000ac1c783b */ /* 0x000ef00000000200 */
[----:B-----5:R-:W5:Y:S04]  /*37e0*/  LDG.E R211, desc[UR24][R12.64] ;  /* 0x000000180cd37981 */ /* 0x020f68000c1e1900 */
[----:B------:R-:W5:Y:S04]  /*37f0*/  LDG.E R210, desc[UR24][R12.64+0x20] ;  /* 0x000020180cd27981 */ /* 0x000f68000c1e1900 */
[----:B------:R-:W5:Y:S04]  /*3800*/  LDG.E R209, desc[UR24][R12.64+0x80] ;  /* 0x000080180cd17981 */ /* 0x000f68000c1e1900 */
[----:B------:R4:W5:Y:S04]  /*3810*/  LDG.E R208, desc[UR24][R12.64+0xa0] ;  /* 0x0000a0180cd07981 */ /* 0x000968000c1e1900 */
[----:B------:R-:W2:Y:S01]  /*3820*/  LDSM.16.M88.4 R100, [R175+-0x3800] ;  /* 0xffc80000af64783b */ /* 0x000ea20000000200 */
[-C--:B-1----:R-:W-:Y:S07]  /*3830*/  HMMA.16816.F32.BF16 R4, R32, R16.reuse, RZ ;  /* 0x000000102004723c */ /* 0x082fee00000418ff */
[----:B------:R-:W-:Y:S01]  /*3840*/  LDSM.16.M88.4 R104, [R112] ;  /* 0x000000007068783b */ /* 0x000fe20000000200 */
[C---:B---3--:R-:W-:Y:S07]  /*3850*/  HMMA.16816.F32.BF16 R8, R28.reuse, R16, RZ ;  /* 0x000000101c08723c */ /* 0x048fee00000418ff */
[----:B------:R-:W1:Y:S01]  /*3860*/  LDSM.16.M88.4 R108, [R173+-0x4000] ;  /* 0xffc00000ad6c783b */ /* 0x000e620000000200 */
[-C--:B----4-:R-:W-:Y:S07]  /*3870*/  HMMA.16816.F32.BF16 R12, R28, R18.reuse, RZ ;  /* 0x000000121c0c723c */ /* 0x090fee00000418ff */
[----:B------:R-:W3:Y:S01]  /*3880*/  LDSM.16.M88.4 R112, [R112+0x1000] ;  /* 0x001000007070783b */ /* 0x000ee20000000200 */
[C---:B------:R-:W-:Y:S07]  /*3890*/  HMMA.16816.F32.BF16 R16, R32.reuse, R18, RZ ;  /* 0x000000122010723c */ /* 0x040fee00000418ff */
[----:B------:R-:W4:Y:S01]  /*38a0*/  LDSM.16.M88.4 R116, [R173+-0x3800] ;  /* 0xffc80000ad74783b */ /* 0x000f220000000200 */
[-C--:B--2---:R-:W-:Y:S07]  /*38b0*/  HMMA.16816.F32.BF16 R20, R32, R100.reuse, RZ ;  /* 0x000000642014723c */ /* 0x084fee00000418ff */
[----:B------:R-:W-:Y:S01]  /*38c0*/  LDSM.16.M88.4 R120, [R129] ;  /* 0x000000008178783b */ /* 0x000fe20000000200 */
[C---:B------:R-:W-:Y:S07]  /*38d0*/  HMMA.16816.F32.BF16 R24, R28.reuse, R100, RZ ;  /* 0x000000641c18723c */ /* 0x040fee00000418ff */
[----:B------:R-:W2:Y:S01]  /*38e0*/  LDSM.16.M88.4 R124, [R2+-0x4000] ;  /* 0xffc00000027c783b */ /* 0x000ea20000000200 */
[-C--:B------:R-:W-:Y:S07]  /*38f0*/  HMMA.16816.F32.BF16 R28, R28, R102.reuse, RZ ;  /* 0x000000661c1c723c */ /* 0x080fee00000418ff */
[----:B------:R-:W-:Y:S01]  /*3900*/  LDSM.16.M88.4 R132, [R177] ;  /* 0x00000000b184783b */ /* 0x000fe20000000200 */
[----:B------:R-:W-:Y:S07]  /*3910*/  HMMA.16816.F32.BF16 R32, R32, R102, RZ ;  /* 0x000000662020723c */ /* 0x000fee00000418ff */
[----:B------:R-:W2:Y:S01]  /*3920*/  LDSM.16.M88.4 R100, [R129+0x1000] ;  /* 0x001000008164783b */ /* 0x000ea20000000200 */
[-C--:B-1----:R-:W-:Y:S07]  /*3930*/  HMMA.16816.F32.BF16 R4, R104, R108.reuse, R4 ;  /* 0x0000006c6804723c */ /* 0x082fee0000041804 */
[----:B------:R-:W1:Y:S01]  /*3940*/  LDSM.16.M88.4 R128, [R2+-0x3800] ;  /* 0xffc800000280783b */ /* 0x000e620000000200 */
[C---:B---3--:R-:W-:Y:S07]  /*3950*/  HMMA.16816.F32.BF16 R8, R112.reuse, R108, R8 ;  /* 0x0000006c7008723c */ /* 0x048fee0000041808 */
[----:B------:R-:W3:Y:S01]  /*3960*/  LDSM.16.M88.4 R136, [R0+-0x4000] ;  /* 0xffc000000088783b */ /* 0x000ee20000000200 */
[-C--:B------:R-:W-:Y:S08]  /*3970*/  HMMA.16816.F32.BF16 R12, R112, R110.reuse, R12 ;  /* 0x0000006e700c723c */ /* 0x080ff0000004180c */
[C---:B------:R-:W-:Y:S08]  /*3980*/  HMMA.16816.F32.BF16 R16, R104.reuse, R110, R16 ;  /* 0x0000006e6810723c */ /* 0x040ff00000041810 */
[-C--:B----4-:R-:W-:Y:S08]  /*3990*/  HMMA.16816.F32.BF16 R20, R104, R116.reuse, R20 ;  /* 0x000000746814723c */ /* 0x090ff00000041814 */
[C---:B------:R-:W-:Y:S08]  /*39a0*/  HMMA.16816.F32.BF16 R24, R112.reuse, R116, R24 ;  /* 0x000000747018723c */ /* 0x040ff00000041818 */
[-C--:B------:R-:W-:Y:S08]  /*39b0*/  HMMA.16816.F32.BF16 R28, R112, R118.reuse, R28 ;  /* 0x00000076701c723c */ /* 0x080ff0000004181c */
[----:B------:R-:W-:Y:S01]  /*39c0*/  HMMA.16816.F32.BF16 R32, R104, R118, R32 ;  /* 0x000000766820723c */ /* 0x000fe20000041820 */
[----:B------:R-:W4:Y:S07]  /*39d0*/  LDSM.16.M88.4 R104, [R177+0x1000] ;  /* 0x00100000b168783b */ /* 0x000f2e0000000200 */
[-C--:B--2---:R-:W-:Y:S08]  /*39e0*/  HMMA.16816.F32.BF16 R4, R120, R124.reuse, R4 ;  /* 0x0000007c7804723c */ /* 0x084ff00000041804 */
[C---:B------:R-:W-:Y:S08]  /*39f0*/  HMMA.16816.F32.BF16 R8, R100.reuse, R124, R8 ;  /* 0x0000007c6408723c */ /* 0x040ff00000041808 */
[-C--:B------:R-:W-:Y:S08]  /*3a00*/  HMMA.16816.F32.BF16 R12, R100, R126.reuse, R12 ;  /* 0x0000007e640c723c */ /* 0x080ff0000004180c */
[C---:B------:R-:W-:Y:S08]  /*3a10*/  HMMA.16816.F32.BF16 R16, R120.reuse, R126, R16 ;  /* 0x0000007e7810723c */ /* 0x040ff00000041810 */
[-C--:B-1----:R-:W-:Y:S08]  /*3a20*/  HMMA.16816.F32.BF16 R20, R120, R128.reuse, R20 ;  /* 0x000000807814723c */ /* 0x082ff00000041814 */
[C---:B------:R-:W-:Y:S08]  /*3a30*/  HMMA.16816.F32.BF16 R24, R100.reuse, R128, R24 ;  /* 0x000000806418723c */ /* 0x040ff00000041818 */
[-C--:B------:R-:W-:Y:S08]  /*3a40*/  HMMA.16816.F32.BF16 R28, R100, R130.reuse, R28 ;  /* 0x00000082641c723c */ /* 0x080ff0000004181c */
[----:B------:R-:W-:Y:S08]  /*3a50*/  HMMA.16816.F32.BF16 R32, R120, R130, R32 ;  /* 0x000000827820723c */ /* 0x000ff00000041820 */
[-C--:B---3--:R-:W-:Y:S08]  /*3a60*/  HMMA.16816.F32.BF16 R4, R132, R136.reuse, R4 ;  /* 0x000000888404723c */ /* 0x088ff00000041804 */
[C---:B----4-:R-:W-:Y:S08]  /*3a70*/  HMMA.16816.F32.BF16 R8, R104.reuse, R136, R8 ;  /* 0x000000886808723c */ /* 0x050ff00000041808 */
        /* <DEDUP_REMOVED lines=10> */
[----:B------:R-:W2:Y:S01]  /*3b20*/  MUFU.TANH R111, R5 ;  /* 0x00000005006f7308 */ /* 0x000ea20000002400 */
[----:B------:R-:W-:Y:S01]  /*3b30*/  FMUL.FTZ R10, R10, UR18 ;  /* 0x000000120a0a7c20 */ /* 0x000fe20008410000 */
[----:B------:R-:W-:Y:S01]  /*3b40*/  FMUL.FTZ R12, R12, UR18 ;  /* 0x000000120c0c7c20 */ /* 0x000fe20008410000 */
[----:B------:R-:W-:Y:S01]  /*3b50*/  FMUL.FTZ R13, R13, UR18 ;  /* 0x000000120d0d7c20 */ /* 0x000fe20008410000 */
[----:B------:R-:W-:Y:S01]  /*3b60*/  FMUL.FTZ R14, R14, UR18 ;  /* 0x000000120e0e7c20 */ /* 0x000fe20008410000 */
[----:B------:R-:W-:Y:S05]  /*3b70*/  FMUL.FTZ R15, R15, UR18 ;  /* 0x000000120f0f7c20 */ /* 0x000fea0008410000 */
[----:B------:R-:W3:Y:S01]  /*3b80*/  MUFU.TANH R112, R6 ;  /* 0x0000000600707308 */ /* 0x000ee20000002400 */
[----:B------:R-:W-:Y:S01]  /*3b90*/  FMUL.FTZ R16, R16, UR18 ;  /* 0x0000001210107c20 */ /* 0x000fe20008410000 */
[----:B------:R-:W-:Y:S01]  /*3ba0*/  FMUL.FTZ R17, R17, UR18 ;  /* 0x0000001211117c20 */ /* 0x000fe20008410000 */
[----:B------:R-:W-:Y:S01]  /*3bb0*/  FMUL.FTZ R18, R18, UR18 ;  /* 0x0000001212127c20 */ /* 0x000fe20008410000 */
[----:B------:R-:W-:Y:S06]  /*3bc0*/  FMUL.FTZ R19, R19, UR18 ;  /* 0x0000001213137c20 */ /* 0x000fec0008410000 */
[----:B------:R4:W1:Y:S10]  /*3bd0*/  MUFU.TANH R113, R7 ;  /* 0x0000000700717308 */ /* 0x0008740000002400 */
[----:B------:R2:W1:Y:S10]  /*3be0*/  MUFU.TANH R122, R11 ;  /* 0x0000000b007a7308 */ /* 0x0004740000002400 */
[----:B------:R1:W1:Y:S01]  /*3bf0*/  MUFU.TANH R114, R8 ;  /* 0x0000000800727308 */ /* 0x0002620000002400 */
[----:B----4-:R-:W4:Y:S09]  /*3c00*/  LDSM.16.M88.4 R4, [R0+-0x3800] ;  /* 0xffc800000004783b */ /* 0x010f320000000200 */
[----:B------:R1:W1:Y:S01]  /*3c10*/  MUFU.TANH R115, R9 ;  /* 0x0000000900737308 */ /* 0x0002620000002400 */
[----:B--2---:R-:W-:Y:S04]  /*3c20*/  SHF.L.U32 R11, R199, 0x6, RZ ;  /* 0x00000006c70b7819 */ /* 0x004fe800000006ff */
[----:B------:R-:W-:Y:S05]  /*3c30*/  ISETP.GE.AND P0, PT, R11, R182, PT ;  /* 0x000000b60b00720c */ /* 0x000fea0003f06270 */
[----:B------:R2:W1:Y:S10]  /*3c40*/  MUFU.TANH R120, R10 ;  /* 0x0000000a00787308 */ /* 0x0004740000002400 */
[----:B------:R2:W1:Y:S10]  /*3c50*/  MUFU.TANH R123, R12 ;  /* 0x0000000c007b7308 */ /* 0x0004740000002400 */
[----:B------:R2:W1:Y:S10]  /*3c60*/  MUFU.TANH R125, R13 ;  /* 0x0000000d007d7308 */ /* 0x0004740000002400 */
[----:B------:R2:W1:Y:S01]  /*3c70*/  MUFU.TANH R127, R14 ;  /* 0x0000000e007f7308 */ /* 0x0004620000002400 */
[-C--:B----4-:R-:W-:Y:S09]  /*3c80*/  HMMA.16816.F32.BF16 R20, R132, R4.reuse, R20 ;  /* 0x000000048414723c */ /* 0x090ff20000041814 */
[----:B------:R2:W4:Y:S01]  /*3c90*/  MUFU.TANH R130, R15 ;  /* 0x0000000f00827308 */ /* 0x0005220000002400 */
[C---:B------:R-:W-:Y:S09]  /*3ca0*/  HMMA.16816.F32.BF16 R24, R104.reuse, R4, R24 ;  /* 0x000000046818723c */ /* 0x040ff20000041818 */
[----:B------:R2:W1:Y:S01]  /*3cb0*/  MUFU.TANH R124, R16 ;  /* 0x00000010007c7308 */ /* 0x0004620000002400 */
[-C--:B------:R-:W-:Y:S03]  /*3cc0*/  HMMA.16816.F32.BF16 R28, R104, R6.reuse, R28 ;  /* 0x00000006681c723c */ /* 0x080fe6000004181c */
[----:B------:R-:W-:Y:S01]  /*3cd0*/  FMUL.FTZ R20, R20, UR18 ;  /* 0x0000001214147c20 */ /* 0x000fe20008410000 */
[----:B------:R-:W-:Y:S01]  /*3ce0*/  FMUL.FTZ R21, R21, UR18 ;  /* 0x0000001215157c20 */ /* 0x000fe20008410000 */
[----:B------:R-:W-:Y:S04]  /*3cf0*/  FMUL.FTZ R22, R22, UR18 ;  /* 0x0000001216167c20 */ /* 0x000fe80008410000 */
[----:B------:R2:W1:Y:S01]  /*3d00*/  MUFU.TANH R126, R17 ;  /* 0x00000011007e7308 */ /* 0x0004620000002400 */
[----:B------:R-:W-:Y:S01]  /*3d10*/  FMUL.FTZ R23, R23, UR18 ;  /* 0x0000001217177c20 */ /* 0x000fe20008410000 */
[----:B------:R-:W-:Y:S04]  /*3d20*/  HMMA.16816.F32.BF16 R32, R132, R6, R32 ;  /* 0x000000068420723c */ /* 0x000fe80000041820 */
[----:B------:R-:W-:Y:S01]  /*3d30*/  FMUL.FTZ R24, R24, UR18 ;  /* 0x0000001218187c20 */ /* 0x000fe20008410000 */
[----:B------:R-:W-:Y:S03]  /*3d40*/  FMUL.FTZ R25, R25, UR18 ;  /* 0x0000001219197c20 */ /* 0x000fe60008410000 */
[----:B------:R2:W1:Y:S01]  /*3d50*/  MUFU.TANH R129, R18 ;  /* 0x0000001200817308 */ /* 0x0004620000002400 */
[----:B------:R-:W-:Y:S01]  /*3d60*/  FMUL.FTZ R26, R26, UR18 ;  /* 0x000000121a1a7c20 */ /* 0x000fe20008410000 */
[----:B------:R-:W-:Y:S01]  /*3d70*/  FMUL.FTZ R27, R27, UR18 ;  /* 0x000000121b1b7c20 */ /* 0x000fe20008410000 */
[----:B------:R-:W-:Y:S01]  /*3d80*/  FMUL.FTZ R28, R28, UR18 ;  /* 0x000000121c1c7c20 */ /* 0x000fe20008410000 */
[----:B------:R-:W-:Y:S01]  /*3d90*/  FMUL.FTZ R29, R29, UR18 ;  /* 0x000000121d1d7c20 */ /* 0x000fe20008410000 */
[----:B------:R-:W-:Y:S05]  /*3da0*/  FMUL.FTZ R30, R30, UR18 ;  /* 0x000000121e1e7c20 */ /* 0x000fea0008410000 */
[----:B------:R2:W1:Y:S01]  /*3db0*/  MUFU.TANH R131, R19 ;  /* 0x0000001300837308 */ /* 0x0004620000002400 */
[----:B------:R-:W-:Y:S01]  /*3dc0*/  FMUL.FTZ R31, R31, UR18 ;  /* 0x000000121f1f7c20 */ /* 0x000fe20008410000 */
[----:B------:R-:W-:Y:S01]  /*3dd0*/  FMUL.FTZ R32, R32, UR18 ;  /* 0x0000001220207c20 */ /* 0x000fe20008410000 */
[----:B------:R-:W-:Y:S01]  /*3de0*/  FMUL.FTZ R33, R33, UR18 ;  /* 0x0000001221217c20 */ /* 0x000fe20008410000 */
[----:B------:R-:W-:Y:S06]  /*3df0*/  FMUL.FTZ R34, R34, UR18 ;  /* 0x0000001222227c20 */ /* 0x000fec0008410000 */
[----:B------:R2:W1:Y:S01]  /*3e00*/  MUFU.TANH R136, R20 ;  /* 0x0000001400887308 */ /* 0x0004620000002400 */
[----:B------:R-:W-:Y:S09]  /*3e10*/  FMUL.FTZ R35, R35, UR18 ;  /* 0x0000001223237c20 */ /* 0x000ff20008410000 */
[----:B------:R2:W1:Y:S10]  /*3e20*/  MUFU.TANH R137, R21 ;  /* 0x0000001500897308 */ /* 0x0004740000002400 */
        /* <DEDUP_REMOVED lines=13> */
[----:B------:R2:W1:Y:S01]  /*3f00*/  MUFU.TANH R218, R35 ;  /* 0x0000002300da7308 */ /* 0x0004620000002400 */
[----:B---34-:R-:W-:Y:S05]  /*3f10*/  @!P0 BRA `(.L_x_1317) ;  /* 0x0000000000a88947 */ /* 0x018fea0003800000 */
[----:B------:R-:W-:Y:S01]  /*3f20*/  IADD3 R6, PT, PT, R11, 0x40, RZ ;  /* 0x000000400b067810 */ /* 0x000fe20007ffe0ff */
[----:B------:R-:W-:Y:S01]  /*3f30*/  IMAD.SHL.U32 R4, R181, 0x80, RZ ;  /* 0x00000080b5047824 */ /* 0x000fe200078e00ff */
[----:B-1----:R-:W-:Y:S01]  /*3f40*/  MOV R8, R133 ;  /* 0x0000008500087202 */ /* 0x002fe20000000f00 */
[----:B------:R-:W-:Y:S01]  /*3f50*/  IMAD.MOV.U32 R9, RZ, RZ, R132 ;  /* 0x000000ffff097224 */ /* 0x000fe200078e0084 */
[----:B--2---:R-:W-:Y:S01]  /*3f60*/  MOV R14, R218 ;  /* 0x000000da000e7202 */ /* 0x004fe20000000f00 */
[C---:B------:R-:W-:Y:S01]  /*3f70*/  IMAD.IADD R5, R4.reuse, 0x1, R202 ;  /* 0x0000000104057824 */ /* 0x040fe200078e02ca */
[----:B------:R-:W-:Y:S01]  /*3f80*/  MOV R16, R216 ;  /* 0x000000d800107202 */ /* 0x000fe20000000f00 */
[----:B------:R-:W-:Y:S01]  /*3f90*/  VIADD R4, R4, 0x80 ;  /* 0x0000008004047836 */ /* 0x000fe20000000000 */
[----:B------:R-:W-:Y:S01]  /*3fa0*/  MOV R10, R212 ;  /* 0x000000d4000a7202 */ /* 0x000fe20000000f00 */
[----:B------:R-:W-:Y:S01]  /*3fb0*/  IMAD.MOV.U32 R13, RZ, RZ, R217 ;  /* 0x000000ffff0d7224 */ /* 0x000fe200078e00d9 */
[----:B------:R-:W-:Y:S01]  /*3fc0*/  IADD3 R5, PT, PT, R5, 0x80, RZ ;  /* 0x0000008005057810 */ /* 0x000fe20007ffe0ff */
[----:B------:R-:W-:Y:S01]  /*3fd0*/  IMAD.MOV.U32 R17, RZ, RZ, R215 ;  /* 0x000000ffff117224 */ /* 0x000fe200078e00d7 */
[----:B------:R-:W-:Y:S01]  /*3fe0*/  ISETP.LT.AND P0, PT, R4, R200, PT ;  /* 0x000000c80400720c */ /* 0x000fe20003f01270 */
[----:B------:R-:W-:Y:S01]  /*3ff0*/  IMAD.MOV.U32 R7, RZ, RZ, R213 ;  /* 0x000000ffff077224 */ /* 0x000fe200078e00d5 */
[----:B------:R-:W-:Y:S01]  /*4000*/  IADD3 R5, PT, PT, R5, UR14, -R200 ;  /* 0x0000000e05057c10 */ /* 0x000fe2000fffe8c8 */
[----:B------:R-:W-:Y:S01]  /*4010*/  IMAD.MOV.U32 R12, RZ, RZ, R177 ;  /* 0x000000ffff0c7224 */ /* 0x000fe200078e00b1 */
[----:B------:R-:W-:Y:S01]  /*4020*/  MOV R4, R135 ;  /* 0x0000008700047202 */ /* 0x000fe20000000f00 */
[----:B------:R-:W-:Y:S01]  /*4030*/  IMAD.MOV.U32 R19, RZ, RZ, R138 ;  /* 0x000000ffff137224 */ /* 0x000fe200078e008a */
[----:B------:R-:W-:Y:S01]  /*4040*/  MOV R18, R139 ;  /* 0x0000008b00127202 */ /* 0x000fe20000000f00 */
[----:B------:R-:W-:Y:S01]  /*4050*/  VIADD R5, R5, 0xffffff80 ;  /* 0xffffff8005057836 */ /* 0x000fe20000000000 */
[----:B------:R-:W-:Y:S01]  /*4060*/  MOV R20, R137 ;  /* 0x0000008900147202 */ /* 0x000fe20000000f00 */
[----:B------:R-:W-:Y:S01]  /*4070*/  IMAD.MOV.U32 R21, RZ, RZ, R136 ;  /* 0x000000ffff157224 */ /* 0x000fe200078e0088 */
[----:B------:R-:W-:Y:S01]  /*4080*/  MOV R22, R130 ;  /* 0x0000008200167202 */ /* 0x000fe20000000f00 */
[----:B------:R-:W-:Y:S01]  /*4090*/  IMAD.MOV.U32 R23, RZ, RZ, R127 ;  /* 0x000000ffff177224 */ /* 0x000fe200078e007f */
[----:B------:R-:W-:Y:S01]  /*40a0*/  ISETP.GE.AND P1, PT, R6, R5, PT ;  /* 0x000000050600720c */ /* 0x000fe20003f26270 */
[----:B------:R-:W-:Y:S01]  /*40b0*/  IMAD.MOV.U32 R5, RZ, RZ, R134 ;  /* 0x000000ffff057224 */ /* 0x000fe200078e0086 */
[----:B------:R-:W-:Y:S01]  /*40c0*/  MOV R6, R214 ;  /* 0x000000d600067202 */ /* 0x000fe20000000f00 */
        /* <DEDUP_REMOVED lines=14> */
[----:B------:R-:W-:Y:S06]  /*41b0*/  @!P1 BRA P0, `(.L_x_1318) ;  /* 0x0000000800709947 */ /* 0x000fec0000000000 */
.L_x_1317:
[----:B------:R-:W3:Y:S01]  /*41c0*/  LDC R4, c[0x0][0x504] ;  /* 0x00014100ff047b82 */ /* 0x000ee20000000800 */
[----:B--2---:R-:W2:Y:S01]  /*41d0*/  S2R R15, SR_TID.X ;  /* 0x00000000000f7919 */ /* 0x004ea20000002100 */
[----:B------:R-:W-:Y:S06]  /*41e0*/  IMAD.IADD R6, R179, 0x1, R11 ;  /* 0x00000001b3067824 */ /* 0x000fec00078e020b */
[----:B------:R-:W4:Y:S01]  /*41f0*/  LDC R7, c[0x0][0x508] ;  /* 0x00014200ff077b82 */ /* 0x000f220000000800 */
[C-C-:B---3--:R-:W-:Y:S02]  /*4200*/  IADD3 R4, PT, PT, R200.reuse, -R4, -R202.reuse ;  /* 0x80000004c8047210 */ /* 0x148fe40007ffe8ca */
[----:B----4-:R-:W-:Y:S03]  /*4210*/  IADD3 R11, PT, PT, R200, R7, -R202 ;  /* 0x00000007c80b7210 */ /* 0x010fe60007ffe8ca */
[C---:B------:R-:W-:Y:S02]  /*4220*/  IMAD.IADD R4, R6.reuse, 0x1, R4 ;  /* 0x0000000106047824 */ /* 0x040fe400078e0204 */
[----:B--2---:R-:W-:Y:S01]  /*4230*/  IMAD.SHL.U32 R5, R15, 0x2, RZ ;  /* 0x000000020f057824 */ /* 0x004fe200078e00ff */
[----:B------:R-:W-:Y:S01]  /*4240*/  SHF.R.U32.HI R15, RZ, 0x1, R15 ;  /* 0x00000001ff0f7819 */ /* 0x000fe2000001160f */
[----:B------:R-:W-:Y:S01]  /*4250*/  IMAD.IADD R11, R6, 0x1, R11 ;  /* 0x00000001060b7824 */ /* 0x000fe200078e020b */
[----:B------:R-:W-:Y:S02]  /*4260*/  VIMNMX R7, PT, PT, RZ, R4, !PT ;  /* 0x00000004ff077248 */ /* 0x000fe40007fe0100 */
[----:B------:R-:W-:Y:S02]  /*4270*/  LOP3.LUT R5, R5, 0x6, RZ, 0xc0, !PT ;  /* 0x0000000605057812 */ /* 0x000fe400078ec0ff */
[C---:B------:R-:W-:Y:S02]  /*4280*/  VIADDMNMX R6, R4.reuse, 0x8, RZ, !PT ;  /* 0x0000000804067846 */ /* 0x040fe400078001ff */
[----:B------:R-:W-:Y:S02]  /*4290*/  LOP3.LUT R15, R5, 0x1e0, R15, 0xf8, !PT ;  /* 0x000001e0050f7812 */ /* 0x000fe400078ef80f */
[C---:B------:R-:W-:Y:S02]  /*42a0*/  VIADDMNMX R5, R4.reuse, 0x20, RZ, !PT ;  /* 0x0000002004057846 */ /* 0x040fe400078001ff */
[----:B------:R-:W-:Y:S01]  /*42b0*/  VIADDMNMX R4, R4, 0x28, RZ, !PT ;  /* 0x0000002804047846 */ /* 0x000fe200078001ff */
[----:B------:R-:W-:Y:S01]  /*42c0*/  IMAD R15, R181, 0x80, R15 ;  /* 0x00000080b50f7824 */ /* 0x000fe200078e020f */
[C-C-:B------:R-:W-:Y:S02]  /*42d0*/  VIADDMNMX R116, R11.reuse, 0x1, R200.reuse, PT ;  /* 0x000000010b747846 */ /* 0x140fe400038001c8 */
[--C-:B------:R-:W-:Y:S01]  /*42e0*/  VIADDMNMX R109, R11, 0x9, R200.reuse, PT ;  /* 0x000000090b6d7846 */ /* 0x100fe200038001c8 */
[C---:B------:R-:W-:Y:S01]  /*42f0*/  VIADD R107, R15.reuse, 0x1 ;  /* 0x000000010f6b7836 */ /* 0x040fe20000000000 */
[C---:B------:R-:W-:Y:S01]  /*4300*/  ISETP.GE.AND P4, PT, R15.reuse, R7, PT ;  /* 0x000000070f00720c */ /* 0x040fe20003f86270 */
[----:B------:R-:W-:Y:S01]  /*4310*/  VIADD R106, R15, 0x8 ;  /* 0x000000080f6a7836 */ /* 0x000fe20000000000 */
[--C-:B------:R-:W-:Y:S01]  /*4320*/  VIADDMNMX R108, R11, 0x21, R200.reuse, PT ;  /* 0x000000210b6c7846 */ /* 0x100fe200038001c8 */
[----:B------:R-:W-:Y:S01]  /*4330*/  VIADD R105, R15, 0x9 ;  /* 0x000000090f697836 */ /* 0x000fe20000000000 */
[----:B------:R-:W-:Y:S01]  /*4340*/  VIADDMNMX R11, R11, 0x29, R200, PT ;  /* 0x000000290b0b7846 */ /* 0x000fe200038001c8 */
[C---:B------:R-:W-:Y:S01]  /*4350*/  VIADD R104, R15.reuse, 0x10 ;  /* 0x000000100f687836 */ /* 0x040fe20000000000 */
[----:B-1----:R-:W-:Y:S01]  /*4360*/  FSEL R100, R110, -INF , P4 ;  /* 0xff8000006e647808 */ /* 0x002fe20002000000 */
[C---:B------:R-:W-:Y:S01]  /*4370*/  VIADD R103, R15.reuse, 0x11 ;  /* 0x000000110f677836 */ /* 0x040fe20000000000 */
[C---:B------:R-:W-:Y:S01]  /*4380*/  ISETP.GE.AND P6, PT, R15.reuse, R6, PT ;  /* 0x000000060f00720c */ /* 0x040fe20003fc6270 */
[C---:B------:R-:W-:Y:S01]  /*4390*/  VIADD R102, R15.reuse, 0x18 ;  /* 0x000000180f667836 */ /* 0x040fe20000000000 */
[C---:B------:R-:W-:Y:S02]  /*43a0*/  ISETP.GE.AND P5, PT, R15.reuse, R5, PT ;  /* 0x000000050f00720c */ /* 0x040fe40003fa6270 */
[C---:B------:R-:W-:Y:S02]  /*43b0*/  ISETP.GE.AND P4, PT, R15.reuse, R4, PT ;  /* 0x000000040f00720c */ /* 0x040fe40003f86270 */
        /* <DEDUP_REMOVED lines=124> */
.L_x_1318:
[----:B------:R-:W1:Y:S01]  /*4b80*/  S2R R116, SR_TID.X ;  /* 0x0000000000747919 */ /* 0x000e620000002100 */
[C---:B------:R-:W-:Y:S01]  /*4b90*/  FMUL.FTZ R15, R197.reuse, 1.4426950216293334961 ;  /* 0x3fb8aa3bc50f7820 */ /* 0x040fe20000410000 */
[C---:B------:R-:W-:Y:S01]  /*4ba0*/  FMUL.FTZ R11, R196.reuse, 1.4426950216293334961 ;  /* 0x3fb8aa3bc40b7820 */ /* 0x040fe20000410000 */
[----:B------:R-:W-:Y:S01]  /*4bb0*/  FSETP.NEU.FTZ.AND P1, PT, R197, -INF , PT ;  /* 0xff800000c500780b */ /* 0x000fe20003f3d000 */
[----:B------:R-:W-:Y:S01]  /*4bc0*/  FMUL.FTZ R235, R195, 1.4426950216293334961 ;  /* 0x3fb8aa3bc3eb7820 */ /* 0x000fe20000410000 */
[----:B------:R-:W-:Y:S01]  /*4bd0*/  FSETP.NEU.FTZ.AND P0, PT, R196, -INF , PT ;  /* 0xff800000c400780b */ /* 0x000fe20003f1d000 */
[----:B------:R-:W-:Y:S01]  /*4be0*/  FMUL.FTZ R233, R194, 1.4426950216293334961 ;  /* 0x3fb8aa3bc2e97820 */ /* 0x000fe20000410000 */
[----:B------:R-:W-:Y:S01]  /*4bf0*/  FSEL R15, R15, RZ, P1 ;  /* 0x000000ff0f0f7208 */ /* 0x000fe20000800000 */
[----:B------:R-:W-:Y:S01]  /*4c00*/  FFMA.FTZ R112, -R112, R112, 1 ;  /* 0x3f80000070707423 */ /* 0x000fe20000010170 */
[----:B------:R-:W-:Y:S01]  /*4c10*/  FSEL R11, R11, RZ, P0 ;  /* 0x000000ff0b0b7208 */ /* 0x000fe20000000000 */
[----:B------:R-:W-:Y:S01]  /*4c20*/  FFMA.FTZ R113, -R113, R113, 1 ;  /* 0x3f80000071717423 */ /* 0x000fe20000010171 */
[----:B------:R-:W-:Y:S01]  /*4c30*/  FSETP.NEU.FTZ.AND P1, PT, R195, -INF , PT ;  /* 0xff800000c300780b */ /* 0x000fe20003f3d000 */
[--C-:B------:R-:W-:Y:S01]  /*4c40*/  FFMA.FTZ R119, R100, UR15, -R15.reuse ;  /* 0x0000000f64777c23 */ /* 0x100fe2000801080f */
[----:B------:R-:W-:Y:S01]  /*4c50*/  FFMA.FTZ R251, R101, UR15, -R15 ;  /* 0x0000000f65fb7c23 */ /* 0x000fe2000801080f */
[--C-:B------:R-:W-:Y:S01]  /*4c60*/  FFMA.FTZ R250, R35, UR15, -R11.reuse ;  /* 0x0000000f23fa7c23 */ /* 0x100fe2000801080b */
[----:B------:R-:W-:Y:S01]  /*4c70*/  FFMA.FTZ R249, R34, UR15, -R11 ;  /* 0x0000000f22f97c23 */ /* 0x000fe2000801080b */
[--C-:B------:R-:W-:Y:S01]  /*4c80*/  FFMA.FTZ R244, R33, UR15, -R15.reuse ;  /* 0x0000000f21f47c23 */ /* 0x100fe2000801080f */
[----:B------:R-:W-:Y:S01]  /*4c90*/  FFMA.FTZ R239, R32, UR15, -R15 ;  /* 0x0000000f20ef7c23 */ /* 0x000fe2000801080f */
[----:B------:R-:W-:Y:S01]  /*4ca0*/  MUFU.EX2 R119, R119 ;  /* 0x0000007700777308 */ /* 0x000fe20000000800 */
[----:B------:R-:W-:Y:S01]  /*4cb0*/  FSETP.NEU.FTZ.AND P0, PT, R194, -INF , PT ;  /* 0xff800000c200780b */ /* 0x000fe20003f1d000 */
[--C-:B------:R-:W-:Y:S01]  /*4cc0*/  FFMA.FTZ R238, R31, UR15, -R11.reuse ;  /* 0x0000000f1fee7c23 */ /* 0x100fe2000801080b */
[----:B------:R-:W-:Y:S07]  /*4cd0*/  FSEL R235, R235, RZ, P1 ;  /* 0x000000ffebeb7208 */ /* 0x000fee0000800000 */
[----:B------:R-:W2:Y:S01]  /*4ce0*/  MUFU.EX2 R251, R251 ;  /* 0x000000fb00fb7308 */ /* 0x000ea20000000800 */
[----:B------:R-:W-:Y:S01]  /*4cf0*/  FSEL R233, R233, RZ, P0 ;  /* 0x000000ffe9e97208 */ /* 0x000fe20000000000 */
[----:B------:R-:W-:Y:S01]  /*4d00*/  FFMA.FTZ R237, R30, UR15, -R11 ;  /* 0x0000000f1eed7c23 */ /* 0x000fe2000801080b */
[----:B------:R-:W-:Y:S07]  /*4d10*/  MOV R227, 0x10 ;  /* 0x0000001000e37802 */ /* 0x000fee0000000f00 */
[----:B------:R-:W-:Y:S01]  /*4d20*/  MUFU.EX2 R250, R250 ;  /* 0x000000fa00fa7308 */ /* 0x000fe20000000800 */
[--C-:B------:R-:W-:Y:S01]  /*4d30*/  FFMA.FTZ R248, R29, UR15, -R235.reuse ;  /* 0x0000000f1df87c23 */ /* 0x100fe200080108eb */
[--C-:B------:R-:W-:Y:S01]  /*4d40*/  FFMA.FTZ R247, R28, UR15, -R235.reuse ;  /* 0x0000000f1cf77c23 */ /* 0x100fe200080108eb */
[--C-:B------:R-:W-:Y:S07]  /*4d50*/  FFMA.FTZ R236, R9, UR15, -R235.reuse ;  /* 0x0000000f09ec7c23 */ /* 0x100fee00080108eb */
[----:B------:R-:W3:Y:S01]  /*4d60*/  MUFU.EX2 R249, R249 ;  /* 0x000000f900f97308 */ /* 0x000ee20000000800 */
[--C-:B------:R-:W-:Y:S01]  /*4d70*/  FFMA.FTZ R243, R25, UR15, -R235.reuse ;  /* 0x0000000f19f37c23 */ /* 0x100fe200080108eb */
[--C-:B------:R-:W-:Y:S01]  /*4d80*/  FFMA.FTZ R242, R24, UR15, -R235.reuse ;  /* 0x0000000f18f27c23 */ /* 0x100fe200080108eb */
[--C-:B------:R-:W-:Y:S07]  /*4d90*/  FFMA.FTZ R221, R12, UR15, -R235.reuse ;  /* 0x0000000f0cdd7c23 */ /* 0x100fee00080108eb */
[----:B------:R-:W-:Y:S01]  /*4da0*/  MUFU.EX2 R244, R244 ;  /* 0x000000f400f47308 */ /* 0x000fe20000000800 */
[----:B------:R-:W-:Y:S01]  /*4db0*/  FFMA.FTZ R220, R10, UR15, -R235 ;  /* 0x0000000f0adc7c23 */ /* 0x000fe200080108eb */
[--C-:B------:R-:W-:Y:S01]  /*4dc0*/  FFMA.FTZ R226, R6, UR15, -R233.reuse ;  /* 0x0000000f06e27c23 */ /* 0x100fe200080108e9 */
[----:B------:R-:W-:Y:S07]  /*4dd0*/  FFMA.FTZ R234, R5, UR15, -R233 ;  /* 0x0000000f05ea7c23 */ /* 0x000fee00080108e9 */
[----:B------:R-:W4:Y:S01]  /*4de0*/  MUFU.EX2 R239, R239 ;  /* 0x000000ef00ef7308 */ /* 0x000f220000000800 */
[----:B------:R-:W-:Y:S01]  /*4df0*/  FFMA.FTZ R235, R8, UR15, -R235 ;  /* 0x0000000f08eb7c23 */ /* 0x000fe200080108eb */
[--C-:B------:R-:W-:Y:S01]  /*4e00*/  FFMA.FTZ R219, R7, UR15, -R233.reuse ;  /* 0x0000000f07db7c23 */ /* 0x100fe200080108e9 */
[--C-:B------:R-:W-:Y:S01]  /*4e10*/  FFMA.FTZ R246, R27, UR15, -R233.reuse ;  /* 0x0000000f1bf67c23 */ /* 0x100fe200080108e9 */
[--C-:B------:R-:W-:Y:S06]  /*4e20*/  FFMA.FTZ R245, R26, UR15, -R233.reuse ;  /* 0x0000000f1af57c23 */ /* 0x100fec00080108e9 */
[----:B------:R-:W-:Y:S01]  /*4e30*/  MUFU.EX2 R238, R238 ;  /* 0x000000ee00ee7308 */ /* 0x000fe20000000800 */
[--C-:B------:R-:W-:Y:S01]  /*4e40*/  FFMA.FTZ R241, R23, UR15, -R233.reuse ;  /* 0x0000000f17f17c23 */ /* 0x100fe200080108e9 */
[--C-:B------:R-:W-:Y:S01]  /*4e50*/  FFMA.FTZ R240, R22, UR15, -R233.reuse ;  /* 0x0000000f16f07c23 */ /* 0x100fe200080108e9 */
[----:B------:R-:W-:Y:S07]  /*4e60*/  FFMA.FTZ R233, R4, UR15, -R233 ;  /* 0x0000000f04e97c23 */ /* 0x000fee00080108e9 */
[----:B------:R-:W-:Y:S01]  /*4e70*/  MUFU.EX2 R237, R237 ;  /* 0x000000ed00ed7308 */ /* 0x000fe20000000800 */
[--C-:B------:R-:W-:Y:S01]  /*4e80*/  FFMA.FTZ R232, R21, UR15, -R15.reuse ;  /* 0x0000000f15e87c23 */ /* 0x100fe2000801080f */
[----:B------:R-:W-:Y:S01]  /*4e90*/  FFMA.FTZ R231, R20, UR15, -R15 ;  /* 0x0000000f14e77c23 */ /* 0x000fe2000801080f */
[--C-:B------:R-:W-:Y:S07]  /*4ea0*/  FFMA.FTZ R230, R19, UR15, -R11.reuse ;  /* 0x0000000f13e67c23 */ /* 0x100fee000801080b */
[----:B------:R-:W-:Y:S01]  /*4eb0*/  MUFU.EX2 R248, R248 ;  /* 0x000000f800f87308 */ /* 0x000fe20000000800 */
[----:B------:R-:W-:Y:S01]  /*4ec0*/  FFMA.FTZ R229, R18, UR15, -R11 ;  /* 0x0000000f12e57c23 */ /* 0x000fe2000801080b */
[----:B------:R-:W-:Y:S01]  /*4ed0*/  FFMA.FTZ R225, R17, UR15, -R15 ;  /* 0x0000000f11e17c23 */ /* 0x000fe2000801080f */
[----:B------:R-:W-:Y:S07]  /*4ee0*/  FFMA.FTZ R223, R13, UR15, -R11 ;  /* 0x0000000f0ddf7c23 */ /* 0x000fee000801080b */
[----:B------:R-:W-:Y:S01]  /*4ef0*/  MUFU.EX2 R247, R247 ;  /* 0x000000f700f77308 */ /* 0x000fe20000000800 */
[----:B------:R-:W-:Y:S01]  /*4f00*/  FFMA.FTZ R15, R16, UR15, -R15 ;  /* 0x0000000f100f7c23 */ /* 0x000fe2000801080f */
[----:B------:R-:W-:Y:S01]  /*4f10*/  FFMA.FTZ R11, R14, UR15, -R11 ;  /* 0x0000000f0e0b7c23 */ /* 0x000fe2000801080b */
[----:B------:R-:W-:Y:S07]  /*4f20*/  MOV R128, 0x20 ;  /* 0x0000002000807802 */ /* 0x000fee0000000f00 */
[----:B------:R-:W-:Y:S01]  /*4f30*/  MUFU.EX2 R246, R246 ;  /* 0x000000f600f67308 */ /* 0x000fe20000000800 */
[----:B------:R-:W-:Y:S01]  /*4f40*/  MOV R117, 0x40 ;  /* 0x0000004000757802 */ /* 0x000fe20000000f00 */
[----:B------:R-:W-:Y:S01]  /*4f50*/  FMUL.FTZ R112, R112, UR18 ;  /* 0x0000001270707c20 */ /* 0x000fe20008410000 */
[----:B------:R-:W-:Y:S07]  /*4f60*/  FMUL.FTZ R113, R113, UR18 ;  /* 0x0000001271717c20 */ /* 0x000fee0008410000 */
[----:B------:R-:W-:Y:S01]  /*4f70*/  MUFU.EX2 R245, R245 ;  /* 0x000000f500f57308 */ /* 0x000fe20000000800 */
[----:B------:R-:W-:Y:S01]  /*4f80*/  FFMA.FTZ R110, -R110, R110, 1 ;  /* 0x3f8000006e6e7423 */ /* 0x000fe2000001016e */
[----:B------:R-:W-:Y:S01]  /*4f90*/  FFMA.FTZ R111, -R111, R111, 1 ;  /* 0x3f8000006f6f7423 */ /* 0x000fe2000001016f */
[----:B------:R-:W-:Y:S07]  /*4fa0*/  FFMA.FTZ R123, -R123, R123, 1 ;  /* 0x3f8000007b7b7423 */ /* 0x000fee000001017b */
[----:B------:R-:W-:Y:S01]  /*4fb0*/  MUFU.EX2 R243, R243 ;  /* 0x000000f300f37308 */ /* 0x000fe20000000800 */
[----:B------:R-:W-:Y:S01]  /*4fc0*/  FMUL.FTZ R110, R110, UR18 ;  /* 0x000000126e6e7c20 */ /* 0x000fe20008410000 */
[----:B------:R-:W-:Y:S01]  /*4fd0*/  FMUL.FTZ R111, R111, UR18 ;  /* 0x000000126f6f7c20 */ /* 0x000fe20008410000 */
[----:B------:R-:W-:Y:S07]  /*4fe0*/  FFMA.FTZ R124, -R124, R124, 1 ;  /* 0x3f8000007c7c7423 */ /* 0x000fee000001017c */
[----:B------:R-:W-:Y:S01]  /*4ff0*/  MUFU.EX2 R242, R242 ;  /* 0x000000f200f27308 */ /* 0x000fe20000000800 */
[----:B------:R-:W-:Y:S01]  /*5000*/  FFMA.FTZ R126, -R126, R126, 1 ;  /* 0x3f8000007e7e7423 */ /* 0x000fe2000001017e */
[----:B------:R-:W-:Y:S01]  /*5010*/  FFMA.FTZ R129, -R129, R129, 1 ;  /* 0x3f80000081817423 */ /* 0x000fe20000010181 */
[----:B------:R-:W-:Y:S07]  /*5020*/  FFMA.FTZ R131, -R131, R131, 1 ;  /* 0x3f80000083837423 */ /* 0x000fee0000010183 */
[----:B------:R-:W-:Y:S01]  /*5030*/  MUFU.EX2 R241, R241 ;  /* 0x000000f100f17308 */ /* 0x000fe20000000800 */
[----:B------:R-:W-:Y:S01]  /*5040*/  FFMA.FTZ R136, -R136, R136, 1 ;  /* 0x3f80000088887423 */ /* 0x000fe20000010188 */
[----:B------:R-:W-:Y:S01]  /*5050*/  FFMA.FTZ R137, -R137, R137, 1 ;  /* 0x3f80000089897423 */ /* 0x000fe20000010189 */
[----:B------:R-:W-:Y:S07]  /*5060*/  FFMA.FTZ R138, -R138, R138, 1 ;  /* 0x3f8000008a8a7423 */ /* 0x000fee000001018a */
[----:B------:R-:W4:Y:S01]  /*5070*/  MUFU.EX2 R240, R240 ;  /* 0x000000f000f07308 */ /* 0x000f220000000800 */
[----:B------:R-:W-:Y:S01]  /*5080*/  FFMA.FTZ R139, -R139, R139, 1 ;  /* 0x3f8000008b8b7423 */ /* 0x000fe2000001018b */
[----:B------:R-:W-:Y:S01]  /*5090*/  FFMA.FTZ R177, -R177, R177, 1 ;  /* 0x3f800000b1b17423 */ /* 0x000fe200000101b1 */
        /* <DEDUP_REMOVED lines=15> */
[----:B------:R-:W-:Y:S01]  /*5190*/  FMUL.FTZ R123, R123, UR18 ;  /* 0x000000127b7b7c20 */ /* 0x000fe20008410000 */
[----:B------:R-:W-:Y:S07]  /*51a0*/  FMUL.FTZ R124, R124, UR18 ;  /* 0x000000127c7c7c20 */ /* 0x000fee0008410000 */
[----:B------:R-:W-:Y:S01]  /*51b0*/  MUFU.EX2 R225, R225 ;  /* 0x000000e100e17308 */ /* 0x000fe20000000800 */
[----:B------:R-:W-:Y:S01]  /*51c0*/  FMUL.FTZ R126, R126, UR18 ;  /* 0x000000127e7e7c20 */ /* 0x000fe20008410000 */
[----:B------:R-:W-:Y:S01]  /*51d0*/  FMUL.FTZ R129, R129, UR18 ;  /* 0x0000001281817c20 */ /* 0x000fe20008410000 */
[----:B------:R-:W-:Y:S07]  /*51e0*/  FMUL.FTZ R131, R131, UR18 ;  /* 0x0000001283837c20 */ /* 0x000fee0008410000 */
[----:B------:R-:W4:Y:S01]  /*51f0*/  MUFU.EX2 R224, R15 ;  /* 0x0000000f00e07308 */ /* 0x000f220000000800 */
[----:B------:R-:W-:Y:S01]  /*5200*/  FMUL.FTZ R136, R136, UR18 ;  /* 0x0000001288887c20 */ /* 0x000fe20008410000 */
        /* <DEDUP_REMOVED lines=19> */
[----:B------:R-:W-:Y:S09]  /*5340*/  FMUL.FTZ R218, R218, UR18 ;  /* 0x00000012dada7c20 */ /* 0x000ff20008410000 */
[----:B------:R-:W4:Y:S10]  /*5350*/  MUFU.EX2 R226, R226 ;  /* 0x000000e200e27308 */ /* 0x000f340000000800 */
[----:B------:R-:W-:Y:S10]  /*5360*/  MUFU.EX2 R236, R236 ;  /* 0x000000ec00ec7308 */ /* 0x000ff40000000800 */
[----:B------:R-:W4:Y:S10]  /*5370*/  MUFU.EX2 R235, R235 ;  /* 0x000000eb00eb7308 */ /* 0x000f340000000800 */
[----:B------:R-:W-:Y:S10]  /*5380*/  MUFU.EX2 R234, R234 ;  /* 0x000000ea00ea7308 */ /* 0x000ff40000000800 */
[----:B------:R-:W4:Y:S01]  /*5390*/  MUFU.EX2 R233, R233 ;  /* 0x000000e900e97308 */ /* 0x000f220000000800 */
[C---:B-1----:R-:W-:Y:S02]  /*53a0*/  SHF.L.U32 R108, R116.reuse, 0x6, RZ ;  /* 0x00000006746c7819 */ /* 0x042fe400000006ff */
[----:B------:R-:W-:Y:S02]  /*53b0*/  LOP3.LUT P0, RZ, R116, 0x4, RZ, 0xc0, !PT ;  /* 0x0000000474ff7812 */ /* 0x000fe4000780c0ff */
[----:B------:R-:W-:Y:S02]  /*53c0*/  LOP3.LUT R6, R108, 0x200, RZ, 0xc0, !PT ;  /* 0x000002006c067812 */ /* 0x000fe400078ec0ff */
[----:B------:R-:W-:Y:S02]  /*53d0*/  SHF.L.U32 R5, R116, 0x5, RZ ;  /* 0x0000000574057819 */ /* 0x000fe400000006ff */
[----:B--2---:R-:W-:Y:S02]  /*53e0*/  F2FP.BF16.F32.PACK_AB R8, R251, R119 ;  /* 0x00000077fb08723e */ /* 0x004fe400000010ff */
[----:B---3--:R-:W-:Y:S02]  /*53f0*/  F2FP.BF16.F32.PACK_AB R7, R249, R250 ;  /* 0x000000faf907723e */ /* 0x008fe400000010ff */
[----:B------:R-:W-:Y:S01]  /*5400*/  SEL R227, R227, 0xfffffff0, !P0 ;  /* 0xfffffff0e3e37807 */ /* 0x000fe20004000000 */
[----:B------:R1:W-:Y:S01]  /*5410*/  STS [R180], R8 ;  /* 0x00000008b4007388 */ /* 0x0003e20000000800 */
[----:B------:R-:W-:Y:S02]  /*5420*/  LOP3.LUT R5, R6, 0x400, R5, 0xf8, !PT ;  /* 0x0000040006057812 */ /* 0x000fe400078ef805 */
[----:B----4-:R-:W-:Y:S01]  /*5430*/  F2FP.BF16.F32.PACK_AB R6, R239, R244 ;  /* 0x000000f4ef06723e */ /* 0x010fe200000010ff */
[----:B------:R2:W-:Y:S01]  /*5440*/  STS [R180+0x400], R7 ;  /* 0x00040007b4007388 */ /* 0x0005e20000000800 */
[----:B------:R-:W-:Y:S02]  /*5450*/  IADD3 R228, PT, PT, R180, R227, RZ ;  /* 0x000000e3b4e47210 */ /* 0x000fe40007ffe0ff */
[----:B------:R-:W-:Y:S02]  /*5460*/  SHF.L.U32 R118, R116, 0x3, RZ ;  /* 0x0000000374767819 */ /* 0x000fe400000006ff */
[----:B------:R-:W-:Y:S01]  /*5470*/  SHF.R.U32.HI R4, RZ, 0x1, R116 ;  /* 0x00000001ff047819 */ /* 0x000fe20000011674 */
[----:B------:R3:W-:Y:S01]  /*5480*/  STS [R228], R6 ;  /* 0x00000006e4007388 */ /* 0x0007e20000000800 */
[----:B------:R-:W-:Y:S02]  /*5490*/  LOP3.LUT R118, R118, 0x38, RZ, 0xc0, !PT ;  /* 0x0000003876767812 */ /* 0x000fe400078ec0ff */
[----:B------:R-:W-:Y:S02]  /*54a0*/  F2FP.BF16.F32.PACK_AB R9, R240, R241 ;  /* 0x000000f1f009723e */ /* 0x000fe400000010ff */
[----:B------:R-:W-:Y:S02]  /*54b0*/  LOP3.LUT R108, R118, 0x1c0, R108, 0xf8, !PT ;  /* 0x000001c0766c7812 */ /* 0x000fe400078ef86c */
[----:B------:R-:W-:Y:S02]  /*54c0*/  IADD3 R227, PT, PT, R178, R227, RZ ;  /* 0x000000e3b2e37210 */ /* 0x000fe40007ffe0ff */
[----:B------:R-:W-:Y:S02]  /*54d0*/  LOP3.LUT R4, R108, 0x8, R4, 0x78, !PT ;  /* 0x000000086c047812 */ /* 0x000fe400078e7804 */
[----:B------:R-:W-:Y:S02]  /*54e0*/  LOP3.LUT P1, RZ, R116, 0x2, RZ, 0xc0, !PT ;  /* 0x0000000274ff7812 */ /* 0x000fe4000782c0ff */
[----:B------:R-:W-:Y:S02]  /*54f0*/  LOP3.LUT R4, R5, R4, RZ, 0xfc, !PT ;  /* 0x0000000405047212 */ /* 0x000fe400078efcff */
[----:B-1----:R-:W-:Y:S02]  /*5500*/  F2FP.BF16.F32.PACK_AB R8, R247, R248 ;  /* 0x000000f8f708723e */ /* 0x002fe400000010ff */
[----:B------:R-:W-:Y:S02]  /*5510*/  F2FP.BF16.F32.PACK_AB R5, R242, R243 ;  /* 0x000000f3f205723e */ /* 0x000fe400000010ff */
[----:B--2---:R-:W-:Y:S02]  /*5520*/  F2FP.BF16.F32.PACK_AB R7, R245, R246 ;  /* 0x000000f6f507723e */ /* 0x004fe400000010ff */
[----:B------:R-:W-:Y:S02]  /*5530*/  LEA R109, R4, UR4, 0x1 ;  /* 0x00000004046d7c11 */ /* 0x000fe4000f8e08ff */
[----:B------:R-:W-:Y:S02]  /*5540*/  SEL R128, R128, 0xffffffe0, !P1 ;  /* 0xffffffe080807807 */ /* 0x000fe40004800000 */
[----:B---3--:R-:W-:Y:S02]  /*5550*/  F2FP.BF16.F32.PACK_AB R6, R237, R238 ;  /* 0x000000eeed06723e */ /* 0x008fe400000010ff */
[----:B------:R-:W-:Y:S02]  /*5560*/  IADD3 R104, PT, PT, R128, R109, RZ ;  /* 0x0000006d80687210 */ /* 0x000fe40007ffe0ff */
[----:B------:R-:W-:Y:S01]  /*5570*/  SEL R117, R117, 0xffffffc0, !P0 ;  /* 0xffffffc075757807 */ /* 0x000fe20004000000 */
[----:B------:R1:W-:Y:S01]  /*5580*/  STS [R228+0x400], R6 ;  /* 0x00040006e4007388 */ /* 0x0003e20000000800 */
[----:B------:R-:W-:Y:S02]  /*5590*/  SHF.L.U32 R121, R116, 0x6, RZ ;  /* 0x0000000674797819 */ /* 0x000fe400000006ff */
[----:B------:R-:W-:Y:S01]  /*55a0*/  ISETP.GT.AND P1, PT, R199, R183, PT ;  /* 0x000000b7c700720c */ /* 0x000fe20003f24270 */
[----:B------:R2:W-:Y:S04]  /*55b0*/  STS [R180+0x1000], R8 ;  /* 0x00100008b4007388 */ /* 0x0005e80000000800 */
[----:B------:R3:W-:Y:S04]  /*55c0*/  STS [R180+0x1400], R7 ;  /* 0x00140007b4007388 */ /* 0x0007e80000000800 */
[----:B------:R4:W-:Y:S04]  /*55d0*/  STS [R228+0x1000], R5 ;  /* 0x00100005e4007388 */ /* 0x0009e80000000800 */
[----:B------:R-:W-:Y:S01]  /*55e0*/  STS [R228+0x1400], R9 ;  /* 0x00140009e4007388 */ /* 0x000fe20000000800 */
[----:B-1----:R-:W-:Y:S02]  /*55f0*/  F2FP.BF16.F32.PACK_AB R6, R224, R225 ;  /* 0x000000e1e006723e */ /* 0x002fe400000010ff */
[----:B--2---:R-:W-:Y:S02]  /*5600*/  F2FP.BF16.F32.PACK_AB R8, R231, R232 ;  /* 0x000000e8e708723e */ /* 0x004fe400000010ff */
[----:B---3--:R-:W-:Y:S03]  /*5610*/  F2FP.BF16.F32.PACK_AB R7, R229, R230 ;  /* 0x000000e6e507723e */ /* 0x008fe600000010ff */
[----:B------:R1:W-:Y:S01]  /*5620*/  STS [R178], R8 ;  /* 0x00000008b2007388 */ /* 0x0003e20000000800 */
[----:B----4-:R-:W-:Y:S03]  /*5630*/  F2FP.BF16.F32.PACK_AB R5, R222, R223 ;  /* 0x000000dfde05723e */ /* 0x010fe600000010ff */
[----:B------:R2:W-:Y:S04]  /*5640*/  STS [R178+0x400], R7 ;  /* 0x00040007b2007388 */ /* 0x0005e80000000800 */
[----:B------:R3:W-:Y:S04]  /*5650*/  STS [R227], R6 ;  /* 0x00000006e3007388 */ /* 0x0007e80000000800 */
[----:B------:R4:W-:Y:S01]  /*5660*/  STS [R227+0x400], R5 ;  /* 0x00040005e3007388 */ /* 0x0009e20000000800 */
[----:B-1----:R-:W-:Y:S02]  /*5670*/  F2FP.BF16.F32.PACK_AB R8, R220, R221 ;  /* 0x000000dddc08723e */ /* 0x002fe400000010ff */
[----:B--2---:R-:W-:Y:S03]  /*5680*/  F2FP.BF16.F32.PACK_AB R7, R226, R219 ;  /* 0x000000dbe207723e */ /* 0x004fe600000010ff */
[----:B------:R-:W-:Y:S01]  /*5690*/  STS [R178+0x1000], R8 ;  /* 0x00100008b2007388 */ /* 0x000fe20000000800 */
[----:B---3--:R-:W-:Y:S03]  /*56a0*/  F2FP.BF16.F32.PACK_AB R6, R235, R236 ;  /* 0x000000eceb06723e */ /* 0x008fe600000010ff */
[----:B------:R-:W-:Y:S01]  /*56b0*/  STS [R178+0x1400], R7 ;  /* 0x00140007b2007388 */ /* 0x000fe20000000800 */
[----:B----4-:R-:W-:Y:S03]  /*56c0*/  F2FP.BF16.F32.PACK_AB R5, R233, R234 ;  /* 0x000000eae905723e */ /* 0x010fe600000010ff */
[----:B------:R-:W-:Y:S04]  /*56d0*/  STS [R227+0x1000], R6 ;  /* 0x00100006e3007388 */ /* 0x000fe80000000800 */
[----:B------:R-:W-:Y:S04]  /*56e0*/  STS [R227+0x1400], R5 ;  /* 0x00140005e3007388 */ /* 0x000fe80000000800 */
[----:B------:R-:W1:Y:S08]  /*56f0*/  LDSM.16.M88.4 R32, [R109+0x4000] ;  /* 0x004000006d20783b */ /* 0x000e700000000200 */
[----:B------:R2:W3:Y:S08]  /*5700*/  LDSM.16.M88.4 R28, [R109+0x5000] ;  /* 0x005000006d1c783b */ /* 0x0004f00000000200 */
[----:B------:R-:W4:Y:S08]  /*5710*/  LDSM.16.M88.4 R100, [R104+0x4000] ;  /* 0x004000006864783b */ /* 0x000f300000000200 */
[----:B------:R-:W4:Y:S01]  /*5720*/  LDSM.16.M88.4 R104, [R104+0x5000] ;  /* 0x005000006868783b */ /* 0x000f220000000200 */
[----:B--2---:R-:W-:Y:S01]  /*5730*/  IADD3 R109, PT, PT, R109, R117, RZ ;  /* 0x000000756d6d7210 */ /* 0x004fe20007ffe0ff */
[-C--:B-1----:R-:W-:Y:S08]  /*5740*/  HMMA.16816.F32.BF16 R4, R32, R140.reuse, RZ ;  /* 0x0000008c2004723c */ /* 0x082ff000000418ff */
        /* <DEDUP_REMOVED lines=26> */
[----:B------:R-:W1:Y:S08]  /*58f0*/  LDSM.16.M88.4 R100, [R104+0x4000] ;  /* 0x004000006864783b */ /* 0x000e700000000200 */
[----:B------:R-:W2:Y:S01]  /*5900*/  LDSM.16.M88.4 R104, [R104+0x5000] ;  /* 0x005000006868783b */ /* 0x000ea20000000200 */
[-C--:B-1----:R-:W-:Y:S08]  /*5910*/  HMMA.16816.F32.BF16 R4, R100, R164.reuse, R4 ;  /* 0x000000a46404723c */ /* 0x082ff00000041804 */
[C---:B--2---:R-:W-:Y:S08]  /*5920*/  HMMA.16816.F32.BF16 R8, R104.reuse, R164, R8 ;  /* 0x000000a46808723c */ /* 0x044ff00000041808 */
[-C--:B------:R-:W-:Y:S03]  /*5930*/  HMMA.16816.F32.BF16 R12, R104, R166.reuse, R12 ;  /* 0x000000a6680c723c */ /* 0x080fe6000004180c */
[C---:B-----5:R-:W-:Y:S01]  /*5940*/  FADD.FTZ R4, -R211.reuse, R4 ;  /* 0x00000004d3047221 */ /* 0x060fe20000010100 */
[C---:B------:R-:W-:Y:S01]  /*5950*/  FADD.FTZ R6, -R210.reuse, R6 ;  /* 0x00000006d2067221 */ /* 0x040fe20000010100 */
[----:B------:R-:W-:Y:S01]  /*5960*/  FADD.FTZ R7, -R210, R7 ;  /* 0x00000007d2077221 */ /* 0x000fe20000010100 */
[----:B------:R-:W-:Y:S01]  /*5970*/  FADD.FTZ R5, -R211, R5 ;  /* 0x00000005d3057221 */ /* 0x000fe20000010100 */
[----:B------:R-:W-:Y:S01]  /*5980*/  FMUL.FTZ R109, R119, R4 ;  /* 0x00000004776d7220 */ /* 0x000fe20000410000 */
[--C-:B------:R-:W-:Y:S01]  /*5990*/  SHF.R.U32.HI R119, RZ, 0x4, R116.reuse ;  /* 0x00000004ff777819 */ /* 0x100fe20000011674 */
[C---:B------:R-:W-:Y:S04]  /*59a0*/  HMMA.16816.F32.BF16 R16, R100.reuse, R166, R16 ;  /* 0x000000a66410723c */ /* 0x040fe80000041810 */
[----:B------:R-:W-:Y:S01]  /*59b0*/  LOP3.LUT R119, R119, 0x8, RZ, 0xc0, !PT ;  /* 0x0000000877777812 */ /* 0x000fe200078ec0ff */
[----:B------:R-:W-:Y:S01]  /*59c0*/  FMUL.FTZ R6, R250, R6 ;  /* 0x00000006fa067220 */ /* 0x000fe20000410000 */
[----:B------:R-:W-:Y:S01]  /*59d0*/  FMUL.FTZ R7, R249, R7 ;  /* 0x00000007f9077220 */ /* 0x000fe20000410000 */
[----:B------:R-:W-:Y:S01]  /*59e0*/  FADD.FTZ R11, -R208, R11 ;  /* 0x0000000bd00b7221 */ /* 0x000fe20000010100 */
[-C--:B------:R-:W-:Y:S03]  /*59f0*/  HMMA.16816.F32.BF16 R20, R100, R168.reuse, R20 ;  /* 0x000000a86414723c */ /* 0x080fe60000041814 */
[----:B------:R-:W-:Y:S01]  /*5a00*/  LOP3.LUT R4, R119, 0x10, R116, 0xf8, !PT ;  /* 0x0000001077047812 */ /* 0x000fe200078ef874 */
[----:B------:R-:W-:Y:S01]  /*5a10*/  FMUL.FTZ R6, R6, R112 ;  /* 0x0000007006067220 */ /* 0x000fe20000410000 */
[----:B------:R-:W-:Y:S01]  /*5a20*/  FMUL.FTZ R7, R7, R113 ;  /* 0x0000007107077220 */ /* 0x000fe20000410000 */
[----:B------:R-:W-:Y:S01]  /*5a30*/  FMUL.FTZ R5, R251, R5 ;  /* 0x00000005fb057220 */ /* 0x000fe20000410000 */
[----:B------:R-:W-:Y:S01]  /*5a40*/  LOP3.LUT R108, R4, R108, RZ, 0x3c, !PT ;  /* 0x0000006c046c7212 */ /* 0x000fe200078e3cff */
[C---:B------:R-:W-:Y:S04]  /*5a50*/  HMMA.16816.F32.BF16 R24, R104.reuse, R168, R24 ;  /* 0x000000a86818723c */ /* 0x040fe80000041818 */
[----:B------:R-:W-:Y:S01]  /*5a60*/  FFMA.FTZ R4, -R122, R122, 1 ;  /* 0x3f8000007a047423 */ /* 0x000fe2000001017a */
[----:B------:R-:W-:Y:S01]  /*5a70*/  FMUL.FTZ R11, R245, R11 ;  /* 0x0000000bf50b7220 */ /* 0x000fe20000410000 */
[----:B------:R-:W-:Y:S01]  /*5a80*/  FADD.FTZ R16, -R211, R16 ;  /* 0x00000010d3107221 */ /* 0x000fe20000010100 */
[----:B------:R-:W-:Y:S01]  /*5a90*/  LOP3.LUT R121, R108, 0x200, R121, 0xf8, !PT ;  /* 0x000002006c797812 */ /* 0x000fe200078ef879 */
[-C--:B------:R-:W-:Y:S03]  /*5aa0*/  HMMA.16816.F32.BF16 R28, R104, R170.reuse, R28 ;  /* 0x000000aa681c723c */ /* 0x080fe6000004181c */
[----:B------:R-:W-:Y:S01]  /*5ab0*/  FMUL.FTZ R4, R4, UR18 ;  /* 0x0000001204047c20 */ /* 0x000fe20008410000 */
[----:B------:R-:W-:Y:S01]  /*5ac0*/  FMUL.FTZ R109, R109, R110 ;  /* 0x0000006e6d6d7220 */ /* 0x000fe20000410000 */
[----:B------:R-:W-:Y:S01]  /*5ad0*/  FMUL.FTZ R5, R5, R111 ;  /* 0x0000006f05057220 */ /* 0x000fe20000410000 */
[----:B------:R-:W-:Y:S01]  /*5ae0*/  F2FP.BF16.F32.PACK_AB R6, R7, R6 ;  /* 0x000000060706723e */ /* 0x000fe200000010ff */
[----:B------:R-:W-:Y:S01]  /*5af0*/  FMUL.FTZ R11, R11, R4 ;  /* 0x000000040b0b7220 */ /* 0x000fe20000410000 */
[----:B------:R-:W-:Y:S04]  /*5b00*/  HMMA.16816.F32.BF16 R32, R100, R170, R32 ;  /* 0x000000aa6420723c */ /* 0x000fe80000041820 */
[----:B------:R-:W-:Y:S01]  /*5b10*/  FMUL.FTZ R244, R244, R16 ;  /* 0x00000010f4f47220 */ /* 0x000fe20000410000 */
[C---:B------:R-:W-:Y:S01]  /*5b20*/  FADD.FTZ R8, -R209.reuse, R8 ;  /* 0x00000008d1087221 */ /* 0x040fe20000010100 */
[C---:B------:R-:W-:Y:S01]  /*5b30*/  FADD.FTZ R9, -R209.reuse, R9 ;  /* 0x00000009d1097221 */ /* 0x040fe20000010100 */
[C---:B------:R-:W-:Y:S01]  /*5b40*/  FADD.FTZ R10, -R208.reuse, R10 ;  /* 0x0000000ad00a7221 */ /* 0x040fe20000010100 */
[C---:B------:R-:W-:Y:S01]  /*5b50*/  FADD.FTZ R12, -R209.reuse, R12 ;  /* 0x0000000cd10c7221 */ /* 0x040fe20000010100 */
[----:B------:R-:W-:Y:S01]  /*5b60*/  FADD.FTZ R13, -R209, R13 ;  /* 0x0000000dd10d7221 */ /* 0x000fe20000010100 */
[C---:B------:R-:W-:Y:S01]  /*5b70*/  FADD.FTZ R14, -R208.reuse, R14 ;  /* 0x0000000ed00e7221 */ /* 0x040fe20000010100 */
[----:B------:R-:W-:Y:S01]  /*5b80*/  FADD.FTZ R15, -R208, R15 ;  /* 0x0000000fd00f7221 */ /* 0x000fe20000010100 */
[----:B------:R-:W-:Y:S01]  /*5b90*/  FFMA.FTZ R111, -R114, R114, 1 ;  /* 0x3f800000726f7423 */ /* 0x000fe20000010172 */
[----:B------:R-:W-:Y:S01]  /*5ba0*/  FFMA.FTZ R110, -R115, R115, 1 ;  /* 0x3f800000736e7423 */ /* 0x000fe20000010173 */
[----:B------:R-:W-:Y:S01]  /*5bb0*/  FFMA.FTZ R108, -R120, R120, 1 ;  /* 0x3f800000786c7423 */ /* 0x000fe20000010178 */
[----:B------:R-:W-:Y:S01]  /*5bc0*/  FADD.FTZ R17, -R211, R17 ;  /* 0x00000011d3117221 */ /* 0x000fe20000010100 */
[C---:B------:R-:W-:Y:S01]  /*5bd0*/  FADD.FTZ R18, -R210.reuse, R18 ;  /* 0x00000012d2127221 */ /* 0x040fe20000010100 */
[----:B------:R-:W-:Y:S01]  /*5be0*/  FADD.FTZ R19, -R210, R19 ;  /* 0x00000013d2137221 */ /* 0x000fe20000010100 */
[----:B------:R-:W-:Y:S01]  /*5bf0*/  FFMA.FTZ R16, -R125, R125, 1 ;  /* 0x3f8000007d107423 */ /* 0x000fe2000001017d */
[----:B------:R-:W-:Y:S01]  /*5c00*/  FFMA.FTZ R7, -R127, R127, 1 ;  /* 0x3f8000007f077423 */ /* 0x000fe2000001017f */
[----:B------:R-:W-:Y:S01]  /*5c10*/  FFMA.FTZ R4, -R130, R130, 1 ;  /* 0x3f80000082047423 */ /* 0x000fe20000010182 */
[C---:B------:R-:W-:Y:S01]  /*5c20*/  FADD.FTZ R20, -R211.reuse, R20 ;  /* 0x00000014d3147221 */ /* 0x040fe20000010100 */
[----:B------:R-:W-:Y:S01]  /*5c30*/  FADD.FTZ R21, -R211, R21 ;  /* 0x00000015d3157221 */ /* 0x000fe20000010100 */
[C---:B------:R-:W-:Y:S01]  /*5c40*/  FADD.FTZ R22, -R210.reuse, R22 ;  /* 0x00000016d2167221 */ /* 0x040fe20000010100 */
[----:B------:R-:W-:Y:S01]  /*5c50*/  FADD.FTZ R23, -R210, R23 ;  /* 0x00000017d2177221 */ /* 0x000fe20000010100 */
        /* <DEDUP_REMOVED lines=8> */
[C---:B------:R-:W-:Y:S01]  /*5ce0*/  FADD.FTZ R32, -R211.reuse, R32 ;  /* 0x00000020d3207221 */ /* 0x040fe20000010100 */
[----:B------:R-:W-:Y:S01]  /*5cf0*/  FADD.FTZ R33, -R211, R33 ;  /* 0x00000021d3217221 */ /* 0x000fe20000010100 */
        /* <DEDUP_REMOVED lines=9> */
[----:B------:R-:W-:Y:S01]  /*5d90*/  FMUL.FTZ R111, R111, UR18 ;  /* 0x000000126f6f7c20 */ /* 0x000fe20008410000 */
[----:B------:R-:W-:Y:S01]  /*5da0*/  FMUL.FTZ R110, R110, UR18 ;  /* 0x000000126e6e7c20 */ /* 0x000fe20008410000 */
[----:B------:R-:W-:Y:S01]  /*5db0*/  FMUL.FTZ R108, R108, UR18 ;  /* 0x000000126c6c7c20 */ /* 0x000fe20008410000 */
        /* <DEDUP_REMOVED lines=99> */
.L_x_1319:
[----:B------:R-:W-:Y:S01]  /*63f0*/  STS [R180+-0x4000], R5 ;  /* 0xffc00005b4007388 */ /* 0x000fe20000000800 */
[----:B------:R-:W-:Y:S03]  /*6400*/  LEA R121, R121, UR4, 0x1 ;  /* 0x0000000479797c11 */ /* 0x000fe6000f8e08ff */
[----:B------:R-:W-:Y:S02]  /*6410*/  STS [R180+-0x3c00], R6 ;  /* 0xffc40006b4007388 */ /* 0x000fe40000000800 */
[----:B------:R-:W-:Y:S02]  /*6420*/  IMAD.IADD R120, R121, 0x1, R117 ;  /* 0x0000000179787824 */ /* 0x000fe400078e0275 */
[----:B------:R2:W-:Y:S04]  /*6430*/  STS [R228+-0x4000], R126 ;  /* 0xffc0007ee4007388 */ /* 0x0005e80000000800 */
[----:B------:R-:W-:Y:S04]  /*6440*/  STS [R228+-0x3c00], R18 ;  /* 0xffc40012e4007388 */ /* 0x000fe80000000800 */
[----:B------:R-:W-:Y:S04]  /*6450*/  STS [R180+-0x3000], R8 ;  /* 0xffd00008b4007388 */ /* 0x000fe80000000800 */
[----:B------:R-:W-:Y:S04]  /*6460*/  STS [R180+-0x2c00], R10 ;  /* 0xffd4000ab4007388 */ /* 0x000fe80000000800 */
[----:B------:R-:W-:Y:S04]  /*6470*/  STS [R228+-0x3000], R12 ;  /* 0xffd0000ce4007388 */ /* 0x000fe80000000800 */
[----:B------:R-:W-:Y:S04]  /*6480*/  STS [R228+-0x2c00], R4 ;  /* 0xffd40004e4007388 */ /* 0x000fe80000000800 */
[----:B------:R-:W-:Y:S01]  /*6490*/  STS [R178+-0x4000], R20 ;  /* 0xffc00014b2007388 */ /* 0x000fe20000000800 */
[----:B--2---:R-:W2:Y:S03]  /*64a0*/  LDC R126, c[0x0][0x44c] ;  /* 0x00011300ff7e7b82 */ /* 0x004ea60000000800 */
[----:B------:R-:W-:Y:S04]  /*64b0*/  STS [R178+-0x3c00], R22 ;  /* 0xffc40016b2007388 */ /* 0x000fe80000000800 */
[----:B------:R-:W-:Y:S04]  /*64c0*/  STS [R227+-0x4000], R32 ;  /* 0xffc00020e3007388 */ /* 0x000fe80000000800 */
[----:B------:R-:W-:Y:S04]  /*64d0*/  STS [R227+-0x3c00], R34 ;  /* 0xffc40022e3007388 */ /* 0x000fe80000000800 */
[----:B------:R-:W-:Y:S04]  /*64e0*/  STS [R178+-0x3000], R24 ;  /* 0xffd00018b2007388 */ /* 0x000fe80000000800 */
[----:B------:R-:W-:Y:S04]  /*64f0*/  STS [R178+-0x2c00], R26 ;  /* 0xffd4001ab2007388 */ /* 0x000fe80000000800 */
[----:B------:R-:W-:Y:S01]  /*6500*/  STS [R227+-0x3000], R28 ;  /* 0xffd0001ce3007388 */ /* 0x000fe20000000800 */
[----:B--2---:R-:W-:Y:S03]  /*6510*/  IMAD R126, R126, UR13, RZ ;  /* 0x0000000d7e7e7c24 */ /* 0x004fe6000f8e02ff */
        /* <DEDUP_REMOVED lines=43> */
[----:B------:R-:W-:Y:S04]  /*67d0*/  IMAD.SHL.U32 R8, R116, 0x8, RZ ;  /* 0x0000000874087824 */ /* 0x000fe800078e00ff */
        /* <DEDUP_REMOVED lines=8> */
[----:B------:R-:W-:Y:S01]  /*6860*/  LOP3.LUT R4, R8, 0x1f8, RZ, 0xc0, !PT ;  /* 0x000001f808047812 */ /* 0x000fe200078ec0ff */
[----:B------:R-:W-:Y:S03]  /*6870*/  IMAD.U32 R5, R126, -0x40, RZ ;  /* 0xffffffc07e057824 */ /* 0x000fe600078e00ff */
[----:B------:R-:W-:Y:S02]  /*6880*/  LOP3.LUT R4, R4, 0x38, R116, 0x78, !PT ;  /* 0x0000003804047812 */ /* 0x000fe400078e7874 */
[C---:B------:R-:W-:Y:S02]  /*6890*/  LEA R204, P0, R5.reuse, R204, 0x2 ;  /* 0x000000cc05cc7211 */ /* 0x040fe400078010ff */
[----:B------:R-:W-:Y:S02]  /*68a0*/  LOP3.LUT R4, R4, 0x1e00, R8, 0xf8, !PT ;  /* 0x00001e0004047812 */ /* 0x000fe400078ef808 */
[----:B------:R-:W-:Y:S02]  /*68b0*/  LEA.HI.X.SX32 R205, R5, R205, 0x2, P0 ;  /* 0x000000cd05cd7211 */ /* 0x000fe400000f16ff */
[----:B------:R-:W-:Y:S01]  /*68c0*/  LEA R125, R4, UR4, 0x1 ;  /* 0x00000004047d7c11 */ /* 0x000fe2000f8e08ff */
        /* <DEDUP_REMOVED lines=23> */
.L_x_1320:
[----:B------:R-:W-:Y:S01]  /*6a40*/  LDSM.16.M88.4 R16, [R176] ;  /* 0x00000000b010783b */ /* 0x000fe20000000200 */
[C---:B------:R-:W-:Y:S01]  /*6a50*/  IMAD.IADD R124, R176.reuse, 0x1, R128 ;  /* 0x00000001b07c7824 */ /* 0x040fe200078e0280 */
[----:B------:R-:W-:Y:S01]  /*6a60*/  ISETP.GT.AND P4, PT, R199, R183, PT ;  /* 0x000000b7c700720c */ /* 0x000fe20003f84270 */
[----:B------:R-:W-:Y:S01]  /*6a70*/  IMAD.IADD R123, R176, 0x1, R117 ;  /* 0x00000001b07b7824 */ /* 0x000fe200078e0275 */
[----:B------:R-:W1:Y:S01]  /*6a80*/  LDSM.16.MT88.4 R8, [R121+0x6000] ;  /* 0x006000007908783b */ /* 0x000e620000004200 */
[----:B------:R-:W-:Y:S02]  /*6a90*/  @P1 IADD3 R187, P2, PT, R187, -0x100, RZ ;  /* 0xffffff00bbbb1810 */ /* 0x000fe40007f5e0ff */
[----:B------:R-:W-:Y:S01]  /*6aa0*/  IMAD.IADD R122, R128, 0x1, R123 ;  /* 0x00000001807a7824 */ /* 0x000fe200078e027b */
[----:B------:R-:W2:Y:S01]  /*6ab0*/  LDSM.16.MT88.4 R20, [R120+0x6000] ;  /* 0x006000007814783b */ /* 0x000ea20000004200 */
[----:B------:R-:W-:Y:S03]  /*6ac0*/  @P1 IADD3.X R186, PT, PT, R186, -0x1, RZ, P2, !PT ;  /* 0xffffffffbaba1810 */ /* 0x000fe600017fe4ff */
[----:B------:R-:W-:Y:S04]  /*6ad0*/  LDSM.16.MT88.4 R28, [R121+0x6800] ;  /* 0x00680000791c783b */ /* 0x000fe80000004200 */
[----:B------:R-:W3:Y:S04]  /*6ae0*/  LDSM.16.M88.4 R24, [R124] ;  /* 0x000000007c18783b */ /* 0x000ee80000000200 */
[----:B------:R-:W4:Y:S04]  /*6af0*/  LDSM.16.MT88.4 R32, [R120+0x6800] ;  /* 0x006800007820783b */ /* 0x000f280000004200 */
        /* <DEDUP_REMOVED lines=22> */
[----:B------:R-:W1:Y:S03]  /*6c60*/  LDSM.16.M88.4 R20, [R124+0x2000] ;  /* 0x002000007c14783b */ /* 0x000e660000000200 */
[C---:B--2---:R-:W-:Y:S05]  /*6c70*/  HMMA.16816.F32.BF16 R4, R28.reuse, R108, R4 ;  /* 0x0000006c1c04723c */ /* 0x044fea0000041804 */
[C---:B------:R-:W-:Y:S03]  /*6c80*/  LEA R108, P0, R192.reuse, R204, 0x2 ;  /* 0x000000ccc06c7211 */ /* 0x040fe600078010ff */
[C---:B------:R-:W-:Y:S03]  /*6c90*/  HMMA.16816.F32.BF16 R8, R28.reuse, R110, R8 ;  /* 0x0000006e1c08723c */ /* 0x040fe60000041808 */
[----:B------:R-:W-:Y:S02]  /*6ca0*/  LEA.HI.X.SX32 R109, R192, R205, 0x2, P0 ;  /* 0x000000cdc06d7211 */ /* 0x000fe400000f16ff */
[C---:B------:R-:W-:Y:S03]  /*6cb0*/  LEA R110, P0, R126.reuse, R108, 0x5 ;  /* 0x0000006c7e6e7211 */ /* 0x040fe600078028ff */
[C---:B------:R-:W-:Y:S03]  /*6cc0*/  HMMA.16816.F32.BF16 R12, R28.reuse, R112, R12 ;  /* 0x000000701c0c723c */ /* 0x040fe6000004180c */
[C---:B------:R-:W-:Y:S02]  /*6cd0*/  LEA.HI.X.SX32 R111, R126.reuse, R109, 0x5, P0 ;  /* 0x0000006d7e6f7211 */ /* 0x040fe400000f2eff */
[C---:B------:R-:W-:Y:S03]  /*6ce0*/  LEA R112, P0, R126.reuse, R110, 0x5 ;  /* 0x0000006e7e707211 */ /* 0x040fe600078028ff */
[----:B------:R-:W-:Y:S01]  /*6cf0*/  HMMA.16816.F32.BF16 R16, R28, R114, R16 ;  /* 0x000000721c10723c */ /* 0x000fe20000041810 */
[----:B------:R-:W2:Y:S02]  /*6d00*/  LDSM.16.MT88.4 R28, [R120+0x8800] ;  /* 0x00880000781c783b */ /* 0x000ea40000004200 */
[C---:B------:R-:W-:Y:S02]  /*6d10*/  LEA.HI.X.SX32 R113, R126.reuse, R111, 0x5, P0 ;  /* 0x0000006f7e717211 */ /* 0x040fe400000f2eff */
[C---:B------:R-:W-:Y:S03]  /*6d20*/  LEA R114, P0, R126.reuse, R112, 0x5 ;  /* 0x000000707e727211 */ /* 0x040fe600078028ff */
[C---:B---3--:R-:W-:Y:S05]  /*6d30*/  HMMA.16816.F32.BF16 R4, R24.reuse, R32, R4 ;  /* 0x000000201804723c */ /* 0x048fea0000041804 */
[C---:B------:R-:W-:Y:S02]  /*6d40*/  LEA.HI.X.SX32 R115, R126.reuse, R113, 0x5, P0 ;  /* 0x000000717e737211 */ /* 0x040fe400000f2eff */
[C---:B------:R-:W-:Y:S01]  /*6d50*/  LEA R130, P0, R126.reuse, R114, 0x5 ;  /* 0x000000727e827211 */ /* 0x040fe200078028ff */
[C---:B------:R-:W-:Y:S01]  /*6d60*/  HMMA.16816.F32.BF16 R8, R24.reuse, R34, R8 ;  /* 0x000000221808723c */ /* 0x040fe20000041808 */
[----:B------:R-:W-:Y:S02]  /*6d70*/  LDSM.16.MT88.4 R32, [R121+0x9000] ;  /* 0x009000007920783b */ /* 0x000fe40000004200 */
[C---:B------:R-:W-:Y:S02]  /*6d80*/  LEA.HI.X.SX32 R131, R126.reuse, R115, 0x5, P0 ;  /* 0x000000737e837211 */ /* 0x040fe400000f2eff */
[C---:B------:R-:W-:Y:S03]  /*6d90*/  LEA R132, P0, R126.reuse, R130, 0x5 ;  /* 0x000000827e847211 */ /* 0x040fe600078028ff */
[C---:B----4-:R-:W-:Y:S03]  /*6da0*/  HMMA.16816.F32.BF16 R12, R24.reuse, R104, R12 ;  /* 0x00000068180c723c */ /* 0x050fe6000004180c */
[C---:B------:R-:W-:Y:S05]  /*6db0*/  LEA.HI.X.SX32 R133, R126.reuse, R131, 0x5, P0 ;  /* 0x000000837e857211 */ /* 0x040fea00000f2eff */
[----:B------:R-:W-:Y:S01]  /*6dc0*/  HMMA.16816.F32.BF16 R16, R24, R106, R16 ;  /* 0x0000006a1810723c */ /* 0x000fe20000041810 */
[----:B------:R-:W3:Y:S04]  /*6dd0*/  LDSM.16.M88.4 R24, [R123+0x2000] ;  /* 0x002000007b18783b */ /* 0x000ee80000000200 */
[----:B------:R-:W-:Y:S03]  /*6de0*/  LDSM.16.MT88.4 R104, [R120+0x9800] ;  /* 0x009800007868783b */ /* 0x000fe60000004200 */
[C---:B-1----:R-:W-:Y:S08]  /*6df0*/  HMMA.16816.F32.BF16 R4, R20.reuse, R100, R4 ;  /* 0x000000641404723c */ /* 0x042ff00000041804 */
[C---:B------:R-:W-:Y:S01]  /*6e00*/  HMMA.16816.F32.BF16 R8, R20.reuse, R102, R8 ;  /* 0x000000661408723c */ /* 0x040fe20000041808 */
[----:B------:R-:W1:Y:S07]  /*6e10*/  LDSM.16.MT88.4 R100, [R120+0x9000] ;  /* 0x009000007864783b */ /* 0x000e6e0000004200 */
[C---:B--2---:R-:W-:Y:S08]  /*6e20*/  HMMA.16816.F32.BF16 R12, R20.reuse, R28, R12 ;  /* 0x0000001c140c723c */ /* 0x044ff0000004180c */
[----:B------:R-:W-:Y:S01]  /*6e30*/  HMMA.16816.F32.BF16 R16, R20, R30, R16 ;  /* 0x0000001e1410723c */ /* 0x000fe20000041810 */
[----:B------:R-:W-:Y:S04]  /*6e40*/  LDSM.16.MT88.4 R28, [R121+0x9800] ;  /* 0x00980000791c783b */ /* 0x000fe80000004200 */
[----:B------:R2:W4:Y:S03]  /*6e50*/  LDSM.16.M88.4 R20, [R122+0x2000] ;  /* 0x002000007a14783b */ /* 0x0005260000000200 */
[C---:B---3--:R-:W-:Y:S08]  /*6e60*/  HMMA.16816.F32.BF16 R4, R24.reuse, R32, R4 ;  /* 0x000000201804723c */ /* 0x048ff00000041804 */
[C---:B------:R-:W-:Y:S08]  /*6e70*/  HMMA.16816.F32.BF16 R8, R24.reuse, R34, R8 ;  /* 0x000000221808723c */ /* 0x040ff00000041808 */
[C---:B-1----:R-:W-:Y:S03]  /*6e80*/  HMMA.16816.F32.BF16 R12, R24.reuse, R100, R12 ;  /* 0x00000064180c723c */ /* 0x042fe6000004180c */
[C---:B--2---:R-:W-:Y:S04]  /*6e90*/  LEA R122, P0, R126.reuse, R132, 0x5 ;  /* 0x000000847e7a7211 */ /* 0x044fe800078028ff */
[C---:B------:R-:W-:Y:S01]  /*6ea0*/  LEA.HI.X.SX32 R123, R126.reuse, R133, 0x5, P0 ;  /* 0x000000857e7b7211 */ /* 0x040fe200000f2eff */
[----:B------:R-:W-:Y:S03]  /*6eb0*/  HMMA.16816.F32.BF16 R16, R24, R102, R16 ;  /* 0x000000661810723c */ /* 0x000fe60000041810 */
[----:B------:R-:W-:Y:S04]  /*6ec0*/  @P1 IMAD.WIDE.U32 R26, R179, 0x4, R206 ;  /* 0x00000004b31a1825 */ /* 0x000fe800078e00ce */
[C---:B------:R-:W-:Y:S01]  /*6ed0*/  IMAD.WIDE R32, R126.reuse, -0xc0, R122 ;  /* 0xffffff407e207825 */ /* 0x040fe200078e027a */
[----:B------:R-:W5:Y:S01]  /*6ee0*/  @P1 LDG.E R197, desc[UR24][R26.64+-0x100] ;  /* 0xffff00181ac51981 */ /* 0x000f62000c1e1900 */
[C---:B----4-:R-:W-:Y:S03]  /*6ef0*/  HMMA.16816.F32.BF16 R4, R20.reuse, R28, R4 ;  /* 0x0000001c1404723c */ /* 0x050fe60000041804 */
        /* <DEDUP_REMOVED lines=94> */
[C---:B------:R-:W-:Y:S01]  /*74e0*/  IMAD.SHL.U32 R0, R116.reuse, 0x20, RZ ;  /* 0x0000002074007824 */ /* 0x040fe200078e00ff */
[----:B------:R-:W1:Y:S01]  /*74f0*/  LDCU UR6, c[0x0][0x500] ;  /* 0x0000a000ff0677ac */ /* 0x000e620008000800 */
[C---:B------:R-:W-:Y:S01]  /*7500*/  IMAD.SHL.U32 R2, R116.reuse, 0x10, RZ ;  /* 0x0000001074027824 */ /* 0x040fe200078e00ff */
[C---:B------:R-:W-:Y:S01]  /*7510*/  R2P PR, R116.reuse, 0x18 ;  /* 0x0000001874007804 */ /* 0x040fe20000000000 */
[----:B------:R-:W-:Y:S01]  /*7520*/  IMAD.SHL.U32 R3, R116, 0x2, RZ ;  /* 0x0000000274037824 */ /* 0x000fe200078e00ff */
[----:B------:R-:W-:Y:S02]  /*7530*/  LOP3.LUT R0, R0, 0xc00, RZ, 0xc0, !PT ;  /* 0x00000c0000007812 */ /* 0x000fe400078ec0ff */
[----:B------:R-:W-:Y:S02]  /*7540*/  LOP3.LUT R2, R2, 0x1c0, RZ, 0xc0, !PT ;  /* 0x000001c002027812 */ /* 0x000fe400078ec0ff */
[--C-:B------:R-:W-:Y:S02]  /*7550*/  LOP3.LUT R0, R0, 0x6, R3.reuse, 0xf8, !PT ;  /* 0x0000000600007812 */ /* 0x100fe400078ef803 */
[----:B------:R-:W-:Y:S01]  /*7560*/  LOP3.LUT R2, R2, 0x38, R3, 0xf8, !PT ;  /* 0x0000003802027812 */ /* 0x000fe200078ef803 */
[----:B------:R-:W-:Y:S01]  /*7570*/  IMAD.MOV.U32 R3, RZ, RZ, 0x20 ;  /* 0x00000020ff037424 */ /* 0x000fe200078e00ff */
[----:B------:R-:W-:-:S02]  /*7580*/  F2FP.BF16.F32.PACK_AB R36, R37, R36 ;  /* 0x000000242524723e */ /* 0x000fc400000010ff */
[----:B------:R-:W-:Y:S02]  /*7590*/  LOP3.LUT R0, R0, R2, R119, 0xf6, !PT ;  /* 0x0000000200007212 */ /* 0x000fe400078ef677 */
[----:B------:R-:W-:Y:S02]  /*75a0*/  SEL R3, R3, 0xffffffe0, !P3 ;  /* 0xffffffe003037807 */ /* 0x000fe40005800000 */
        /* <DEDUP_REMOVED lines=115> */
.L_x_1322:
[----:B------:R-:W2:Y:S01]  /*7ce0*/  LDCU.64 UR14, c[0x0][0x5c0] ;  /* 0x0000b800ff0e77ac */ /* 0x000ea20008000a00 */
[----:B-1----:R-:W-:-:S05]  /*7cf0*/  IADD3 R2, PT, PT, R201, R203, RZ ;  /* 0x000000cbc9027210 */ /* 0x002fca0007ffe0ff */
[C---:B--2---:R-:W-:Y:S02]  /*7d00*/  IMAD R32, R2.reuse, UR15, RZ ;  /* 0x0000000f02207c24 */ /* 0x044fe4000f8e02ff */
[----:B------:R-:W-:-:S05]  /*7d10*/  IMAD.WIDE.U32 R2, R2, UR14, RZ ;  /* 0x0000000e02027c25 */ /* 0x000fca000f8e00ff */
[----:B------:R-:W-:Y:S02]  /*7d20*/  IADD3 R32, PT, PT, R3, R32, RZ ;  /* 0x0000002003207210 */ /* 0x000fe40007ffe0ff */
[----:B------:R-:W-:Y:S02]  /*7d30*/  MOV R33, R2 ;  /* 0x0000000200217202 */ /* 0x000fe40000000f00 */
.L_x_1323:
        /* <DEDUP_REMOVED lines=12> */
.L_x_1324:
[----:B------:R-:W1:Y:S01]  /*7e00*/  LDCU.64 UR12, c[0x0][0x5c8] ;  /* 0x0000b900ff0c77ac */ /* 0x000e620008000a00 */
[----:B------:R-:W-:-:S05]  /*7e10*/  IADD3 R2, PT, PT, R201, R203, RZ ;  /* 0x000000cbc9027210 */ /* 0x000fca0007ffe0ff */
[C---:B-1----:R-:W-:Y:S02]  /*7e20*/  IMAD R6, R2.reuse, UR13, RZ ;  /* 0x0000000d02067c24 */ /* 0x042fe4000f8e02ff */
[----:B------:R-:W-:-:S05]  /*7e30*/  IMAD.WIDE.U32 R2, R2, UR12, RZ ;  /* 0x0000000c02027c25 */ /* 0x000fca000f8e00ff */
[----:B------:R-:W-:-:S07]  /*7e40*/  IADD3 R6, PT, PT, R3, R6, RZ ;  /* 0x0000000603067210 */ /* 0x000fce0007ffe0ff */
.L_x_1325:
        /* <DEDUP_REMOVED lines=11> */
[----:B------:R-:W-:Y:S01]  /*7f00*/  BSSY.RECONVERGENT B0, `(.L_x_1326) ;  /* 0x0000030000007945 */ /* 0x000fe20003800200 */
[----:B------:R-:W-:-:S04]  /*7f10*/  IMAD.WIDE.U32 R44, R35, UR14, RZ ;  /* 0x0000000e232c7c25 */ /* 0x000fc8000f8e00ff */
[----:B------:R-:W-:Y:S01]  /*7f20*/  IMAD.WIDE.U32 R38, R35, UR12, R8 ;  /* 0x0000000c23267c25 */ /* 0x000fe2000f8e0008 */
[----:B--2---:R-:W-:-:S03]  /*7f30*/  ISETP.GE.AND P2, PT, R118, UR6, PT ;  /* 0x0000000676007c0c */ /* 0x004fc6000bf46270 */
[----:B------:R-:W-:Y:S01]  /*7f40*/  IMAD R7, R36, UR12, RZ ;  /* 0x0000000c24077c24 */ /* 0x000fe2000f8e02ff */
[----:B------:R-:W-:Y:S01]  /*7f50*/  IADD3 R38, P0, PT, R2, R38, RZ ;  /* 0x0000002602267210 */ /* 0x000fe20007f1e0ff */
[----:B------:R-:W-:Y:S01]  /*7f60*/  IMAD R36, R36, UR14, RZ ;  /* 0x0000000e24247c24 */ /* 0x000fe2000f8e02ff */
[-C--:B------:R-:W-:Y:S01]  /*7f70*/  ISETP.GE.OR P4, PT, R34, R200.reuse, P2 ;  /* 0x000000c82200720c */ /* 0x080fe20001786670 */
[C---:B------:R-:W-:Y:S02]  /*7f80*/  IMAD R7, R35.reuse, UR13, R7 ;  /* 0x0000000d23077c24 */ /* 0x040fe4000f8e0207 */
[----:B------:R-:W-:Y:S01]  /*7f90*/  IMAD R36, R35, UR15, R36 ;  /* 0x0000000f23247c24 */ /* 0x000fe2000f8e0224 */
[----:B------:R2:W4:Y:S02]  /*7fa0*/  LDS.128 R28, [R125+0x7000] ;  /* 0x007000007d1c7984 */ /* 0x0005240000000c00 */
[----:B------:R-:W-:Y:S02]  /*7fb0*/  IADD3.X R39, PT, PT, R6, R39, R7, P0, !PT ;  /* 0x0000002706277210 */ /* 0x000fe400007fe407 */
[----:B-1----:R-:W-:Y:S01]  /*7fc0*/  SHF.R.U32.HI R0, RZ, 0x3, R0 ;  /* 0x00000003ff007819 */ /* 0x002fe20000011600 */
[----:B------:R2:W1:Y:S01]  /*7fd0*/  LDS.128 R24, [R125+0x9000] ;  /* 0x009000007d187984 */ /* 0x0004620000000c00 */
[----:B------:R-:W2:Y:S01]  /*7fe0*/  LDC.64 R6, c[0x0][0x5d8] ;  /* 0x00017600ff067b82 */ /* 0x000ea20000000a00 */
[----:B---3--:R-:W-:Y:S01]  /*7ff0*/  IMAD.WIDE.U32 R38, R4, UR20, R38 ;  /* 0x0000001404267c25 */ /* 0x008fe2000f8e0026 */
[----:B------:R-:W-:Y:S01]  /*8000*/  ISETP.GE.OR P5, PT, R0, R200, P2 ;  /* 0x000000c80000720c */ /* 0x000fe200017a6670 */
[----:B------:R3:W1:Y:S01]  /*8010*/  LDS.128 R20, [R125+0xa000] ;  /* 0x00a000007d147984 */ /* 0x0006620000000c00 */
[----:B------:R-:W-:Y:S01]  /*8020*/  LOP3.LUT R4, R44, R118, RZ, 0xfc, !PT ;  /* 0x000000762c047212 */ /* 0x000fe200078efcff */
[----:B------:R-:W-:-:S02]  /*8030*/  IMAD R41, R5, UR20, R39 ;  /* 0x0000001405297c24 */ /* 0x000fc4000f8e0227 */
[----:B------:R3:W1:Y:S01]  /*8040*/  LDS.128 R16, [R125+0xb000] ;  /* 0x00b000007d107984 */ /* 0x0006620000000c00 */
[----:B------:R-:W-:Y:S02]  /*8050*/  IADD3 R44, P0, PT, R33, R4, RZ ;  /* 0x00000004212c7210 */ /* 0x000fe40007f1e0ff */
[----:B------:R-:W-:Y:S01]  /*8060*/  LEA.HI R4, R116, 0x40, RZ, 0x1d ;  /* 0x0000004074047811 */ /* 0x000fe200078fe8ff */
[----:B------:R3:W1:Y:S01]  /*8070*/  LDS.128 R12, [R125+0xc000] ;  /* 0x00c000007d0c7984 */ /* 0x0006620000000c00 */
[----:B------:R-:W-:Y:S02]  /*8080*/  IADD3.X R45, PT, PT, R32, R45, R36, P0, !PT ;  /* 0x0000002d202d7210 */ /* 0x000fe400007fe424 */
[----:B------:R-:W-:Y:S01]  /*8090*/  LEA.HI R116, R116, 0x60, RZ, 0x1d ;  /* 0x0000006074747811 */ /* 0x000fe200078fe8ff */
[----:B------:R3:W1:Y:S01]  /*80a0*/  LDS.128 R8, [R125+0xd000] ;  /* 0x00d000007d087984 */ /* 0x0006620000000c00 */
[----:B------:R-:W4:Y:S01]  /*80b0*/  @!P5 LDC.64 R2, c[0x0][0x568] ;  /* 0x00015a00ff02db82 */ /* 0x000f220000000a00 */
[----:B------:R-:W-:Y:S01]  /*80c0*/  @!P5 IMAD.MOV.U32 R40, RZ, RZ, R38 ;  /* 0x000000ffff28d224 */ /* 0x000fe200078e0026 */
[----:B------:R-:W-:-:S02]  /*80d0*/  ISETP.GE.OR P3, PT, R4, R200, P2 ;  /* 0x000000c80400720c */ /* 0x000fc40001766670 */
[----:B------:R-:W-:Y:S01]  /*80e0*/  ISETP.GE.OR P2, PT, R116, R200, P2 ;  /* 0x000000c87400720c */ /* 0x000fe20001746670 */
[C---:B------:R-:W-:Y:S01]  /*80f0*/  @!P5 IMAD.WIDE.U32 R42, R0.reuse, UR12, R40 ;  /* 0x0000000c002adc25 */ /* 0x040fe2000f8e0028 */
[----:B------:R-:W-:-:S03]  /*8100*/  IADD3 R32, P0, PT, R0, 0x60, RZ ;  /* 0x0000006000207810 */ /* 0x000fc60007f1e0ff */
[----:B--2---:R-:W-:-:S04]  /*8110*/  IMAD.WIDE.U32 R44, R6, UR20, R44 ;  /* 0x00000014062c7c25 */ /* 0x004fc8000f8e002c */
[----:B------:R-:W-:Y:S01]  /*8120*/  IMAD R34, R7, UR20, R45 ;  /* 0x0000001407227c24 */ /* 0x000fe2000f8e022d */
[----:B----4-:R-:W-:Y:S02]  /*8130*/  @!P5 LEA R36, P6, R42, R2, 0x1 ;  /* 0x000000022a24d211 */ /* 0x010fe400078c08ff */
[----:B------:R-:W-:-:S05]  /*8140*/  IADD3 R2, P1, PT, R0, 0x20, RZ ;  /* 0x0000002000027810 */ /* 0x000fca0007f3e0ff */
[----:B------:R-:W-:Y:S01]  /*8150*/  IMAD.X R33, RZ, RZ, RZ, P1 ;  /* 0x000000ffff217224 */ /* 0x000fe200008e06ff */
[----:B-1-3--:R-:W-:Y:S07]  /*8160*/  @P5 BRA `(.L_x_1327) ;  /* 0x0000000000245947 */ /* 0x00afee0003800000 */
        /* <DEDUP_REMOVED lines=9> */
.L_x_1327:
[----:B------:R-:W-:Y:S05]  /*8200*/  BSYNC.RECONVERGENT B0 ;  /* 0x0000000000007941 */ /* 0x000fea0003800200 */
.L_x_1326:
        /* <DEDUP_REMOVED lines=12> */
.L_x_1329:
[----:B------:R-:W-:Y:S05]  /*82d0*/  BSYNC.RECONVERGENT B0 ;  /* 0x0000000000007941 */ /* 0x000fea0003800200 */
.L_x_1328:
[----:B-1----:R1:W3:Y:S01]  /*82e0*/  LDS.128 R4, [R125+0x8000] ;  /* 0x008000007d047984 */ /* 0x0022e20000000c00 */
[C---:B--2---:R-:W-:Y:S01]  /*82f0*/  IADD3 R28, P1, PT, R0.reuse, 0x40, RZ ;  /* 0x00000040001c7810 */ /* 0x044fe20007f3e0ff */
        /* <DEDUP_REMOVED lines=14> */
.L_x_1331:
[----:B------:R-:W-:Y:S05]  /*83e0*/  BSYNC.RECONVERGENT B0 ;  /* 0x0000000000007941 */ /* 0x000fea0003800200 */
.L_x_1330:
        /* <DEDUP_REMOVED lines=14> */
.L_x_1333:
[----:B------:R-:W-:Y:S05]  /*84d0*/  BSYNC.RECONVERGENT B0 ;  /* 0x0000000000007941 */ /* 0x000fea0003800200 */
.L_x_1332:
        /* <DEDUP_REMOVED lines=13> */
.L_x_1335:
[----:B------:R-:W-:Y:S05]  /*85b0*/  BSYNC.RECONVERGENT B0 ;  /* 0x0000000000007941 */ /* 0x000fea0003800200 */
.L_x_1334:
        /* <DEDUP_REMOVED lines=12> */
.L_x_1337:
[----:B------:R-:W-:Y:S05]  /*8680*/  BSYNC.RECONVERGENT B0 ;  /* 0x0000000000007941 */ /* 0x000fea0003800200 */
.L_x_1336:
[----:B------:R-:W-:Y:S05]  /*8690*/  @P2 BRA `(.L_x_1284) ;  /* 0x0000000000282947 */ /* 0x000fea0003800000 */
[----:B------:R-:W1:Y:S01]  /*86a0*/  LDCU.64 UR6, c[0x0][0x568] ;  /* 0x0000ad00ff0677ac */ /* 0x000e620008000a00 */
[----:B--23--:R-:W-:Y:S01]  /*86b0*/  MOV R4, R38 ;  /* 0x0000002600047202 */ /* 0x00cfe20000000f00 */
        /* <DEDUP_REMOVED lines=8> */
.L_x_1284:
[----:B------:R-:W-:Y:S05]  /*8740*/  BSYNC.RECONVERGENT B1 ;  /* 0x0000000000017941 */ /* 0x000fea0003800200 */
.L_x_1258:
[----:B------:R-:W1:Y:S01]  /*8750*/  LDCU UR7, c[0x0][0x438] ;  /* 0x00008700ff0777ac */ /* 0x000e620008000800 */
[----:B------:R-:W1:Y:S08]  /*8760*/  LDC R0, c[0x0][0x370] ;  /* 0x0000dc00ff007b82 */ /* 0x000e700000000800 */
[----:B--234-:R-:W2:Y:S01]  /*8770*/  LDC R6, c[0x0][0x438] ;  /* 0x00010e00ff067b82 */ /* 0x01cea20000000800 */
[----:B-1----:R-:W-:-:S04]  /*8780*/  UIADD3 UR7, UPT, UPT, UR7, 0x7f, URZ ;  /* 0x0000007f07077890 */ /* 0x002fc8000fffe0ff */
[----:B------:R-:W-:Y:S01]  /*8790*/  USHF.R.S32.HI UR6, URZ, 0x1f, UR7 ;  /* 0x0000001fff067899 */ /* 0x000fe20008011407 */
[----:B------:R-:W-:-:S03]  /*87a0*/  IADD3 R181, PT, PT, R0, R181, RZ ;  /* 0x000000b500b57210 */ /* 0x000fc60007ffe0ff */
[----:B------:R-:W-:-:S04]  /*87b0*/  ULEA.HI UR6, UR6, UR7, URZ, 0x7 ;  /* 0x0000000706067291 */ /* 0x000fc8000f8f38ff */
[----:B------:R-:W-:-:S06]  /*87c0*/  USHF.R.S32.HI UR6, URZ, 0x7, UR6 ;  /* 0x00000007ff067899 */ /* 0x000fcc0008011406 */
[----:B------:R-:W-:-:S13]  /*87d0*/  ISETP.GE.AND P0, PT, R181, UR6, PT ;  /* 0x00000006b5007c0c */ /* 0x000fda000bf06270 */
[----:B--2---:R-:W-:Y:S05]  /*87e0*/  @!P0 BRA `(.L_x_1338) ;  /* 0xffffff7c00108947 */ /* 0x004fea000383ffff */
[----:B------:R-:W-:Y:S05]  /*87f0*/  EXIT ;  /* 0x000000000000794d */ /* 0x000fea0003800000 */
.L_x_1339:
        /* <DEDUP_REMOVED lines=16> */
.L_x_2773:


//--------------------- .text._ZN5flash44flash_bwd_dq_dk_dv_loop_seqk_parallel_kernelI23Flash_bwd_kernel_traitsILi64ELi64ELi128ELi8ELi2ELi4ELi4ELb1ELb0EN7cutlass10bfloat16_tE19Flash_kernel_traitsILi64ELi64ELi128ELi8ES3_EELb1ELb0ELb0ELb0ELb1ELb1ELb0EEEvNS_16Flash_bwd_paramsE --------------------------
	.section	.text._ZN5flash44flash_bwd_dq_dk_dv_loop_seqk_parallel_kernelI23Flash_bwd_kernel_traitsILi64ELi64ELi128ELi8ELi2ELi4ELi4ELb1ELb0EN7cutlass10bfloat16_tE19Flash_kernel_traitsILi64ELi64ELi128ELi8ES3_EELb1ELb0ELb0ELb0ELb1ELb1ELb0EEEvNS_16Flash_bwd_paramsE,"ax",@progbits
	.align	128
        .global         _ZN5flash44flash_bwd_dq_dk_dv_loop_seqk_parallel_kernelI23Flash_bwd_kernel_traitsILi64ELi64ELi128ELi8ELi2ELi4ELi4ELb1ELb0EN7cutlass10bfloat16_tE19Flash_kernel_traitsILi64ELi64ELi128ELi8ES3_EELb1ELb0ELb0ELb0ELb1ELb1ELb0EEEvNS_16Flash_bwd_paramsE
        .type           _ZN5flash44flash_bwd_dq_dk_dv_loop_seqk_parallel_kernelI23Flash_bwd_kernel_traitsILi64ELi64ELi128ELi8ELi2ELi4ELi4ELb1ELb0EN7cutlass10bfloat16_tE19Flash_kernel_traitsILi64ELi64ELi128ELi8ES3_EELb1ELb0ELb0ELb0ELb1ELb1ELb0EEEvNS_16Flash_bwd_paramsE,@function
        .size           _ZN5flash44flash_bwd_dq_dk_dv_loop_seqk_parallel_kernelI23Flash_bwd_kernel_traitsILi64ELi64ELi128ELi8ELi2ELi4ELi4ELb1ELb0EN7cutlass10bfloat16_tE19Flash_kernel_traitsILi64ELi64ELi128ELi8ES3_EELb1ELb0ELb0ELb0ELb1ELb1ELb0EEEvNS_16Flash_bwd_paramsE,(.L_x_2774 - _ZN5flash44flash_bwd_dq_dk_dv_loop_seqk_parallel_kernelI23Flash_bwd_kernel_traitsILi64ELi64ELi128ELi8ELi2ELi4ELi4ELb1ELb0EN7cutlass10bfloat16_tE19Flash_kernel_traitsILi64ELi64ELi128ELi8ES3_EELb1ELb0ELb0ELb0ELb1ELb1ELb0EEEvNS_16Flash_bwd_paramsE)
        .other          _ZN5flash44flash_bwd_dq_dk_dv_loop_seqk_parallel_kernelI23Flash_bwd_kernel_traitsILi64ELi64ELi128ELi8ELi2ELi4ELi4ELb1ELb0EN7cutlass10bfloat16_tE19Flash_kernel_traitsILi64ELi64ELi128ELi8ES3_EELb1ELb0ELb0ELb0ELb1ELb1ELb0EEEvNS_16Flash_bwd_paramsE,@"STO_CUDA_ENTRY STV_DEFAULT"
_ZN5flash44flash_bwd_dq_dk_dv_loop_seqk_parallel_kernelI23Flash_bwd_kernel_traitsILi64ELi64ELi128ELi8ELi2ELi4ELi4ELb1ELb0EN7cutlass10bfloat16_tE19Flash_kernel_traitsILi64ELi64ELi128ELi8ES3_EELb1ELb0ELb0ELb0ELb1ELb1ELb0EEEvNS_16Flash_bwd_paramsE:
.text._ZN5flash44flash_bwd_dq_dk_dv_loop_seqk_parallel_kernelI23Flash_bwd_kernel_traitsILi64ELi64ELi128ELi8ELi2ELi4ELi4ELb1ELb0EN7cutlass10bfloat16_tE19Flash_kernel_traitsILi64ELi64ELi128ELi8ES3_EELb1ELb0ELb0ELb0ELb1ELb1ELb0EEEvNS_16Flash_bwd_paramsE:
        /* <DEDUP_REMOVED lines=18> */
[----:B------:R-:W-:Y:S01]  /*0120*/  IMAD.MOV.U32 R222, RZ, RZ, 0x10 ;  /* 0x00000010ffde7424 */ /* 0x000fe200078e00ff */
[----:B------:R-:W-:Y:S01]  /*0130*/  UMOV UR22, URZ ;  /* 0x000000ff00167c82 */ /* 0x000fe20008000000 */
[----:B------:R-:W-:Y:S01]  /*0140*/  UMOV UR23, URZ ;  /* 0x000000ff00177c82 */ /* 0x000fe20008000000 */
[----:B--2---:R-:W-:-:S04]  /*0150*/  ULEA UR6, UR6, UR5, 0x18 ;  /* 0x0000000506067291 */ /* 0x004fc8000f8ec0ff */
[----:B------:R-:W-:Y:S02]  /*0160*/  UIADD3 UR5, UPT, UPT, UR6, 0xe000, URZ ;  /* 0x0000e00006057890 */ /* 0x000fe4000fffe0ff */
[----:B------:R-:W-:Y:S01]  /*0170*/  UIADD3 UR4, UPT, UPT, UR6, 0xa000, URZ ;  /* 0x0000a00006047890 */ /* 0x000fe2000fffe0ff */
[--C-:B-1----:R-:W-:Y:S01]  /*0180*/  SHF.R.U32.HI R2, RZ, 0x1, R178.reuse ;  /* 0x00000001ff027819 */ /* 0x102fe200000116b2 */
[C---:B------:R-:W-:Y:S01]  /*0190*/  IMAD.SHL.U32 R4, R178.reuse, 0x10, RZ ;  /* 0x00000010b2047824 */ /* 0x040fe200078e00ff */
[----:B------:R-:W-:Y:S01]  /*01a0*/  SHF.R.U32.HI R0, RZ, 0x2, R178 ;  /* 0x00000002ff007819 */ /* 0x000fe200000116b2 */
[----:B------:R-:W-:Y:S01]  /*01b0*/  IMAD.SHL.U32 R3, R178, 0x40, RZ ;  /* 0x00000040b2037824 */ /* 0x000fe200078e00ff */
[----:B------:R-:W-:Y:S01]  /*01c0*/  LOP3.LUT R177, R2, 0x10, RZ, 0xc0, !PT ;  /* 0x0000001002b17812 */ /* 0x000fe200078ec0ff */
[----:B------:R-:W-:Y:S01]  /*01d0*/  IMAD.SHL.U32 R184, R178, 0x2, RZ ;  /* 0x00000002b2b87824 */ /* 0x000fe200078e00ff */
[----:B------:R-:W-:Y:S01]  /*01e0*/  LOP3.LUT R4, R4, 0x1c0, RZ, 0xc0, !PT ;  /* 0x000001c004047812 */ /* 0x000fe200078ec0ff */
[C---:B------:R-:W-:Y:S01]  /*01f0*/  IMAD.SHL.U32 R180, R178.reuse, 0x8, RZ ;  /* 0x00000008b2b47824 */ /* 0x040fe200078e00ff */
[----:B------:R-:W-:Y:S01]  /*0200*/  LOP3.LUT R177, R177, 0x7, R0, 0xf8, !PT ;  /* 0x00000007b1b17812 */ /* 0x000fe200078ef800 */
[----:B------:R-:W-:Y:S01]  /*0210*/  IMAD.SHL.U32 R0, R178, 0x20, RZ ;  /* 0x00000020b2007824 */ /* 0x000fe200078e00ff */
[----:B------:R-:W-:-:S02]  /*0220*/  SHF.R.U32.HI R170, RZ, 0x4, R178 ;  /* 0x00000004ffaa7819 */ /* 0x000fc400000116b2 */
[----:B------:R-:W-:Y:S02]  /*0230*/  LOP3.LUT R168, R3, 0x1c0, RZ, 0xc0, !PT ;  /* 0x000001c003a87812 */ /* 0x000fe400078ec0ff */
[----:B------:R-:W-:Y:S02]  /*0240*/  LOP3.LUT R183, R0, 0xc00, RZ, 0xc0, !PT ;  /* 0x00000c0000b77812 */ /* 0x000fe400078ec0ff */
[--C-:B------:R-:W-:Y:S02]  /*0250*/  LOP3.LUT R4, R4, 0x38, R184.reuse, 0xf8, !PT ;  /* 0x0000003804047812 */ /* 0x100fe400078ef8b8 */
[----:B------:R-:W-:Y:S02]  /*0260*/  LOP3.LUT R183, R183, 0x6, R184, 0xf8, !PT ;  /* 0x00000006b7b77812 */ /* 0x000fe400078ef8b8 */
[----:B------:R-:W-:Y:S02]  /*0270*/  LOP3.LUT R170, R170, 0x8, RZ, 0xc0, !PT ;  /* 0x00000008aaaa7812 */ /* 0x000fe400078ec0ff */
[----:B------:R-:W-:-:S02]  /*0280*/  LOP3.LUT P2, R5, R178, 0x10, RZ, 0xc0, !PT ;  /* 0x00000010b2057812 */ /* 0x000fc4000784c0ff */
[----:B------:R-:W-:Y:S02]  /*0290*/  LOP3.LUT R168, R168, 0x38, R180, 0xf8, !PT ;  /* 0x00000038a8a87812 */ /* 0x000fe400078ef8b4 */
[----:B------:R-:W-:Y:S02]  /*02a0*/  LOP3.LUT R169, R3, 0x200, RZ, 0xc0, !PT ;  /* 0x0000020003a97812 */ /* 0x000fe400078ec0ff */
[----:B------:R-:W-:Y:S02]  /*02b0*/  LOP3.LUT R184, R184, 0x7006, R0, 0xc8, !PT ;  /* 0x00007006b8b87812 */ /* 0x000fe400078ec800 */
[----:B------:R-:W-:Y:S02]  /*02c0*/  LOP3.LUT R162, R2, 0x30, RZ, 0xc0, !PT ;  /* 0x0000003002a27812 */ /* 0x000fe400078ec0ff */
[----:B------:R-:W-:Y:S02]  /*02d0*/  LOP3.LUT R183, R183, R4, R170, 0xf6, !PT ;  /* 0x00000004b7b77212 */ /* 0x000fe400078ef6aa */
[----:B------:R-:W-:-:S02]  /*02e0*/  LOP3.LUT R4, R4, 0x20, R2, 0x78, !PT ;  /* 0x0000002004047812 */ /* 0x000fc400078e7802 */
[C---:B------:R-:W-:Y:S02]  /*02f0*/  LOP3.LUT R170, R168.reuse, R170, R5, 0x1e, !PT ;  /* 0x000000aaa8aa7212 */ /* 0x040fe400078e1e05 */
[C---:B------:R-:W-:Y:S02]  /*0300*/  LOP3.LUT R171, R169.reuse, 0x400, R0, 0xf8, !PT ;  /* 0x00000400a9ab7812 */ /* 0x040fe400078ef800 */
[----:B------:R-:W-:Y:S02]  /*0310*/  LOP3.LUT R2, R168, 0x8, R2, 0x78, !PT ;  /* 0x00000008a8027812 */ /* 0x000fe400078e7802 */
[--C-:B------:R-:W-:Y:S02]  /*0320*/  LOP3.LUT R184, R184, 0x400, R0.reuse, 0xf8, !PT ;  /* 0x00000400b8b87812 */ /* 0x100fe400078ef800 */
[----:B------:R-:W-:Y:S02]  /*0330*/  LOP3.LUT R169, R169, 0xc00, R0, 0xf8, !PT ;  /* 0x00000c00a9a97812 */ /* 0x000fe400078ef800 */
[----:B------:R-:W-:-:S02]  /*0340*/  LOP3.LUT R168, R168, 0x8, R178, 0x78, !PT ;  /* 0x00000008a8a87812 */ /* 0x000fc400078e78b2 */
[----:B------:R-:W-:Y:S02]  /*0350*/  LOP3.LUT R162, R162, 0x8, R178, 0xf8, !PT ;  /* 0x00000008a2a27812 */ /* 0x000fe400078ef8b2 */
[----:B------:R-:W-:Y:S02]  /*0360*/  LOP3.LUT R184, R184, R4, RZ, 0xfc, !PT ;  /* 0x00000004b8b87212 */ /* 0x000fe400078efcff */
[-C--:B------:R-:W-:Y:S02]  /*0370*/  LOP3.LUT R171, R171, R2.reuse, RZ, 0xfc, !PT ;  /* 0x00000002abab7212 */ /* 0x080fe400078efcff */
[----:B------:R-:W-:Y:S02]  /*0380*/  LOP3.LUT R169, R169, R2, RZ, 0xfc, !PT ;  /* 0x00000002a9a97212 */ /* 0x000fe400078efcff */
[----:B------:R-:W-:Y:S02]  /*0390*/  LOP3.LUT R168, R168, 0x7a00, R0, 0xf8, !PT ;  /* 0x00007a00a8a87812 */ /* 0x000fe400078ef800 */
[----:B------:R-:W-:-:S02]  /*03a0*/  LOP3.LUT P0, RZ, R178, 0x4, RZ, 0xc0, !PT ;  /* 0x00000004b2ff7812 */ /* 0x000fc4000780c0ff */
[----:B------:R-:W-:Y:S02]  /*03b0*/  LOP3.LUT P3, RZ, R178, 0x8, RZ, 0xc0, !PT ;  /* 0x00000008b2ff7812 */ /* 0x000fe4000786c0ff */
[----:B------:R-:W-:Y:S02]  /*03c0*/  LEA R183, R183, UR6, 0x1 ;  /* 0x00000006b7b77c11 */ /* 0x000fe4000f8e08ff */
[--C-:B------:R-:W-:Y:S02]  /*03d0*/  LOP3.LUT R162, R162, 0x1c0, R3.reuse, 0xf8, !PT ;  /* 0x000001c0a2a27812 */ /* 0x100fe400078ef803 */
[----:B------:R-:W-:Y:S01]  /*03e0*/  LOP3.LUT R185, R180, 0x1f8, RZ, 0xc0, !PT ;  /* 0x000001f8b4b97812 */ /* 0x000fe200078ec0ff */
[C---:B------:R-:W-:Y:S01]  /*03f0*/  VIADD R188, R183.reuse, 0x6000 ;  /* 0x00006000b7bc7836 */ /* 0x040fe20000000000 */
[----:B------:R-:W-:Y:S01]  /*0400*/  LOP3.LUT R170, R170, 0x200, R3, 0xf8, !PT ;  /* 0x00000200aaaa7812 */ /* 0x000fe200078ef803 */
[----:B------:R-:W-:Y:S01]  /*0410*/  VIADD R187, R183, 0x6040 ;  /* 0x00006040b7bb7836 */ /* 0x000fe20000000000 */
[----:B------:R-:W-:Y:S01]  /*0420*/  LOP3.LUT P1, RZ, R178, 0x2, RZ, 0xc0, !PT ;  /* 0x00000002b2ff7812 */ /* 0x000fe2000782c0ff */
[----:B------:R-:W-:Y:S01]  /*0430*/  @P2 VIADD R187, R188, 0xffffffc0 ;  /* 0xffffffc0bcbb2836 */ /* 0x000fe20000000000 */
[----:B------:R-:W-:-:S02]  /*0440*/  SEL R192, R167, 0xffffffe0, !P3 ;  /* 0xffffffe0a7c07807 */ /* 0x000fc40005800000 */
[----:B------:R-:W-:Y:S02]  /*0450*/  SEL R165, R165, 0xffffffc0, !P0 ;  /* 0xffffffc0a5a57807 */ /* 0x000fe40004000000 */
[----:B------:R-:W-:Y:S02]  /*0460*/  LEA R184, R184, UR5, 0x1 ;  /* 0x00000005b8b87c11 */ /* 0x000fe4000f8e08ff */
[----:B------:R-:W-:Y:S02]  /*0470*/  LEA R171, R171, UR6, 0x1 ;  /* 0x00000006abab7c11 */ /* 0x000fe4000f8e08ff */
[----:B------:R-:W-:Y:S01]  /*0480*/  LEA R169, R169, UR4, 0x1 ;  /* 0x00000004a9a97c11 */ /* 0x000fe2000f8e08ff */
[----:B------:R-:W-:Y:S01]  /*0490*/  IMAD.IADD R223, R184, 0x1, R192 ;  /* 0x00000001b8df7824 */ /* 0x000fe200078e02c0 */
[----:B------:R-:W-:Y:S01]  /*04a0*/  LEA R168, R168, UR4, 0x1 ;  /* 0x00000004a8a87c11 */ /* 0x000fe2000f8e08ff */
[--C-:B------:R-:W-:Y:S01]  /*04b0*/  IMAD.IADD R3, R171, 0x1, R165.reuse ;  /* 0x00000001ab037824 */ /* 0x100fe200078e02a5 */
[----:B------:R-:W-:Y:S01]  /*04c0*/  LOP3.LUT R162, R162, 0x38, R180, 0x78, !PT ;  /* 0x00000038a2a27812 */ /* 0x000fe200078e78b4 */
[--C-:B------:R-:W-:Y:S01]  /*04d0*/  IMAD.IADD R160, R169, 0x1, R165.reuse ;  /* 0x00000001a9a07824 */ /* 0x100fe200078e02a5 */
[----:B------:R-:W-:Y:S01]  /*04e0*/  LOP3.LUT R185, R185, 0x38, R178, 0x78, !PT ;  /* 0x00000038b9b97812 */ /* 0x000fe200078e78b2 */
[----:B------:R-:W-:Y:S01]  /*04f0*/  IMAD.IADD R164, R168, 0x1, R165 ;  /* 0x00000001a8a47824 */ /* 0x000fe200078e02a5 */
[----:B------:R-:W-:Y:S01]  /*0500*/  SEL R222, R222, 0xfffffff0, !P0 ;  /* 0xfffffff0dede7807 */ /* 0x000fe20004000000 */
[----:B------:R-:W-:Y:S01]  /*0510*/  IMAD.IADD R192, R192, 0x1, R187 ;  /* 0x00000001c0c07824 */ /* 0x000fe200078e02bb */
[----:B------:R-:W-:-:S02]  /*0520*/  SEL R167, R167, 0xffffffe0, !P1 ;  /* 0xffffffe0a7a77807 */ /* 0x000fc40004800000 */
[----:B------:R-:W-:Y:S01]  /*0530*/  LEA R170, R170, UR6, 0x1 ;  /* 0x00000006aaaa7c11 */ /* 0x000fe2000f8e08ff */
[----:B------:R-:W-:Y:S01]  /*0540*/  IMAD.IADD R224, R184, 0x1, R222 ;  /* 0x00000001b8e07824 */ /* 0x000fe200078e02de */
[----:B------:R-:W-:Y:S01]  /*0550*/  LOP3.LUT R162, R162, 0x200, R0, 0xf8, !PT ;  /* 0x00000200a2a27812 */ /* 0x000fe200078ef800 */
[--C-:B------:R-:W-:Y:S01]  /*0560*/  IMAD.IADD R166, R168, 0x1, R167.reuse ;  /* 0x00000001a8a67824 */ /* 0x100fe200078e02a7 */
[----:B------:R-:W-:Y:S01]  /*0570*/  LOP3.LUT R185, R185, 0x1e00, R180, 0xf8, !PT ;  /* 0x00001e00b9b97812 */ /* 0x000fe200078ef8b4 */
[----:B------:R-:W-:Y:S01]  /*0580*/  IMAD.IADD R156, R171, 0x1, R167 ;  /* 0x00000001ab9c7824 */ /* 0x000fe200078e02a7 */
[--C-:B------:R-:W-:Y:S01]  /*0590*/  SHF.R.U32.HI R181, RZ, 0x3, R178.reuse ;  /* 0x00000003ffb57819 */ /* 0x100fe200000116b2 */
[----:B------:R-:W-:Y:S01]  /*05a0*/  IMAD.IADD R0, R170, 0x1, R165 ;  /* 0x00000001aa007824 */ /* 0x000fe200078e02a5 */
[----:B------:R-:W-:Y:S01]  /*05b0*/  SHF.R.U32.HI R179, RZ, 0x5, R178 ;  /* 0x00000005ffb37819 */ /* 0x000fe200000116b2 */
[----:B------:R-:W-:Y:S01]  /*05c0*/  IMAD.IADD R161, R169, 0x1, R167 ;  /* 0x00000001a9a17824 */ /* 0x000fe200078e02a7 */
[----:B------:R-:W-:Y:S01]  /*05d0*/  LOP3.LUT R178, R178, 0x1f, RZ, 0xc0, !PT ;  /* 0x0000001fb2b27812 */ /* 0x000fe200078ec0ff */
[----:B------:R-:W-:Y:S01]  /*05e0*/  IMAD.IADD R222, R222, 0x1, R223 ;  /* 0x00000001dede7824 */ /* 0x000fe200078e02df */
[----:B------:R-:W-:Y:S01]  /*05f0*/  LOP3.LUT R186, R180, 0x38, RZ, 0xc0, !PT ;  /* 0x00000038b4ba7812 */ /* 0x000fe200078ec0ff */
[----:B------:R-:W-:Y:S01]  /*0600*/  IMAD.IADD R163, R167, 0x1, R164 ;  /* 0x00000001a7a37824 */ /* 0x000fe200078e02a4 */
[----:B------:R-:W-:Y:S01]  /*0610*/  LEA R185, R185, UR6, 0x1 ;  /* 0x00000006b9b97c11 */ /* 0x000fe2000f8e08ff */
[C---:B------:R-:W-:Y:S01]  /*0620*/  IMAD.IADD R2, R167.reuse, 0x1, R3 ;  /* 0x00000001a7027824 */ /* 0x040fe200078e0203 */
[----:B------:R-:W-:Y:S01]  /*0630*/  LEA R162, R162, UR5, 0x1 ;  /* 0x00000005a2a27c11 */ /* 0x000fe2000f8e08ff */
[----:B---34-:R-:W-:-:S07]  /*0640*/  IMAD.IADD R159, R167, 0x1, R160 ;  /* 0x00000001a79f7824 */ /* 0x018fce00078e02a0 */
.L_x_1347:
[----:B------:R-:W1:Y:S01]  /*0650*/  LDC.64 R6, c[0x0][0x470] ;  /* 0x00011c00ff067b82 */ /* 0x000e620000000a00 */
[----:B------:R-:W-:-:S07]  /*0660*/  IMAD.MOV.U32 R191, RZ, RZ, RZ ;  /* 0x000000ffffbf7224 */ /* 0x000fce00078e00ff */
[----:B------:R-:W2:Y:S01]  /*0670*/  LDC.64 R4, c[0x0][0x478] ;  /* 0x00011e00ff047b82 */ /* 0x000ea20000000a00 */
[----:B-1----:R-:W-:-:S04]  /*0680*/  ISETP.NE.U32.AND P3, PT, R6, RZ, PT ;  /* 0x000000ff0600720c */ /* 0x002fc80003f65070 */
[----:B------:R-:W-:Y:S02]  /*0690*/  ISETP.NE.AND.EX P3, PT, R7, RZ, PT, P3 ;  /* 0x000000ff0700720c */ /* 0x000fe40003f65330 */
[----:B--2---:R-:W-:-:S04]  /*06a0*/  ISETP.NE.U32.AND P2, PT, R4, RZ, PT ;  /* 0x000000ff0400720c */ /* 0x004fc80003f45070 */
[----:B------:R-:W-:-:S07]  /*06b0*/  ISETP.NE.AND.EX P2, PT, R5, RZ, PT, P2 ;  /* 0x000000ff0500720c */ /* 0x000fce0003f45320 */
[----:B------:R-:W-:-:S04]  /*06c0*/  @P3 LEA R6, P1, R176, R6, 0x2 ;  /* 0x00000006b0063211 */ /* 0x000fc800078210ff */
[C---:B------:R-:W-:Y:S02]  /*06d0*/  @P3 LEA.HI.X R7, R176.reuse, R7, RZ, 0x2, P1 ;  /* 0x00000007b0073211 */ /* 0x040fe400008f14ff */
[----:B------:R-:W-:-:S03]  /*06e0*/  @P2 LEA R8, P0, R176, R4, 0x2 ;  /* 0x00000004b0082211 */ /* 0x000fc600078010ff */
[----:B------:R1:W2:Y:S01]  /*06f0*/  @P3 LDG.E R191, desc[UR20][R6.64] ;  /* 0x0000001406bf3981 */ /* 0x0002a2000c1e1900 */
[----:B------:R-:W-:Y:S02]  /*0700*/  @P2 LEA.HI.X R9, R176, R5, RZ, 0x2, P0 ;  /* 0x00000005b0092211 */ /* 0x000fe400000f14ff */
[----:B------:R-:W3:Y:S03]  /*0710*/  @!P2 LDC.64 R4, c[0x0][0x438] ;  /* 0x00010e00ff04ab82 */ /* 0x000ee60000000a00 */
[----:B------:R-:W2:Y:S05]  /*0720*/  @P2 LDG.E R8, desc[UR20][R8.64] ;  /* 0x0000001408082981 */ /* 0x000eaa000c1e1900 */
[----:B-1----:R-:W1:Y:S01]  /*0730*/  @!P2 LDC.64 R6, c[0x0][0x488] ;  /* 0x00012200ff06ab82 */ /* 0x002e620000000a00 */
[----:B------:R-:W-:Y:S01]  /*0740*/  IMAD.SHL.U32 R190, R182, 0x80, RZ ;  /* 0x00000080b6be7824 */ /* 0x000fe200078e00ff */
[----:B-1----:R-:W-:-:S04]  /*0750*/  @!P2 ISETP.NE.U32.AND P0, PT, R6, RZ, PT ;  /* 0x000000ff0600a20c */ /* 0x002fc80003f05070 */
[----:B------:R-:W-:-:S04]  /*0760*/  @!P2 ISETP.NE.AND.EX P0, PT, R7, RZ, PT, P0 ;  /* 0x000000ff0700a20c */ /* 0x000fc80003f05300 */
[----:B---3--:R-:W-:Y:S01]  /*0770*/  @!P2 SEL R5, R5, RZ, P0 ;  /* 0x000000ff0505a207 */ /* 0x008fe20000000000 */
[----:B--2---:R-:W-:-:S03]  /*0780*/  @P2 IMAD.IADD R8, R8, 0x1, -R191 ;  /* 0x0000000108082824 */ /* 0x004fc600078e0abf */
[----:B------:R-:W-:-:S04]  /*0790*/  @!P2 IADD3 R8, PT, PT, R5, R4, -R191 ;  /* 0x000000040508a210 */ /* 0x000fc80007ffe8bf */
[----:B------:R-:W-:-:S13]  /*07a0*/  ISETP.GE.AND P0, PT, R190, R8, PT ;  /* 0x00000008be00720c */ /* 0x000fda0003f06270 */
[----:B-----5:R-:W-:Y:S05]  /*07b0*/  @P0 BRA `(.L_x_1340) ;  /* 0x0000005000cc0947 */ /* 0x020fea0003800000 */
[----:B------:R-:W1:Y:S01]  /*07c0*/  LDC R4, c[0x0][0x3e8] ;  /* 0x0000fa00ff047b82 */ /* 0x000e620000000800 */
[----:B------:R-:W2:Y:S01]  /*07d0*/  LDCU.U8 UR4, c[0x0][0x548] ;  /* 0x0000a900ff0477ac */ /* 0x000ea20008000000 */
[----:B------:R-:W-:Y:S01]  /*07e0*/  IMAD.SHL.U32 R12, R176, 0x80, RZ ;  /* 0x00000080b00c7824 */ /* 0x000fe200078e00ff */
[----:B------:R-:W3:Y:S01]  /*07f0*/  LDCU.U8 UR24, c[0x0][0x5f0] ;  /* 0x0000be00ff1877ac */ /* 0x000ee20008000000 */
[----:B--2---:R-:W-:Y:S02]  /*0800*/  ISETP.NE.AND P0, PT, RZ, UR4, PT ;  /* 0x00000004ff007c0c */ /* 0x004fe4000bf05270 */
[----:B-1----:R-:W-:-:S04]  /*0810*/  IABS R6, R4 ;  /* 0x0000000400067213 */ /* 0x002fc80000000000 */
[----:B------:R-:W1:Y:S07]  /*0820*/  I2F.RP R8, R6 ;  /* 0x0000000600087306 */ /* 0x000e6e0000209400 */
[----:B------:R-:W2:Y:S01]  /*0830*/  @P0 LDC R14, c[0x0][0x454] ;  /* 0x00011500ff0e0b82 */ /* 0x000ea20000000800 */
[----:B-1----:R-:W1:Y:S01]  /*0840*/  MUFU.RCP R8, R8 ;  /* 0x0000000800087308 */ /* 0x002e620000001000 */
[----:B--2---:R-:W-:Y:S02]  /*0850*/  @P0 IMAD R14, R173, R14, RZ ;  /* 0x0000000ead0e0224 */ /* 0x004fe400078e02ff */
[----:B-1----:R-:W-:-:S05]  /*0860*/  VIADD R8, R8, 0xffffffe ;  /* 0x0ffffffe08087836 */ /* 0x002fca0000000000 */
[----:B------:R-:W1:Y:S02]  /*0870*/  F2I.FTZ.U32.TRUNC.NTZ R9, R8 ;  /* 0x0000000800097305 */ /* 0x000e64000021f000 */
[----:B-1----:R-:W-:Y:S01]  /*0880*/  IMAD.MOV R5, RZ, RZ, -R9 ;  /* 0x000000ffff057224 */ /* 0x002fe200078e0a09 */
[----:B------:R-:W-:-:S03]  /*0890*/  MOV R8, RZ ;  /* 0x000000ff00087202 */ /* 0x000fc60000000f00 */
[----:B------:R-:W-:Y:S01]  /*08a0*/  IMAD R7, R5, R6, RZ ;  /* 0x0000000605077224 */ /* 0x000fe200078e02ff */
[----:B------:R-:W-:-:S03]  /*08b0*/  IABS R5, R173 ;  /* 0x000000ad00057213 */ /* 0x000fc60000000000 */
[----:B------:R-:W-:Y:S02]  /*08c0*/  IMAD.HI.U32 R7, R9, R7, R8 ;  /* 0x0000000709077227 */ /* 0x000fe400078e0008 */
[----:B------:R-:W1:Y:S04]  /*08d0*/  LDC R8, c[0x0][0x434] ;  /* 0x00010d00ff087b82 */ /* 0x000e680000000800 */
[----:B------:R-:W-:-:S04]  /*08e0*/  IMAD.HI.U32 R22, R7, R5, RZ ;  /* 0x0000000507167227 */ /* 0x000fc800078e00ff */
[----:B------:R-:W-:-:S04]  /*08f0*/  IMAD.MOV R7, RZ, RZ, -R22 ;  /* 0x000000ffff077224 */ /* 0x000fc800078e0a16 */
[C---:B------:R-:W-:Y:S02]  /*0900*/  IMAD R7, R6.reuse, R7, R5 ;  /* 0x0000000706077224 */ /* 0x040fe400078e0205 */
[----:B------:R-:W2:Y:S03]  /*0910*/  @!P0 LDC R5, c[0x0][0x3e0] ;  /* 0x0000f800ff058b82 */ /* 0x000ea60000000800 */
[----:B------:R-:W-:Y:S01]  /*0920*/  ISETP.GT.U32.AND P2, PT, R6, R7, PT ;  /* 0x000000070600720c */ /* 0x000fe20003f44070 */
[----:B-1----:R-:W-:-:S12]  /*0930*/  @P0 IMAD R14, R176, R8, R14 ;  /* 0x00000008b00e0224 */ /* 0x002fd800078e020e */
[----:B------:R-:W-:Y:S01]  /*0940*/  @!P2 IMAD.IADD R7, R7, 0x1, -R6 ;  /* 0x000000010707a824 */ /* 0x000fe200078e0a06 */
[----:B------:R-:W-:Y:S02]  /*0950*/  @!P2 IADD3 R22, PT, PT, R22, 0x1, RZ ;  /* 0x000000011616a810 */ /* 0x000fe40007ffe0ff */
[----:B------:R-:W-:Y:S02]  /*0960*/  ISETP.NE.AND P2, PT, R4, RZ, PT ;  /* 0x000000ff0400720c */ /* 0x000fe40003f45270 */
[----:B------:R-:W-:Y:S02]  /*0970*/  ISETP.GE.U32.AND P3, PT, R7, R6, PT ;  /* 0x000000060700720c */ /* 0x000fe40003f66070 */
[----:B------:R-:W-:Y:S01]  /*0980*/  LOP3.LUT R6, R173, R4, RZ, 0x3c, !PT ;  /* 0x00000004ad067212 */ /* 0x000fe200078e3cff */
[----:B--2---:R-:W-:-:S03]  /*0990*/  @!P0 IMAD R5, R176, R5, R173 ;  /* 0x00000005b0058224 */ /* 0x004fc600078e02ad */
[----:B------:R-:W-:Y:S01]  /*09a0*/  ISETP.GE.AND P1, PT, R6, RZ, PT ;  /* 0x000000ff0600720c */ /* 0x000fe20003f26270 */
[----:B------:R-:W-:Y:S02]  /*09b0*/  VIADD R6, R8, 0x3f ;  /* 0x0000003f08067836 */ /* 0x000fe40000000000 */
[----:B------:R-:W-:-:S03]  /*09c0*/  @!P0 IMAD R14, R5, R8, RZ ;  /* 0x00000008050e8224 */ /* 0x000fc600078e02ff */
[----:B------:R-:W-:Y:S01]  /*09d0*/  SHF.R.S32.HI R215, RZ, 0x1f, R6 ;  /* 0x0000001fffd77819 */ /* 0x000fe20000011406 */
[----:B------:R-:W-:-:S03]  /*09e0*/  @P3 VIADD R22, R22, 0x1 ;  /* 0x0000000116163836 */ /* 0x000fc60000000000 */
[----:B------:R-:W-:-:S03]  /*09f0*/  LEA.HI R215, R215, R6, RZ, 0x6 ;  /* 0x00000006d7d77211 */ /* 0x000fc600078f30ff */
[----:B------:R-:W-:Y:S02]  /*0a00*/  @!P1 IADD3 R22, PT, PT, -R22, RZ, RZ ;  /* 0x000000ff16169210 */ /* 0x000fe40007ffe1ff */
[----:B------:R-:W-:Y:S02]  /*0a10*/  SHF.R.S32.HI R215, RZ, 0x6, R215 ;  /* 0x00000006ffd77819 */ /* 0x000fe400000114d7 */
[----:B------:R-:W-:Y:S02]  /*0a20*/  @!P2 LOP3.LUT R22, RZ, R4, RZ, 0x33, !PT ;  /* 0x00000004ff16a212 */ /* 0x000fe400078e33ff */
[----:B------:R-:W-:Y:S02]  /*0a30*/  IADD3 R221, PT, PT, R215, -0x1, RZ ;  /* 0xffffffffd7dd7810 */ /* 0x000fe40007ffe0ff */
[----:B------:R-:W-:Y:S01]  /*0a40*/  SHF.R.S32.HI R20, RZ, 0x1f, R22 ;  /* 0x0000001fff147819 */ /* 0x000fe20000011416 */
[----:B---3--:R-:W-:Y:S06]  /*0a50*/  @!P0 BRA `(.L_x_1341) ;  /* 0x00000000001c8947 */ /* 0x008fec0003800000 */
[----:B------:R-:W1:Y:S01]  /*0a60*/  LDC R13, c[0x0][0x444] ;  /* 0x00011100ff0d7b82 */ /* 0x000e620000000800 */
[----:B------:R-:W2:Y:S01]  /*0a70*/  LDCU UR5, c[0x0][0x430] ;  /* 0x00008600ff0577ac */ /* 0x000ea20008000800 */
[----:B------:R-:W2:Y:S02]  /*0a80*/  LDCU UR4, c[0x0][0x454] ;  /* 0x00008a80ff0477ac */ /* 0x000ea40008000800 */
[----:B--2---:R-:W-:Y:S01]  /*0a90*/  ULEA UR4, UR5, UR4, 0x7 ;  /* 0x0000000405047291 */ /* 0x004fe2000f8e38ff */
[----:B-1----:R-:W-:-:S05]  /*0aa0*/  IMAD R9, R176, R13, R12 ;  /* 0x0000000db0097224 */ /* 0x002fca00078e020c */
[----:B------:R-:W-:Y:S01]  /*0ab0*/  IMAD R9, R173, UR4, R9 ;  /* 0x00000004ad097c24 */ /* 0x000fe2000f8e0209 */
[----:B------:R-:W-:Y:S06]  /*0ac0*/  BRA `(.L_x_1342) ;  /* 0x0000000000107947 */ /* 0x000fec0003800000 */
.L_x_1341:
[----:B------:R-:W1:Y:S01]  /*0ad0*/  LDC R13, c[0x0][0x444] ;  /* 0x00011100ff0d7b82 */ /* 0x000e620000000800 */
[----:B------:R-:W2:Y:S02]  /*0ae0*/  LDCU UR4, c[0x0][0x3e0] ;  /* 0x00007c00ff0477ac */ /* 0x000ea40008000800 */
[----:B--2---:R-:W-:-:S04]  /*0af0*/  IMAD R9, R176, UR4, R173 ;  /* 0x00000004b0097c24 */ /* 0x004fc8000f8e02ad */
[----:B-1----:R-:W-:-:S07]  /*0b00*/  IMAD R9, R9, R13, RZ ;  /* 0x0000000d09097224 */ /* 0x002fce00078e02ff */
.L_x_1342:
[----:B------:R-:W1:Y:S01]  /*0b10*/  LDCU.64 UR10, c[0x0][0x588] ;  /* 0x0000b100ff0a77ac */ /* 0x000e620008000a00 */
[----:B------:R-:W-:Y:S01]  /*0b20*/  IMAD.MOV.U32 R6, RZ, RZ, R186 ;  /* 0x000000ffff067224 */ /* 0x000fe200078e00ba */
[----:B------:R-:W-:Y:S01]  /*0b30*/  LEA R11, R215, 0xffffffc0, 0x6 ;  /* 0xffffffc0d70b7811 */ /* 0x000fe200078e30ff */
[----:B------:R-:W-:Y:S01]  /*0b40*/  IMAD.MOV.U32 R7, RZ, RZ, RZ ;  /* 0x000000ffff077224 */ /* 0x000fe200078e00ff */
[----:B------:R-:W2:Y:S01]  /*0b50*/  LDCU.64 UR12, c[0x0][0x3a8] ;  /* 0x00007500ff0c77ac */ /* 0x000ea20008000a00 */
[----:B------:R-:W-:Y:S01]  /*0b60*/  SHF.R.S32.HI R5, RZ, 0x1f, R191 ;  /* 0x0000001fff057819 */ /* 0x000fe200000114bf */
[----:B------:R-:W3:Y:S01]  /*0b70*/  LDC.64 R230, c[0x0][0x420] ;  /* 0x00010800ffe67b82 */ /* 0x000ee20000000a00 */
[----:B------:R-:W-:Y:S01]  /*0b80*/  SHF.R.S32.HI R10, RZ, 0x1f, R11 ;  /* 0x0000001fff0a7819 */ /* 0x000fe2000001140b */
[----:B------:R-:W4:Y:S01]  /*0b90*/  LDCU.64 UR8, c[0x0][0x3a0] ;  /* 0x00007400ff0877ac */ /* 0x000f220008000a00 */
[C---:B------:R-:W-:Y:S01]  /*0ba0*/  IADD3 R191, P0, PT, R190.reuse, R191, RZ ;  /* 0x000000bfbebf7210 */ /* 0x040fe20007f1e0ff */
[----:B------:R-:W-:Y:S01]  /*0bb0*/  IMAD R14, R221, 0x40, R14 ;  /* 0x00000040dd0e7824 */ /* 0x000fe200078e020e */
[----:B------:R-:W-:Y:S01]  /*0bc0*/  ISETP.NE.AND P5, PT, RZ, UR24, PT ;  /* 0x00000018ff007c0c */ /* 0x000fe2000bfa5270 */
[----:B------:R-:W4:Y:S01]  /*0bd0*/  LDCU.128 UR4, c[0x0][0x590] ;  /* 0x0000b200ff0477ac */ /* 0x000f220008000c00 */
[----:B------:R-:W-:Y:S01]  /*0be0*/  LEA.HI.X.SX32 R190, R190, R5, 0x1, P0 ;  /* 0x00000005bebe7211 */ /* 0x000fe200000f0eff */
[----:B------:R-:W3:Y:S01]  /*0bf0*/  LDC R201, c[0x0][0x44c] ;  /* 0x00011300ffc97b82 */ /* 0x000ee20000000800 */
[----:B------:R-:W4:Y:S01]  /*0c00*/  LDCU.64 UR16, c[0x0][0x3b0] ;  /* 0x00007600ff1077ac */ /* 0x000f220008000a00 */
[C---:B-1----:R-:W-:Y:S01]  /*0c10*/  IMAD.WIDE.U32 R28, R176.reuse, UR10, R6 ;  /* 0x0000000ab01c7c25 */ /* 0x042fe2000f8e0006 */
[----:B------:R-:W1:Y:S03]  /*0c20*/  LDCU.64 UR14, c[0x0][0x398] ;  /* 0x00007300ff0e77ac */ /* 0x000e660008000a00 */
[C---:B------:R-:W-:Y:S01]  /*0c30*/  IMAD R29, R176.reuse, UR11, R29 ;  /* 0x0000000bb01d7c24 */ /* 0x040fe2000f8e021d */
[----:B------:R-:W1:Y:S01]  /*0c40*/  LDCU.64 UR10, c[0x0][0x3d8] ;  /* 0x00007b00ff0a77ac */ /* 0x000e620008000a00 */
[C-C-:B--2---:R-:W-:Y:S01]  /*0c50*/  IMAD.WIDE.U32 R26, R176.reuse, UR12, R6.reuse ;  /* 0x0000000cb01a7c25 */ /* 0x144fe2000f8e0006 */
[----:B------:R-:W2:Y:S03]  /*0c60*/  LDCU.64 UR18, c[0x0][0x3c8] ;  /* 0x00007900ff1277ac */ /* 0x000ea60008000a00 */
[----:B----4-:R-:W-:-:S02]  /*0c70*/  IMAD.WIDE.U32 R24, R176, UR8, R6 ;  /* 0x00000008b0187c25 */ /* 0x010fc4000f8e0006 */
[----:B------:R-:W4:Y:S02]  /*0c80*/  LDC.64 R6, c[0x0][0x3c0] ;  /* 0x0000f000ff067b82 */ /* 0x000f240000000a00 */
[C---:B------:R-:W-:Y:S02]  /*0c90*/  IMAD R18, R10.reuse, UR4, RZ ;  /* 0x000000040a127c24 */ /* 0x040fe4000f8e02ff */
[----:B------:R-:W-:Y:S02]  /*0ca0*/  IMAD R4, R10, UR16, RZ ;  /* 0x000000100a047c24 */ /* 0x000fe4000f8e02ff */
[C---:B------:R-:W-:Y:S02]  /*0cb0*/  IMAD R18, R11.reuse, UR5, R18 ;  /* 0x000000050b127c24 */ /* 0x040fe4000f8e0212 */
[----:B------:R-:W-:-:S04]  /*0cc0*/  IMAD.WIDE.U32 R28, R11, UR4, R28 ;  /* 0x000000040b1c7c25 */ /* 0x000fc8000f8e001c */
[----:B------:R-:W-:-:S04]  /*0cd0*/  IMAD.WIDE.U32 R16, R11, UR16, RZ ;  /* 0x000000100b107c25 */ /* 0x000fc8000f8e00ff */
[----:B------:R-:W-:Y:S01]  /*0ce0*/  IMAD R25, R176, UR9, R25 ;  /* 0x00000009b0197c24 */ /* 0x000fe2000f8e0219 */
[----:B------:R-:W3:Y:S01]  /*0cf0*/  LDCU.64 UR8, c[0x0][0x3d0] ;  /* 0x00007a00ff0877ac */ /* 0x000ee20008000a00 */
[----:B------:R-:W-:Y:S01]  /*0d00*/  IMAD R4, R11, UR17, R4 ;  /* 0x000000110b047c24 */ /* 0x000fe2000f8e0204 */
[----:B------:R-:W-:Y:S01]  /*0d10*/  LOP3.LUT R30, R16, 0x38, R180, 0xf8, !PT ;  /* 0x00000038101e7812 */ /* 0x000fe200078ef8b4 */
[----:B------:R-:W-:Y:S02]  /*0d20*/  IMAD.IADD R19, R29, 0x1, R18 ;  /* 0x000000011d137824 */ /* 0x000fe400078e0212 */
[----:B------:R-:W-:Y:S02]  /*0d30*/  IMAD.MOV.U32 R18, RZ, RZ, R28 ;  /* 0x000000ffff127224 */ /* 0x000fe400078e001c */
[----:B------:R-:W-:Y:S01]  /*0d40*/  IMAD.IADD R31, R17, 0x1, R4 ;  /* 0x00000001111f7824 */ /* 0x000fe200078e0204 */
[----:B------:R-:W-:Y:S01]  /*0d50*/  LOP3.LUT R4, R221, 0x80000001, RZ, 0xc0, !PT ;  /* 0x80000001dd047812 */ /* 0x000fe200078ec0ff */
[----:B------:R-:W-:-:S03]  /*0d60*/  IMAD.WIDE.U32 R18, R173, UR6, R18 ;  /* 0x00000006ad127c25 */ /* 0x000fc6000f8e0012 */
[----:B------:R-:W-:Y:S01]  /*0d70*/  ISETP.NE.AND P4, PT, R4, 0x1, PT ;  /* 0x000000010400780c */ /* 0x000fe20003f85270 */
[C---:B------:R-:W-:Y:S02]  /*0d80*/  IMAD R27, R176.reuse, UR13, R27 ;  /* 0x0000000db01b7c24 */ /* 0x040fe4000f8e021b */
[----:B-1----:R-:W-:Y:S01]  /*0d90*/  IMAD.WIDE.U32 R30, R176, UR14, R30 ;  /* 0x0000000eb01e7c25 */ /* 0x002fe2000f8e001e */
[----:B------:R-:W-:-:S03]  /*0da0*/  SEL R157, RZ, 0x2000, P4 ;  /* 0x00002000ff9d7807 */ /* 0x000fc60002000000 */
[----:B------:R-:W-:Y:S02]  /*0db0*/  IMAD R16, R20, UR10, RZ ;  /* 0x0000000a14107c24 */ /* 0x000fe4000f8e02ff */
[C---:B------:R-:W-:Y:S01]  /*0dc0*/  IMAD R19, R173.reuse, UR7, R19 ;  /* 0x00000007ad137c24 */ /* 0x040fe2000f8e0213 */
[----:B------:R-:W1:Y:S01]  /*0dd0*/  LDCU.64 UR6, c[0x0][0x380] ;  /* 0x00007000ff0677ac */ /* 0x000e620008000a00 */
[----:B------:R-:W-:Y:S02]  /*0de0*/  IMAD R5, R176, UR15, R31 ;  /* 0x0000000fb0057c24 */ /* 0x000fe4000f8e021f */
[----:B------:R-:W-:Y:S02]  /*0df0*/  IMAD.MOV.U32 R4, RZ, RZ, R30 ;  /* 0x000000ffff047224 */ /* 0x000fe400078e001e */
[C---:B------:R-:W-:Y:S02]  /*0e00*/  IMAD R16, R22.reuse, UR11, R16 ;  /* 0x0000000b16107c24 */ /* 0x040fe4000f8e0210 */
[----:B------:R-:W-:Y:S01]  /*0e10*/  IMAD.WIDE.U32 R26, R22, UR10, R26 ;  /* 0x0000000a161a7c25 */ /* 0x000fe2000f8e001a */
[----:B------:R-:W1:Y:S03]  /*0e20*/  LDCU.64 UR10, c[0x0][0x550] ;  /* 0x0000aa00ff0a77ac */ /* 0x000e660008000a00 */
[----:B--2---:R-:W-:-:S04]  /*0e30*/  IMAD.WIDE.U32 R4, R173, UR18, R4 ;  /* 0x00000012ad047c25 */ /* 0x004fc8000f8e0004 */
[----:B---3--:R-:W-:Y:S02]  /*0e40*/  IMAD R20, R20, UR8, RZ ;  /* 0x0000000814147c24 */ /* 0x008fe4000f8e02ff */
[----:B------:R-:W-:Y:S02]  /*0e50*/  IMAD.IADD R17, R27, 0x1, R16 ;  /* 0x000000011b117824 */ /* 0x000fe400078e0210 */
[----:B------:R-:W-:Y:S02]  /*0e60*/  IMAD.MOV.U32 R16, RZ, RZ, R26 ;  /* 0x000000ffff107224 */ /* 0x000fe400078e001a */
[----:B----4-:R-:W-:Y:S02]  /*0e70*/  IMAD R15, R190, R6, RZ ;  /* 0x00000006be0f7224 */ /* 0x010fe400078e02ff */
[----:B------:R-:W-:-:S04]  /*0e80*/  IMAD.WIDE.U32 R18, R181, UR4, R18 ;  /* 0x00000004b5127c25 */ /* 0x000fc8000f8e0012 */
[----:B------:R-:W-:Y:S01]  /*0e90*/  IMAD R5, R173, UR19, R5 ;  /* 0x00000013ad057c24 */ /* 0x000fe2000f8e0205 */
[----:B-1----:R-:W-:Y:S01]  /*0ea0*/  LEA R199, P0, R18, UR10, 0x1 ;  /* 0x0000000a12c77c11 */ /* 0x002fe2000f8008ff */
[C---:B------:R-:W-:Y:S01]  /*0eb0*/  IMAD R20, R22.reuse, UR9, R20 ;  /* 0x0000000916147c24 */ /* 0x040fe2000f8e0214 */
[----:B------:R-:W-:Y:S01]  /*0ec0*/  USHF.L.U32 UR9, UR4, 0x5, URZ ;  /* 0x0000000504097899 */ /* 0x000fe200080006ff */
[----:B------:R-:W-:Y:S01]  /*0ed0*/  IMAD.WIDE.U32 R22, R22, UR8, R24 ;  /* 0x0000000816167c25 */ /* 0x000fe2000f8e0018 */
[----:B------:R-:W-:-:S03]  /*0ee0*/  USHF.L.U64.HI UR8, UR4, 0x5, UR5 ;  /* 0x0000000504087899 */ /* 0x000fc60008010205 */
[C---:B------:R-:W-:Y:S01]  /*0ef0*/  IMAD R15, R191.reuse, R7, R15 ;  /* 0x00000007bf0f7224 */ /* 0x040fe200078e020f */
[----:B------:R-:W-:Y:S01]  /*0f00*/  USHF.L.U64.HI UR8, UR9, 0x1, UR8 ;  /* 0x0000000109087899 */ /* 0x000fe20008010208 */
[----:B------:R-:W-:-:S04]  /*0f10*/  IMAD.WIDE.U32 R16, R191, R6, R16 ;  /* 0x00000006bf107225 */ /* 0x000fc800078e0010 */
[C---:B------:R-:W-:Y:S01]  /*0f20*/  IMAD R198, R181.reuse, UR5, R19 ;  /* 0x00000005b5c67c24 */ /* 0x040fe2000f8e0213 */
[----:B------:R-:W1:Y:S01]  /*0f30*/  LDCU.64 UR4, c[0x0][0x390] ;  /* 0x00007200ff0477ac */ /* 0x000e620008000a00 */
[----:B------:R-:W-:-:S03]  /*0f40*/  IMAD.WIDE.U32 R4, R181, UR16, R4 ;  /* 0x00000010b5047c25 */ /* 0x000fc6000f8e0004 */
[----:B------:R-:W-:Y:S01]  /*0f50*/  LEA.HI.X R198, R18, UR11, R198, 0x1, P0 ;  /* 0x0000000b12c67c11 */ /* 0x000fe200080f0cc6 */
[----:B------:R-:W-:Y:S01]  /*0f60*/  IMAD.IADD R17, R17, 0x1, R15 ;  /* 0x0000000111117824 */ /* 0x000fe200078e020f */
[C---:B------:R-:W-:Y:S01]  /*0f70*/  LEA R197, P1, R4.reuse, UR6, 0x1 ;  /* 0x0000000604c57c11 */ /* 0x040fe2000f8208ff */
[----:B------:R-:W-:Y:S01]  /*0f80*/  IMAD.IADD R21, R23, 0x1, R20 ;  /* 0x0000000117157824 */ /* 0x000fe200078e0214 */
[----:B------:R-:W-:Y:S01]  /*0f90*/  USHF.L.U32 UR6, UR9, 0x1, URZ ;  /* 0x0000000109067899 */ /* 0x000fe200080006ff */
[C---:B------:R-:W-:Y:S01]  /*0fa0*/  IMAD R196, R181.reuse, UR17, R5 ;  /* 0x00000011b5c47c24 */ /* 0x040fe2000f8e0205 */
[----:B------:R-:W-:Y:S01]  /*0fb0*/  USHF.L.U64.HI UR17, UR16, 0x5, UR17 ;  /* 0x0000000510117899 */ /* 0x000fe20008010211 */
[----:B------:R-:W-:Y:S01]  /*0fc0*/  IMAD.MOV.U32 R20, RZ, RZ, R22 ;  /* 0x000000ffff147224 */ /* 0x000fe200078e0016 */
[----:B------:R-:W-:Y:S01]  /*0fd0*/  USHF.L.U32 UR16, UR16, 0x5, URZ ;  /* 0x0000000510107899 */ /* 0x000fe200080006ff */
[C---:B------:R-:W-:Y:S01]  /*0fe0*/  IMAD.WIDE.U32 R22, R181.reuse, R6, R16 ;  /* 0x00000006b5167225 */ /* 0x040fe200078e0010 */
[----:B------:R-:W-:Y:S01]  /*0ff0*/  LEA.HI.X R196, R4, UR7, R196, 0x1, P1 ;  /* 0x0000000704c47c11 */ /* 0x000fe200088f0cc4 */
[----:B------:R-:W2:Y:S01]  /*1000*/  LDCU UR9, c[0x0][0x3e0] ;  /* 0x00007c00ff0977ac */ /* 0x000ea20008000800 */
[----:B------:R-:W3:Y:S01]  /*1010*/  LDC.64 R4, c[0x0][0x3b8] ;  /* 0x0000ee00ff047b82 */ /* 0x000ee20000000a00 */
[C---:B------:R-:W-:Y:S01]  /*1020*/  IMAD.SHL.U32 R17, R6.reuse, 0x20, RZ ;  /* 0x0000002006117824 */ /* 0x040fe200078e00ff */
[CC--:B------:R-:W-:Y:S01]  /*1030*/  LEA R19, P1, R6.reuse, R22.reuse, 0x6 ;  /* 0x0000001606137211 */ /* 0x0c0fe200078230ff */
[----:B------:R-:W-:Y:S01]  /*1040*/  IMAD R15, R181, R7, R23 ;  /* 0x00000007b50f7224 */ /* 0x000fe200078e0217 */
[C-C-:B------:R-:W-:Y:S01]  /*1050*/  SHF.L.U64.HI R16, R6.reuse, 0x5, R7.reuse ;  /* 0x0000000506107819 */ /* 0x140fe20000010207 */
[----:B------:R-:W-:Y:S01]  /*1060*/  USHF.L.U32 UR7, UR16, 0x1, URZ ;  /* 0x0000000110077899 */ /* 0x000fe200080006ff */
[----:B------:R-:W-:Y:S01]  /*1070*/  IADD3 R18, P0, PT, R17, R22, RZ ;  /* 0x0000001611127210 */ /* 0x000fe20007f1e0ff */
[----:B------:R-:W-:Y:S01]  /*1080*/  USHF.L.U64.HI UR17, UR16, 0x1, UR17 ;  /* 0x0000000110117899 */ /* 0x000fe20008010211 */
[----:B------:R-:W-:Y:S01]  /*1090*/  LEA.HI.X R7, R6, R15, R7, 0x6, P1 ;  /* 0x0000000f06077211 */ /* 0x000fe200008f3407 */
[----:B------:R-:W-:Y:S01]  /*10a0*/  IMAD.IADD R220, R185, 0x1, R157 ;  /* 0x00000001b9dc7824 */ /* 0x000fe200078e029d */
[C---:B-1----:R-:W-:Y:S01]  /*10b0*/  LEA R24, P1, R19.reuse, UR4, 0x1 ;  /* 0x0000000413187c11 */ /* 0x042fe2000f8208ff */
[----:B------:R-:W-:Y:S01]  /*10c0*/  IMAD.X R6, R16, 0x1, R15, P0 ;  /* 0x0000000110067824 */ /* 0x000fe200000e060f */
[----:B------:R-:W-:Y:S01]  /*10d0*/  IADD3 R17, P0, PT, R19, R17, RZ ;  /* 0x0000001113117210 */ /* 0x000fe20007f1e0ff */
[----:B------:R-:W-:Y:S01]  /*10e0*/  IMAD.WIDE R230, R14, 0x4, R230 ;  /* 0x000000040ee67825 */ /* 0x000fe200078e02e6 */
[----:B------:R-:W-:-:S02]  /*10f0*/  LEA R26, P2, R18, UR4, 0x1 ;  /* 0x00000004121a7c11 */ /* 0x000fc4000f8408ff */
[----:B------:R-:W-:Y:S02]  /*1100*/  LEA R28, P3, R22, UR4, 0x1 ;  /* 0x00000004161c7c11 */ /* 0x000fe4000f8608ff */
[----:B------:R-:W-:Y:S01]  /*1110*/  LEA.HI.X R25, R19, UR5, R7, 0x1, P1 ;  /* 0x0000000513197c11 */ /* 0x000fe200088f0c07 */
[----:B------:R-:W-:Y:S01]  /*1120*/  IMAD.X R7, R7, 0x1, R16, P0 ;  /* 0x0000000107077824 */ /* 0x000fe200000e0610 */
[----:B------:R-:W-:Y:S01]  /*1130*/  LEA.HI.X R27, R18, UR5, R6, 0x1, P2 ;  /* 0x00000005121b7c11 */ /* 0x000fe200090f0c06 */
[----:B------:R-:W-:Y:S01]  /*1140*/  IMAD.MOV.U32 R16, RZ, RZ, R199 ;  /* 0x000000ffff107224 */ /* 0x000fe200078e00c7 */
[C---:B------:R-:W-:Y:S02]  /*1150*/  LEA R6, P0, R17.reuse, UR4, 0x1 ;  /* 0x0000000411067c11 */ /* 0x040fe4000f8008ff */
[----:B------:R-:W-:Y:S01]  /*1160*/  LEA.HI.X R29, R22, UR5, R15, 0x1, P3 ;  /* 0x00000005161d7c11 */ /* 0x000fe200098f0c0f */
[----:B------:R-:W-:Y:S01]  /*1170*/  @P5 BAR.SYNC.DEFER_BLOCKING 0x0 ;  /* 0x0000000000005b1d */ /* 0x000fe20000010000 */
[----:B------:R-:W-:Y:S01]  /*1180*/  LEA.HI.X R7, R17, UR5, R7, 0x1, P0 ;  /* 0x0000000511077c11 */ /* 0x000fe200080f0c07 */
[----:B---3--:R-:W-:-:S02]  /*1190*/  IMAD R15, R190, R4, RZ ;  /* 0x00000004be0f7224 */ /* 0x008fc400078e02ff */
[----:B------:R-:W-:Y:S02]  /*11a0*/  IMAD.MOV.U32 R17, RZ, RZ, R198 ;  /* 0x000000ffff117224 */ /* 0x000fe400078e00c6 */
[----:B------:R-:W1:Y:S01]  /*11b0*/  LDCU.64 UR4, c[0x0][0x388] ;  /* 0x00007100ff0477ac */ /* 0x000e620008000a00 */
[C---:B------:R-:W-:Y:S02]  /*11c0*/  IMAD R15, R191.reuse, R5, R15 ;  /* 0x00000005bf0f7224 */ /* 0x040fe400078e020f */
[----:B------:R-:W-:-:S04]  /*11d0*/  IMAD.WIDE.U32 R20, R191, R4, R20 ;  /* 0x00000004bf147225 */ /* 0x000fc800078e0014 */
[----:B------:R-:W-:Y:S02]  /*11e0*/  IMAD.IADD R21, R21, 0x1, R15 ;  /* 0x0000000115157824 */ /* 0x000fe400078e020f */
[----:B------:R-:W-:-:S04]  /*11f0*/  IMAD.WIDE.U32 R20, R181, R4, R20 ;  /* 0x00000004b5147225 */ /* 0x000fc800078e0014 */
[----:B------:R-:W-:Y:S01]  /*1200*/  IMAD R15, R181, R5, R21 ;  /* 0x00000005b50f7224 */ /* 0x000fe200078e0215 */
[----:B------:R-:W-:Y:S01]  /*1210*/  @!PT LDS RZ, [RZ] ;  /* 0x00000000fffff984 */ /* 0x000fe20000000800 */
[----:B------:R-:W-:Y:S01]  /*1220*/  @!PT LDS RZ, [RZ] ;  /* 0x00000000fffff984 */ /* 0x000fe20000000800 */
[----:B------:R-:W-:Y:S01]  /*1230*/  @!PT LDS RZ, [RZ] ;  /* 0x00000000fffff984 */ /* 0x000fe20000000800 */
[----:B------:R-:W-:Y:S04]  /*1240*/  LDGSTS.E.BYPASS.LTC128B.128 [R185+0xa000], desc[UR20][R28.64] ;  /* 0x0a0000001cb97fae */ /* 0x000fe8000b981a14 */
[----:B------:R-:W-:Y:S04]  /*1250*/  LDGSTS.E.BYPASS.LTC128B.128 [R185+0xb000], desc[UR20][R26.64] ;  /* 0x0b0000001ab97fae */ /* 0x000fe8000b981a14 */
[----:B------:R-:W-:Y:S04]  /*1260*/  LDGSTS.E.BYPASS.LTC128B.128 [R185+0xc000], desc[UR20][R24.64] ;  /* 0x0c00000018b97fae */ /* 0x000fe8000b981a14 */
[----:B------:R3:W-:Y:S04]  /*1270*/  LDGSTS.E.BYPASS.LTC128B.128 [R185+0xd000], desc[UR20][R6.64] ;  /* 0x0d00000006b97fae */ /* 0x0007e8000b981a14 */
[----:B------:R-:W0:Y:S04]  /*1280*/  LDGDEPBAR ;  /* 0x00000000000079af */ /* 0x000e280000000000 */
[----:B------:R4:W-:Y:S01]  /*1290*/  LDGSTS.E.BYPASS.LTC128B.128 [R185+0x4000], desc[UR20][R16.64] ;  /* 0x0400000010b97fae */ /* 0x0009e2000b981a14 */
[----:B---3--:R-:W-:-:S04]  /*12a0*/  IADD3 R6, P0, PT, R199, UR6, RZ ;  /* 0x00000006c7067c10 */ /* 0x008fc8000ff1e0ff */
[----:B------:R-:W-:Y:S02]  /*12b0*/  IADD3.X R7, PT, PT, R198, UR8, RZ, P0, !PT ;  /* 0x00000008c6077c10 */ /* 0x000fe400087fe4ff */
[----:B------:R-:W-:Y:S01]  /*12c0*/  IADD3 R18, P0, PT, R197, UR7, RZ ;  /* 0x00000007c5127c10 */ /* 0x000fe2000ff1e0ff */
[----:B----4-:R-:W-:Y:S02]  /*12d0*/  IMAD.SHL.U32 R17, R4, 0x20, RZ ;  /* 0x0000002004117824 */ /* 0x010fe400078e00ff */
[----:B------:R3:W-:Y:S01]  /*12e0*/  LDGSTS.E.BYPASS.LTC128B.128 [R185+0x5000], desc[UR20][R6.64] ;  /* 0x0500000006b97fae */ /* 0x0007e2000b981a14 */
[----:B------:R-:W-:Y:S02]  /*12f0*/  IADD3.X R19, PT, PT, R196, UR17, RZ, P0, !PT ;  /* 0x00000011c4137c10 */ /* 0x000fe400087fe4ff */
[----:B------:R-:W-:Y:S01]  /*1300*/  SHF.L.U64.HI R16, R4, 0x5, R5 ;  /* 0x0000000504107819 */ /* 0x000fe20000010205 */
[----:B---3--:R-:W-:Y:S02]  /*1310*/  IMAD.MOV.U32 R6, RZ, RZ, R197 ;  /* 0x000000ffff067224 */ /* 0x008fe400078e00c5 */
[----:B------:R-:W-:-:S05]  /*1320*/  IMAD.MOV.U32 R7, RZ, RZ, R196 ;  /* 0x000000ffff077224 */ /* 0x000fca00078e00c4 */
[----:B------:R1:W-:Y:S04]  /*1330*/  LDGSTS.E.BYPASS.LTC128B.128 [R220], desc[UR20][R6.64] ;  /* 0x0000000006dc7fae */ /* 0x0003e8000b981a14 */
[----:B------:R3:W-:Y:S01]  /*1340*/  LDGSTS.E.BYPASS.LTC128B.128 [R220+0x1000], desc[UR20][R18.64] ;  /* 0x0100000012dc7fae */ /* 0x0007e2000b981a14 */
[----:B-1----:R-:W-:Y:S02]  /*1350*/  LEA R6, P2, R20, UR4, 0x1 ;  /* 0x0000000414067c11 */ /* 0x002fe4000f8408ff */
[-C--:B---3--:R-:W-:Y:S02]  /*1360*/  LEA R19, P0, R4, R20.reuse, 0x6 ;  /* 0x0000001404137211 */ /* 0x088fe400078030ff */
[----:B------:R-:W-:Y:S02]  /*1370*/  IADD3 R18, P1, PT, R17, R20, RZ ;  /* 0x0000001411127210 */ /* 0x000fe40007f3e0ff */
[----:B------:R-:W-:-:S02]  /*1380*/  LEA.HI.X R7, R20, UR5, R15, 0x1, P2 ;  /* 0x0000000514077c11 */ /* 0x000fc400090f0c0f */
[----:B------:R-:W-:Y:S01]  /*1390*/  LEA.HI.X R4, R4, R15, R5, 0x6, P0 ;  /* 0x0000000f04047211 */ /* 0x000fe200000f3405 */
[----:B------:R-:W-:Y:S01]  /*13a0*/  IMAD.X R15, R16, 0x1, R15, P1 ;  /* 0x00000001100f7824 */ /* 0x000fe200008e060f */
[C---:B------:R-:W-:Y:S01]  /*13b0*/  IADD3 R17, P0, PT, R19.reuse, R17, RZ ;  /* 0x0000001113117210 */ /* 0x040fe20007f1e0ff */
[----:B------:R1:W-:Y:S01]  /*13c0*/  LDGSTS.E.BYPASS.LTC128B.128 [R185+0x6000], desc[UR20][R6.64] ;  /* 0x0600000006b97fae */ /* 0x0003e2000b981a14 */
[C---:B------:R-:W-:Y:S02]  /*13d0*/  LEA R20, P1, R19.reuse, UR4, 0x1 ;  /* 0x0000000413147c11 */ /* 0x040fe4000f8208ff */
[----:B------:R-:W-:Y:S01]  /*13e0*/  LEA R22, P2, R18, UR4, 0x1 ;  /* 0x0000000412167c11 */ /* 0x000fe2000f8408ff */
[----:B------:R-:W-:Y:S01]  /*13f0*/  IMAD.X R16, R4, 0x1, R16, P0 ;  /* 0x0000000104107824 */ /* 0x000fe200000e0610 */
[----:B------:R-:W-:Y:S01]  /*1400*/  LEA.HI.X R21, R19, UR5, R4, 0x1, P1 ;  /* 0x0000000513157c11 */ /* 0x000fe200088f0c04 */
[----:B------:R-:W-:Y:S01]  /*1410*/  IMAD.WIDE.U32 R4, R177, 0x4, R230 ;  /* 0x00000004b1047825 */ /* 0x000fe200078e00e6 */
[----:B------:R-:W-:-:S02]  /*1420*/  LEA.HI.X R23, R18, UR5, R15, 0x1, P2 ;  /* 0x0000000512177c11 */ /* 0x000fc400090f0c0f */
[C---:B------:R-:W-:Y:S01]  /*1430*/  LEA R24, P0, R17.reuse, UR4, 0x1 ;  /* 0x0000000411187c11 */ /* 0x040fe2000f8008ff */
[----:B------:R-:W-:Y:S01]  /*1440*/  IMAD.WIDE.U32 R18, R176, R13, RZ ;  /* 0x0000000db0127225 */ /* 0x000fe200078e00ff */
[----:B--2---:R-:W-:Y:S01]  /*1450*/  USHF.R.S32.HI UR4, URZ, 0x1f, UR9 ;  /* 0x0000001fff047899 */ /* 0x004fe20008011409 */
[----:B------:R-:W-:Y:S01]  /*1460*/  LDGSTS.E.BYPASS.LTC128B.128 [R185+0x7000], desc[UR20][R22.64] ;  /* 0x0700000016b97fae */ /* 0x000fe2000b981a14 */
[----:B------:R-:W-:-:S03]  /*1470*/  LEA.HI.X R25, R17, UR5, R16, 0x1, P0 ;  /* 0x0000000511197c11 */ /* 0x000fc600080f0c10 */
[----:B------:R-:W-:Y:S01]  /*1480*/  LDGSTS.E.BYPASS.LTC128B.128 [R185+0x8000], desc[UR20][R20.64] ;  /* 0x0800000014b97fae */ /* 0x000fe2000b981a14 */
[----:B------:R-:W-:-:S03]  /*1490*/  IMAD R16, R173, R201, RZ ;  /* 0x000000c9ad107224 */ /* 0x000fc600078e02ff */
[----:B------:R-:W-:Y:S04]  /*14a0*/  LDGSTS.E.BYPASS.LTC128B.128 [R185+0x9000], desc[UR20][R24.64] ;  /* 0x0900000018b97fae */ /* 0x000fe8000b981a14 */
[----:B------:R-:W0:Y:S01]  /*14b0*/  LDGDEPBAR ;  /* 0x00000000000079af */ /* 0x000e220000000000 */
[----:B-1----:R-:W1:Y:S03]  /*14c0*/  LDC.64 R6, c[0x0][0x460] ;  /* 0x00011800ff067b82 */ /* 0x002e660000000a00 */
[----:B------:R-:W5:Y:S04]  /*14d0*/  LDG.E R219, desc[UR20][R4.64] ;  /* 0x0000001404db7981 */ /* 0x000f68000c1e1900 */
[----:B------:R-:W5:Y:S04]  /*14e0*/  LDG.E R218, desc[UR20][R4.64+0x20] ;  /* 0x0000201404da7981 */ /* 0x000f68000c1e1900 */
[----:B------:R-:W5:Y:S04]  /*14f0*/  LDG.E R217, desc[UR20][R4.64+0x80] ;  /* 0x0000801404d97981 */ /* 0x000f68000c1e1900 */
[----:B------:R2:W5:Y:S01]  /*1500*/  LDG.E R216, desc[UR20][R4.64+0xa0] ;  /* 0x0000a01404d87981 */ /* 0x000562000c1e1900 */
[----:B------:R-:W-:Y:S01]  /*1510*/  SHF.R.S32.HI R17, RZ, 0x1f, R16 ;  /* 0x0000001fff117819 */ /* 0x000fe20000011410 */
[----:B------:R-:W-:Y:S01]  /*1520*/  IMAD R9, R221, 0x40, R9 ;  /* 0x00000040dd097824 */ /* 0x000fe200078e0209 */
[----:B------:R-:W-:-:S02]  /*1530*/  CS2R R94, SRZ ;  /* 0x00000000005e7805 */ /* 0x000fc4000001ff00 */
[----:B------:R-:W-:Y:S02]  /*1540*/  CS2R R92, SRZ ;  /* 0x00000000005c7805 */ /* 0x000fe4000001ff00 */
[----:B------:R-:W-:Y:S02]  /*1550*/  CS2R R98, SRZ ;  /* 0x0000000000627805 */ /* 0x000fe4000001ff00 */
[----:B------:R-:W-:Y:S02]  /*1560*/  CS2R R96, SRZ ;  /* 0x0000000000607805 */ /* 0x000fe4000001ff00 */
[----:B------:R-:W-:Y:S01]  /*1570*/  CS2R R90, SRZ ;  /* 0x00000000005a7805 */ /* 0x000fe2000001ff00 */
[----:B------:R-:W-:-:S04]  /*1580*/  DEPBAR.LE SB0, 0x1 ;  /* 0x000080400000791a */ /* 0x000fc80000000000 */
[----:B-1----:R-:W-:Y:S01]  /*1590*/  ISETP.NE.U32.AND P0, PT, R6, RZ, PT ;  /* 0x000000ff0600720c */ /* 0x002fe20003f05070 */
[----:B------:R-:W-:Y:S01]  /*15a0*/  BAR.SYNC.DEFER_BLOCKING 0x0 ;  /* 0x0000000000007b1d */ /* 0x000fe20000010000 */
[----:B------:R-:W-:Y:S02]  /*15b0*/  SHF.R.S32.HI R6, RZ, 0x1f, R201 ;  /* 0x0000001fff067819 */ /* 0x000fe400000114c9 */
[----:B------:R-:W-:Y:S02]  /*15c0*/  CS2R R88, SRZ ;  /* 0x0000000000587805 */ /* 0x000fe4000001ff00 */
[----:B------:R-:W-:Y:S02]  /*15d0*/  ISETP.NE.AND.EX P0, PT, R7, RZ, PT, P0 ;  /* 0x000000ff0700720c */ /* 0x000fe40003f05300 */
[----:B------:R-:W-:Y:S02]  /*15e0*/  CS2R R86, SRZ ;  /* 0x0000000000567805 */ /* 0x000fe4000001ff00 */
[----:B------:R-:W-:-:S02]  /*15f0*/  CS2R R84, SRZ ;  /* 0x0000000000547805 */ /* 0x000fc4000001ff00 */
[----:B------:R-:W-:Y:S02]  /*1600*/  CS2R R78, SRZ ;  /* 0x00000000004e7805 */ /* 0x000fe4000001ff00 */
[----:B------:R-:W-:Y:S02]  /*1610*/  SEL R12, R12, RZ, P0 ;  /* 0x000000ff0c0c7207 */ /* 0x000fe40000000000 */
[----:B------:R-:W-:Y:S02]  /*1620*/  CS2R R76, SRZ ;  /* 0x00000000004c7805 */ /* 0x000fe4000001ff00 */
[----:B------:R-:W-:Y:S02]  /*1630*/  CS2R R82, SRZ ;  /* 0x0000000000527805 */ /* 0x000fe4000001ff00 */
[----:B------:R-:W-:Y:S02]  /*1640*/  CS2R R80, SRZ ;  /* 0x0000000000507805 */ /* 0x000fe4000001ff00 */
[----:B------:R-:W-:-:S02]  /*1650*/  IADD3 R12, P0, PT, R11, R12, RZ ;  /* 0x0000000c0b0c7210 */ /* 0x000fc40007f1e0ff */
[----:B------:R-:W-:Y:S02]  /*1660*/  CS2R R74, SRZ ;  /* 0x00000000004a7805 */ /* 0x000fe4000001ff00 */
[----:B--2---:R-:W-:Y:S02]  /*1670*/  SHF.R.S32.HI R4, RZ, 0x1f, R13 ;  /* 0x0000001fff047819 */ /* 0x004fe4000001140d */
[----:B------:R-:W-:Y:S01]  /*1680*/  CS2R R72, SRZ ;  /* 0x0000000000487805 */ /* 0x000fe2000001ff00 */
[----:B------:R-:W1:Y:S01]  /*1690*/  S2R R13, SR_CTAID.X ;  /* 0x00000000000d7919 */ /* 0x000e620000002500 */
[----:B------:R-:W-:Y:S01]  /*16a0*/  IMAD.X R10, RZ, RZ, R10, P0 ;  /* 0x000000ffff0a7224 */ /* 0x000fe200000e060a */
[----:B------:R-:W-:Y:S01]  /*16b0*/  CS2R R70, SRZ ;  /* 0x0000000000467805 */ /* 0x000fe2000001ff00 */
[----:B------:R-:W-:Y:S01]  /*16c0*/  IMAD R4, R4, R176, RZ ;  /* 0x000000b004047224 */ /* 0x000fe200078e02ff */
[----:B------:R-:W-:Y:S02]  /*16d0*/  CS2R R68, SRZ ;  /* 0x0000000000447805 */ /* 0x000fe4000001ff00 */
[----:B------:R-:W-:-:S02]  /*16e0*/  CS2R R62, SRZ ;  /* 0x00000000003e7805 */ /* 0x000fc4000001ff00 */
[----:B------:R-:W-:Y:S01]  /*16f0*/  CS2R R60, SRZ ;  /* 0x00000000003c7805 */ /* 0x000fe2000001ff00 */
[----:B------:R-:W-:Y:S01]  /*1700*/  IMAD.IADD R14, R19, 0x1, R4 ;  /* 0x00000001130e7824 */ /* 0x000fe200078e0204 */
[----:B------:R-:W-:Y:S01]  /*1710*/  CS2R R66, SRZ ;  /* 0x0000000000427805 */ /* 0x000fe2000001ff00 */
[----:B------:R-:W1:Y:S01]  /*1720*/  LDC.64 R4, c[0x0][0x5f8] ;  /* 0x00017e00ff047b82 */ /* 0x000e620000000a00 */
[----:B------:R2:W3:Y:S01]  /*1730*/  LDSM.16.M88.4 R124, [R168] ;  /* 0x00000000a87c783b */ /* 0x0004e20000000200 */
[----:B------:R-:W-:Y:S01]  /*1740*/  IMAD R14, R14, UR9, RZ ;  /* 0x000000090e0e7c24 */ /* 0x000fe2000f8e02ff */
[----:B------:R-:W-:Y:S02]  /*1750*/  CS2R R64, SRZ ;  /* 0x0000000000407805 */ /* 0x000fe4000001ff00 */
[----:B------:R-:W-:Y:S01]  /*1760*/  CS2R R58, SRZ ;  /* 0x00000000003a7805 */ /* 0x000fe2000001ff00 */
[----:B------:R2:W4:Y:S01]  /*1770*/  LDSM.16.M88.4 R128, [R168+0x800] ;  /* 0x00080000a880783b */ /* 0x0005220000000200 */
[C---:B------:R-:W-:Y:S01]  /*1780*/  IMAD R14, R18.reuse, UR4, R14 ;  /* 0x00000004120e7c24 */ /* 0x040fe2000f8e020e */
[----:B------:R-:W2:Y:S01]  /*1790*/  LDCU.64 UR4, c[0x0][0x570] ;  /* 0x0000ae00ff0477ac */ /* 0x000ea20008000a00 */
[----:B------:R-:W-:Y:S01]  /*17a0*/  IMAD.WIDE.U32 R18, R18, UR9, RZ ;  /* 0x0000000912127c25 */ /* 0x000fe2000f8e00ff */
[----:B------:R1:W2:Y:S01]  /*17b0*/  LDSM.16.M88.4 R132, [R166] ;  /* 0x00000000a684783b */ /* 0x0002a20000000200 */
[----:B------:R-:W-:-:S02]  /*17c0*/  CS2R R56, SRZ ;  /* 0x0000000000387805 */ /* 0x000fc4000001ff00 */
[----:B------:R-:W-:Y:S01]  /*17d0*/  CS2R R54, SRZ ;  /* 0x0000000000367805 */ /* 0x000fe2000001ff00 */
[----:B------:R-:W-:Y:S01]  /*17e0*/  IMAD.IADD R14, R19, 0x1, R14 ;  /* 0x00000001130e7824 */ /* 0x000fe200078e020e */
[----:B------:R1:W2:Y:S01]  /*17f0*/  LDSM.16.M88.4 R136, [R166+0x800] ;  /* 0x00080000a688783b */ /* 0x0002a20000000200 */
[-C--:B------:R-:W-:Y:S01]  /*1800*/  IMAD.WIDE.U32 R16, R18, R201.reuse, R16 ;  /* 0x000000c912107225 */ /* 0x080fe200078e0010 */
[----:B------:R-:W-:Y:S02]  /*1810*/  CS2R R52, SRZ ;  /* 0x0000000000347805 */ /* 0x000fe4000001ff00 */
[----:B------:R-:W-:Y:S01]  /*1820*/  CS2R R46, SRZ ;  /* 0x00000000002e7805 */ /* 0x000fe2000001ff00 */
[----:B------:R1:W2:Y:S01]  /*1830*/  LDSM.16.M88.4 R140, [R164] ;  /* 0x00000000a48c783b */ /* 0x0002a20000000200 */
[----:B------:R-:W-:Y:S01]  /*1840*/  IMAD R14, R14, R201, RZ ;  /* 0x000000c90e0e7224 */ /* 0x000fe200078e02ff */
[----:B------:R-:W-:Y:S02]  /*1850*/  CS2R R44, SRZ ;  /* 0x00000000002c7805 */ /* 0x000fe4000001ff00 */
[----:B------:R-:W-:Y:S01]  /*1860*/  CS2R R50, SRZ ;  /* 0x0000000000327805 */ /* 0x000fe2000001ff00 */
[----:B------:R1:W2:Y:S01]  /*1870*/  LDSM.16.M88.4 R144, [R164+0x800] ;  /* 0x00080000a490783b */ /* 0x0002a20000000200 */
[----:B------:R-:W-:Y:S01]  /*1880*/  IMAD R6, R6, R18, R14 ;  /* 0x0000001206067224 */ /* 0x000fe200078e020e */
[----:B------:R-:W-:Y:S01]  /*1890*/  CS2R R48, SRZ ;  /* 0x0000000000307805 */ /* 0x000fe2000001ff00 */
[----:B------:R-:W-:Y:S01]  /*18a0*/  IMAD.WIDE R14, R201, UR9, RZ ;  /* 0x00000009c90e7c25 */ /* 0x000fe2000f8e02ff */
[----:B------:R2:W2:Y:S01]  /*18b0*/  LDSM.16.M88.4 R148, [R163] ;  /* 0x00000000a394783b */ /* 0x0004a20000000200 */
[----:B------:R-:W-:-:S02]  /*18c0*/  CS2R R42, SRZ ;  /* 0x00000000002a7805 */ /* 0x000fc4000001ff00 */
[----:B------:R-:W-:Y:S01]  /*18d0*/  CS2R R40, SRZ ;  /* 0x0000000000287805 */ /* 0x000fe2000001ff00 */
[----:B------:R-:W-:Y:S01]  /*18e0*/  IMAD.IADD R17, R17, 0x1, R6 ;  /* 0x0000000111117824 */ /* 0x000fe200078e0206 */
[----:B------:R2:W2:Y:S01]  /*18f0*/  LDSM.16.M88.4 R152, [R163+0x800] ;  /* 0x00080000a398783b */ /* 0x0004a20000000200 */
[----:B------:R-:W-:Y:S01]  /*1900*/  IMAD R6, R15, R12, RZ ;  /* 0x0000000c0f067224 */ /* 0x000fe200078e02ff */
[----:B------:R-:W-:Y:S01]  /*1910*/  CS2R R38, SRZ ;  /* 0x0000000000267805 */ /* 0x000fe2000001ff00 */
[----:B------:R-:W-:Y:S01]  /*1920*/  IMAD R201, R201, UR9, RZ ;  /* 0x00000009c9c97c24 */ /* 0x000fe2000f8e02ff */
[----:B------:R-:W-:Y:S01]  /*1930*/  CS2R R36, SRZ ;  /* 0x0000000000247805 */ /* 0x000fe2000001ff00 */
[----:B------:R-:W-:Y:S02]  /*1940*/  IMAD R6, R14, R10, R6 ;  /* 0x0000000a0e067224 */ /* 0x000fe400078e0206 */
[----:B-1----:R-:W-:-:S04]  /*1950*/  IMAD.WIDE.U32 R10, R13, R4, RZ ;  /* 0x000000040d0a7225 */ /* 0x002fc800078e00ff */
[----:B------:R-:W-:Y:S01]  /*1960*/  IMAD.WIDE.U32 R16, R14, R12, R16 ;  /* 0x0000000c0e107225 */ /* 0x000fe200078e0010 */
[----:B------:R-:W-:Y:S01]  /*1970*/  SEL R4, R10, RZ, P5 ;  /* 0x000000ff0a047207 */ /* 0x000fe20002800000 */
[----:B------:R-:W1:Y:S02]  /*1980*/  LDC.64 R14, c[0x0][0x5e8] ;  /* 0x00017a00ff0e7b82 */ /* 0x000e640000000a00 */
[----:B------:R-:W-:Y:S02]  /*1990*/  IMAD R7, R179, R201, R178 ;  /* 0x000000c9b3077224 */ /* 0x000fe400078e02b2 */
[----:B------:R-:W-:Y:S02]  /*19a0*/  IMAD R5, R13, R5, R11 ;  /* 0x000000050d057224 */ /* 0x000fe400078e020b */
[----:B------:R-:W-:Y:S01]  /*19b0*/  IMAD.IADD R6, R17, 0x1, R6 ;  /* 0x0000000111067824 */ /* 0x000fe200078e0206 */
[----:B------:R-:W-:Y:S01]  /*19c0*/  IADD3 R4, P1, P0, R7, R16, R4 ;  /* 0x0000001007047210 */ /* 0x000fe2000783e004 */
[----:B------:R-:W-:Y:S01]  /*19d0*/  IMAD.SHL.U32 R10, R201, 0x40, RZ ;  /* 0x00000040c90a7824 */ /* 0x000fe200078e00ff */
[----:B------:R-:W-:-:S02]  /*19e0*/  SHF.R.S32.HI R7, RZ, 0x1f, R7 ;  /* 0x0000001fff077819 */ /* 0x000fc40000011407 */
[----:B------:R-:W-:-:S04]  /*19f0*/  SEL R5, R5, RZ, P5 ;  /* 0x000000ff05057207 */ /* 0x000fc80002800000 */
[----:B------:R-:W-:Y:S02]  /*1a00*/  IADD3.X R5, PT, PT, R7, R6, R5, P1, P0 ;  /* 0x0000000607057210 */ /* 0x000fe40000fe0405 */
[----:B------:R-:W-:Y:S02]  /*1a10*/  ISETP.GE.AND P1, PT, R8, 0x1, PT ;  /* 0x000000010800780c */ /* 0x000fe40003f26270 */
[----:B------:R-:W-:-:S04]  /*1a20*/  IADD3 R4, P0, PT, R10, R4, RZ ;  /* 0x000000040a047210 */ /* 0x000fc80007f1e0ff */
[----:B------:R-:W-:Y:S02]  /*1a30*/  LEA.HI.X.SX32 R5, R10, R5, 0x1, P0 ;  /* 0x000000050a057211 */ /* 0x000fe400000f0eff */
[----:B--2---:R-:W-:-:S04]  /*1a40*/  LEA R228, P0, R4, UR4, 0x2 ;  /* 0x0000000404e47c11 */ /* 0x004fc8000f8010ff */
[----:B------:R-:W-:Y:S01]  /*1a50*/  LEA.HI.X R229, R4, UR5, R5, 0x2, P0 ;  /* 0x0000000504e57c11 */ /* 0x000fe200080f1405 */
[----:B-1----:R-:W-:Y:S01]  /*1a60*/  IMAD.WIDE R4, R9, 0x4, R14 ;  /* 0x0000000409047825 */ /* 0x002fe200078e020e */
[----:B---34-:R-:W-:Y:S07]  /*1a70*/  @!P1 BRA `(.L_x_1343) ;  /* 0x0000003000f49947 */ /* 0x018fee0003800000 */
[----:B------:R-:W1:Y:S01]  /*1a80*/  LDC.64 R174, c[0x0][0x528] ;  /* 0x00014a00ffae7b82 */ /* 0x000e620000000a00 */
[----:B------:R-:W2:Y:S01]  /*1a90*/  S2R R214, SR_TID.X ;  /* 0x0000000000d67919 */ /* 0x000ea20000002100 */
[----:B------:R-:W3:Y:S01]  /*1aa0*/  LDCU UR5, c[0x0][0x3b0] ;  /* 0x00007600ff0577ac */ /* 0x000ee20008000800 */
[----:B------:R-:W-:Y:S01]  /*1ab0*/  IMAD R226, R176, UR9, R173 ;  /* 0x00000009b0e27c24 */ /* 0x000fe2000f8e02ad */
[----:B------:R-:W4:Y:S04]  /*1ac0*/  LDCU UR4, c[0x0][0x590] ;  /* 0x0000b200ff0477ac */ /* 0x000f280008000800 */
[----:B------:R-:W2:Y:S01]  /*1ad0*/  LDC R189, c[0x0][0x44c] ;  /* 0x00011300ffbd7b82 */ /* 0x000ea20000000800 */
[----:B------:R-:W-:Y:S01]  /*1ae0*/  IMAD.MOV.U32 R194, RZ, RZ, R4 ;  /* 0x000000ffffc27224 */ /* 0x000fe200078e0004 */
[----:B------:R-:W-:Y:S01]  /*1af0*/  MOV R193, R5 ;  /* 0x0000000500c17202 */ /* 0x000fe20000000f00 */
[----:B------:R-:W1:Y:S01]  /*1b00*/  LDCU UR11, c[0x0][0x45c] ;  /* 0x00008b80ff0b77ac */ /* 0x000e620008000800 */
[----:B------:R-:W-:Y:S01]  /*1b10*/  SHF.L.U32 R201, R201, 0x3, RZ ;  /* 0x00000003c9c97819 */ /* 0x000fe200000006ff */
[----:B------:R-:W1:Y:S02]  /*1b20*/  LDCU.U8 UR10, c[0x0][0x4f8] ;  /* 0x00009f00ff0a77ac */ /* 0x000e640008000000 */
[----:B-1----:R-:W2:Y:S01]  /*1b30*/  LDG.E.64 R6, desc[UR20][R174.64+0x8] ;  /* 0x00000814ae067981 */ /* 0x002ea2000c1e1b00 */
[----:B------:R-:W-:Y:S01]  /*1b40*/  IMAD.IADD R158, R171, 0x1, R157 ;  /* 0x00000001ab9e7824 */ /* 0x000fe200078e029d */
[----:B------:R-:W1:Y:S02]  /*1b50*/  LDCU UR9, c[0x0][0x3e0] ;  /* 0x00007c00ff0977ac */ /* 0x000e640008000800 */
[----:B------:R-:W2:Y:S01]  /*1b60*/  LDG.E.64 R174, desc[UR20][R174.64] ;  /* 0x00000014aeae7981 */ /* 0x000ea2000c1e1b00 */
[----:B------:R-:W-:Y:S01]  /*1b70*/  IMAD.SHL.U32 R226, R226, 0x20, RZ ;  /* 0x00000020e2e27824 */ /* 0x000fe200078e00ff */
[----:B------:R-:W-:Y:S01]  /*1b80*/  LOP3.LUT R4, R179, 0x1, RZ, 0xc0, !PT ;  /* 0x00000001b3047812 */ /* 0x000fe200078ec0ff */
[----:B------:R-:W-:Y:S01]  /*1b90*/  IMAD.MOV.U32 R95, RZ, RZ, RZ ;  /* 0x000000ffff5f7224 */ /* 0x000fe200078e00ff */
[----:B------:R-:W-:Y:S01]  /*1ba0*/  IADD3 R157, PT, PT, R170, R157, RZ ;  /* 0x0000009daa9d7210 */ /* 0x000fe20007ffe0ff */
[----:B---3--:R-:W-:Y:S01]  /*1bb0*/  USHF.L.U32 UR5, UR5, 0x6, URZ ;  /* 0x0000000605057899 */ /* 0x008fe200080006ff */
[----:B------:R-:W-:Y:S01]  /*1bc0*/  SHF.R.S32.HI R200, RZ, 0x1f, R226 ;  /* 0x0000001fffc87819 */ /* 0x000fe200000114e2 */
[----:B------:R-:W-:Y:S01]  /*1bd0*/  IMAD R215, R215, 0x4, R4 ;  /* 0x00000004d7d77824 */ /* 0x000fe200078e0204 */
[----:B----4-:R-:W-:Y:S01]  /*1be0*/  USHF.L.U32 UR4, UR4, 0x6, URZ ;  /* 0x0000000604047899 */ /* 0x010fe200080006ff */
[----:B--2---:R-:W-:-:S04]  /*1bf0*/  IADD3 R226, P1, P0, R226, R6, R178 ;  /* 0x00000006e2e27210 */ /* 0x004fc8000783e0b2 */
[----:B------:R-:W-:Y:S02]  /*1c00*/  IADD3.X R200, PT, PT, R200, R7, RZ, P1, P0 ;  /* 0x00000007c8c87210 */ /* 0x000fe40000fe04ff */
[----:B------:R-:W-:Y:S01]  /*1c10*/  SHF.R.U32.HI R214, RZ, 0x6, R214 ;  /* 0x00000006ffd67819 */ /* 0x000fe200000116d6 */
[----:B------:R-:W-:Y:S01]  /*1c20*/  VIADD R212, R175, 0xbb67ae85 ;  /* 0xbb67ae85afd47836 */ /* 0x000fe20000000000 */
[----:B------:R-:W-:Y:S01]  /*1c30*/  IADD3 R215, PT, PT, R215, -0x4, RZ ;  /* 0xfffffffcd7d77810 */ /* 0x000fe20007ffe0ff */
[C---:B------:R-:W-:Y:S01]  /*1c40*/  VIADD R210, R175.reuse, 0x76cf5d0a ;  /* 0x76cf5d0aafd27836 */ /* 0x040fe20000000000 */
[C---:B------:R-:W-:Y:S01]  /*1c50*/  IADD3 R213, PT, PT, R174.reuse, -0x61c88647, RZ ;  /* 0x9e3779b9aed57810 */ /* 0x040fe20007ffe0ff */
[C---:B------:R-:W-:Y:S01]  /*1c60*/  VIADD R208, R175.reuse, 0x32370b8f ;  /* 0x32370b8fafd07836 */ /* 0x040fe20000000000 */
[C---:B------:R-:W-:Y:S01]  /*1c70*/  IADD3 R211, PT, PT, R174.reuse, 0x3c6ef372, RZ ;  /* 0x3c6ef372aed37810 */ /* 0x040fe20007ffe0ff */
[C---:B------:R-:W-:Y:S01]  /*1c80*/  VIADD R206, R175.reuse, 0xed9eba14 ;  /* 0xed9eba14afce7836 */ /* 0x040fe20000000000 */
[C---:B------:R-:W-:Y:S01]  /*1c90*/  IADD3 R209, PT, PT, R174.reuse, -0x255992d5, RZ ;  /* 0xdaa66d2baed17810 */ /* 0x040fe20007ffe0ff */
[C---:B------:R-:W-:Y:S01]  /*1ca0*/  VIADD R204, R175.reuse, 0xa9066899 ;  /* 0xa9066899afcc7836 */ /* 0x040fe20000000000 */
[C---:B------:R-:W-:Y:S01]  /*1cb0*/  IADD3 R207, PT, PT, R174.reuse, 0x78dde6e4, RZ ;  /* 0x78dde6e4aecf7810 */ /* 0x040fe20007ffe0ff */
[----:B------:R-:W-:Y:S01]  /*1cc0*/  VIADD R202, R175, 0x646e171e ;  /* 0x646e171eafca7836 */ /* 0x000fe20000000000 */
[----:B------:R-:W-:Y:S01]  /*1cd0*/  IADD3 R205, PT, PT, R174, 0x1715609d, RZ ;  /* 0x1715609daecd7810 */ /* 0x000fe20007ffe0ff */
[----:B------:R-:W-:Y:S01]  /*1ce0*/  IMAD.WIDE.U32 R226, R226, -0x2daee0ad, RZ ;  /* 0xd2511f53e2e27825 */ /* 0x000fe200078e00ff */
[----:B-1----:R-:W-:-:S07]  /*1cf0*/  IADD3 R203, PT, PT, R174, -0x4ab325aa, RZ ;  /* 0xb54cda56aecb7810 */ /* 0x002fce0007ffe0ff */
.L_x_1346:
[----:B------:R-:W0:Y:S01]  /*1d00*/  LDGDEPBAR ;  /* 0x00000000000079af */ /* 0x000e220000000000 */
[--C-:B------:R-:W-:Y:S01]  /*1d10*/  IMAD.IADD R112, R167, 0x1, R158.reuse ;  /* 0x00000001a7707824 */ /* 0x100fe200078e029e */
[----:B-----5:R-:W-:Y:S01]  /*1d20*/  FSETP.NEU.FTZ.AND P2, PT, R219, -INF , PT ;  /* 0xff800000db00780b */ /* 0x020fe20003f5d000 */
[----:B------:R-:W-:Y:S01]  /*1d30*/  VIADD R195, R215, 0x2 ;  /* 0x00000002d7c37836 */ /* 0x000fe20000000000 */
[----:B------:R-:W-:Y:S01]  /*1d40*/  FSETP.NEU.FTZ.AND P1, PT, R218, -INF , PT ;  /* 0xff800000da00780b */ /* 0x000fe20003f3d000 */
[----:B------:R-:W-:Y:S02]  /*1d50*/  IMAD.IADD R172, R165, 0x1, R158 ;  /* 0x00000001a5ac7824 */ /* 0x000fe400078e029e */
[----:B------:R-:W-:Y:S04]  /*1d60*/  IMAD.WIDE.U32 R236, R195, -0x326172a9, RZ ;  /* 0xcd9e8d57c3ec7825 */ /* 0x000fe800078e00ff */
        /* <DEDUP_REMOVED lines=14> */
[----:B------:R-:W-:Y:S01]  /*1e50*/  LDSM.16.M88.4 R120, [R172+0x1000] ;  /* 0x00100000ac78783b */ /* 0x000fe20000000200 */
[C---:B------:R-:W-:Y:S08]  /*1e60*/  HMMA.16816.F32.BF16 R16, R32.reuse, R18, RZ ;  /* 0x000000122010723c */ /* 0x040ff000000418ff */
[-C--:B---3--:R-:W-:Y:S08]  /*1e70*/  HMMA.16816.F32.BF16 R20, R32, R100.reuse, RZ ;  /* 0x000000642014723c */ /* 0x088ff000000418ff */
[C---:B------:R-:W-:Y:S08]  /*1e80*/  HMMA.16816.F32.BF16 R24, R28.reuse, R100, RZ ;  /* 0x000000641c18723c */ /* 0x040ff000000418ff */
[-C--:B------:R-:W-:Y:S08]  /*1e90*/  HMMA.16816.F32.BF16 R28, R28, R102.reuse, RZ ;  /* 0x000000661c1c723c */ /* 0x080ff000000418ff */
[----:B------:R-:W-:Y:S01]  /*1ea0*/  HMMA.16816.F32.BF16 R32, R32, R102, RZ ;  /* 0x000000662020723c */ /* 0x000fe200000418ff */
[----:B------:R-:W-:Y:S07]  /*1eb0*/  LDSM.16.M88.4 R100, [R172] ;  /* 0x00000000ac64783b */ /* 0x000fee0000000200 */
[-C--:B----4-:R-:W-:Y:S08]  /*1ec0*/  HMMA.16816.F32.BF16 R4, R104, R108.reuse, R4 ;  /* 0x0000006c6804723c */ /* 0x090ff00000041804 */
[C---:B-1----:R-:W-:Y:S08]  /*1ed0*/  HMMA.16816.F32.BF16 R8, R112.reuse, R108, R8 ;  /* 0x0000006c7008723c */ /* 0x042ff00000041808 */
[-C--:B------:R-:W-:Y:S08]  /*1ee0*/  HMMA.16816.F32.BF16 R12, R112, R110.reuse, R12 ;  /* 0x0000006e700c723c */ /* 0x080ff0000004180c */
[C---:B------:R-:W-:Y:S01]  /*1ef0*/  HMMA.16816.F32.BF16 R16, R104.reuse, R110, R16 ;  /* 0x0000006e6810723c */ /* 0x040fe20000041810 */
[----:B------:R-:W1:Y:S07]  /*1f00*/  LDSM.16.M88.4 R108, [R164+-0x4000] ;  /* 0xffc00000a46c783b */ /* 0x000e6e0000000200 */
[-C--:B--2---:R-:W-:Y:S08]  /*1f10*/  HMMA.16816.F32.BF16 R20, R104, R116.reuse, R20 ;  /* 0x000000746814723c */ /* 0x084ff00000041814 */
[C---:B------:R-:W-:Y:S04]  /*1f20*/  HMMA.16816.F32.BF16 R24, R112.reuse, R116, R24 ;  /* 0x000000747018723c */ /* 0x040fe80000041818 */
[----:B------:R-:W-:Y:S04]  /*1f30*/  IMAD.WIDE.U32 R116, R215, -0x326172a9, RZ ;  /* 0xcd9e8d57d7747825 */ /* 0x000fe800078e00ff */
[-C--:B------:R-:W-:Y:S03]  /*1f40*/  HMMA.16816.F32.BF16 R28, R112, R118.reuse, R28 ;  /* 0x00000076701c723c */ /* 0x080fe6000004181c */
[-C--:B------:R-:W-:Y:S01]  /*1f50*/  LOP3.LUT R232, R200, R174.reuse, R117, 0x96, !PT ;  /* 0x000000aec8e87212 */ /* 0x080fe200078e9675 */
[----:B------:R-:W-:Y:S01]  /*1f60*/  IMAD R117, R182, 0x4, R214 ;  /* 0x00000004b6757824 */ /* 0x000fe200078e02d6 */
[----:B------:R-:W-:Y:S03]  /*1f70*/  LOP3.LUT R114, R200, R174, R237, 0x96, !PT ;  /* 0x000000aec8727212 */ /* 0x000fe600078e96ed */
[----:B------:R-:W-:Y:S01]  /*1f80*/  HMMA.16816.F32.BF16 R32, R104, R118, R32 ;  /* 0x000000766820723c */ /* 0x000fe20000041820 */
[----:B------:R-:W2:Y:S03]  /*1f90*/  LDSM.16.M88.4 R104, [R164+-0x3800] ;  /* 0xffc80000a468783b */ /* 0x000ea60000000200 */
[----:B------:R-:W-:Y:S01]  /*1fa0*/  LOP3.LUT R112, R175, R117, R227, 0x96, !PT ;  /* 0x00000075af707212 */ /* 0x000fe200078e96e3 */
[----:B------:R-:W-:Y:S03]  /*1fb0*/  IMAD.WIDE.U32 R232, R232, -0x2daee0ad, RZ ;  /* 0xd2511f53e8e87825 */ /* 0x000fe600078e00ff */
[-C--:B-1----:R-:W-:Y:S05]  /*1fc0*/  HMMA.16816.F32.BF16 R4, R100, R108.reuse, R4 ;  /* 0x0000006c6404723c */ /* 0x082fea0000041804 */
[----:B------:R-:W-:Y:S01]  /*1fd0*/  IMAD.WIDE.U32 R112, R112, -0x326172a9, RZ ;  /* 0xcd9e8d5770707825 */ /* 0x000fe200078e00ff */
[----:B------:R-:W-:Y:S02]  /*1fe0*/  LOP3.LUT R234, R212, R226, R233, 0x96, !PT ;  /* 0x000000e2d4ea7212 */ /* 0x000fe400078e96e9 */
[C---:B------:R-:W-:Y:S04]  /*1ff0*/  HMMA.16816.F32.BF16 R8, R120.reuse, R108, R8 ;  /* 0x0000006c7808723c */ /* 0x040fe80000041808 */
[----:B------:R-:W-:Y:S01]  /*2000*/  IMAD.WIDE.U32 R238, R114, -0x2daee0ad, RZ ;  /* 0xd2511f5372ee7825 */ /* 0x000fe200078e00ff */
[C-C-:B------:R-:W-:Y:S02]  /*2010*/  LOP3.LUT R242, R213.reuse, R116, R113.reuse, 0x96, !PT ;  /* 0x00000074d5f27212 */ /* 0x140fe400078e9671 */
[----:B------:R-:W-:Y:S01]  /*2020*/  LOP3.LUT R116, R213, R236, R113, 0x96, !PT ;  /* 0x000000ecd5747212 */ /* 0x000fe200078e9671 */
[-C--:B------:R-:W-:Y:S03]  /*2030*/  HMMA.16816.F32.BF16 R12, R120, R110.reuse, R12 ;  /* 0x0000006e780c723c */ /* 0x080fe6000004180c */
[----:B------:R-:W-:Y:S01]  /*2040*/  LOP3.LUT R236, R212, R226, R239, 0x96, !PT ;  /* 0x000000e2d4ec7212 */ /* 0x000fe200078e96ef */
[----:B------:R-:W-:Y:S04]  /*2050*/  IMAD.WIDE.U32 R116, R116, -0x2daee0ad, RZ ;  /* 0xd2511f5374747825 */ /* 0x000fe800078e00ff */
[C---:B------:R-:W-:Y:S04]  /*2060*/  HMMA.16816.F32.BF16 R16, R100.reuse, R110, R16 ;  /* 0x0000006e6410723c */ /* 0x040fe80000041810 */
[----:B------:R-:W-:Y:S01]  /*2070*/  IMAD.WIDE.U32 R234, R234, -0x326172a9, RZ ;  /* 0xcd9e8d57eaea7825 */ /* 0x000fe200078e00ff */
[----:B------:R-:W-:Y:S03]  /*2080*/  LOP3.LUT R113, R210, R238, R117, 0x96, !PT ;  /* 0x000000eed2717212 */ /* 0x000fe600078e9675 */
[-C--:B--2---:R-:W-:Y:S03]  /*2090*/  HMMA.16816.F32.BF16 R20, R100, R104.reuse, R20 ;  /* 0x000000686414723c */ /* 0x084fe60000041814 */
[----:B------:R-:W-:Y:S01]  /*20a0*/  IMAD.WIDE.U32 R236, R236, -0x326172a9, RZ ;  /* 0xcd9e8d57ecec7825 */ /* 0x000fe200078e00ff */
[CC--:B------:R-:W-:Y:S03]  /*20b0*/  LOP3.LUT R114, R211.reuse, R112.reuse, R235, 0x96, !PT ;  /* 0x00000070d3727212 */ /* 0x0c0fe600078e96eb */
[----:B------:R-:W-:Y:S01]  /*20c0*/  IMAD.WIDE.U32 R242, R242, -0x2daee0ad, RZ ;  /* 0xd2511f53f2f27825 */ /* 0x000fe200078e00ff */
[C---:B------:R-:W-:Y:S04]  /*20d0*/  HMMA.16816.F32.BF16 R24, R120.reuse, R104, R24 ;  /* 0x000000687818723c */ /* 0x040fe80000041818 */
[----:B------:R-:W-:Y:S01]  /*20e0*/  LOP3.LUT R112, R211, R112, R237, 0x96, !PT ;  /* 0x00000070d3707212 */ /* 0x000fe200078e96ed */
[----:B------:R-:W-:Y:S01]  /*20f0*/  IMAD.WIDE.U32 R244, R113, -0x326172a9, RZ ;  /* 0xcd9e8d5771f47825 */ /* 0x000fe200078e00ff */
[----:B------:R-:W-:Y:S02]  /*2100*/  LOP3.LUT R118, R210, R232, R243, 0x96, !PT ;  /* 0x000000e8d2767212 */ /* 0x000fe400078e96f3 */
[-C--:B------:R-:W-:Y:S03]  /*2110*/  HMMA.16816.F32.BF16 R28, R120, R106.reuse, R28 ;  /* 0x0000006a781c723c */ /* 0x080fe6000004181c */
[C---:B------:R-:W-:Y:S01]  /*2120*/  LEA R232, P0, R177.reuse, R194, 0x2 ;  /* 0x000000c2b1e87211 */ /* 0x040fe200078010ff */
[----:B------:R-:W-:Y:S03]  /*2130*/  IMAD.WIDE.U32 R112, R112, -0x2daee0ad, RZ ;  /* 0xd2511f5370707825 */ /* 0x000fe600078e00ff */
[----:B------:R-:W-:Y:S01]  /*2140*/  LEA.HI.X R233, R177, R195, RZ, 0x2, P0 ;  /* 0x000000c3b1e97211 */ /* 0x000fe200000f14ff */
[----:B------:R-:W-:Y:S04]  /*2150*/  HMMA.16816.F32.BF16 R32, R100, R106, R32 ;  /* 0x0000006a6420723c */ /* 0x000fe80000041820 */
[----:B------:R-:W-:Y:S01]  /*2160*/  LOP3.LUT R250, R208, R116, R113, 0x96, !PT ;  /* 0x00000074d0fa7212 */ /* 0x000fe200078e9671 */
[----:B------:R-:W-:Y:S01]  /*2170*/  IMAD.IADD R116, R167, 0x1, R172 ;  /* 0x00000001a7747824 */ /* 0x000fe200078e02ac */
[----:B------:R-:W2:Y:S01]  /*2180*/  LDG.E R225, desc[UR20][R232.64] ;  /* 0x00000014e8e17981 */ /* 0x000ea2000c1e1900 */
[----:B------:R-:W-:Y:S01]  /*2190*/  IMAD.WIDE.U32 R238, R118, -0x326172a9, RZ ;  /* 0xcd9e8d5776ee7825 */ /* 0x000fe200078e00ff */
[C---:B------:R-:W-:Y:S02]  /*21a0*/  LOP3.LUT R118, R209.reuse, R236, R245, 0x96, !PT ;  /* 0x000000ecd1767212 */ /* 0x040fe400078e96f5 */
[----:B------:R-:W3:Y:S01]  /*21b0*/  LDG.E R195, desc[UR20][R232.64+0x20] ;  /* 0x00002014e8c37981 */ /* 0x000ee2000c1e1900 */
[----:B------:R-:W-:Y:S01]  /*21c0*/  IMAD.WIDE.U32 R114, R114, -0x2daee0ad, RZ ;  /* 0xd2511f5372727825 */ /* 0x000fe200078e00ff */
[----:B------:R-:W-:Y:S02]  /*21d0*/  LOP3.LUT R234, R209, R234, R239, 0x96, !PT ;  /* 0x000000ead1ea7212 */ /* 0x000fe400078e96ef */
[----:B------:R-:W5:Y:S01]  /*21e0*/  LDG.E R172, desc[UR20][R232.64+0x80] ;  /* 0x00008014e8ac7981 */ /* 0x000f62000c1e1900 */
[----:B------:R-:W-:Y:S01]  /*21f0*/  IMAD.WIDE.U32 R118, R118, -0x2daee0ad, RZ ;  /* 0xd2511f5376767825 */ /* 0x000fe200078e00ff */
[----:B------:R-:W-:Y:S02]  /*2200*/  LOP3.LUT R242, R208, R242, R115, 0x96, !PT ;  /* 0x000000f2d0f27212 */ /* 0x000fe400078e9673 */
[----:B------:R-:W-:Y:S01]  /*2210*/  LDSM.16.M88.4 R108, [R116] ;  /* 0x00000000746c783b */ /* 0x000fe20000000200 */
[----:B------:R-:W-:Y:S01]  /*2220*/  IMAD.WIDE.U32 R234, R234, -0x2daee0ad, RZ ;  /* 0xd2511f53eaea7825 */ /* 0x000fe200078e00ff */
[----:B------:R-:W-:Y:S03]  /*2230*/  LOP3.LUT R236, R206, R112, R119, 0x96, !PT ;  /* 0x00000070ceec7212 */ /* 0x000fe600078e9677 */
[----:B------:R-:W-:Y:S01]  /*2240*/  FMUL.FTZ R103, R216, 1.4426950216293334961 ;  /* 0x3fb8aa3bd8677820 */ /* 0x000fe20000410000 */
[----:B------:R-:W-:Y:S01]  /*2250*/  IMAD.WIDE.U32 R242, R242, -0x326172a9, RZ ;  /* 0xcd9e8d57f2f27825 */ /* 0x000fe200078e00ff */
[----:B------:R-:W-:Y:S02]  /*2260*/  LOP3.LUT R117, R206, R114, R235, 0x96, !PT ;  /* 0x00000072ce757212 */ /* 0x000fe400078e96eb */
[----:B------:R-:W1:Y:S01]  /*2270*/  LDSM.16.M88.4 R112, [R163+-0x4000] ;  /* 0xffc00000a370783b */ /* 0x000e620000000200 */
[----:B------:R-:W-:Y:S01]  /*2280*/  IMAD.WIDE.U32 R250, R250, -0x326172a9, RZ ;  /* 0xcd9e8d57fafa7825 */ /* 0x000fe200078e00ff */
[C---:B------:R-:W-:Y:S03]  /*2290*/  LOP3.LUT R238, R207.reuse, R238, R243, 0x96, !PT ;  /* 0x000000eecfee7212 */ /* 0x040fe600078e96f3 */
[----:B------:R-:W-:Y:S01]  /*22a0*/  IMAD.WIDE.U32 R236, R236, -0x326172a9, RZ ;  /* 0xcd9e8d57ecec7825 */ /* 0x000fe200078e00ff */
[----:B------:R-:W-:Y:S03]  /*22b0*/  LOP3.LUT R244, R207, R244, R251, 0x96, !PT ;  /* 0x000000f4cff47212 */ /* 0x000fe600078e96fb */
[----:B------:R-:W-:Y:S01]  /*22c0*/  IMAD.WIDE.U32 R238, R238, -0x2daee0ad, RZ ;  /* 0xd2511f53eeee7825 */ /* 0x000fe200078e00ff */
[----:B------:R-:W-:Y:S01]  /*22d0*/  LOP3.LUT R250, R205, R250, R237, 0x96, !PT ;  /* 0x000000facdfa7212 */ /* 0x000fe200078e96ed */
[----:B------:R4:W5:Y:S02]  /*22e0*/  LDG.E R232, desc[UR20][R232.64+0xa0] ;  /* 0x0000a014e8e87981 */ /* 0x000964000c1e1900 */
[----:B------:R-:W-:Y:S01]  /*22f0*/  IMAD.WIDE.U32 R244, R244, -0x2daee0ad, RZ ;  /* 0xd2511f53f4f47825 */ /* 0x000fe200078e00ff */
[----:B------:R-:W-:Y:S03]  /*2300*/  LOP3.LUT R246, R204, R234, R239, 0x96, !PT ;  /* 0x000000eaccf67212 */ /* 0x000fe600078e96ef */
[----:B------:R-:W-:Y:S04]  /*2310*/  IMAD.WIDE.U32 R234, R117, -0x326172a9, RZ ;  /* 0xcd9e8d5775ea7825 */ /* 0x000fe800078e00ff */
[----:B------:R-:W-:Y:S01]  /*2320*/  IMAD.WIDE.U32 R246, R246, -0x326172a9, RZ ;  /* 0xcd9e8d57f6f67825 */ /* 0x000fe200078e00ff */
[----:B------:R-:W-:Y:S03]  /*2330*/  LOP3.LUT R242, R205, R242, R235, 0x96, !PT ;  /* 0x000000f2cdf27212 */ /* 0x000fe600078e96eb */
[----:B------:R-:W-:Y:S01]  /*2340*/  IMAD.WIDE.U32 R250, R250, -0x2daee0ad, RZ ;  /* 0xd2511f53fafa7825 */ /* 0x000fe200078e00ff */
[----:B------:R-:W-:Y:S02]  /*2350*/  LOP3.LUT R234, R203, R234, R247, 0x96, !PT ;  /* 0x000000eacbea7212 */ /* 0x000fe400078e96f7 */
[----:B------:R-:W-:Y:S01]  /*2360*/  PRMT R248, R246, 0x7770, RZ ;  /* 0x00007770f6f87816 */ /* 0x000fe200000000ff */
[----:B------:R-:W-:Y:S01]  /*2370*/  IMAD.WIDE.U32 R242, R242, -0x2daee0ad, RZ ;  /* 0xd2511f53f2f27825 */ /* 0x000fe200078e00ff */
[----:B------:R-:W-:Y:S02]  /*2380*/  PRMT R105, R250, 0x7773, RZ ;  /* 0x00007773fa697816 */ /* 0x000fe400000000ff */
[----:B------:R-:W-:Y:S02]  /*2390*/  ISETP.LE.U32.AND P0, PT, R248, UR10, PT ;  /* 0x0000000af8007c0c */ /* 0x000fe4000bf03070 */
[C---:B------:R-:W-:Y:S02]  /*23a0*/  LOP3.LUT R247, R202.reuse, R238, R243, 0x96, !PT ;  /* 0x000000eecaf77212 */ /* 0x040fe400078e96f3 */
[----:B------:R-:W-:Y:S02]  /*23b0*/  LOP3.LUT R104, R202, R244, R251, 0x96, !PT ;  /* 0x000000f4ca687212 */ /* 0x000fe400078e96fb */
[----:B----4-:R-:W-:Y:S01]  /*23c0*/  LOP3.LUT R233, R204, R118, R245, 0x96, !PT ;  /* 0x00000076cce97212 */ /* 0x010fe200078e96f5 */
[-C--:B-1----:R-:W-:Y:S01]  /*23d0*/  HMMA.16816.F32.BF16 R4, R108, R112.reuse, R4 ;  /* 0x000000706c04723c */ /* 0x082fe20000041804 */
[----:B------:R-:W1:Y:S04]  /*23e0*/  LDSM.16.M88.4 R116, [R116+0x1000] ;  /* 0x001000007474783b */ /* 0x000e680000000200 */
[C---:B------:R-:W-:Y:S01]  /*23f0*/  PRMT R101, R234.reuse, 0x7632, R101 ;  /* 0x00007632ea657816 */ /* 0x040fe20000000065 */
[----:B------:R-:W-:Y:S01]  /*2400*/  IMAD.WIDE.U32 R120, R233, -0x326172a9, RZ ;  /* 0xcd9e8d57e9787825 */ /* 0x000fe200078e00ff */
[----:B------:R-:W-:Y:S02]  /*2410*/  LOP3.LUT R102, R234, 0xff, RZ, 0xc0, !PT ;  /* 0x000000ffea667812 */ /* 0x000fe400078ec0ff */
[----:B------:R-:W-:Y:S02]  /*2420*/  LOP3.LUT R101, R101, 0xff, RZ, 0xc0, !PT ;  /* 0x000000ff65657812 */ /* 0x000fe400078ec0ff */
[----:B------:R-:W-:Y:S02]  /*2430*/  SHF.R.U32.HI R100, RZ, 0x18, R234 ;  /* 0x00000018ff647819 */ /* 0x000fe400000116ea */
[----:B------:R-:W-:Y:S01]  /*2440*/  ISETP.LE.U32.AND P3, PT, R101, UR10, PT ;  /* 0x0000000a65007c0c */ /* 0x000fe2000bf63070 */
[----:B------:R-:W-:Y:S01]  /*2450*/  FMUL.FTZ R101, R219, 1.4426950216293334961 ;  /* 0x3fb8aa3bdb657820 */ /* 0x000fe20000410000 */
[----:B------:R-:W-:Y:S02]  /*2460*/  LOP3.LUT R233, R203, R236, R121, 0x96, !PT ;  /* 0x000000eccbe97212 */ /* 0x000fe400078e9679 */
[----:B------:R-:W-:Y:S02]  /*2470*/  ISETP.LE.U32.AND P5, PT, R102, UR10, PT ;  /* 0x0000000a66007c0c */ /* 0x000fe4000bfa3070 */
[----:B------:R-:W-:Y:S02]  /*2480*/  FSEL R101, R101, RZ, P2 ;  /* 0x000000ff65657208 */ /* 0x000fe40001000000 */
[----:B------:R-:W-:Y:S01]  /*2490*/  ISETP.LE.U32.AND P4, PT, R100, UR10, PT ;  /* 0x0000000a64007c0c */ /* 0x000fe2000bf83070 */
[----:B------:R-:W-:Y:S01]  /*24a0*/  FMUL.FTZ R100, R218, 1.4426950216293334961 ;  /* 0x3fb8aa3bda647820 */ /* 0x000fe20000410000 */
[----:B------:R-:W-:Y:S01]  /*24b0*/  LOP3.LUT R102, R233, 0xff, RZ, 0xc0, !PT ;  /* 0x000000ffe9667812 */ /* 0x000fe200078ec0ff */
[--C-:B------:R-:W-:Y:S01]  /*24c0*/  FFMA.FTZ R5, R5, UR11, -R101.reuse ;  /* 0x0000000b05057c23 */ /* 0x100fe20008010865 */
[C---:B------:R-:W-:Y:S02]  /*24d0*/  PRMT R107, R120.reuse, 0x7772, RZ ;  /* 0x00007772786b7816 */ /* 0x040fe400000000ff */
[----:B------:R-:W-:Y:S02]  /*24e0*/  PRMT R106, R120, 0x7773, RZ ;  /* 0x00007773786a7816 */ /* 0x000fe400000000ff */
[----:B------:R-:W-:Y:S02]  /*24f0*/  FSEL R100, R100, RZ, P1 ;  /* 0x000000ff64647208 */ /* 0x000fe40000800000 */
[C---:B------:R-:W-:Y:S02]  /*2500*/  PRMT R239, R120.reuse, 0x7770, RZ ;  /* 0x0000777078ef7816 */ /* 0x040fe400000000ff */
[----:B------:R-:W-:Y:S01]  /*2510*/  PRMT R236, R120, 0x7771, RZ ;  /* 0x0000777178ec7816 */ /* 0x000fe200000000ff */
[--C-:B------:R-:W-:Y:S01]  /*2520*/  FFMA.FTZ R120, R6, UR11, -R100.reuse ;  /* 0x0000000b06787c23 */ /* 0x100fe20008010864 */
[----:B------:R-:W-:Y:S01]  /*2530*/  FFMA.FTZ R121, R7, UR11, -R100 ;  /* 0x0000000b07797c23 */ /* 0x000fe20008010864 */
[C---:B------:R-:W-:Y:S02]  /*2540*/  PRMT R241, R242.reuse, 0x7773, RZ ;  /* 0x00007773f2f17816 */ /* 0x040fe400000000ff */
[----:B------:R-:W-:Y:S02]  /*2550*/  PRMT R245, R242, 0x7772, RZ ;  /* 0x00007772f2f57816 */ /* 0x000fe400000000ff */
[----:B------:R-:W-:Y:S01]  /*2560*/  PRMT R244, R250, 0x7770, RZ ;  /* 0x00007770faf47816 */ /* 0x000fe200000000ff */
[C---:B-1----:R-:W-:Y:S01]  /*2570*/  HMMA.16816.F32.BF16 R8, R116.reuse, R112, R8 ;  /* 0x000000707408723c */ /* 0x042fe20000041808 */
[----:B------:R-:W-:Y:S03]  /*2580*/  MUFU.EX2 R113, R5 ;  /* 0x0000000500717308 */ /* 0x000fe60000000800 */
[----:B------:R-:W-:Y:S01]  /*2590*/  ISETP.LE.U32.AND P2, PT, R102, UR10, PT ;  /* 0x0000000a66007c0c */ /* 0x000fe2000bf43070 */
[C---:B------:R-:W-:Y:S01]  /*25a0*/  FMUL.FTZ R102, R217.reuse, 1.4426950216293334961 ;  /* 0x3fb8aa3bd9667820 */ /* 0x040fe20000410000 */
[----:B------:R-:W-:Y:S01]  /*25b0*/  LOP3.LUT R234, R234, 0xffff, RZ, 0xc0, !PT ;  /* 0x0000ffffeaea7812 */ /* 0x000fe200078ec0ff */
[--C-:B------:R-:W-:Y:S01]  /*25c0*/  FFMA.FTZ R112, R4, UR11, -R101.reuse ;  /* 0x0000000b04707c23 */ /* 0x100fe20008010865 */
[-C--:B------:R-:W-:Y:S03]  /*25d0*/  HMMA.16816.F32.BF16 R12, R116, R114.reuse, R12 ;  /* 0x00000072740c723c */ /* 0x080fe6000004180c */
[----:B------:R-:W1:Y:S01]  /*25e0*/  MUFU.EX2 R121, R121 ;  /* 0x0000007900797308 */ /* 0x000e620000000800 */
[----:B------:R-:W-:Y:S02]  /*25f0*/  FSETP.NEU.FTZ.AND P1, PT, R217, -INF , PT ;  /* 0xff800000d900780b */ /* 0x000fe40003f3d000 */
[----:B------:R-:W-:Y:S07]  /*2600*/  SHF.R.U32.HI R4, RZ, 0x8, R234 ;  /* 0x00000008ff047819 */ /* 0x000fee00000116ea */
[----:B------:R-:W4:Y:S01]  /*2610*/  MUFU.EX2 R112, R112 ;  /* 0x0000007000707308 */ /* 0x000f220000000800 */
[----:B------:R-:W-:Y:S01]  /*2620*/  FSEL R102, R102, RZ, P1 ;  /* 0x000000ff66667208 */ /* 0x000fe20000800000 */
[C---:B------:R-:W-:Y:S08]  /*2630*/  HMMA.16816.F32.BF16 R16, R108.reuse, R114, R16 ;  /* 0x000000726c10723c */ /* 0x040ff00000041810 */
[----:B------:R-:W4:Y:S01]  /*2640*/  MUFU.EX2 R120, R120 ;  /* 0x0000007800787308 */ /* 0x000f220000000800 */
[----:B------:R-:W-:Y:S01]  /*2650*/  FSETP.NEU.FTZ.AND P1, PT, R216, -INF , PT ;  /* 0xff800000d800780b */ /* 0x000fe20003f3d000 */
[--C-:B------:R-:W-:Y:S01]  /*2660*/  FFMA.FTZ R123, R8, UR11, -R102.reuse ;  /* 0x0000000b087b7c23 */ /* 0x100fe20008010866 */
[----:B------:R-:W-:Y:S01]  /*2670*/  LOP3.LUT R4, R4, 0xffff, RZ, 0xc0, !PT ;  /* 0x0000ffff04047812 */ /* 0x000fe200078ec0ff */
[----:B-1----:R-:W-:Y:S01]  /*2680*/  @!P4 FADD.FTZ R121, -R121, -RZ ;  /* 0x800000ff7979c221 */ /* 0x002fe20000010100 */
[----:B------:R-:W-:Y:S01]  /*2690*/  FSEL R103, R103, RZ, P1 ;  /* 0x000000ff67677208 */ /* 0x000fe20000800000 */
[--C-:B------:R-:W-:Y:S01]  /*26a0*/  FFMA.FTZ R9, R9, UR11, -R102.reuse ;  /* 0x0000000b09097c23 */ /* 0x100fe20008010866 */
[----:B------:R-:W-:Y:S01]  /*26b0*/  ISETP.LE.U32.AND P1, PT, R4, UR10, PT ;  /* 0x0000000a04007c0c */ /* 0x000fe2000bf23070 */
[--C-:B------:R-:W-:Y:S01]  /*26c0*/  FFMA.FTZ R12, R12, UR11, -R102.reuse ;  /* 0x0000000b0c0c7c23 */ /* 0x100fe20008010866 */
[----:B------:R-:W1:Y:S01]  /*26d0*/  LDSM.16.M88.4 R4, [R163+-0x3800] ;  /* 0xffc80000a304783b */ /* 0x000e620000000200 */
[----:B------:R-:W-:Y:S01]  /*26e0*/  LOP3.LUT R122, R233, 0xffff, RZ, 0xc0, !PT ;  /* 0x0000ffffe97a7812 */ /* 0x000fe200078ec0ff */
[----:B------:R-:W-:Y:S01]  /*26f0*/  FFMA.FTZ R13, R13, UR11, -R102 ;  /* 0x0000000b0d0d7c23 */ /* 0x000fe20008010866 */
[----:B------:R-:W4:Y:S01]  /*2700*/  MUFU.EX2 R115, R12 ;  /* 0x0000000c00737308 */ /* 0x000f220000000800 */
[----:B------:R-:W-:Y:S01]  /*2710*/  ISETP.LE.U32.AND P4, PT, R239, UR10, PT ;  /* 0x0000000aef007c0c */ /* 0x000fe2000bf83070 */
[----:B----4-:R-:W-:Y:S01]  /*2720*/  @!P5 FADD.FTZ R112, -R112, -RZ ;  /* 0x800000ff7070d221 */ /* 0x010fe20000010100 */
[----:B------:R-:W-:Y:S01]  /*2730*/  SHF.R.U32.HI R234, RZ, 0x8, R122 ;  /* 0x00000008ffea7819 */ /* 0x000fe2000001167a */
[----:B------:R-:W-:Y:S06]  /*2740*/  FFMA.FTZ R16, R16, UR11, -R101 ;  /* 0x0000000b10107c23 */ /* 0x000fec0008010865 */
[----:B------:R-:W4:Y:S01]  /*2750*/  MUFU.EX2 R122, R123 ;  /* 0x0000007b007a7308 */ /* 0x000f220000000800 */
[----:B------:R-:W-:Y:S01]  /*2760*/  SHF.R.U32.HI R8, RZ, 0x18, R233 ;  /* 0x00000018ff087819 */ /* 0x000fe200000116e9 */
[----:B------:R-:W-:Y:S01]  /*2770*/  FFMA.FTZ R10, R10, UR11, -R103 ;  /* 0x0000000b0a0a7c23 */ /* 0x000fe20008010867 */
[----:B------:R-:W-:Y:S01]  /*2780*/  LOP3.LUT R234, R234, 0xffff, RZ, 0xc0, !PT ;  /* 0x0000ffffeaea7812 */ /* 0x000fe200078ec0ff */
[----:B------:R-:W-:Y:S01]  /*2790*/  @!P1 FADD.FTZ R113, -R113, -RZ ;  /* 0x800000ff71719221 */ /* 0x000fe20000010100 */
[----:B------:R-:W-:Y:S01]  /*27a0*/  PRMT R237, R246, 0x7773, RZ ;  /* 0x00007773f6ed7816 */ /* 0x000fe200000000ff */
[----:B------:R-:W-:Y:S01]  /*27b0*/  @!P3 FADD.FTZ R120, -R120, -RZ ;  /* 0x800000ff7878b221 */ /* 0x000fe20000010100 */
[----:B------:R-:W-:Y:S01]  /*27c0*/  ISETP.LE.U32.AND P1, PT, R234, UR10, PT ;  /* 0x0000000aea007c0c */ /* 0x000fe2000bf23070 */
[----:B------:R-:W-:Y:S02]  /*27d0*/  FFMA.FTZ R17, R17, UR11, -R101 ;  /* 0x0000000b11117c23 */ /* 0x000fe40008010865 */
[----:B------:R-:W1:Y:S01]  /*27e0*/  MUFU.EX2 R234, R13 ;  /* 0x0000000d00ea7308 */ /* 0x000e620000000800 */
[----:B------:R-:W-:Y:S01]  /*27f0*/  ISETP.LE.U32.AND P5, PT, R8, UR10, PT ;  /* 0x0000000a08007c0c */ /* 0x000fe2000bfa3070 */
[----:B------:R-:W-:Y:S01]  /*2800*/  @!P4 FADD.FTZ R115, -R115, -RZ ;  /* 0x800000ff7373c221 */ /* 0x000fe20000010100 */
[----:B------:R-:W-:Y:S01]  /*2810*/  PRMT R8, R233, 0x7632, R8 ;  /* 0x00007632e9087816 */ /* 0x000fe20000000008 */
[--C-:B------:R-:W-:Y:S01]  /*2820*/  FFMA.FTZ R14, R14, UR11, -R103.reuse ;  /* 0x0000000b0e0e7c23 */ /* 0x100fe20008010867 */
[----:B----4-:R-:W-:Y:S01]  /*2830*/  @!P2 FADD.FTZ R122, -R122, -RZ ;  /* 0x800000ff7a7aa221 */ /* 0x010fe20000010100 */
[----:B------:R-:W-:Y:S01]  /*2840*/  ISETP.GT.U32.AND P2, PT, R236, UR10, PT ;  /* 0x0000000aec007c0c */ /* 0x000fe2000bf44070 */
[--C-:B------:R-:W-:Y:S01]  /*2850*/  FFMA.FTZ R18, R18, UR11, -R100.reuse ;  /* 0x0000000b12127c23 */ /* 0x100fe20008010864 */
[----:B------:R-:W-:Y:S01]  /*2860*/  ISETP.GT.U32.AND P4, PT, R237, UR10, PT ;  /* 0x0000000aed007c0c */ /* 0x000fe2000bf84070 */
[----:B------:R-:W-:Y:S01]  /*2870*/  FFMA.FTZ R19, R19, UR11, -R100 ;  /* 0x0000000b13137c23 */ /* 0x000fe20008010864 */
[----:B------:R-:W-:Y:S01]  /*2880*/  LOP3.LUT R8, R8, 0xff, RZ, 0xc0, !PT ;  /* 0x000000ff08087812 */ /* 0x000fe200078ec0ff */
[----:B------:R-:W4:Y:S01]  /*2890*/  MUFU.EX2 R237, R16 ;  /* 0x0000001000ed7308 */ /* 0x000f220000000800 */
[--C-:B------:R-:W-:Y:S01]  /*28a0*/  FFMA.FTZ R11, R11, UR11, -R103.reuse ;  /* 0x0000000b0b0b7c23 */ /* 0x100fe20008010867 */
[----:B------:R-:W-:Y:S01]  /*28b0*/  FFMA.FTZ R15, R15, UR11, -R103 ;  /* 0x0000000b0f0f7c23 */ /* 0x000fe20008010867 */
[----:B------:R-:W-:Y:S07]  /*28c0*/  ISETP.LE.U32.AND P3, PT, R8, UR10, PT ;  /* 0x0000000a08007c0c */ /* 0x000fee000bf63070 */
[----:B------:R-:W4:Y:S01]  /*28d0*/  MUFU.EX2 R233, R10 ;  /* 0x0000000a00e97308 */ /* 0x000f220000000800 */
[----:B------:R-:W-:Y:S02]  /*28e0*/  LOP3.LUT R8, R247, 0xff, RZ, 0xc0, !PT ;  /* 0x000000fff7087812 */ /* 0x000fe400078ec0ff */
[----:B------:R-:W-:Y:S01]  /*28f0*/  PRMT R243, R250, 0x7771, RZ ;  /* 0x00007771faf37816 */ /* 0x000fe200000000ff */
[----:B-1----:R-:W-:Y:S01]  /*2900*/  @P2 FADD.FTZ R234, -R234, -RZ ;  /* 0x800000ffeaea2221 */ /* 0x002fe20000010100 */
[----:B------:R-:W-:Y:S05]  /*2910*/  PRMT R238, R242, 0x7770, RZ ;  /* 0x00007770f2ee7816 */ /* 0x000fea00000000ff */
[----:B------:R-:W1:Y:S01]  /*2920*/  MUFU.EX2 R123, R9 ;  /* 0x00000009007b7308 */ /* 0x000e620000000800 */
[----:B------:R-:W-:Y:S01]  /*2930*/  PRMT R240, R246, 0x7771, RZ ;  /* 0x00007771f6f07816 */ /* 0x000fe200000000ff */
[-C--:B------:R-:W-:Y:S08]  /*2940*/  HMMA.16816.F32.BF16 R20, R108, R4.reuse, R20 ;  /* 0x000000046c14723c */ /* 0x080ff00000041814 */
[----:B------:R-:W-:Y:S01]  /*2950*/  MUFU.EX2 R236, R14 ;  /* 0x0000000e00ec7308 */ /* 0x000fe20000000800 */
[----:B------:R-:W-:Y:S01]  /*2960*/  ISETP.LE.U32.AND P2, PT, R238, UR10, PT ;  /* 0x0000000aee007c0c */ /* 0x000fe2000bf43070 */
[----:B----4-:R-:W-:Y:S01]  /*2970*/  @!P0 FADD.FTZ R237, -R237, -RZ ;  /* 0x800000ffeded8221 */ /* 0x010fe20000010100 */
[----:B------:R-:W-:Y:S07]  /*2980*/  ISETP.GT.U32.AND P6, PT, R240, UR10, PT ;  /* 0x0000000af0007c0c */ /* 0x000fee000bfc4070 */
[----:B------:R-:W4:Y:S01]  /*2990*/  MUFU.EX2 R238, R17 ;  /* 0x0000001100ee7308 */ /* 0x000f220000000800 */
[----:B------:R-:W-:Y:S01]  /*29a0*/  @!P3 FADD.FTZ R233, -R233, -RZ ;  /* 0x800000ffe9e9b221 */ /* 0x000fe20000010100 */
[C---:B------:R-:W-:Y:S08]  /*29b0*/  HMMA.16816.F32.BF16 R24, R116.reuse, R4, R24 ;  /* 0x000000047418723c */ /* 0x040ff00000041818 */
[----:B------:R-:W-:Y:S01]  /*29c0*/  MUFU.EX2 R239, R18 ;  /* 0x0000001200ef7308 */ /* 0x000fe20000000800 */
[----:B------:R-:W-:Y:S01]  /*29d0*/  LOP3.LUT R4, R104, 0xff, RZ, 0xc0, !PT ;  /* 0x000000ff68047812 */ /* 0x000fe200078ec0ff */
[----:B-1----:R-:W-:Y:S01]  /*29e0*/  @!P1 FADD.FTZ R123, -R123, -RZ ;  /* 0x800000ff7b7b9221 */ /* 0x002fe20000010100 */
[----:B------:R-:W-:Y:S07]  /*29f0*/  ISETP.GT.U32.AND P3, PT, R107, UR10, PT ;  /* 0x0000000a6b007c0c */ /* 0x000fee000bf64070 */
[----:B------:R-:W1:Y:S01]  /*2a00*/  MUFU.EX2 R240, R19 ;  /* 0x0000001300f07308 */ /* 0x000e620000000800 */
[-C--:B------:R-:W-:Y:S03]  /*2a10*/  HMMA.16816.F32.BF16 R28, R116, R6.reuse, R28 ;  /* 0x00000006741c723c */ /* 0x080fe6000004181c */
[----:B------:R-:W-:Y:S01]  /*2a20*/  ISETP.LE.U32.AND P0, PT, R4, UR10, PT ;  /* 0x0000000a04007c0c */ /* 0x000fe2000bf03070 */
[----:B----4-:R-:W-:Y:S01]  /*2a30*/  @P6 FADD.FTZ R238, -R238, -RZ ;  /* 0x800000ffeeee6221 */ /* 0x010fe20000010100 */
[----:B------:R-:W-:Y:S01]  /*2a40*/  PRMT R4, R247, 0x7632, R4 ;  /* 0x00007632f7047816 */ /* 0x000fe20000000004 */
[--C-:B------:R-:W-:Y:S01]  /*2a50*/  FFMA.FTZ R20, R20, UR11, -R101.reuse ;  /* 0x0000000b14147c23 */ /* 0x100fe20008010865 */
[----:B------:R-:W-:Y:S01]  /*2a60*/  PRMT R235, R246, 0x7772, RZ ;  /* 0x00007772f6eb7816 */ /* 0x000fe200000000ff */
[----:B------:R-:W-:Y:S01]  /*2a70*/  HMMA.16816.F32.BF16 R32, R108, R6, R32 ;  /* 0x000000066c20723c */ /* 0x000fe20000041820 */
[----:B------:R-:W4:Y:S03]  /*2a80*/  MUFU.EX2 R114, R11 ;  /* 0x0000000b00727308 */ /* 0x000f260000000800 */
[----:B------:R-:W-:Y:S01]  /*2a90*/  LOP3.LUT R4, R4, 0xff, RZ, 0xc0, !PT ;  /* 0x000000ff04047812 */ /* 0x000fe200078ec0ff */
[----:B------:R-:W-:Y:S01]  /*2aa0*/  @P3 FADD.FTZ R236, -R236, -RZ ;  /* 0x800000ffecec3221 */ /* 0x000fe20000010100 */
[----:B------:R-:W-:Y:S05]  /*2ab0*/  ISETP.GT.U32.AND P1, PT, R235, UR10, PT ;  /* 0x0000000aeb007c0c */ /* 0x000fea000bf24070 */
[----:B------:R-:W4:Y:S01]  /*2ac0*/  MUFU.EX2 R116, R20 ;  /* 0x0000001400747308 */ /* 0x000f220000000800 */
[----:B------:R-:W-:Y:S01]  /*2ad0*/  ISETP.LE.U32.AND P6, PT, R4, UR10, PT ;  /* 0x0000000a04007c0c */ /* 0x000fe2000bfc3070 */
[----:B-1----:R-:W-:Y:S01]  /*2ae0*/  @P4 FADD.FTZ R240, -R240, -RZ ;  /* 0x800000fff0f04221 */ /* 0x002fe20000010100 */
[----:B------:R-:W-:Y:S07]  /*2af0*/  LOP3.LUT R4, R247, 0xffff, RZ, 0xc0, !PT ;  /* 0x0000fffff7047812 */ /* 0x000fee00078ec0ff */
[----:B------:R-:W-:Y:S01]  /*2b00*/  MUFU.EX2 R235, R15 ;  /* 0x0000000f00eb7308 */ /* 0x000fe20000000800 */
[----:B------:R-:W-:Y:S01]  /*2b10*/  ISETP.LE.U32.AND P3, PT, R8, UR10, PT ;  /* 0x0000000a08007c0c */ /* 0x000fe2000bf63070 */
[----:B------:R-:W-:Y:S01]  /*2b20*/  FFMA.FTZ R23, R23, UR11, -R100 ;  /* 0x0000000b17177c23 */ /* 0x000fe20008010864 */
[----:B------:R-:W-:Y:S01]  /*2b30*/  SHF.R.U32.HI R4, RZ, 0x8, R4 ;  /* 0x00000008ff047819 */ /* 0x000fe20000011604 */
[----:B----4-:R-:W-:Y:S01]  /*2b40*/  @!P5 FADD.FTZ R114, -R114, -RZ ;  /* 0x800000ff7272d221 */ /* 0x010fe20000010100 */
[----:B------:R-:W-:Y:S01]  /*2b50*/  LOP3.LUT R5, R104, 0xffff, RZ, 0xc0, !PT ;  /* 0x0000ffff68057812 */ /* 0x000fe200078ec0ff */
[----:B------:R-:W-:Y:S01]  /*2b60*/  FFMA.FTZ R21, R21, UR11, -R101 ;  /* 0x0000000b15157c23 */ /* 0x000fe20008010865 */
[----:B------:R-:W-:Y:S01]  /*2b70*/  LOP3.LUT R4, R4, 0xffff, RZ, 0xc0, !PT ;  /* 0x0000ffff04047812 */ /* 0x000fe200078ec0ff */
[----:B------:R-:W-:Y:S01]  /*2b80*/  @P1 FADD.FTZ R239, -R239, -RZ ;  /* 0x800000ffefef1221 */ /* 0x000fe20000010100 */
[----:B------:R-:W-:Y:S01]  /*2b90*/  SHF.R.U32.HI R5, RZ, 0x8, R5 ;  /* 0x00000008ff057819 */ /* 0x000fe20000011605 */
[----:B------:R-:W-:Y:S01]  /*2ba0*/  MUFU.EX2 R109, R23 ;  /* 0x00000017006d7308 */ /* 0x000fe20000000800 */
[----:B------:R-:W-:Y:S01]  /*2bb0*/  ISETP.LE.U32.AND P1, PT, R4, UR10, PT ;  /* 0x0000000a04007c0c */ /* 0x000fe2000bf23070 */
[----:B------:R-:W-:Y:S01]  /*2bc0*/  FFMA.FTZ R22, R22, UR11, -R100 ;  /* 0x0000000b16167c23 */ /* 0x000fe20008010864 */
[----:B------:R-:W-:Y:S01]  /*2bd0*/  PRMT R4, R104, 0x7632, R4 ;  /* 0x0000763268047816 */ /* 0x000fe20000000004 */
[----:B------:R-:W-:Y:S01]  /*2be0*/  @!P3 FADD.FTZ R116, -R116, -RZ ;  /* 0x800000ff7474b221 */ /* 0x000fe20000010100 */
[----:B------:R-:W-:Y:S05]  /*2bf0*/  LOP3.LUT R5, R5, 0xffff, RZ, 0xc0, !PT ;  /* 0x0000ffff05057812 */ /* 0x000fea00078ec0ff */
[----:B------:R-:W1:Y:S01]  /*2c00*/  MUFU.EX2 R117, R21 ;  /* 0x0000001500757308 */ /* 0x000e620000000800 */
[----:B------:R-:W-:Y:S01]  /*2c10*/  LOP3.LUT R4, R4, 0xff, RZ, 0xc0, !PT ;  /* 0x000000ff04047812 */ /* 0x000fe200078ec0ff */
[--C-:B------:R-:W-:Y:S01]  /*2c20*/  FFMA.FTZ R32, R32, UR11, -R101.reuse ;  /* 0x0000000b20207c23 */ /* 0x100fe20008010865 */
[----:B------:R-:W-:Y:S01]  /*2c30*/  ISETP.LE.U32.AND P4, PT, R5, UR10, PT ;  /* 0x0000000a05007c0c */ /* 0x000fe2000bf83070 */
[----:B------:R-:W-:Y:S01]  /*2c40*/  FFMA.FTZ R101, R33, UR11, -R101 ;  /* 0x0000000b21657c23 */ /* 0x000fe20008010865 */
[----:B------:R-:W-:Y:S05]  /*2c50*/  ISETP.LE.U32.AND P3, PT, R4, UR10, PT ;  /* 0x0000000a04007c0c */ /* 0x000fea000bf63070 */
[----:B------:R-:W4:Y:S01]  /*2c60*/  MUFU.EX2 R108, R22 ;  /* 0x00000016006c7308 */ /* 0x000f220000000800 */
[----:B------:R-:W-:Y:S01]  /*2c70*/  F2FP.RELU.BF16.F32.PACK_AB R4, R121, R120 ;  /* 0x000000787904723e */ /* 0x000fe200000018ff */
[----:B------:R-:W-:Y:S01]  /*2c80*/  FFMA.FTZ R26, R26, UR11, -R103 ;  /* 0x0000000b1a1a7c23 */ /* 0x000fe20008010867 */
[----:B------:R-:W-:Y:S07]  /*2c90*/  F2FP.RELU.BF16.F32.PACK_AB R5, R113, R112 ;  /* 0x000000707105723e */ /* 0x000fee00000018ff */
[----:B------:R-:W2:Y:S01]  /*2ca0*/  MUFU.EX2 R119, R32 ;  /* 0x0000002000777308 */ /* 0x000ea20000000800 */
[----:B------:R-:W-:Y:S01]  /*2cb0*/  ISETP.GT.U32.AND P5, PT, R106, UR10, PT ;  /* 0x0000000a6a007c0c */ /* 0x000fe2000bfa4070 */
[----:B------:R3:W-:Y:S01]  /*2cc0*/  STS [R184+0x400], R4 ;  /* 0x00040004b8007388 */ /* 0x0007e20000000800 */
[----:B------:R-:W-:Y:S01]  /*2cd0*/  F2FP.RELU.BF16.F32.PACK_AB R6, R240, R239 ;  /* 0x000000eff006723e */ /* 0x000fe200000018ff */
[----:B-1----:R-:W-:Y:S01]  /*2ce0*/  @!P1 FADD.FTZ R117, -R117, -RZ ;  /* 0x800000ff75759221 */ /* 0x002fe20000010100 */
[----:B------:R-:W-:Y:S01]  /*2cf0*/  F2FP.RELU.BF16.F32.PACK_AB R7, R123, R122 ;  /* 0x0000007a7b07723e */ /* 0x000fe200000018ff */
[----:B------:R1:W-:Y:S01]  /*2d00*/  STS [R184], R5 ;  /* 0x00000005b8007388 */ /* 0x0003e20000000800 */
[----:B------:R-:W-:Y:S01]  /*2d10*/  SHF.R.U32.HI R9, RZ, 0x18, R247 ;  /* 0x00000018ff097819 */ /* 0x000fe200000116f7 */
[--C-:B------:R-:W-:Y:S01]  /*2d20*/  FFMA.FTZ R24, R24, UR11, -R102.reuse ;  /* 0x0000000b18187c23 */ /* 0x100fe20008010866 */
[----:B------:R-:W-:Y:S01]  /*2d30*/  PRMT R246, R242, 0x7771, RZ ;  /* 0x00007771f2f67816 */ /* 0x000fe200000000ff */
[----:B------:R1:W-:Y:S01]  /*2d40*/  STS [R224+0x400], R6 ;  /* 0x00040006e0007388 */ /* 0x0003e20000000800 */
[----:B------:R-:W-:Y:S01]  /*2d50*/  F2FP.RELU.BF16.F32.PACK_AB R8, R234, R115 ;  /* 0x00000073ea08723e */ /* 0x000fe200000018ff */
[----:B------:R-:W-:Y:S01]  /*2d60*/  FFMA.FTZ R25, R25, UR11, -R102 ;  /* 0x0000000b19197c23 */ /* 0x000fe20008010866 */
[----:B------:R-:W-:Y:S01]  /*2d70*/  ISETP.GT.U32.AND P1, PT, R246, UR10, PT ;  /* 0x0000000af6007c0c */ /* 0x000fe2000bf24070 */
[----:B------:R-:W-:Y:S01]  /*2d80*/  @P5 FADD.FTZ R235, -R235, -RZ ;  /* 0x800000ffebeb5221 */ /* 0x000fe20000010100 */
[----:B------:R-:W-:Y:S01]  /*2d90*/  ISETP.LE.U32.AND P5, PT, R9, UR10, PT ;  /* 0x0000000a09007c0c */ /* 0x000fe2000bfa3070 */
[----:B------:R-:W1:Y:S01]  /*2da0*/  MUFU.EX2 R111, R26 ;  /* 0x0000001a006f7308 */ /* 0x000e620000000800 */
[----:B----4-:R-:W-:Y:S01]  /*2db0*/  @!P6 FADD.FTZ R108, -R108, -RZ ;  /* 0x800000ff6c6ce221 */ /* 0x010fe20000010100 */
[----:B--2---:R-:W-:Y:S01]  /*2dc0*/  @!P2 FADD.FTZ R119, -R119, -RZ ;  /* 0x800000ff7777a221 */ /* 0x004fe20000010100 */
[--C-:B------:R-:W-:Y:S07]  /*2dd0*/  FFMA.FTZ R34, R34, UR11, -R100.reuse ;  /* 0x0000000b22227c23 */ /* 0x100fee0008010864 */
[----:B------:R-:W2:Y:S01]  /*2de0*/  MUFU.EX2 R110, R24 ;  /* 0x00000018006e7308 */ /* 0x000ea20000000800 */
[----:B------:R-:W-:Y:S01]  /*2df0*/  FFMA.FTZ R100, R35, UR11, -R100 ;  /* 0x0000000b23647c23 */ /* 0x000fe20008010864 */
[----:B------:R-:W-:Y:S01]  /*2e00*/  PRMT R242, R250, 0x7772, RZ ;  /* 0x00007772faf27816 */ /* 0x000fe200000000ff */
[--C-:B------:R-:W-:Y:S07]  /*2e10*/  FFMA.FTZ R27, R27, UR11, -R103.reuse ;  /* 0x0000000b1b1b7c23 */ /* 0x100fee0008010867 */
[----:B------:R-:W4:Y:S01]  /*2e20*/  MUFU.EX2 R118, R25 ;  /* 0x0000001900767308 */ /* 0x000f220000000800 */
[----:B------:R-:W-:Y:S01]  /*2e30*/  SHF.R.U32.HI R104, RZ, 0x18, R104 ;  /* 0x00000018ff687819 */ /* 0x000fe20000011668 */
[--C-:B------:R-:W-:Y:S01]  /*2e40*/  FFMA.FTZ R28, R28, UR11, -R102.reuse ;  /* 0x0000000b1c1c7c23 */ /* 0x100fe20008010866 */
[----:B---3--:R-:W-:Y:S01]  /*2e50*/  F2FP.RELU.BF16.F32.PACK_AB R4, R238, R237 ;  /* 0x000000edee04723e */ /* 0x008fe200000018ff */
[----:B------:R-:W-:Y:S01]  /*2e60*/  @!P5 FADD.FTZ R109, -R109, -RZ ;  /* 0x800000ff6d6dd221 */ /* 0x000fe20000010100 */
[----:B------:R-:W-:Y:S05]  /*2e70*/  ISETP.GT.U32.AND P5, PT, R241, UR10, PT ;  /* 0x0000000af1007c0c */ /* 0x000fea000bfa4070 */
[----:B------:R-:W-:Y:S01]  /*2e80*/  MUFU.EX2 R248, R34 ;  /* 0x0000002200f87308 */ /* 0x000fe20000000800 */
[----:B-1----:R-:W-:Y:S01]  /*2e90*/  F2FP.RELU.BF16.F32.PACK_AB R5, R114, R233 ;  /* 0x000000e97205723e */ /* 0x002fe200000018ff */
[----:B------:R1:W-:Y:S01]  /*2ea0*/  STS [R224], R4 ;  /* 0x00000004e0007388 */ /* 0x0003e20000000800 */
[----:B------:R-:W-:Y:S07]  /*2eb0*/  ISETP.GT.U32.AND P6, PT, R245, UR10, PT ;  /* 0x0000000af5007c0c */ /* 0x000fee000bfc4070 */
[----:B------:R-:W3:Y:S01]  /*2ec0*/  MUFU.EX2 R241, R101 ;  /* 0x0000006500f17308 */ /* 0x000ee20000000800 */
[----:B------:R-:W-:Y:S01]  /*2ed0*/  F2FP.RELU.BF16.F32.PACK_AB R6, R117, R116 ;  /* 0x000000747506723e */ /* 0x000fe200000018ff */
[----:B------:R1:W-:Y:S01]  /*2ee0*/  STS [R184+0x1000], R7 ;  /* 0x00100007b8007388 */ /* 0x0003e20000000800 */
[----:B------:R-:W-:Y:S07]  /*2ef0*/  @!P3 FADD.FTZ R111, -R111, -RZ ;  /* 0x800000ff6f6fb221 */ /* 0x000fee0000010100 */
[----:B------:R-:W1:Y:S01]  /*2f00*/  MUFU.EX2 R247, R100 ;  /* 0x0000006400f77308 */ /* 0x000e620000000800 */
[----:B------:R-:W-:Y:S01]  /*2f10*/  ISETP.GT.U32.AND P3, PT, R242, UR10, PT ;  /* 0x0000000af2007c0c */ /* 0x000fe2000bf64070 */
[----:B------:R1:W-:Y:S01]  /*2f20*/  STS [R184+0x1400], R5 ;  /* 0x00140005b8007388 */ /* 0x0003e20000000800 */
[--C-:B------:R-:W-:Y:S01]  /*2f30*/  FFMA.FTZ R30, R30, UR11, -R103.reuse ;  /* 0x0000000b1e1e7c23 */ /* 0x100fe20008010867 */
[----:B------:R-:W-:Y:S01]  /*2f40*/  FFMA.FTZ R102, R29, UR11, -R102 ;  /* 0x0000000b1d667c23 */ /* 0x000fe20008010866 */
[----:B------:R-:W-:Y:S01]  /*2f50*/  FFMA.FTZ R103, R31, UR11, -R103 ;  /* 0x0000000b1f677c23 */ /* 0x000fe20008010867 */
[----:B------:R1:W-:Y:S04]  /*2f60*/  STS [R224+0x1000], R8 ;  /* 0x00100008e0007388 */ /* 0x0003e80000000800 */
[----:B------:R-:W1:Y:S01]  /*2f70*/  MUFU.EX2 R242, R27 ;  /* 0x0000001b00f27308 */ /* 0x000e620000000800 */
[----:B--2---:R-:W-:Y:S01]  /*2f80*/  @!P0 FADD.FTZ R110, -R110, -RZ ;  /* 0x800000ff6e6e8221 */ /* 0x004fe20000010100 */
[----:B----4-:R-:W-:Y:S01]  /*2f90*/  @!P4 FADD.FTZ R118, -R118, -RZ ;  /* 0x800000ff7676c221 */ /* 0x010fe20000010100 */
[----:B---3--:R-:W-:Y:S01]  /*2fa0*/  @P1 FADD.FTZ R241, -R241, -RZ ;  /* 0x800000fff1f11221 */ /* 0x008fe20000010100 */
[----:B------:R-:W-:Y:S06]  /*2fb0*/  ISETP.LE.U32.AND P1, PT, R104, UR10, PT ;  /* 0x0000000a68007c0c */ /* 0x000fec000bf23070 */
[----:B------:R-:W2:Y:S01]  /*2fc0*/  MUFU.EX2 R246, R30 ;  /* 0x0000001e00f67308 */ /* 0x000ea20000000800 */
[----:B------:R-:W-:Y:S01]  /*2fd0*/  ISETP.LE.U32.AND P0, PT, R244, UR10, PT ;  /* 0x0000000af4007c0c */ /* 0x000fe2000bf03070 */
[----:B------:R-:W-:Y:S01]  /*2fe0*/  @P6 FADD.FTZ R248, -R248, -RZ ;  /* 0x800000fff8f86221 */ /* 0x000fe20000010100 */
[----:B------:R-:W-:Y:S07]  /*2ff0*/  ISETP.GT.U32.AND P4, PT, R243, UR10, PT ;  /* 0x0000000af3007c0c */ /* 0x000fee000bf84070 */
[----:B------:R-:W3:Y:S01]  /*3000*/  MUFU.EX2 R244, R102 ;  /* 0x0000006600f47308 */ /* 0x000ee20000000800 */
[----:B------:R-:W-:Y:S01]  /*3010*/  ISETP.GT.U32.AND P2, PT, R105, UR10, PT ;  /* 0x0000000a69007c0c */ /* 0x000fe2000bf44070 */
[----:B-1----:R-:W-:Y:S01]  /*3020*/  @P5 FADD.FTZ R247, -R247, -RZ ;  /* 0x800000fff7f75221 */ /* 0x002fe20000010100 */
[----:B------:R-:W-:Y:S07]  /*3030*/  F2FP.RELU.BF16.F32.PACK_AB R4, R241, R119 ;  /* 0x00000077f104723e */ /* 0x000fee00000018ff */
[----:B------:R-:W1:Y:S01]  /*3040*/  MUFU.EX2 R243, R28 ;  /* 0x0000001c00f37308 */ /* 0x000e620000000800 */
[----:B------:R-:W-:Y:S02]  /*3050*/  FSETP.GE.FTZ.AND P6, PT, R113, RZ, PT ;  /* 0x000000ff7100720b */ /* 0x000fe40003fd6000 */
[----:B------:R-:W-:Y:S07]  /*3060*/  F2FP.RELU.BF16.F32.PACK_AB R7, R235, R236 ;  /* 0x000000eceb07723e */ /* 0x000fee00000018ff */
[----:B------:R-:W4:Y:S01]  /*3070*/  MUFU.EX2 R245, R103 ;  /* 0x0000006700f57308 */ /* 0x000f220000000800 */
[----:B------:R-:W-:Y:S01]  /*3080*/  @!P1 FADD.FTZ R242, -R242, -RZ ;  /* 0x800000fff2f29221 */ /* 0x000fe20000010100 */
[----:B--2---:R-:W-:Y:S01]  /*3090*/  @P3 FADD.FTZ R246, -R246, -RZ ;  /* 0x800000fff6f63221 */ /* 0x004fe20000010100 */
[----:B------:R-:W-:Y:S01]  /*30a0*/  F2FP.RELU.BF16.F32.PACK_AB R5, R109, R108 ;  /* 0x0000006c6d05723e */ /* 0x000fe200000018ff */
[----:B------:R2:W-:Y:S01]  /*30b0*/  STS [R224+0x1400], R7 ;  /* 0x00140007e0007388 */ /* 0x0005e20000000800 */
[----:B------:R-:W-:Y:S01]  /*30c0*/  FSETP.GE.FTZ.AND P1, PT, R241, RZ, PT ;  /* 0x000000fff100720b */ /* 0x000fe20003f36000 */
[----:B---3--:R-:W-:Y:S01]  /*30d0*/  @P4 FADD.FTZ R244, -R244, -RZ ;  /* 0x800000fff4f44221 */ /* 0x008fe20000010100 */
[----:B------:R-:W-:Y:S01]  /*30e0*/  F2FP.RELU.BF16.F32.PACK_AB R8, R118, R110 ;  /* 0x0000006e7608723e */ /* 0x000fe200000018ff */
[----:B------:R3:W-:Y:S01]  /*30f0*/  STS [R223], R6 ;  /* 0x00000006df007388 */ /* 0x0007e20000000800 */
[----:B------:R-:W-:Y:S01]  /*3100*/  FSETP.GE.FTZ.AND P5, PT, R237, RZ, PT ;  /* 0x000000ffed00720b */ /* 0x000fe20003fb6000 */
[----:B-1----:R-:W-:Y:S01]  /*3110*/  @!P0 FADD.FTZ R243, -R243, -RZ ;  /* 0x800000fff3f38221 */ /* 0x002fe20000010100 */
[----:B------:R-:W-:Y:S01]  /*3120*/  FSETP.GE.FTZ.AND P0, PT, R112, RZ, PT ;  /* 0x000000ff7000720b */ /* 0x000fe20003f16000 */
[----:B------:R1:W-:Y:S01]  /*3130*/  STS [R223+0x400], R5 ;  /* 0x00040005df007388 */ /* 0x0003e20000000800 */
[----:B------:R-:W-:Y:S01]  /*3140*/  FSETP.GE.FTZ.AND P4, PT, R238, RZ, PT ;  /* 0x000000ffee00720b */ /* 0x000fe20003f96000 */
[----:B----4-:R-:W-:Y:S01]  /*3150*/  @P2 FADD.FTZ R245, -R245, -RZ ;  /* 0x800000fff5f52221 */ /* 0x010fe20000010100 */
[----:B------:R-:W-:Y:S01]  /*3160*/  FSETP.GE.FTZ.AND P2, PT, R117, RZ, PT ;  /* 0x000000ff7500720b */ /* 0x000fe20003f56000 */
[----:B------:R4:W-:Y:S01]  /*3170*/  STS [R222], R4 ;  /* 0x00000004de007388 */ /* 0x0009e20000000800 */
[----:B------:R-:W-:Y:S02]  /*3180*/  FSETP.GE.FTZ.AND P3, PT, R116, RZ, PT ;  /* 0x000000ff7400720b */ /* 0x000fe40003f76000 */
[----:B--2---:R-:W-:Y:S02]  /*3190*/  F2FP.RELU.BF16.F32.PACK_AB R7, R242, R111 ;  /* 0x0000006ff207723e */ /* 0x004fe400000018ff */
[----:B---3--:R-:W-:Y:S02]  /*31a0*/  F2FP.RELU.BF16.F32.PACK_AB R6, R247, R248 ;  /* 0x000000f8f706723e */ /* 0x008fe400000018ff */
[----:B-1----:R-:W-:Y:S03]  /*31b0*/  F2FP.RELU.BF16.F32.PACK_AB R5, R244, R243 ;  /* 0x000000f3f405723e */ /* 0x002fe600000018ff */
        /* <DEDUP_REMOVED lines=47> */
[----:B------:R-:W-:Y:S02]  /*34b0*/  FSEL R5, R5, R225, P6 ;  /* 0x000000e105057208 */ /* 0x000fe40003000000 */
[-C--:B------:R-:W-:Y:S03]  /*34c0*/  HMMA.16816.F32.BF16 R20, R104, R152.reuse, R20 ;  /* 0x000000986814723c */ /* 0x080fe60000041814 */
[----:B------:R-:W-:Y:S01]  /*34d0*/  FMUL.FTZ R4, R112, R4 ;  /* 0x0000000470047220 */ /* 0x000fe20000410000 */
[----:B------:R-:W-:Y:S04]  /*34e0*/  FMUL.FTZ R5, R113, R5 ;  /* 0x0000000571057220 */ /* 0x000fe80000410000 */
[C---:B------:R-:W-:Y:S04]  /*34f0*/  HMMA.16816.F32.BF16 R24, R100.reuse, R152, R24 ;  /* 0x000000986418723c */ /* 0x040fe80000041818 */
[----:B------:R-:W-:Y:S01]  /*3500*/  F2FP.BF16.F32.PACK_AB R4, R5, R4 ;  /* 0x000000040504723e */ /* 0x000fe200000010ff */
[C---:B------:R-:W-:Y:S01]  /*3510*/  FADD.FTZ R16, -R225.reuse, R16 ;  /* 0x00000010e1107221 */ /* 0x040fe20000010100 */
[----:B------:R-:W-:Y:S02]  /*3520*/  FADD.FTZ R17, -R225, R17 ;  /* 0x00000011e1117221 */ /* 0x000fe40000010100 */
[-C--:B------:R-:W-:Y:S03]  /*3530*/  HMMA.16816.F32.BF16 R28, R100, R154.reuse, R28 ;  /* 0x0000009a641c723c */ /* 0x080fe6000004181c */
[-C--:B------:R-:W-:Y:S01]  /*3540*/  FSEL R16, R16, R225.reuse, P5 ;  /* 0x000000e110107208 */ /* 0x080fe20002800000 */
[----:B------:R-:W-:Y:S01]  /*3550*/  VIADD R100, R221, 0x1 ;  /* 0x00000001dd647836 */ /* 0x000fe20000000000 */
[-C--:B------:R-:W-:Y:S01]  /*3560*/  FSEL R17, R17, R225.reuse, P4 ;  /* 0x000000e111117208 */ /* 0x080fe20002000000 */
[C---:B------:R-:W-:Y:S01]  /*3570*/  FADD.FTZ R21, -R225.reuse, R21 ;  /* 0x00000015e1157221 */ /* 0x040fe20000010100 */
[----:B------:R-:W-:Y:S01]  /*3580*/  FADD.FTZ R20, -R225, R20 ;  /* 0x00000014e1147221 */ /* 0x000fe20000010100 */
[----:B------:R-:W-:Y:S04]  /*3590*/  HMMA.16816.F32.BF16 R32, R104, R154, R32 ;  /* 0x0000009a6820723c */ /* 0x000fe80000041820 */
[----:B------:R-:W-:Y:S01]  /*35a0*/  ISETP.NE.AND P0, PT, R100, 0x1, PT ;  /* 0x000000016400780c */ /* 0x000fe20003f05270 */
[----:B------:R-:W-:Y:S01]  /*35b0*/  FMUL.FTZ R16, R237, R16 ;  /* 0x00000010ed107220 */ /* 0x000fe20000410000 */
[----:B------:R-:W-:Y:S01]  /*35c0*/  FSEL R21, R21, R225, P2 ;  /* 0x000000e115157208 */ /* 0x000fe20001000000 */
[----:B------:R-:W-:Y:S01]  /*35d0*/  FMUL.FTZ R17, R238, R17 ;  /* 0x00000011ee117220 */ /* 0x000fe20000410000 */
[----:B------:R-:W-:Y:S02]  /*35e0*/  FSEL R20, R20, R225, P3 ;  /* 0x000000e114147208 */ /* 0x000fe40001800000 */
[----:B------:R-:W-:Y:S01]  /*35f0*/  FSETP.GE.FTZ.AND P2, PT, R119, RZ, PT ;  /* 0x000000ff7700720b */ /* 0x000fe20003f56000 */
[----:B------:R-:W-:Y:S01]  /*3600*/  FMUL.FTZ R21, R117, R21 ;  /* 0x0000001575157220 */ /* 0x000fe20000410000 */
[----:B------:R-:W-:Y:S01]  /*3610*/  F2FP.BF16.F32.PACK_AB R16, R17, R16 ;  /* 0x000000101110723e */ /* 0x000fe200000010ff */
[----:B------:R-:W-:Y:S05]  /*3620*/  FMUL.FTZ R20, R116, R20 ;  /* 0x0000001474147220 */ /* 0x000fea0000410000 */
[----:B------:R-:W-:Y:S01]  /*3630*/  F2FP.BF16.F32.PACK_AB R20, R21, R20 ;  /* 0x000000141514723e */ /* 0x000fe200000010ff */
[C---:B------:R-:W-:Y:S05]  /*3640*/  FADD.FTZ R32, -R225.reuse, R32 ;  /* 0x00000020e1207221 */ /* 0x040fea0000010100 */
[----:B------:R-:W-:Y:S01]  /*3650*/  FSEL R32, R32, R225, P2 ;  /* 0x000000e120207208 */ /* 0x000fe20001000000 */
[----:B------:R-:W-:Y:S01]  /*3660*/  @P1 FADD.FTZ R225, -R225, R33 ;  /* 0x00000021e1e11221 */ /* 0x000fe20000010100 */
[----:B------:R-:W-:Y:S02]  /*3670*/  FSETP.GE.FTZ.AND P2, PT, R120, RZ, PT ;  /* 0x000000ff7800720b */ /* 0x000fe40003f56000 */
[----:B------:R-:W-:Y:S01]  /*3680*/  FSETP.GE.FTZ.AND P1, PT, R121, RZ, PT ;  /* 0x000000ff7900720b */ /* 0x000fe20003f36000 */
[----:B------:R-:W-:Y:S01]  /*3690*/  FMUL.FTZ R32, R119, R32 ;  /* 0x0000002077207220 */ /* 0x000fe20000410000 */
[----:B------:R-:W-:Y:S01]  /*36a0*/  FSEL R6, R6, R195, P2 ;  /* 0x000000c306067208 */ /* 0x000fe20001000000 */
[----:B------:R-:W-:Y:S01]  /*36b0*/  FMUL.FTZ R225, R241, R225 ;  /* 0x000000e1f1e17220 */ /* 0x000fe20000410000 */
[----:B------:R-:W-:Y:S01]  /*36c0*/  FSEL R33, R7, R195, P1 ;  /* 0x000000c307217208 */ /* 0x000fe20000800000 */
[----:B------:R-:W-:Y:S08]  /*36d0*/  @!P0 BRA `(.L_x_1344) ;  /* 0x0000000000548947 */ /* 0x000ff00003800000 */
        /* <DEDUP_REMOVED lines=8> */
[----:B------:R-:W-:Y:S01]  /*3760*/  IMAD.IADD R220, R220, 0x1, R5 ;  /* 0x00000001dcdc7824 */ /* 0x000fe200078e0205 */
[----:B------:R-:W-:Y:S01]  /*3770*/  LEA.HI.X.SX32 R196, R7, R196, 0x1, P1 ;  /* 0x000000c407c47211 */ /* 0x000fe200008f0eff */
[----:B------:R-:W-:Y:S01]  /*3780*/  IMAD.MOV.U32 R102, RZ, RZ, R197 ;  /* 0x000000ffff667224 */ /* 0x000fe200078e00c5 */
[----:B------:R-:W-:Y:S01]  /*3790*/  IADD3 R100, P1, PT, R197, UR7, RZ ;  /* 0x00000007c5647c10 */ /* 0x000fe2000ff3e0ff */
[----:B------:R-:W-:Y:S02]  /*37a0*/  IMAD.IADD R158, R158, 0x1, R5 ;  /* 0x000000019e9e7824 */ /* 0x000fe400078e0205 */
[----:B------:R-:W-:Y:S01]  /*37b0*/  IMAD.MOV.U32 R103, RZ, RZ, R196 ;  /* 0x000000ffff677224 */ /* 0x000fe200078e00c4 */
[----:B------:R-:W-:Y:S04]  /*37c0*/  IADD3.X R101, PT, PT, R196, UR17, RZ, P1, !PT ;  /* 0x00000011c4657c10 */ /* 0x000fe80008ffe4ff */
[----:B------:R-:W-:Y:S01]  /*37d0*/  @!PT LDS RZ, [RZ] ;  /* 0x00000000fffff984 */ /* 0x000fe20000000800 */
[----:B------:R-:W-:Y:S01]  /*37e0*/  @!PT LDS RZ, [RZ] ;  /* 0x00000000fffff984 */ /* 0x000fe20000000800 */
[----:B------:R-:W-:Y:S01]  /*37f0*/  @!PT LDS RZ, [RZ] ;  /* 0x00000000fffff984 */ /* 0x000fe20000000800 */
[----:B------:R1:W-:Y:S04]  /*3800*/  LDGSTS.E.BYPASS.LTC128B.128 [R220], desc[UR20][R102.64] ;  /* 0x0000000066dc7fae */ /* 0x0003e8000b981a14 */
[----:B------:R1:W-:Y:S04]  /*3810*/  LDGSTS.E.BYPASS.LTC128B.128 [R220+0x1000], desc[UR20][R100.64] ;  /* 0x0100000064dc7fae */ /* 0x0003e8000b981a14 */
[----:B------:R-:W0:Y:S02]  /*3820*/  LDGDEPBAR ;  /* 0x00000000000079af */ /* 0x000e240000000000 */
.L_x_1344:
[----:B------:R-:W-:Y:S01]  /*3830*/  FADD.FTZ R18, -R195, R18 ;  /* 0x00000012c3127221 */ /* 0x000fe20000010100 */
[----:B------:R-:W-:Y:S01]  /*3840*/  FSETP.GE.FTZ.AND P1, PT, R239, RZ, PT ;  /* 0x000000ffef00720b */ /* 0x000fe20003f36000 */
[----:B------:R2:W-:Y:S01]  /*3850*/  STS [R184+-0x4000], R4 ;  /* 0xffc00004b8007388 */ /* 0x0005e20000000800 */
[----:B------:R-:W-:Y:S01]  /*3860*/  FADD.FTZ R23, -R195, R23 ;  /* 0x00000017c3177221 */ /* 0x000fe20000010100 */
[----:B------:R-:W-:Y:S01]  /*3870*/  FSETP.GE.FTZ.AND P2, PT, R109, RZ, PT ;  /* 0x000000ff6d00720b */ /* 0x000fe20003f56000 */
[C---:B------:R-:W-:Y:S01]  /*3880*/  FADD.FTZ R19, -R195.reuse, R19 ;  /* 0x00000013c3137221 */ /* 0x040fe20000010100 */
[-C--:B------:R-:W-:Y:S01]  /*3890*/  FSEL R18, R18, R195.reuse, P1 ;  /* 0x000000c312127208 */ /* 0x080fe20000800000 */
[----:B------:R-:W-:Y:S01]  /*38a0*/  FADD.FTZ R22, -R195, R22 ;  /* 0x00000016c3167221 */ /* 0x000fe20000010100 */
[----:B------:R-:W-:Y:S01]  /*38b0*/  FSETP.GE.FTZ.AND P1, PT, R247, RZ, PT ;  /* 0x000000fff700720b */ /* 0x000fe20003f36000 */
[----:B------:R-:W-:Y:S01]  /*38c0*/  FADD.FTZ R34, -R195, R34 ;  /* 0x00000022c3227221 */ /* 0x000fe20000010100 */
[-C--:B------:R-:W-:Y:S01]  /*38d0*/  FSEL R23, R23, R195.reuse, P2 ;  /* 0x000000c317177208 */ /* 0x080fe20001000000 */
[----:B-----5:R-:W-:Y:S01]  /*38e0*/  FADD.FTZ R12, -R172, R12 ;  /* 0x0000000cac0c7221 */ /* 0x020fe20000010100 */
[----:B------:R-:W-:Y:S01]  /*38f0*/  FSETP.GE.FTZ.AND P4, PT, R240, RZ, PT ;  /* 0x000000fff000720b */ /* 0x000fe20003f96000 */
[----:B------:R-:W-:Y:S01]  /*3900*/  FADD.FTZ R9, -R172, R9 ;  /* 0x00000009ac097221 */ /* 0x000fe20000010100 */
[----:B------:R-:W-:Y:S01]  /*3910*/  FSETP.GE.FTZ.AND P3, PT, R108, RZ, PT ;  /* 0x000000ff6c00720b */ /* 0x000fe20003f76000 */
[----:B------:R-:W-:Y:S01]  /*3920*/  FADD.FTZ R8, -R172, R8 ;  /* 0x00000008ac087221 */ /* 0x000fe20000010100 */
[----:B------:R-:W-:Y:S01]  /*3930*/  FSETP.GE.FTZ.AND P2, PT, R248, RZ, PT ;  /* 0x000000fff800720b */ /* 0x000fe20003f56000 */
[C---:B------:R-:W-:Y:S01]  /*3940*/  FADD.FTZ R24, -R172.reuse, R24 ;  /* 0x00000018ac187221 */ /* 0x040fe20000010100 */
[-C--:B------:R-:W-:Y:S01]  /*3950*/  FSEL R19, R19, R195.reuse, P4 ;  /* 0x000000c313137208 */ /* 0x080fe20002000000 */
[----:B------:R-:W-:Y:S01]  /*3960*/  FADD.FTZ R25, -R172, R25 ;  /* 0x00000019ac197221 */ /* 0x000fe20000010100 */
        /* <DEDUP_REMOVED lines=8> */
[-C--:B------:R-:W-:Y:S01]  /*39f0*/  FSEL R12, R12, R172.reuse, P1 ;  /* 0x000000ac0c0c7208 */ /* 0x080fe20000800000 */
[----:B------:R-:W-:Y:S01]  /*3a00*/  FADD.FTZ R11, -R232, R11 ;  /* 0x0000000be80b7221 */ /* 0x000fe20000010100 */
[----:B------:R-:W-:Y:S01]  /*3a10*/  FSETP.GE.FTZ.AND P1, PT, R244, RZ, PT ;  /* 0x000000fff400720b */ /* 0x000fe20003f36000 */
[----:B------:R-:W-:Y:S01]  /*3a20*/  FMUL.FTZ R33, R121, R33 ;  /* 0x0000002179217220 */ /* 0x000fe20000410000 */
[----:B------:R-:W-:Y:S01]  /*3a30*/  FSEL R9, R9, R172, P2 ;  /* 0x000000ac09097208 */ /* 0x000fe20001000000 */
[----:B------:R-:W-:Y:S01]  /*3a40*/  FMUL.FTZ R6, R120, R6 ;  /* 0x0000000678067220 */ /* 0x000fe20000410000 */
[----:B------:R-:W-:Y:S01]  /*3a50*/  FSETP.GE.FTZ.AND P3, PT, R122, RZ, PT ;  /* 0x000000ff7a00720b */ /* 0x000fe20003f76000 */
[----:B------:R-:W-:Y:S01]  /*3a60*/  FADD.FTZ R14, -R232, R14 ;  /* 0x0000000ee80e7221 */ /* 0x000fe20000010100 */
[----:B------:R-:W-:Y:S01]  /*3a70*/  FSETP.GE.FTZ.AND P2, PT, R234, RZ, PT ;  /* 0x000000ffea00720b */ /* 0x000fe20003f56000 */
[----:B------:R-:W-:Y:S01]  /*3a80*/  FADD.FTZ R15, -R232, R15 ;  /* 0x0000000fe80f7221 */ /* 0x000fe20000010100 */
[-C--:B------:R-:W-:Y:S01]  /*3a90*/  FSEL R8, R8, R172.reuse, P3 ;  /* 0x000000ac08087208 */ /* 0x080fe20001800000 */
        /* <DEDUP_REMOVED lines=9> */
[----:B------:R-:W-:Y:S01]  /*3b30*/  FSEL R24, R24, R172, P4 ;  /* 0x000000ac18187208 */ /* 0x000fe20002000000 */
        /* <DEDUP_REMOVED lines=19> */
[-C--:B------:R-:W-:Y:S01]  /*3c70*/  FSEL R14, R14, R232.reuse, P2 ;  /* 0x000000e80e0e7208 */ /* 0x080fe20001000000 */
        /* <DEDUP_REMOVED lines=37> */
[----:B------:R-:W-:Y:S01]  /*3ed0*/  F2FP.BF16.F32.PACK_AB R24, R25, R24 ;  /* 0x000000181918723e */ /* 0x000fe200000010ff */
[----:B------:R-:W-:Y:S01]  /*3ee0*/  IMAD R116, R189, UR9, RZ ;  /* 0x00000009bd747c24 */ /* 0x000fe2000f8e02ff */
[----:B------:R-:W-:Y:S02]  /*3ef0*/  F2FP.BF16.F32.PACK_AB R26, R27, R26 ;  /* 0x0000001a1b1a723e */ /* 0x000fe400000010ff */
[----:B------:R-:W-:Y:S01]  /*3f00*/  STS [R222+-0x4000], R32 ;  /* 0xffc00020de007388 */ /* 0x000fe20000000800 */
[----:B------:R-:W-:Y:S02]  /*3f10*/  F2FP.BF16.F32.PACK_AB R28, R172, R28 ;  /* 0x0000001cac1c723e */ /* 0x000fe400000010ff */
[----:B------:R-:W-:Y:S02]  /*3f20*/  F2FP.BF16.F32.PACK_AB R30, R232, R30 ;  /* 0x0000001ee81e723e */ /* 0x000fe400000010ff */
[----:B------:R-:W-:Y:S05]  /*3f30*/  STS [R222+-0x3c00], R34 ;  /* 0xffc40022de007388 */ /* 0x000fea0000000800 */
        /* <DEDUP_REMOVED lines=66> */
[----:B------:R-:W-:Y:S04]  /*4360*/  IADD3.X R5, PT, PT, R198, UR8, RZ, P1, !PT ;  /* 0x00000008c6057c10 */ /* 0x000fe80008ffe4ff */
[----:B------:R-:W-:Y:S01]  /*4370*/  @!PT LDS RZ, [RZ] ;  /* 0x00000000fffff984 */ /* 0x000fe20000000800 */
[----:B------:R-:W-:Y:S01]  /*4380*/  @!PT LDS RZ, [RZ] ;  /* 0x00000000fffff984 */ /* 0x000fe20000000800 */
[----:B------:R-:W-:Y:S01]  /*4390*/  @!PT LDS RZ, [RZ] ;  /* 0x00000000fffff984 */ /* 0x000fe20000000800 */
[----:B------:R1:W-:Y:S04]  /*43a0*/  LDGSTS.E.BYPASS.LTC128B.128 [R185+0x4000], desc[UR20][R6.64] ;  /* 0x0400000006b97fae */ /* 0x0003e8000b981a14 */
[----:B------:R1:W-:Y:S04]  /*43b0*/  LDGSTS.E.BYPASS.LTC128B.128 [R185+0x5000], desc[UR20][R4.64] ;  /* 0x0500000004b97fae */ /* 0x0003e8000b981a14 */
[----:B------:R-:W0:Y:S02]  /*43c0*/  LDGDEPBAR ;  /* 0x00000000000079af */ /* 0x000e240000000000 */
.L_x_1345:
        /* <DEDUP_REMOVED lines=168> */
.L_x_1343:
[----:B------:R-:W1:Y:S01]  /*4e50*/  S2R R4, SR_TID.X ;  /* 0x0000000000047919 */ /* 0x000e620000002100 */
[----:B------:R-:W2:Y:S01]  /*4e60*/  LDCU UR4, c[0x0][0x500] ;  /* 0x0000a000ff0477ac */ /* 0x000ea20008000800 */
[----:B------:R-:W-:Y:S01]  /*4e70*/  MOV R8, R186 ;  /* 0x000000ba00087202 */ /* 0x000fe20000000f00 */
[----:B------:R-:W3:Y:S01]  /*4e80*/  LDC.64 R6, c[0x0][0x5c0] ;  /* 0x00017000ff067b82 */ /* 0x000ee20000000a00 */
[----:B------:R-:W-:Y:S01]  /*4e90*/  MOV R9, RZ ;  /* 0x000000ff00097202 */ /* 0x000fe20000000f00 */
[----:B------:R-:W4:Y:S01]  /*4ea0*/  LDCU UR5, c[0x0][0x4fc] ;  /* 0x00009f80ff0577ac */ /* 0x000f220008000800 */
[----:B------:R-:W3:Y:S01]  /*4eb0*/  LDCU.64 UR6, c[0x0][0x5d8] ;  /* 0x0000bb00ff0677ac */ /* 0x000ee20008000a00 */
[----:B------:R-:W3:Y:S01]  /*4ec0*/  LDCU.64 UR8, c[0x0][0x5e0] ;  /* 0x0000bc00ff0877ac */ /* 0x000ee20008000a00 */
        /* <DEDUP_REMOVED lines=29> */
[----:B------:R-:W-:Y:S01]  /*50a0*/  IADD3 R4, PT, PT, R183, 0x6020, RZ ;  /* 0x00006020b7047810 */ /* 0x000fe20007ffe0ff */
[----:B------:R-:W-:Y:S01]  /*50b0*/  FMUL.FTZ R89, R89, UR4 ;  /* 0x0000000459597c20 */ /* 0x000fe20008410000 */
[----:B------:R-:W-:Y:S01]  /*50c0*/  FMUL.FTZ R90, R90, UR4 ;  /* 0x000000045a5a7c20 */ /* 0x000fe20008410000 */
[----:B------:R-:W-:Y:S01]  /*50d0*/  FMUL.FTZ R91, R91, UR4 ;  /* 0x000000045b5b7c20 */ /* 0x000fe20008410000 */
[----:B------:R-:W-:Y:S01]  /*50e0*/  F2FP.BF16.F32.PACK_AB R80, R81, R80 ;  /* 0x000000505150723e */ /* 0x000fe200000010ff */
[----:B------:R-:W-:Y:S01]  /*50f0*/  FMUL.FTZ R92, R92, UR4 ;  /* 0x000000045c5c7c20 */ /* 0x000fe20008410000 */
[----:B------:R-:W-:Y:S01]  /*5100*/  F2FP.BF16.F32.PACK_AB R82, R83, R82 ;  /* 0x000000525352723e */ /* 0x000fe200000010ff */
[----:B------:R-:W-:Y:S01]  /*5110*/  FMUL.FTZ R93, R93, UR4 ;  /* 0x000000045d5d7c20 */ /* 0x000fe20008410000 */
[----:B------:R-:W-:Y:S01]  /*5120*/  @P0 IADD3 R4, PT, PT, R188, -0x20, RZ ;  /* 0xffffffe0bc040810 */ /* 0x000fe20007ffe0ff */
[----:B------:R-:W-:Y:S01]  /*5130*/  FMUL.FTZ R94, R94, UR4 ;  /* 0x000000045e5e7c20 */ /* 0x000fe20008410000 */
[----:B------:R-:W-:Y:S01]  /*5140*/  FMUL.FTZ R95, R95, UR4 ;  /* 0x000000045f5f7c20 */ /* 0x000fe20008410000 */
[----:B------:R-:W-:Y:S01]  /*5150*/  F2FP.BF16.F32.PACK_AB R72, R73, R72 ;  /* 0x000000484948723e */ /* 0x000fe200000010ff */
[----:B----4-:R-:W-:Y:S01]  /*5160*/  FMUL.FTZ R36, R36, UR5 ;  /* 0x0000000524247c20 */ /* 0x010fe20008410000 */
        /* <DEDUP_REMOVED lines=17> */
[----:B------:R-:W-:Y:S01]  /*5280*/  STS [R183+0x6000], R68 ;  /* 0x00600044b7007388 */ /* 0x000fe20000000800 */
[----:B------:R-:W-:Y:S01]  /*5290*/  F2FP.BF16.F32.PACK_AB R98, R99, R98 ;  /* 0x000000626362723e */ /* 0x000fe200000010ff */
[----:B------:R-:W-:Y:S01]  /*52a0*/  FMUL.FTZ R44, R44, UR5 ;  /* 0x000000052c2c7c20 */ /* 0x000fe20008410000 */
[----:B------:R-:W-:Y:S01]  /*52b0*/  FMUL.FTZ R45, R45, UR5 ;  /* 0x000000052d2d7c20 */ /* 0x000fe20008410000 */
[----:B------:R-:W-:Y:S01]  /*52c0*/  STS [R183+0x6400], R70 ;  /* 0x00640046b7007388 */ /* 0x000fe20000000800 */
[----:B------:R-:W-:Y:S01]  /*52d0*/  FMUL.FTZ R46, R46, UR5 ;  /* 0x000000052e2e7c20 */ /* 0x000fe20008410000 */
[----:B------:R-:W-:Y:S01]  /*52e0*/  FMUL.FTZ R47, R47, UR5 ;  /* 0x000000052f2f7c20 */ /* 0x000fe20008410000 */
[----:B------:R-:W-:Y:S01]  /*52f0*/  F2FP.BF16.F32.PACK_AB R88, R89, R88 ;  /* 0x000000585958723e */ /* 0x000fe200000010ff */
[----:B------:R-:W-:Y:S01]  /*5300*/  STS [R4], R80 ;  /* 0x0000005004007388 */ /* 0x000fe20000000800 */
[----:B------:R-:W-:Y:S01]  /*5310*/  F2FP.BF16.F32.PACK_AB R90, R91, R90 ;  /* 0x0000005a5b5a723e */ /* 0x000fe200000010ff */
[----:B------:R-:W-:Y:S01]  /*5320*/  FMUL.FTZ R52, R52, UR5 ;  /* 0x0000000534347c20 */ /* 0x000fe20008410000 */
[----:B------:R-:W-:Y:S01]  /*5330*/  FMUL.FTZ R53, R53, UR5 ;  /* 0x0000000535357c20 */ /* 0x000fe20008410000 */
[----:B------:R-:W-:Y:S01]  /*5340*/  STS [R4+0x400], R82 ;  /* 0x0004005204007388 */ /* 0x000fe20000000800 */
        /* <DEDUP_REMOVED lines=15> */
[----:B------:R-:W-:Y:S01]  /*5440*/  STS [R183+0x8000], R72 ;  /* 0x00800048b7007388 */ /* 0x000fe20000000800 */
[----:B------:R-:W-:Y:S01]  /*5450*/  F2FP.BF16.F32.PACK_AB R94, R95, R94 ;  /* 0x0000005e5f5e723e */ /* 0x000fe200000010ff */
[----:B------:R-:W1:Y:S01]  /*5460*/  LDCU.64 UR4, c[0x0][0x5a8] ;  /* 0x0000b500ff0477ac */ /* 0x000e620008000a00 */
        /* <DEDUP_REMOVED lines=8> */
[----:B------:R-:W-:Y:S02]  /*54f0*/  F2FP.BF16.F32.PACK_AB R42, R43, R42 ;  /* 0x0000002a2b2a723e */ /* 0x000fe400000010ff */
[----:B------:R-:W-:Y:S01]  /*5500*/  F2FP.BF16.F32.PACK_AB R44, R45, R44 ;  /* 0x0000002c2d2c723e */ /* 0x000fe200000010ff */
[----:B------:R-:W-:Y:S01]  /*5510*/  STS [R187], R84 ;  /* 0x00000054bb007388 */ /* 0x000fe20000000800 */
[----:B------:R-:W-:-:S02]  /*5520*/  F2FP.BF16.F32.PACK_AB R46, R47, R46 ;  /* 0x0000002e2f2e723e */ /* 0x000fc400000010ff */
[----:B------:R-:W-:Y:S01]  /*5530*/  F2FP.BF16.F32.PACK_AB R52, R53, R52 ;  /* 0x000000343534723e */ /* 0x000fe200000010ff */
[----:B------:R-:W-:Y:S01]  /*5540*/  STS [R187+0x400], R86 ;  /* 0x00040056bb007388 */ /* 0x000fe20000000800 */
[----:B------:R-:W-:Y:S01]  /*5550*/  F2FP.BF16.F32.PACK_AB R54, R55, R54 ;  /* 0x000000363736723e */ /* 0x000fe200000010ff */
[C---:B-1----:R-:W-:Y:S01]  /*5560*/  IMAD.WIDE.U32 R10, R176.reuse, UR4, R8 ;  /* 0x00000004b00a7c25 */ /* 0x042fe2000f8e0008 */
[----:B------:R-:W-:Y:S01]  /*5570*/  F2FP.BF16.F32.PACK_AB R64, R65, R64 ;  /* 0x000000404140723e */ /* 0x000fe200000010ff */
[----:B------:R-:W-:Y:S01]  /*5580*/  STS [R192], R96 ;  /* 0x00000060c0007388 */ /* 0x000fe20000000800 */
[----:B------:R-:W-:Y:S01]  /*5590*/  F2FP.BF16.F32.PACK_AB R66, R67, R66 ;  /* 0x000000424342723e */ /* 0x000fe200000010ff */
[----:B------:R-:W-:Y:S01]  /*55a0*/  IMAD R11, R176, UR5, R11 ;  /* 0x00000005b00b7c24 */ /* 0x000fe2000f8e020b */
[----:B------:R-:W-:Y:S01]  /*55b0*/  F2FP.BF16.F32.PACK_AB R56, R57, R56 ;  /* 0x000000383938723e */ /* 0x000fe200000010ff */
[----:B------:R-:W-:Y:S01]  /*55c0*/  STS [R192+0x400], R98 ;  /* 0x00040062c0007388 */ /* 0x000fe20000000800 */
[----:B------:R-:W-:Y:S01]  /*55d0*/  F2FP.BF16.F32.PACK_AB R58, R59, R58 ;  /* 0x0000003a3b3a723e */ /* 0x000fe200000010ff */
[----:B------:R-:W1:Y:S01]  /*55e0*/  LDCU.64 UR4, c[0x0][0x5b0] ;  /* 0x0000b600ff0477ac */ /* 0x000e620008000a00 */
[----:B------:R-:W-:Y:S01]  /*55f0*/  F2FP.BF16.F32.PACK_AB R60, R61, R60 ;  /* 0x0000003c3d3c723e */ /* 0x000fe200000010ff */
[----:B------:R-:W-:Y:S01]  /*5600*/  STS [R187+0x2000], R88 ;  /* 0x00200058bb007388 */ /* 0x000fe20000000800 */
[----:B------:R-:W-:Y:S01]  /*5610*/  F2FP.BF16.F32.PACK_AB R62, R63, R62 ;  /* 0x0000003e3f3e723e */ /* 0x000fe200000010ff */
[----:B---3--:R-:W-:-:S02]  /*5620*/  IMAD.WIDE.U32 R10, R173, UR6, R10 ;  /* 0x00000006ad0a7c25 */ /* 0x008fc4000f8e000a */
[----:B------:R-:W-:Y:S02]  /*5630*/  STS [R187+0x2400], R90 ;  /* 0x0024005abb007388 */ /* 0x000fe40000000800 */
[----:B------:R-:W-:Y:S02]  /*5640*/  IMAD R43, R173, UR7, R11 ;  /* 0x00000007ad2b7c24 */ /* 0x000fe4000f8e020b */
        /* <DEDUP_REMOVED lines=10> */
[----:B------:R-:W-:Y:S04]  /*56f0*/  STS [R187+0x4000], R52 ;  /* 0x00400034bb007388 */ /* 0x000fe80000000800 */
[----:B------:R-:W-:Y:S04]  /*5700*/  STS [R187+0x4400], R54 ;  /* 0x00440036bb007388 */ /* 0x000fe80000000800 */
[----:B------:R-:W-:Y:S04]  /*5710*/  STS [R192+0x4000], R64 ;  /* 0x00400040c0007388 */ /* 0x000fe80000000800 */
[----:B------:R-:W-:Y:S01]  /*5720*/  STS [R192+0x4400], R66 ;  /* 0x00440042c0007388 */ /* 0x000fe20000000800 */
[----:B--2---:R-:W-:-:S03]  /*5730*/  MOV R42, R10 ;  /* 0x0000000a002a7202 */ /* 0x004fc60000000f00 */
[----:B------:R-:W-:Y:S02]  /*5740*/  STS [R187+0x6000], R56 ;  /* 0x00600038bb007388 */ /* 0x000fe40000000800 */
[-C--:B------:R-:W-:Y:S02]  /*5750*/  IMAD.WIDE.U32 R42, R191, R6.reuse, R42 ;  /* 0x00000006bf2a7225 */ /* 0x080fe400078e002a */
[----:B------:R-:W-:Y:S01]  /*5760*/  STS [R187+0x6400], R58 ;  /* 0x0064003abb007388 */ /* 0x000fe20000000800 */
[----:B---3--:R-:W2:Y:S01]  /*5770*/  LDC.64 R4, c[0x0][0x5c8] ;  /* 0x00017200ff047b82 */ /* 0x008ea20000000a00 */
[----:B-1----:R-:W-:Y:S02]  /*5780*/  IMAD.WIDE.U32 R46, R176, UR4, R8 ;  /* 0x00000004b02e7c25 */ /* 0x002fe4000f8e0008 */
[----:B------:R-:W-:Y:S02]  /*5790*/  STS [R192+0x6000], R60 ;  /* 0x0060003cc0007388 */ /* 0x000fe40000000800 */
[----:B------:R-:W-:-:S02]  /*57a0*/  IMAD R8, R190, R6, RZ ;  /* 0x00000006be087224 */ /* 0x000fc400078e02ff */
[----:B------:R-:W-:Y:S01]  /*57b0*/  STS [R192+0x6400], R62 ;  /* 0x0064003ec0007388 */ /* 0x000fe20000000800 */
[----:B------:R-:W-:Y:S01]  /*57c0*/  IMAD R47, R176, UR5, R47 ;  /* 0x00000005b02f7c24 */ /* 0x000fe2000f8e022f */
[----:B------:R-:W1:Y:S01]  /*57d0*/  LDCU.128 UR4, c[0x0][0x560] ;  /* 0x0000ac00ff0477ac */ /* 0x000e620008000c00 */
[----:B------:R-:W-:Y:S01]  /*57e0*/  IMAD R8, R191, R7, R8 ;  /* 0x00000007bf087224 */ /* 0x000fe200078e0208 */
[----:B------:R-:W-:Y:S01]  /*57f0*/  BAR.SYNC.DEFER_BLOCKING 0x0 ;  /* 0x0000000000007b1d */ /* 0x000fe20000010000 */
[----:B------:R-:W-:-:S03]  /*5800*/  IMAD.WIDE.U32 R46, R173, UR8, R46 ;  /* 0x00000008ad2e7c25 */ /* 0x000fc6000f8e002e */
[----:B------:R-:W-:Y:S01]  /*5810*/  IADD3 R43, PT, PT, R43, R8, RZ ;  /* 0x000000082b2b7210 */ /* 0x000fe20007ffe0ff */
[----:B------:R-:W-:Y:S02]  /*5820*/  IMAD R47, R173, UR9, R47 ;  /* 0x00000009ad2f7c24 */ /* 0x000fe4000f8e022f */
[----:B------:R-:W-:-:S04]  /*5830*/  IMAD.WIDE.U32 R42, R181, R6, R42 ;  /* 0x00000006b52a7225 */ /* 0x000fc800078e002a */
[-C--:B--2---:R-:W-:Y:S02]  /*5840*/  IMAD R40, R190, R4.reuse, RZ ;  /* 0x00000004be287224 */ /* 0x084fe400078e02ff */
[----:B------:R-:W-:Y:S01]  /*5850*/  IMAD R41, R181, R7, R43 ;  /* 0x00000007b5297224 */ /* 0x000fe200078e022b */
[C---:B-1----:R-:W-:Y:S01]  /*5860*/  LEA R44, P0, R42.reuse, UR4, 0x1 ;  /* 0x000000042a2c7c11 */ /* 0x042fe2000f8008ff */
[C---:B------:R-:W-:Y:S02]  /*5870*/  IMAD R40, R191.reuse, R5, R40 ;  /* 0x00000005bf287224 */ /* 0x040fe400078e0228 */
[----:B------:R-:W-:Y:S01]  /*5880*/  IMAD.WIDE.U32 R46, R191, R4, R46 ;  /* 0x00000004bf2e7225 */ /* 0x000fe200078e002e */
[----:B------:R-:W-:Y:S02]  /*5890*/  LEA.HI.X R45, R42, UR5, R41, 0x1, P0 ;  /* 0x000000052a2d7c11 */ /* 0x000fe400080f0c29 */
[----:B------:R-:W-:Y:S01]  /*58a0*/  SHF.L.U32 R41, R6, 0x6, RZ ;  /* 0x0000000606297819 */ /* 0x000fe200000006ff */
[----:B------:R-:W1:Y:S01]  /*58b0*/  LDS.128 R16, [R185+0x6000] ;  /* 0x00600000b9107984 */ /* 0x000e620000000c00 */
[----:B------:R-:W-:-:S02]  /*58c0*/  IADD3 R47, PT, PT, R47, R40, RZ ;  /* 0x000000282f2f7210 */ /* 0x000fc40007ffe0ff */
[C---:B------:R-:W-:Y:S01]  /*58d0*/  LEA R42, P0, R6.reuse, R44, 0x7 ;  /* 0x0000002c062a7211 */ /* 0x040fe200078038ff */
[----:B------:R-:W2:Y:S01]  /*58e0*/  LDS.128 R12, [R185+0x7000] ;  /* 0x00700000b90c7984 */ /* 0x000ea20000000c00 */
[C---:B------:R-:W-:Y:S01]  /*58f0*/  SHF.L.U64.HI R40, R6.reuse, 0x6, R7 ;  /* 0x0000000606287819 */ /* 0x040fe20000010207 */
[----:B------:R-:W-:Y:S01]  /*5900*/  IMAD.WIDE.U32 R46, R181, R4, R46 ;  /* 0x00000004b52e7225 */ /* 0x000fe200078e002e */
[----:B------:R-:W-:Y:S01]  /*5910*/  IADD3 R48, P1, PT, R41, R44, RZ ;  /* 0x0000002c29307210 */ /* 0x000fe20007f3e0ff */
[----:B------:R-:W3:Y:S01]  /*5920*/  LDS.128 R8, [R185+0x8000] ;  /* 0x00800000b9087984 */ /* 0x000ee20000000c00 */
[----:B------:R-:W-:Y:S01]  /*5930*/  LEA.HI.X R43, R6, R45, R7, 0x7, P0 ;  /* 0x0000002d062b7211 */ /* 0x000fe200000f3c07 */
[----:B------:R-:W-:Y:S01]  /*5940*/  IMAD R6, R181, R5, R47 ;  /* 0x00000005b5067224 */ /* 0x000fe200078e022f */
[----:B------:R-:W-:Y:S01]  /*5950*/  IADD3.X R49, PT, PT, R40, R45, RZ, P1, !PT ;  /* 0x0000002d28317210 */ /* 0x000fe20000ffe4ff */
[----:B------:R-:W4:Y:S01]  /*5960*/  LDS.128 R28, [R185+0x9000] ;  /* 0x00900000b91c7984 */ /* 0x000f220000000c00 */
[----:B------:R-:W-:-:S03]  /*5970*/  SHF.L.U32 R7, R4, 0x6, RZ ;  /* 0x0000000604077819 */ /* 0x000fc600000006ff */
[----:B------:R-:W4:Y:S04]  /*5980*/  LDS.128 R24, [R185+0xa000] ;  /* 0x00a00000b9187984 */ /* 0x000f280000000c00 */
[----:B------:R-:W4:Y:S04]  /*5990*/  LDS.128 R20, [R185+0xb000] ;  /* 0x00b00000b9147984 */ /* 0x000f280000000c00 */
[----:B------:R-:W4:Y:S04]  /*59a0*/  LDS.128 R36, [R185+0xc000] ;  /* 0x00c00000b9247984 */ /* 0x000f280000000c00 */
[----:B------:R-:W4:Y:S04]  /*59b0*/  LDS.128 R32, [R185+0xd000] ;  /* 0x00d00000b9207984 */ /* 0x000f280000000c00 */
[----:B-1----:R1:W-:Y:S04]  /*59c0*/  STG.E.128 desc[UR20][R44.64], R16 ;  /* 0x000000102c007986 */ /* 0x0023e8000c101d14 */
[----:B--2---:R2:W-:Y:S04]  /*59d0*/  STG.E.128 desc[UR20][R48.64], R12 ;  /* 0x0000000c30007986 */ /* 0x0045e8000c101d14 */
[----:B---3--:R3:W-:Y:S01]  /*59e0*/  STG.E.128 desc[UR20][R42.64], R8 ;  /* 0x000000082a007986 */ /* 0x0087e2000c101d14 */
[----:B-1----:R-:W-:-:S02]  /*59f0*/  LEA R16, P0, R46, UR6, 0x1 ;  /* 0x000000062e107c11 */ /* 0x002fc4000f8008ff */
[----:B------:R-:W-:Y:S02]  /*5a00*/  IADD3 R18, P2, PT, R42, R41, RZ ;  /* 0x000000292a127210 */ /* 0x000fe40007f5e0ff */
[----:B------:R-:W-:Y:S02]  /*5a10*/  LEA.HI.X R17, R46, UR7, R6, 0x1, P0 ;  /* 0x000000072e117c11 */ /* 0x000fe400080f0c06 */
[CC--:B--2---:R-:W-:Y:S02]  /*5a20*/  LEA R12, P0, R4.reuse, R16.reuse, 0x7 ;  /* 0x00000010040c7211 */ /* 0x0c4fe400078038ff */
[C-C-:B------:R-:W-:Y:S02]  /*5a30*/  SHF.L.U64.HI R6, R4.reuse, 0x6, R5.reuse ;  /* 0x0000000604067819 */ /* 0x140fe40000010205 */
[----:B------:R-:W-:Y:S02]  /*5a40*/  IADD3 R14, P1, PT, R7, R16, RZ ;  /* 0x00000010070e7210 */ /* 0x000fe40007f3e0ff */
[----:B------:R-:W-:-:S02]  /*5a50*/  LEA.HI.X R13, R4, R17, R5, 0x7, P0 ;  /* 0x00000011040d7211 */ /* 0x000fc400000f3c05 */
[----:B------:R-:W-:Y:S02]  /*5a60*/  IADD3.X R19, PT, PT, R43, R40, RZ, P2, !PT ;  /* 0x000000282b137210 */ /* 0x000fe400017fe4ff */
[----:B------:R-:W-:Y:S02]  /*5a70*/  IADD3 R4, P0, PT, R12, R7, RZ ;  /* 0x000000070c047210 */ /* 0x000fe40007f1e0ff */
[----:B------:R-:W-:Y:S01]  /*5a80*/  IADD3.X R15, PT, PT, R6, R17, RZ, P1, !PT ;  /* 0x00000011060f7210 */ /* 0x000fe20000ffe4ff */
[----:B----4-:R3:W-:Y:S01]  /*5a90*/  STG.E.128 desc[UR20][R18.64], R28 ;  /* 0x0000001c12007986 */ /* 0x0107e2000c101d14 */
[----:B------:R-:W-:-:S03]  /*5aa0*/  IADD3.X R5, PT, PT, R13, R6, RZ, P0, !PT ;  /* 0x000000060d057210 */ /* 0x000fc600007fe4ff */
[----:B------:R3:W-:Y:S04]  /*5ab0*/  STG.E.128 desc[UR20][R16.64], R24 ;  /* 0x0000001810007986 */ /* 0x0007e8000c101d14 */
[----:B------:R3:W-:Y:S04]  /*5ac0*/  STG.E.128 desc[UR20][R14.64], R20 ;  /* 0x000000140e007986 */ /* 0x0007e8000c101d14 */
[----:B------:R3:W-:Y:S04]  /*5ad0*/  STG.E.128 desc[UR20][R12.64], R36 ;  /* 0x000000240c007986 */ /* 0x0007e8000c101d14 */
[----:B------:R3:W-:Y:S02]  /*5ae0*/  STG.E.128 desc[UR20][R4.64], R32 ;  /* 0x0000002004007986 */ /* 0x0007e4000c101d14 */
.L_x_1340:
[----:B------:R-:W1:Y:S01]  /*5af0*/  LDCU UR5, c[0x0][0x438] ;  /* 0x00008700ff0577ac */ /* 0x000e620008000800 */
[----:B---3--:R-:W2:Y:S01]  /*5b00*/  LDC R4, c[0x0][0x370] ;  /* 0x0000dc00ff047b82 */ /* 0x008ea20000000800 */
[----:B-1----:R-:W-:-:S04]  /*5b10*/  UIADD3 UR5, UPT, UPT, UR5, 0x7f, URZ ;  /* 0x0000007f05057890 */ /* 0x002fc8000fffe0ff */
[----:B------:R-:W-:Y:S01]  /*5b20*/  USHF.R.S32.HI UR4, URZ, 0x1f, UR5 ;  /* 0x0000001fff047899 */ /* 0x000fe20008011405 */
[----:B--2---:R-:W-:-:S03]  /*5b30*/  IADD3 R182, PT, PT, R4, R182, RZ ;  /* 0x000000b604b67210 */ /* 0x004fc60007ffe0ff */
[----:B------:R-:W-:-:S04]  /*5b40*/  ULEA.HI UR4, UR4, UR5, URZ, 0x7 ;  /* 0x0000000504047291 */ /* 0x000fc8000f8f38ff */
[----:B------:R-:W-:-:S06]  /*5b50*/  USHF.R.S32.HI UR4, URZ, 0x7, UR4 ;  /* 0x00000007ff047899 */ /* 0x000fcc0008011404 */
[----:B------:R-:W-:-:S13]  /*5b60*/  ISETP.GE.AND P0, PT, R182, UR4, PT ;  /* 0x00000004b6007c0c */ /* 0x000fda000bf06270 */
[----:B------:R-:W-:Y:S05]  /*5b70*/  @!P0 BRA `(.L_x_1347) ;  /* 0xffffffa800b48947 */ /* 0x000fea000383ffff */
[----:B------:R-:W-:Y:S05]  /*5b80*/  EXIT ;  /* 0x000000000000794d */ /* 0x000fea0003800000 */
.L_x_1348:
        /* <DEDUP_REMOVED lines=15> */
.L_x_2774:


//--------------------- .text._ZN5flash44flash_bwd_dq_dk_dv_loop_seqk_parallel_kernelI23Flash_bwd_kernel_traitsILi64ELi64ELi128ELi8ELi2ELi4ELi4ELb1ELb0EN7cutlass10bfloat16_tE19Flash_kernel_traitsILi64ELi64ELi128ELi8ES3_EELb0ELb0ELb0ELb0ELb1ELb1ELb1EEEvNS_16Flash_bwd_paramsE --------------------------
	.section	.text._ZN5flash44flash_bwd_dq_dk_dv_loop_seqk_parallel_kernelI23Flash_bwd_kernel_traitsILi64ELi64ELi128ELi8ELi2ELi4ELi4ELb1ELb0EN7cutlass10bfloat16_tE19Flash_kernel_traitsILi64ELi64ELi128ELi8ES3_EELb0ELb0ELb0ELb0ELb1ELb1ELb1EEEvNS_16Flash_bwd_paramsE,"ax",@progbits
	.align	128
        .global         _ZN5flash44flash_bwd_dq_dk_dv_loop_seqk_parallel_kernelI23Flash_bwd_kernel_traitsILi64ELi64ELi128ELi8ELi2ELi4ELi4ELb1ELb0EN7cutlass10bfloat16_tE19Flash_kernel_traitsILi64ELi64ELi128ELi8ES3_EELb0ELb0ELb0ELb0ELb1ELb1ELb1EEEvNS_16Flash_bwd_paramsE
        .type           _ZN5flash44flash_bwd_dq_dk_dv_loop_seqk_parallel_kernelI23Flash_bwd_kernel_traitsILi64ELi64ELi128ELi8ELi2ELi4ELi4ELb1ELb0EN7cutlass10bfloat16_tE19Flash_kernel_traitsILi64ELi64ELi128ELi8ES3_EELb0ELb0ELb0ELb0ELb1ELb1ELb1EEEvNS_16Flash_bwd_paramsE,@function
        .size           _ZN5flash44flash_bwd_dq_dk_dv_loop_seqk_parallel_kernelI23Flash_bwd_kernel_traitsILi64ELi64ELi128ELi8ELi2ELi4ELi4ELb1ELb0EN7cutlass10bfloat16_tE19Flash_kernel_traitsILi64ELi64ELi128ELi8ES3_EELb0ELb0ELb0ELb0ELb1ELb1ELb1EEEvNS_16Flash_bwd_paramsE,(.L_x_2775 - _ZN5flash44flash_bwd_dq_dk_dv_loop_seqk_parallel_kernelI23Flash_bwd_kernel_traitsILi64ELi64ELi128ELi8ELi2ELi4ELi4ELb1ELb0EN7cutlass10bfloat16_tE19Flash_kernel_traitsILi64ELi64ELi128ELi8ES3_EELb0ELb0ELb0ELb0ELb1ELb1ELb1EEEvNS_16Flash_bwd_paramsE)
        .other          _ZN5flash44flash_bwd_dq_dk_dv_loop_seqk_parallel_kernelI23Flash_bwd_kernel_traitsILi64ELi64ELi128ELi8ELi2ELi4ELi4ELb1ELb0EN7cutlass10bfloat16_tE19Flash_kernel_traitsILi64ELi64ELi128ELi8ES3_EELb0ELb0ELb0ELb0ELb1ELb1ELb1EEEvNS_16Flash_bwd_paramsE,@"STO_CUDA_ENTRY STV_DEFAULT"
_ZN5flash44flash_bwd_dq_dk_dv_loop_seqk_parallel_kernelI23Flash_bwd_kernel_traitsILi64ELi64ELi128ELi8ELi2ELi4ELi4ELb1ELb0EN7cutlass10bfloat16_tE19Flash_kernel_traitsILi64ELi64ELi128ELi8ES3_EELb0ELb0ELb0ELb0ELb1ELb1ELb1EEEvNS_16Flash_bwd_paramsE:
.text._ZN5flash44flash_bwd_dq_dk_dv_loop_seqk_parallel_kernelI23Flash_bwd_kernel_traitsILi64ELi64ELi128ELi8ELi2ELi4ELi4ELb1ELb0EN7cutlass10bfloat16_tE19Flash_kernel_traitsILi64ELi64ELi128ELi8ES3_EELb0ELb0ELb0ELb0ELb1ELb1ELb1EEEvNS_16Flash_bwd_paramsE:
        /* <DEDUP_REMOVED lines=12> */
[----:B------:R-:W-:Y:S01]  /*00c0*/  UMOV UR6, 0x400 ;  /* 0x0000040000067882 */ /* 0x000fe20000000000 */
[----:B------:R-:W-:Y:S01]  /*00d0*/  IMAD.MOV.U32 R187, RZ, RZ, 0x10 ;  /* 0x00000010ffbb7424 */ /* 0x000fe200078e00ff */
[----:B------:R-:W3:Y:S01]  /*00e0*/  LDCU.64 UR22, c[0x0][0x358] ;  /* 0x00006b00ff1677ac */ /* 0x000ee20008000a00 */
[----:B------:R-:W-:-:S03]  /*00f0*/  IMAD.MOV.U32 R183, RZ, RZ, 0x40 ;  /* 0x00000040ffb77424 */ /* 0x000fc600078e00ff */
[----:B------:R-:W4:Y:S01]  /*0100*/  S2UR UR4, SR_CgaCtaId ;  /* 0x00000000000479c3 */ /* 0x000f220000008800 */
[----:B------:R-:W-:Y:S01]  /*0110*/  UMOV UR18, 0xffffe000 ;  /* 0xffffe00000127882 */ /* 0x000fe20000000000 */
[----:B------:R-:W-:-:S06]  /*0120*/  UMOV UR21, URZ ;  /* 0x000000ff00157c82 */ /* 0x000fcc0008000000 */
[----:B------:R-:W5:Y:S01]  /*0130*/  S2UR UR16, SR_CgaCtaId ;  /* 0x00000000001079c3 */ /* 0x000f620000008800 */
[----:B--2---:R-:W-:-:S07]  /*0140*/  ULEA UR7, UR7, UR5, 0x18 ;  /* 0x0000000507077291 */ /* 0x004fce000f8ec0ff */
[----:B------:R-:W2:Y:S01]  /*0150*/  S2UR UR19, SR_CTAID.Z ;  /* 0x00000000001379c3 */ /* 0x000ea20000002700 */
[C---:B-1----:R-:W-:Y:S01]  /*0160*/  IMAD.SHL.U32 R4, R191.reuse, 0x10, RZ ;  /* 0x00000010bf047824 */ /* 0x042fe200078e00ff */
[--C-:B------:R-:W-:Y:S01]  /*0170*/  SHF.R.U32.HI R8, RZ, 0x4, R191.reuse ;  /* 0x00000004ff087819 */ /* 0x100fe200000116bf */
[C---:B------:R-:W-:Y:S01]  /*0180*/  IMAD.SHL.U32 R0, R191.reuse, 0x20, RZ ;  /* 0x00000020bf007824 */ /* 0x040fe200078e00ff */
[----:B------:R-:W-:Y:S01]  /*0190*/  SHF.R.U32.HI R3, RZ, 0x1, R191 ;  /* 0x00000001ff037819 */ /* 0x000fe200000116bf */
[C---:B------:R-:W-:Y:S01]  /*01a0*/  IMAD.SHL.U32 R6, R191.reuse, 0x2, RZ ;  /* 0x00000002bf067824 */ /* 0x040fe200078e00ff */
[----:B------:R-:W-:Y:S01]  /*01b0*/  LOP3.LUT R4, R4, 0x1c0, RZ, 0xc0, !PT ;  /* 0x000001c004047812 */ /* 0x000fe200078ec0ff */
[C---:B------:R-:W-:Y:S01]  /*01c0*/  IMAD.SHL.U32 R5, R191.reuse, 0x40, RZ ;  /* 0x00000040bf057824 */ /* 0x040fe200078e00ff */
[----:B------:R-:W-:Y:S01]  /*01d0*/  LOP3.LUT R189, R0, 0xc00, RZ, 0xc0, !PT ;  /* 0x00000c0000bd7812 */ /* 0x000fe200078ec0ff */
[----:B------:R-:W1:Y:S01]  /*01e0*/  S2UR UR17, SR_CTAID.Y ;  /* 0x00000000001179c3 */ /* 0x000e620000002600 */
[----:B------:R-:W-:Y:S01]  /*01f0*/  LOP3.LUT R8, R8, 0x8, RZ, 0xc0, !PT ;  /* 0x0000000808087812 */ /* 0x000fe200078ec0ff */
[----:B------:R-:W-:Y:S01]  /*0200*/  IMAD.SHL.U32 R7, R191, 0x8, RZ ;  /* 0x00000008bf077824 */ /* 0x000fe200078e00ff */
[--C-:B------:R-:W-:Y:S01]  /*0210*/  LOP3.LUT R4, R4, 0x38, R6.reuse, 0xf8, !PT ;  /* 0x0000003804047812 */ /* 0x100fe200078ef806 */
[----:B----4-:R-:W-:Y:S01]  /*0220*/  ULEA UR4, UR4, UR6, 0x18 ;  /* 0x0000000604047291 */ /* 0x010fe2000f8ec0ff */
[----:B------:R-:W-:Y:S01]  /*0230*/  LOP3.LUT R189, R189, 0x6, R6, 0xf8, !PT ;  /* 0x00000006bdbd7812 */ /* 0x000fe200078ef806 */
[----:B------:R-:W-:Y:S01]  /*0240*/  UIADD3 UR6, UPT, UPT, UR7, 0xe000, URZ ;  /* 0x0000e00007067890 */ /* 0x000fe2000fffe0ff */
[----:B------:R-:W-:Y:S01]  /*0250*/  LOP3.LUT R182, R3, 0x30, RZ, 0xc0, !PT ;  /* 0x0000003003b67812 */ /* 0x000fe200078ec0ff */
[----:B-----5:R-:W-:Y:S01]  /*0260*/  ULEA UR16, UR16, UR5, 0x18 ;  /* 0x0000000510107291 */ /* 0x020fe2000f8ec0ff */
[----:B------:R-:W-:Y:S01]  /*0270*/  LOP3.LUT P0, R186, R191, 0x10, RZ, 0xc0, !PT ;  /* 0x00000010bfba7812 */ /* 0x000fe2000780c0ff */
[----:B------:R-:W-:Y:S01]  /*0280*/  UIADD3 UR5, UPT, UPT, UR7, 0xa000, URZ ;  /* 0x0000a00007057890 */ /* 0x000fe2000fffe0ff */
[----:B------:R-:W-:-:S02]  /*0290*/  LOP3.LUT R2, R5, 0x1c0, RZ, 0xc0, !PT ;  /* 0x000001c005027812 */ /* 0x000fc400078ec0ff */
[----:B------:R-:W-:Y:S02]  /*02a0*/  LOP3.LUT R189, R189, R4, R8, 0xf6, !PT ;  /* 0x00000004bdbd7212 */ /* 0x000fe400078ef608 */
[--C-:B------:R-:W-:Y:S02]  /*02b0*/  LOP3.LUT R190, R6, 0x7006, R0.reuse, 0xc8, !PT ;  /* 0x0000700606be7812 */ /* 0x100fe400078ec800 */
[----:B------:R-:W-:Y:S02]  /*02c0*/  LOP3.LUT R182, R182, 0x8, R191, 0xf8, !PT ;  /* 0x00000008b6b67812 */ /* 0x000fe400078ef8bf */
[----:B------:R-:W-:Y:S02]  /*02d0*/  LOP3.LUT R2, R2, 0x38, R7, 0xf8, !PT ;  /* 0x0000003802027812 */ /* 0x000fe400078ef807 */
[----:B------:R-:W-:Y:S02]  /*02e0*/  LOP3.LUT R190, R190, 0x400, R0, 0xf8, !PT ;  /* 0x00000400bebe7812 */ /* 0x000fe400078ef800 */
[----:B------:R-:W-:-:S02]  /*02f0*/  LOP3.LUT R4, R4, 0x20, R3, 0x78, !PT ;  /* 0x0000002004047812 */ /* 0x000fc400078e7803 */
[----:B------:R-:W-:Y:S02]  /*0300*/  LEA R189, R189, UR7, 0x1 ;  /* 0x00000007bdbd7c11 */ /* 0x000fe4000f8e08ff */
[----:B------:R-:W-:Y:S02]  /*0310*/  LOP3.LUT P1, RZ, R191, 0x8, RZ, 0xc0, !PT ;  /* 0x00000008bfff7812 */ /* 0x000fe4000782c0ff */
[----:B------:R-:W-:Y:S02]  /*0320*/  LOP3.LUT R192, R7, 0x1f8, RZ, 0xc0, !PT ;  /* 0x000001f807c07812 */ /* 0x000fe400078ec0ff */
[----:B------:R-:W-:Y:S02]  /*0330*/  LOP3.LUT R182, R182, 0x1c0, R5, 0xf8, !PT ;  /* 0x000001c0b6b67812 */ /* 0x000fe400078ef805 */
[----:B------:R-:W-:Y:S02]  /*0340*/  LOP3.LUT R186, R2, R8, R186, 0x1e, !PT ;  /* 0x0000000802ba7212 */ /* 0x000fe400078e1eba */
[----:B------:R-:W-:-:S02]  /*0350*/  LOP3.LUT R185, R5, 0x200, RZ, 0xc0, !PT ;  /* 0x0000020005b97812 */ /* 0x000fc400078ec0ff */
[----:B------:R-:W-:Y:S02]  /*0360*/  LOP3.LUT R3, R2, 0x8, R3, 0x78, !PT ;  /* 0x0000000802037812 */ /* 0x000fe400078e7803 */
[----:B------:R-:W-:Y:S02]  /*0370*/  LOP3.LUT R190, R190, R4, RZ, 0xfc, !PT ;  /* 0x00000004bebe7212 */ /* 0x000fe400078efcff */
[--C-:B------:R-:W-:Y:S01]  /*0380*/  LOP3.LUT R184, R2, 0x8, R191.reuse, 0x78, !PT ;  /* 0x0000000802b87812 */ /* 0x100fe200078e78bf */
[C---:B------:R-:W-:Y:S01]  /*0390*/  VIADD R2, R189.reuse, 0x6000 ;  /* 0x00006000bd027836 */ /* 0x040fe20000000000 */
[----:B------:R-:W-:Y:S01]  /*03a0*/  LOP3.LUT R192, R192, 0x38, R191, 0x78, !PT ;  /* 0x00000038c0c07812 */ /* 0x000fe200078e78bf */
[----:B------:R-:W-:Y:S01]  /*03b0*/  VIADD R189, R189, 0x6040 ;  /* 0x00006040bdbd7836 */ /* 0x000fe20000000000 */
[----:B------:R-:W-:Y:S01]  /*03c0*/  LOP3.LUT R182, R182, 0x38, R7, 0x78, !PT ;  /* 0x00000038b6b67812 */ /* 0x000fe200078e7807 */
[----:B------:R-:W-:Y:S01]  /*03d0*/  @P0 VIADD R189, R2, 0xffffffc0 ;  /* 0xffffffc002bd0836 */ /* 0x000fe20000000000 */
[----:B------:R-:W-:-:S02]  /*03e0*/  LOP3.LUT R185, R185, 0xc00, R0, 0xf8, !PT ;  /* 0x00000c00b9b97812 */ /* 0x000fc400078ef800 */
[----:B------:R-:W-:Y:S02]  /*03f0*/  LEA R190, R190, UR6, 0x1 ;  /* 0x00000006bebe7c11 */ /* 0x000fe4000f8e08ff */
[----:B------:R-:W-:Y:S02]  /*0400*/  LOP3.LUT R192, R192, 0x1e00, R7, 0xf8, !PT ;  /* 0x00001e00c0c07812 */ /* 0x000fe400078ef807 */
[----:B------:R-:W-:Y:S01]  /*0410*/  LOP3.LUT R186, R186, 0x200, R5, 0xf8, !PT ;  /* 0x00000200baba7812 */ /* 0x000fe200078ef805 */
[----:B------:R-:W-:Y:S01]  /*0420*/  VIADD R193, R190, 0x20 ;  /* 0x00000020bec17836 */ /* 0x000fe20000000000 */
[----:B------:R-:W-:Y:S01]  /*0430*/  LOP3.LUT R182, R182, 0x200, R0, 0xf8, !PT ;  /* 0x00000200b6b67812 */ /* 0x000fe200078ef800 */
[----:B------:R-:W-:Y:S01]  /*0440*/  @P1 VIADD R193, R190, 0xffffffe0 ;  /* 0xffffffe0bec11836 */ /* 0x000fe20000000000 */
[C---:B------:R-:W-:Y:S02]  /*0450*/  LOP3.LUT P2, RZ, R191.reuse, 0x2, RZ, 0xc0, !PT ;  /* 0x00000002bfff7812 */ /* 0x040fe4000784c0ff */
[----:B------:R-:W-:-:S02]  /*0460*/  LOP3.LUT P0, RZ, R191, 0x4, RZ, 0xc0, !PT ;  /* 0x00000004bfff7812 */ /* 0x000fc4000780c0ff */
[----:B------:R-:W-:Y:S02]  /*0470*/  LOP3.LUT R185, R185, R3, RZ, 0xfc, !PT ;  /* 0x00000003b9b97212 */ /* 0x000fe400078efcff */
[----:B------:R-:W-:Y:S02]  /*0480*/  LOP3.LUT R184, R184, 0x7a00, R0, 0xf8, !PT ;  /* 0x00007a00b8b87812 */ /* 0x000fe400078ef800 */
[----:B------:R-:W-:Y:S02]  /*0490*/  SHF.R.U32.HI R191, RZ, 0x5, R191 ;  /* 0x00000005ffbf7819 */ /* 0x000fe400000116bf */
[----:B------:R-:W-:Y:S02]  /*04a0*/  SEL R187, R187, 0xfffffff0, !P2 ;  /* 0xfffffff0bbbb7807 */ /* 0x000fe40005000000 */
[----:B------:R-:W-:Y:S02]  /*04b0*/  SEL R183, R183, 0xffffffc0, !P0 ;  /* 0xffffffc0b7b77807 */ /* 0x000fe40004000000 */
[----:B------:R-:W-:-:S02]  /*04c0*/  LEA R192, R192, UR7, 0x1 ;  /* 0x00000007c0c07c11 */ /* 0x000fc4000f8e08ff */
[----:B------:R-:W-:Y:S02]  /*04d0*/  LEA R186, R186, UR7, 0x1 ;  /* 0x00000007baba7c11 */ /* 0x000fe4000f8e08ff */
[----:B------:R-:W-:Y:S02]  /*04e0*/  LEA R182, R182, UR6, 0x1 ;  /* 0x00000006b6b67c11 */ /* 0x000fe4000f8e08ff */
[----:B------:R-:W-:Y:S02]  /*04f0*/  LEA R185, R185, UR5, 0x1 ;  /* 0x00000005b9b97c11 */ /* 0x000fe4000f8e08ff */
[----:B------:R-:W-:Y:S01]  /*0500*/  LEA R184, R184, UR5, 0x1 ;  /* 0x00000005b8b87c11 */ /* 0x000fe2000f8e08ff */
[----:B-123--:R-:W-:-:S06]  /*0510*/  UMOV UR5, URZ ;  /* 0x000000ff00057c82 */ /* 0x00efcc0008000000 */
.L_x_1356:
[----:B------:R-:W1:Y:S01]  /*0520*/  LDCU.64 UR8, c[0x0][0x470] ;  /* 0x00008e00ff0877ac */ /* 0x000e620008000a00 */
[----:B------:R-:W2:Y:S01]  /*0530*/  S2UR UR27, SR_CTAID.Y ;  /* 0x00000000001b79c3 */ /* 0x000ea20000002600 */
[----:B---3--:R-:W3:Y:S01]  /*0540*/  LDCU.64 UR6, c[0x0][0x478] ;  /* 0x00008f00ff0677ac */ /* 0x008ee20008000a00 */
[----:B-1----:R-:W-:-:S04]  /*0550*/  UISETP.NE.U32.AND UP2, UPT, UR8, URZ, UPT ;  /* 0x000000ff0800728c */ /* 0x002fc8000bf45070 */
[----:B------:R-:W-:Y:S02]  /*0560*/  UISETP.NE.AND.EX UP2, UPT, UR9, URZ, UPT, UP2 ;  /* 0x000000ff0900728c */ /* 0x000fe4000bf45320 */
[----:B---3--:R-:W-:-:S04]  /*0570*/  UISETP.NE.U32.AND UP0, UPT, UR6, URZ, UPT ;  /* 0x000000ff0600728c */ /* 0x008fc8000bf05070 */
[----:B------:R-:W-:Y:S01]  /*0580*/  PLOP3.LUT P1, PT, PT, PT, UP2, 0x80, 0x8 ;  /* 0x000000000008781c */ /* 0x000fe20003f2f028 */
[----:B------:R-:W-:-:S04]  /*0590*/  UISETP.NE.AND.EX UP0, UPT, UR7, URZ, UPT, UP0 ;  /* 0x000000ff0700728c */ /* 0x000fc8000bf05300 */
[----:B--2---:R-:W-:-:S04]  /*05a0*/  @UP2 ULEA UR8, UP1, UR27, UR8, 0x2 ;  /* 0x000000081b082291 */ /* 0x004fc8000f8210ff */
[----:B------:R-:W-:Y:S02]  /*05b0*/  @UP2 ULEA.HI.X UR9, UR27, UR9, URZ, 0x2, UP1 ;  /* 0x000000091b092291 */ /* 0x000fe400088f14ff */
[----:B------:R-:W-:Y:S01]  /*05c0*/  IMAD.U32 R2, RZ, RZ, UR8 ;  /* 0x00000008ff027e24 */ /* 0x000fe2000f8e00ff */
[----:B------:R-:W-:-:S03]  /*05d0*/  @UP0 ULEA UR6, UP1, UR27, UR6, 0x2 ;  /* 0x000000061b060291 */ /* 0x000fc6000f8210ff */
[----:B------:R-:W-:-:S05]  /*05e0*/  IMAD.U32 R3, RZ, RZ, UR9 ;  /* 0x00000009ff037e24 */ /* 0x000fca000f8e00ff */
[----:B------:R1:W2:Y:S01]  /*05f0*/  @P1 LDG.E R0, desc[UR22][R2.64] ;  /* 0x0000001602001981 */ /* 0x0002a2000c1e1900 */
[----:B------:R-:W-:Y:S01]  /*0600*/  PLOP3.LUT P0, PT, PT, PT, UP0, 0x80, 0x8 ;  /* 0x000000000008781c */ /* 0x000fe20003f0f008 */
[----:B------:R-:W-:Y:S01]  /*0610*/  @UP0 ULEA.HI.X UR7, UR27, UR7, URZ, 0x2, UP1 ;  /* 0x000000071b070291 */ /* 0x000fe200088f14ff */
[----:B------:R-:W3:Y:S01]  /*0620*/  @!UP0 LDCU.64 UR8, c[0x0][0x488] ;  /* 0x00009100ff0887ac */ /* 0x000ee20008000a00 */
[----:B-1----:R-:W-:-:S04]  /*0630*/  IMAD.U32 R2, RZ, RZ, UR6 ;  /* 0x00000006ff027e24 */ /* 0x002fc8000f8e00ff */
[----:B------:R-:W-:-:S05]  /*0640*/  MOV R3, UR7 ;  /* 0x0000000700037c02 */ /* 0x000fca0008000f00 */
[----:B------:R-:W1:Y:S01]  /*0650*/  @!UP0 LDCU.64 UR6, c[0x0][0x438] ;  /* 0x00008700ff0687ac */ /* 0x000e620008000a00 */
[----:B------:R-:W4:Y:S01]  /*0660*/  @P0 LDG.E R2, desc[UR22][R2.64] ;  /* 0x0000001602020981 */ /* 0x000f22000c1e1900 */
[----:B------:R-:W-:Y:S01]  /*0670*/  UMOV UR35, URZ ;  /* 0x000000ff00237c82 */ /* 0x000fe20008000000 */
[----:B---3--:R-:W-:Y:S02]  /*0680*/  @!UP0 UISETP.NE.U32.AND UP1, UPT, UR8, URZ, UPT ;  /* 0x000000ff0800828c */ /* 0x008fe4000bf25070 */
[----:B------:R-:W-:Y:S02]  /*0690*/  USHF.L.U32 UR34, UR20, 0x7, URZ ;  /* 0x0000000714227899 */ /* 0x000fe400080006ff */
[----:B------:R-:W-:-:S04]  /*06a0*/  @!UP0 UISETP.NE.AND.EX UP1, UPT, UR9, URZ, UPT, UP1 ;  /* 0x000000ff0900828c */ /* 0x000fc8000bf25310 */
[----:B-1----:R-:W-:Y:S01]  /*06b0*/  @!UP0 USEL UR7, UR7, URZ, UP1 ;  /* 0x000000ff07078287 */ /* 0x002fe20008800000 */
[----:B--2---:R-:W-:-:S13]  /*06c0*/  @P1 R2UR UR35, R0 ;  /* 0x00000000002312ca */ /* 0x004fda00000e0000 */
[----:B------:R-:W-:Y:S01]  /*06d0*/  @!UP0 UIADD3 UR6, UPT, UPT, UR7, UR6, -UR35 ;  /* 0x0000000607068290 */ /* 0x000fe2000fffe823 */
[----:B----4-:R-:W-:-:S05]  /*06e0*/  @P0 VIADD R2, R2, -UR35 ;  /* 0x8000002302020c36 */ /* 0x010fca0008000000 */
[----:B------:R-:W-:-:S04]  /*06f0*/  @!P0 MOV R2, UR6 ;  /* 0x0000000600028c02 */ /* 0x000fc80008000f00 */
[----:B------:R-:W-:-:S13]  /*0700*/  ISETP.LE.AND P0, PT, R2, UR34, PT ;  /* 0x0000002202007c0c */ /* 0x000fda000bf03270 */
[----:B-----5:R-:W-:Y:S05]  /*0710*/  @P0 BRA `(.L_x_1349) ;  /* 0x0000005000440947 */ /* 0x020fea0003800000 */
[----:B------:R-:W1:Y:S01]  /*0720*/  LDC R0, c[0x0][0x3e8] ;  /* 0x0000fa00ff007b82 */ /* 0x000e620000000800 */
[----:B------:R-:W2:Y:S01]  /*0730*/  LDCU.U8 UR6, c[0x0][0x548] ;  /* 0x0000a900ff0677ac */ /* 0x000ea20008000000 */
[----:B------:R-:W3:Y:S01]  /*0740*/  LDCU UR25, c[0x0][0x434] ;  /* 0x00008680ff1977ac */ /* 0x000ee20008000800 */
[----:B------:R-:W4:Y:S01]  /*0750*/  LDCU.U8 UR33, c[0x0][0x5f0] ;  /* 0x0000be00ff2177ac */ /* 0x000f220008000000 */
[----:B------:R-:W-:Y:S02]  /*0760*/  USHF.L.U32 UR31, UR27, 0x7, URZ ;  /* 0x000000071b1f7899 */ /* 0x000fe400080006ff */
[----:B--2---:R-:W-:Y:S02]  /*0770*/  UISETP.NE.AND UP0, UPT, UR6, URZ, UPT ;  /* 0x000000ff0600728c */ /* 0x004fe4000bf05270 */
[----:B---3--:R-:W-:Y:S01]  /*0780*/  UIADD3 UR7, UPT, UPT, UR25, 0x3f, URZ ;  /* 0x0000003f19077890 */ /* 0x008fe2000fffe0ff */
[----:B-1----:R-:W-:-:S03]  /*0790*/  IABS R4, R0 ;  /* 0x0000000000047213 */ /* 0x002fc60000000000 */
[----:B------:R-:W-:Y:S01]  /*07a0*/  USHF.R.S32.HI UR28, URZ, 0x1f, UR7 ;  /* 0x0000001fff1c7899 */ /* 0x000fe20008011407 */
[----:B------:R-:W1:Y:S04]  /*07b0*/  I2F.RP R6, R4 ;  /* 0x0000000400067306 */ /* 0x000e680000209400 */
[----:B------:R-:W2:Y:S01]  /*07c0*/  @UP0 LDCU UR32, c[0x0][0x454] ;  /* 0x00008a80ff2007ac */ /* 0x000ea20008000800 */
[----:B------:R-:W3:Y:S01]  /*07d0*/  @!UP0 LDCU UR6, c[0x0][0x3e0] ;  /* 0x00007c00ff0687ac */ /* 0x000ee20008000800 */
[----:B------:R-:W-:-:S04]  /*07e0*/  ULEA.HI UR28, UR28, UR7, URZ, 0x6 ;  /* 0x000000071c1c7291 */ /* 0x000fc8000f8f30ff */
[----:B------:R-:W-:Y:S01]  /*07f0*/  USHF.R.S32.HI UR28, URZ, 0x6, UR28 ;  /* 0x00000006ff1c7899 */ /* 0x000fe2000801141c */
[----:B-1----:R-:W1:Y:S03]  /*0800*/  MUFU.RCP R6, R6 ;  /* 0x0000000600067308 */ /* 0x002e660000001000 */
[----:B------:R-:W-:Y:S02]  /*0810*/  UIADD3 UR30, UPT, UPT, UR28, -0x1, URZ ;  /* 0xffffffff1c1e7890 */ /* 0x000fe4000fffe0ff */
[----:B--2---:R-:W-:Y:S02]  /*0820*/  @UP0 UIMAD UR32, UR19, UR32, URZ ;  /* 0x00000020132002a4 */ /* 0x004fe4000f8e02ff */
[----:B---3--:R-:W-:Y:S02]  /*0830*/  @!UP0 UIMAD UR6, UR27, UR6, UR19 ;  /* 0x000000061b0682a4 */ /* 0x008fe4000f8e0213 */
[----:B------:R-:W-:-:S02]  /*0840*/  @UP0 UIMAD UR32, UR27, UR25, UR32 ;  /* 0x000000191b2002a4 */ /* 0x000fc4000f8e0220 */
[----:B------:R-:W-:Y:S01]  /*0850*/  @!UP0 UIMAD UR32, UR6, UR25, URZ ;  /* 0x00000019062082a4 */ /* 0x000fe2000f8e02ff */
[----:B-1----:R-:W-:-:S04]  /*0860*/  VIADD R6, R6, 0xffffffe ;  /* 0x0ffffffe06067836 */ /* 0x002fc80000000000 */
[----:B------:R-:W1:Y:S02]  /*0870*/  F2I.FTZ.U32.TRUNC.NTZ R7, R6 ;  /* 0x0000000600077305 */ /* 0x000e64000021f000 */
[----:B-1----:R-:W-:Y:S02]  /*0880*/  IMAD.MOV R2, RZ, RZ, -R7 ;  /* 0x000000ffff027224 */ /* 0x002fe400078e0a07 */
[----:B------:R-:W-:Y:S02]  /*0890*/  IMAD.MOV.U32 R6, RZ, RZ, RZ ;  /* 0x000000ffff067224 */ /* 0x000fe400078e00ff */
[----:B------:R-:W-:Y:S01]  /*08a0*/  IMAD R3, R2, R4, RZ ;  /* 0x0000000402037224 */ /* 0x000fe200078e02ff */
[----:B------:R-:W-:-:S03]  /*08b0*/  IABS R2, UR19 ;  /* 0x0000001300027c13 */ /* 0x000fc60008000000 */
        /* <DEDUP_REMOVED lines=16> */
[----:B----4-:R-:W-:Y:S06]  /*09c0*/  BRA.U !UP0, `(.L_x_1350) ;  /* 0x00000001081c7547 */ /* 0x010fec000b800000 */
[----:B------:R-:W1:Y:S01]  /*09d0*/  LDCU UR7, c[0x0][0x430] ;  /* 0x00008600ff0777ac */ /* 0x000e620008000800 */
[----:B------:R-:W1:Y:S01]  /*09e0*/  LDCU UR6, c[0x0][0x454] ;  /* 0x00008a80ff0677ac */ /* 0x000e620008000800 */
[----:B------:R-:W2:Y:S01]  /*09f0*/  LDCU UR24, c[0x0][0x444] ;  /* 0x00008880ff1877ac */ /* 0x000ea20008000800 */
[----:B-1----:R-:W-:Y:S02]  /*0a00*/  ULEA UR6, UR7, UR6, 0x7 ;  /* 0x0000000607067291 */ /* 0x002fe4000f8e38ff */
[----:B--2---:R-:W-:-:S04]  /*0a10*/  UIMAD UR29, UR27, UR24, UR31 ;  /* 0x000000181b1d72a4 */ /* 0x004fc8000f8e021f */
[----:B------:R-:W-:Y:S01]  /*0a20*/  UIMAD UR29, UR6, UR19, UR29 ;  /* 0x00000013061d72a4 */ /* 0x000fe2000f8e021d */
[----:B------:R-:W-:Y:S11]  /*0a30*/  BRA `(.L_x_1351) ;  /* 0x0000000000107947 */ /* 0x000ff60003800000 */
.L_x_1350:
[----:B------:R-:W1:Y:S01]  /*0a40*/  LDCU UR29, c[0x0][0x3e0] ;  /* 0x00007c00ff1d77ac */ /* 0x000e620008000800 */
[----:B------:R-:W2:Y:S01]  /*0a50*/  LDCU UR24, c[0x0][0x444] ;  /* 0x00008880ff1877ac */ /* 0x000ea20008000800 */
[----:B-1----:R-:W-:-:S04]  /*0a60*/  UIMAD UR29, UR27, UR29, UR19 ;  /* 0x0000001d1b1d72a4 */ /* 0x002fc8000f8e0213 */
[----:B--2---:R-:W-:-:S12]  /*0a70*/  UIMAD UR29, UR29, UR24, URZ ;  /* 0x000000181d1d72a4 */ /* 0x004fd8000f8e02ff */
.L_x_1351:
[----:B------:R-:W1:Y:S01]  /*0a80*/  S2R R194, SR_TID.X ;  /* 0x0000000000c27919 */ /* 0x000e620000002100 */
[----:B------:R-:W2:Y:S01]  /*0a90*/  LDC.64 R6, c[0x0][0x3b0] ;  /* 0x0000ec00ff067b82 */ /* 0x000ea20000000a00 */
[----:B------:R-:W-:Y:S01]  /*0aa0*/  ULEA UR28, UR28, 0xffffffc0, 0x6 ;  /* 0xffffffc01c1c7891 */ /* 0x000fe2000f8e30ff */
[----:B------:R-:W-:Y:S01]  /*0ab0*/  IMAD.SHL.U32 R2, R191, 0x10, RZ ;  /* 0x00000010bf027824 */ /* 0x000fe200078e00ff */
[----:B------:R-:W3:Y:S01]  /*0ac0*/  LDCU.64 UR8, c[0x0][0x398] ;  /* 0x00007300ff0877ac */ /* 0x000ee20008000a00 */
[----:B------:R-:W-:Y:S01]  /*0ad0*/  IMAD.MOV.U32 R25, RZ, RZ, RZ ;  /* 0x000000ffff197224 */ /* 0x000fe200078e00ff */
[----:B------:R-:W-:Y:S01]  /*0ae0*/  ISETP.NE.AND P3, PT, RZ, UR33, PT ;  /* 0x00000021ff007c0c */ /* 0x000fe2000bf65270 */
[----:B------:R-:W-:Y:S01]  /*0af0*/  USHF.R.S32.HI UR26, URZ, 0x1f, UR28 ;  /* 0x0000001fff1a7899 */ /* 0x000fe2000801141c */
[----:B------:R-:W-:Y:S01]  /*0b00*/  LOP3.LUT R2, R2, 0x10, RZ, 0xc0, !PT ;  /* 0x0000001002027812 */ /* 0x000fe200078ec0ff */
[----:B------:R-:W4:Y:S01]  /*0b10*/  LDCU.64 UR10, c[0x0][0x3a8] ;  /* 0x00007500ff0a77ac */ /* 0x000f220008000a00 */
[----:B------:R-:W4:Y:S01]  /*0b20*/  LDCU.64 UR6, c[0x0][0x3a0] ;  /* 0x00007400ff0677ac */ /* 0x000f220008000a00 */
[----:B------:R-:W4:Y:S01]  /*0b30*/  LDCU.64 UR12, c[0x0][0x588] ;  /* 0x0000b100ff0c77ac */ /* 0x000f220008000a00 */
[----:B---3--:R-:W-:Y:S01]  /*0b40*/  IMAD.U32 R8, RZ, RZ, UR8 ;  /* 0x00000008ff087e24 */ /* 0x008fe2000f8e00ff */
[----:B------:R-:W3:Y:S01]  /*0b50*/  LDCU.64 UR14, c[0x0][0x3c8] ;  /* 0x00007900ff0e77ac */ /* 0x000ee20008000a00 */
[----:B--2---:R-:W-:-:S02]  /*0b60*/  IMAD R0, R6, UR26, RZ ;  /* 0x0000001a06007c24 */ /* 0x004fc4000f8e02ff */
[----:B------:R-:W-:Y:S01]  /*0b70*/  IMAD.WIDE.U32 R4, R6, UR28, RZ ;  /* 0x0000001c06047c25 */ /* 0x000fe2000f8e00ff */
[----:B------:R-:W-:-:S03]  /*0b80*/  ULEA UR32, UR30, UR32, 0x6 ;  /* 0x000000201e207291 */ /* 0x000fc6000f8e30ff */
[----:B------:R-:W-:Y:S02]  /*0b90*/  IMAD R0, R7, UR28, R0 ;  /* 0x0000001c07007c24 */ /* 0x000fe4000f8e0200 */
[----:B-1----:R-:W-:Y:S02]  /*0ba0*/  IMAD.SHL.U32 R24, R194, 0x8, RZ ;  /* 0x00000008c2187824 */ /* 0x002fe400078e00ff */
[----:B------:R-:W-:Y:S01]  /*0bb0*/  IMAD.IADD R5, R5, 0x1, R0 ;  /* 0x0000000105057824 */ /* 0x000fe200078e0200 */
[----:B------:R-:W-:Y:S01]  /*0bc0*/  SHF.R.U32.HI R0, RZ, 0x2, R194 ;  /* 0x00000002ff007819 */ /* 0x000fe200000116c2 */
[----:B----4-:R-:W-:Y:S01]  /*0bd0*/  IMAD.U32 R26, RZ, RZ, UR10 ;  /* 0x0000000aff1a7e24 */ /* 0x010fe2000f8e00ff */
[----:B------:R-:W-:Y:S01]  /*0be0*/  LOP3.LUT R24, R24, 0x38, RZ, 0xc0, !PT ;  /* 0x0000003818187812 */ /* 0x000fe200078ec0ff */
[----:B------:R-:W-:Y:S01]  /*0bf0*/  IMAD.U32 R22, RZ, RZ, UR6 ;  /* 0x00000006ff167e24 */ /* 0x000fe2000f8e00ff */
[----:B------:R-:W-:Y:S01]  /*0c00*/  LOP3.LUT R0, R2, 0x7, R0, 0xf8, !PT ;  /* 0x0000000702007812 */ /* 0x000fe200078ef800 */
[----:B------:R-:W-:Y:S01]  /*0c10*/  IMAD.U32 R20, RZ, RZ, UR7 ;  /* 0x00000007ff147e24 */ /* 0x000fe2000f8e00ff */
[----:B------:R-:W-:Y:S01]  /*0c20*/  LOP3.LUT R4, R4, R24, RZ, 0xfc, !PT ;  /* 0x0000001804047212 */ /* 0x000fe200078efcff */
[----:B------:R-:W1:Y:S01]  /*0c30*/  LDC.64 R2, c[0x0][0x3c0] ;  /* 0x0000f000ff027b82 */ /* 0x000e620000000a00 */
[----:B------:R-:W-:Y:S01]  /*0c40*/  IMAD.U32 R18, RZ, RZ, UR11 ;  /* 0x0000000bff127e24 */ /* 0x000fe2000f8e00ff */
[----:B------:R-:W2:Y:S01]  /*0c50*/  LDCU.64 UR6, c[0x0][0x3d0] ;  /* 0x00007a00ff0677ac */ /* 0x000ea20008000a00 */
[----:B------:R-:W-:Y:S01]  /*0c60*/  IMAD.WIDE.U32 R26, R26, UR27, R24 ;  /* 0x0000001b1a1a7c25 */ /* 0x000fe2000f8e0018 */
[----:B------:R-:W4:Y:S03]  /*0c70*/  LDCU.64 UR10, c[0x0][0x420] ;  /* 0x00008400ff0a77ac */ /* 0x000f260008000a00 */
[----:B------:R-:W-:-:S04]  /*0c80*/  IMAD.WIDE.U32 R8, R8, UR27, R4 ;  /* 0x0000001b08087c25 */ /* 0x000fc8000f8e0004 */
[----:B------:R-:W-:Y:S01]  /*0c90*/  IMAD.U32 R4, RZ, RZ, UR9 ;  /* 0x00000009ff047e24 */ /* 0x000fe2000f8e00ff */
[----:B------:R-:W2:Y:S01]  /*0ca0*/  LDCU.64 UR8, c[0x0][0x3d8] ;  /* 0x00007b00ff0877ac */ /* 0x000ea20008000a00 */
[----:B------:R-:W-:Y:S02]  /*0cb0*/  IMAD R19, R18, UR27, R27 ;  /* 0x0000001b12137c24 */ /* 0x000fe4000f8e021b */
[----:B------:R-:W-:Y:S02]  /*0cc0*/  IMAD.MOV.U32 R18, RZ, RZ, R26 ;  /* 0x000000ffff127224 */ /* 0x000fe400078e001a */
[----:B------:R-:W-:Y:S01]  /*0cd0*/  IMAD.U32 R16, RZ, RZ, UR12 ;  /* 0x0000000cff107e24 */ /* 0x000fe2000f8e00ff */
[----:B------:R-:W-:Y:S01]  /*0ce0*/  UIADD3 UR12, UP0, UPT, UR34, UR35, URZ ;  /* 0x00000023220c7290 */ /* 0x000fe2000ff1e0ff */
[----:B------:R-:W-:Y:S02]  /*0cf0*/  IMAD R5, R4, UR27, R9 ;  /* 0x0000001b04057c24 */ /* 0x000fe4000f8e0209 */
[----:B---3--:R-:W-:Y:S01]  /*0d00*/  IMAD.U32 R12, RZ, RZ, UR14 ;  /* 0x0000000eff0c7e24 */ /* 0x008fe2000f8e00ff */
[----:B------:R-:W-:Y:S01]  /*0d10*/  USHF.R.S32.HI UR14, URZ, 0x1f, UR35 ;  /* 0x0000001fff0e7899 */ /* 0x000fe20008011423 */
[----:B------:R-:W-:Y:S01]  /*0d20*/  IMAD.MOV.U32 R4, RZ, RZ, R8 ;  /* 0x000000ffff047224 */ /* 0x000fe200078e0008 */
[----:B------:R-:W-:Y:S01]  /*0d30*/  MOV R8, UR15 ;  /* 0x0000000f00087c02 */ /* 0x000fe20008000f00 */
[----:B------:R-:W-:Y:S01]  /*0d40*/  IMAD.WIDE.U32 R22, R22, UR27, R24 ;  /* 0x0000001b16167c25 */ /* 0x000fe2000f8e0018 */
[----:B------:R-:W-:-:S02]  /*0d50*/  ULEA.HI.X.SX32 UR14, UR34, UR14, 0x1, UP0 ;  /* 0x0000000e220e7291 */ /* 0x000fc400080f0eff */
[----:B----4-:R-:W-:Y:S01]  /*0d60*/  UIMAD.WIDE UR32, UR32, 0x4, UR10 ;  /* 0x00000004202078a5 */ /* 0x010fe2000f8e020a */
[----:B------:R-:W-:-:S04]  /*0d70*/  IMAD.WIDE.U32 R12, R12, UR19, R4 ;  /* 0x000000130c0c7c25 */ /* 0x000fc8000f8e0004 */
[----:B--2---:R-:W-:Y:S01]  /*0d80*/  IMAD R26, R10, UR8, RZ ;  /* 0x000000080a1a7c24 */ /* 0x004fe2000f8e02ff */
[----:B------:R-:W2:Y:S01]  /*0d90*/  LDC.64 R4, c[0x0][0x590] ;  /* 0x00016400ff047b82 */ /* 0x000ea20000000a00 */
[----:B------:R-:W-:-:S04]  /*0da0*/  IMAD.WIDE.U32 R18, R14, UR8, R18 ;  /* 0x000000080e127c25 */ /* 0x000fc8000f8e0012 */
[----:B------:R-:W-:Y:S02]  /*0db0*/  IMAD R21, R20, UR27, R23 ;  /* 0x0000001b14157c24 */ /* 0x000fe4000f8e0217 */
[----:B-1----:R-:W-:Y:S02]  /*0dc0*/  IMAD R9, R2, UR14, RZ ;  /* 0x0000000e02097c24 */ /* 0x002fe4000f8e02ff */
[----:B------:R-:W-:Y:S01]  /*0dd0*/  IMAD.WIDE.U32 R16, R16, UR27, R24 ;  /* 0x0000001b10107c25 */ /* 0x000fe2000f8e0018 */
[----:B------:R-:W-:Y:S01]  /*0de0*/  USHF.R.S32.HI UR11, URZ, 0x1f, UR24 ;  /* 0x0000001fff0b7899 */ /* 0x000fe20008011418 */
[----:B------:R-:W1:Y:S02]  /*0df0*/  LDCU UR10, c[0x0][0x44c] ;  /* 0x00008980ff0a77ac */ /* 0x000e640008000800 */
[----:B------:R-:W-:Y:S02]  /*0e00*/  IMAD R26, R14, UR9, R26 ;  /* 0x000000090e1a7c24 */ /* 0x000fe4000f8e021a */
[----:B------:R-:W-:Y:S01]  /*0e10*/  IMAD R13, R8, UR19, R13 ;  /* 0x00000013080d7c24 */ /* 0x000fe2000f8e020d */
[----:B------:R-:W3:Y:S01]  /*0e20*/  LDCU.64 UR8, c[0x0][0x380] ;  /* 0x00007000ff0877ac */ /* 0x000ee20008000a00 */
[----:B------:R-:W-:Y:S01]  /*0e30*/  IMAD R10, R10, UR6, RZ ;  /* 0x000000060a0a7c24 */ /* 0x000fe2000f8e02ff */
[----:B------:R-:W-:Y:S01]  /*0e40*/  SHF.R.U32.HI R8, RZ, 0x3, R194 ;  /* 0x00000003ff087819 */ /* 0x000fe200000116c2 */
[----:B------:R-:W-:-:S02]  /*0e50*/  IMAD.IADD R27, R19, 0x1, R26 ;  /* 0x00000001131b7824 */ /* 0x000fc400078e021a */
[----:B------:R-:W-:Y:S02]  /*0e60*/  IMAD.MOV.U32 R20, RZ, RZ, R22 ;  /* 0x000000ffff147224 */ /* 0x000fe400078e0016 */
[----:B------:R-:W-:Y:S02]  /*0e70*/  IMAD.MOV.U32 R26, RZ, RZ, R18 ;  /* 0x000000ffff1a7224 */ /* 0x000fe400078e0012 */
[C---:B------:R-:W-:Y:S02]  /*0e80*/  IMAD R10, R14.reuse, UR7, R10 ;  /* 0x000000070e0a7c24 */ /* 0x040fe4000f8e020a */
[----:B------:R-:W-:Y:S01]  /*0e90*/  IMAD.WIDE.U32 R14, R14, UR6, R20 ;  /* 0x000000060e0e7c25 */ /* 0x000fe2000f8e0014 */
[----:B------:R-:W4:Y:S03]  /*0ea0*/  LDCU.64 UR6, c[0x0][0x390] ;  /* 0x00007200ff0677ac */ /* 0x000f260008000a00 */
[----:B------:R-:W-:-:S02]  /*0eb0*/  IMAD R9, R3, UR12, R9 ;  /* 0x0000000c03097c24 */ /* 0x000fc4000f8e0209 */
[----:B------:R-:W-:-:S04]  /*0ec0*/  IMAD.WIDE.U32 R12, R8, R6, R12 ;  /* 0x00000006080c7225 */ /* 0x000fc800078e000c */
[----:B------:R-:W-:Y:S01]  /*0ed0*/  IMAD.WIDE.U32 R26, R2, UR12, R26 ;  /* 0x0000000c021a7c25 */ /* 0x000fe2000f8e001a */
[----:B---3--:R-:W-:-:S03]  /*0ee0*/  LEA R196, P0, R12, UR8, 0x1 ;  /* 0x000000080cc47c11 */ /* 0x008fc6000f8008ff */
[----:B------:R-:W-:Y:S02]  /*0ef0*/  IMAD R195, R8, R7, R13 ;  /* 0x0000000708c37224 */ /* 0x000fe400078e020d */
[----:B------:R-:W-:Y:S01]  /*0f00*/  IMAD.IADD R27, R27, 0x1, R9 ;  /* 0x000000011b1b7824 */ /* 0x000fe200078e0209 */
[----:B------:R-:W-:Y:S01]  /*0f10*/  SHF.L.U64.HI R9, R6, 0x5, R7 ;  /* 0x0000000506097819 */ /* 0x000fe20000010207 */
[----:B------:R-:W-:Y:S01]  /*0f20*/  IMAD.U32 R24, RZ, RZ, UR13 ;  /* 0x0000000dff187e24 */ /* 0x000fe2000f8e00ff */
[----:B------:R-:W-:Y:S01]  /*0f30*/  LEA.HI.X R195, R12, UR9, R195, 0x1, P0 ;  /* 0x000000090cc37c11 */ /* 0x000fe200080f0cc3 */
[----:B------:R-:W-:Y:S01]  /*0f40*/  IMAD.SHL.U32 R13, R6, 0x20, RZ ;  /* 0x00000020060d7824 */ /* 0x000fe200078e00ff */
[----:B------:R-:W3:Y:S01]  /*0f50*/  LDCU.64 UR8, c[0x0][0x550] ;  /* 0x0000aa00ff0877ac */ /* 0x000ee20008000a00 */
[----:B------:R-:W1:Y:S01]  /*0f60*/  LDC.64 R6, c[0x0][0x598] ;  /* 0x00016600ff067b82 */ /* 0x000e620000000a00 */
[----:B------:R-:W-:Y:S02]  /*0f70*/  IMAD R25, R24, UR27, R17 ;  /* 0x0000001b18197c24 */ /* 0x000fe4000f8e0211 */
[----:B------:R-:W-:Y:S01]  /*0f80*/  IMAD.MOV.U32 R24, RZ, RZ, R16 ;  /* 0x000000ffff187224 */ /* 0x000fe200078e0010 */
[----:B------:R-:W-:Y:S01]  /*0f90*/  LEA R12, P0, R13, R196, 0x1 ;  /* 0x000000c40d0c7211 */ /* 0x000fe200078008ff */
[----:B------:R-:W-:-:S02]  /*0fa0*/  IMAD.SHL.U32 R16, R2, 0x20, RZ ;  /* 0x0000002002107824 */ /* 0x000fc400078e00ff */
[----:B------:R-:W-:Y:S01]  /*0fb0*/  IMAD.WIDE.U32 R26, R8, R2, R26 ;  /* 0x00000002081a7225 */ /* 0x000fe200078e001a */
[----:B------:R-:W-:Y:S02]  /*0fc0*/  LEA.HI.X R13, R13, R195, R9, 0x1, P0 ;  /* 0x000000c30d0d7211 */ /* 0x000fe400000f0c09 */
[----:B------:R-:W-:Y:S01]  /*0fd0*/  SHF.L.U64.HI R9, R2, 0x5, R3 ;  /* 0x0000000502097819 */ /* 0x000fe20000010203 */
[----:B------:R-:W-:Y:S01]  /*0fe0*/  IMAD.IADD R11, R15, 0x1, R10 ;  /* 0x000000010f0b7824 */ /* 0x000fe200078e020a */
[-C--:B------:R-:W-:Y:S01]  /*0ff0*/  IADD3 R18, P1, PT, R16, R26.reuse, RZ ;  /* 0x0000001a10127210 */ /* 0x080fe20007f3e0ff */
[----:B------:R-:W-:Y:S01]  /*1000*/  IMAD R15, R8, R3, R27 ;  /* 0x00000003080f7224 */ /* 0x000fe200078e021b */
[----:B----4-:R-:W-:Y:S01]  /*1010*/  LEA R22, P2, R26, UR6, 0x1 ;  /* 0x000000061a167c11 */ /* 0x010fe2000f8408ff */
[----:B--2---:R-:W-:Y:S02]  /*1020*/  IMAD R19, R4, UR26, RZ ;  /* 0x0000001a04137c24 */ /* 0x004fe4000f8e02ff */
[----:B------:R-:W-:Y:S01]  /*1030*/  IMAD.MOV.U32 R10, RZ, RZ, R14 ;  /* 0x000000ffff0a7224 */ /* 0x000fe200078e000e */
[----:B------:R-:W-:Y:S01]  /*1040*/  LEA R14, P0, R2, R26, 0x6 ;  /* 0x0000001a020e7211 */ /* 0x000fe200078030ff */
[----:B------:R-:W-:Y:S01]  /*1050*/  IMAD R19, R5, UR28, R19 ;  /* 0x0000001c05137c24 */ /* 0x000fe2000f8e0213 */
[----:B------:R-:W-:Y:S01]  /*1060*/  IADD3.X R17, PT, PT, R9, R15, RZ, P1, !PT ;  /* 0x0000000f09117210 */ /* 0x000fe20000ffe4ff */
[----:B------:R-:W-:Y:S01]  /*1070*/  IMAD.WIDE.U32 R24, R4, UR28, R24 ;  /* 0x0000001c04187c25 */ /* 0x000fe2000f8e0018 */
[----:B------:R-:W-:-:S02]  /*1080*/  LEA R20, P1, R18, UR6, 0x1 ;  /* 0x0000000612147c11 */ /* 0x000fc4000f8208ff */
[----:B------:R-:W-:Y:S01]  /*1090*/  LEA.HI.X R23, R26, UR7, R15, 0x1, P2 ;  /* 0x000000071a177c11 */ /* 0x000fe200090f0c0f */
[----:B------:R-:W-:Y:S01]  /*10a0*/  @P3 BAR.SYNC.DEFER_BLOCKING 0x0 ;  /* 0x0000000000003b1d */ /* 0x000fe20000010000 */
[----:B------:R-:W-:Y:S01]  /*10b0*/  LEA.HI.X R15, R2, R15, R3, 0x6, P0 ;  /* 0x0000000f020f7211 */ /* 0x000fe200000f3403 */
[----:B------:R-:W-:Y:S01]  /*10c0*/  IMAD.IADD R19, R25, 0x1, R19 ;  /* 0x0000000119137824 */ /* 0x000fe200078e0213 */
[----:B------:R-:W-:Y:S01]  /*10d0*/  LEA.HI.X R21, R18, UR7, R17, 0x1, P1 ;  /* 0x0000000712157c11 */ /* 0x000fe200088f0c11 */
[----:B------:R-:W-:Y:S01]  /*10e0*/  IMAD.MOV.U32 R18, RZ, RZ, R24 ;  /* 0x000000ffff127224 */ /* 0x000fe200078e0018 */
[----:B------:R-:W-:-:S03]  /*10f0*/  IADD3 R16, P0, PT, R14, R16, RZ ;  /* 0x000000100e107210 */ /* 0x000fc60007f1e0ff */
[----:B------:R-:W2:Y:S01]  /*1100*/  LDC.64 R2, c[0x0][0x3b8] ;  /* 0x0000ee00ff027b82 */ /* 0x000ea20000000a00 */
[----:B------:R-:W-:Y:S01]  /*1110*/  LEA R24, P1, R14, UR6, 0x1 ;  /* 0x000000060e187c11 */ /* 0x000fe2000f8208ff */
[----:B-1----:R-:W-:-:S03]  /*1120*/  IMAD.WIDE.U32 R18, R6, UR19, R18 ;  /* 0x0000001306127c25 */ /* 0x002fc6000f8e0012 */
[----:B------:R-:W-:Y:S01]  /*1130*/  LEA.HI.X R25, R14, UR7, R15, 0x1, P1 ;  /* 0x000000070e197c11 */ /* 0x000fe200088f0c0f */
[----:B------:R-:W-:Y:S01]  /*1140*/  IMAD.X R9, R15, 0x1, R9, P0 ;  /* 0x000000010f097824 */ /* 0x000fe200000e0609 */
[C---:B------:R-:W-:Y:S01]  /*1150*/  LEA R6, P0, R16.reuse, UR6, 0x1 ;  /* 0x0000000610067c11 */ /* 0x040fe2000f8008ff */
[----:B------:R-:W-:Y:S01]  /*1160*/  IMAD R15, R7, UR19, R19 ;  /* 0x00000013070f7c24 */ /* 0x000fe2000f8e0213 */
[----:B------:R-:W-:Y:S01]  /*1170*/  ULOP3.LUT UR6, UR30, 0x80000001, URZ, 0xc0, !UPT ;  /* 0x800000011e067892 */ /* 0x000fe2000f8ec0ff */
[----:B------:R-:W-:Y:S01]  /*1180*/  IMAD.MOV.U32 R14, RZ, RZ, R18 ;  /* 0x000000ffff0e7224 */ /* 0x000fe200078e0012 */
[----:B------:R-:W-:Y:S01]  /*1190*/  LEA.HI.X R7, R16, UR7, R9, 0x1, P0 ;  /* 0x0000000710077c11 */ /* 0x000fe200080f0c09 */
[----:B------:R-:W-:Y:S01]  /*11a0*/  IMAD.SHL.U32 R9, R4, 0x20, RZ ;  /* 0x0000002004097824 */ /* 0x000fe200078e00ff */
[----:B------:R-:W-:Y:S01]  /*11b0*/  UISETP.NE.AND UP0, UPT, UR6, 0x1, UPT ;  /* 0x000000010600788c */ /* 0x000fe2000bf05270 */
[----:B------:R-:W-:Y:S01]  /*11c0*/  IMAD.WIDE.U32 R14, R8, R4, R14 ;  /* 0x00000004080e7225 */ /* 0x000fe200078e000e */
[----:B------:R-:W-:-:S03]  /*11d0*/  SHF.L.U64.HI R4, R4, 0x5, R5 ;  /* 0x0000000504047819 */ /* 0x000fc60000010205 */
[----:B------:R-:W-:Y:S01]  /*11e0*/  IMAD R198, R8, R5, R15 ;  /* 0x0000000508c67224 */ /* 0x000fe200078e020f */
[C---:B---3--:R-:W-:Y:S01]  /*11f0*/  LEA R199, P0, R14.reuse, UR8, 0x1 ;  /* 0x000000080ec77c11 */ /* 0x048fe2000f8008ff */
[----:B------:R-:W-:Y:S01]  /*1200*/  @!PT LDS RZ, [RZ] ;  /* 0x00000000fffff984 */ /* 0x000fe20000000800 */
[----:B------:R-:W-:Y:S01]  /*1210*/  @!PT LDS RZ, [RZ] ;  /* 0x00000000fffff984 */ /* 0x000fe20000000800 */
[----:B------:R-:W-:Y:S01]  /*1220*/  @!PT LDS RZ, [RZ] ;  /* 0x00000000fffff984 */ /* 0x000fe20000000800 */
[----:B------:R-:W-:Y:S01]  /*1230*/  LDGSTS.E.BYPASS.LTC128B.128 [R192+0xa000], desc[UR22][R22.64] ;  /* 0x0a00000016c07fae */ /* 0x000fe2000b981a16 */
[----:B------:R-:W1:Y:S02]  /*1240*/  LDCU.64 UR6, c[0x0][0x388] ;  /* 0x00007100ff0677ac */ /* 0x000e640008000a00 */
[----:B------:R-:W-:Y:S01]  /*1250*/  LEA.HI.X R198, R14, UR9, R198, 0x1, P0 ;  /* 0x000000090ec67c11 */ /* 0x000fe200080f0cc6 */
[----:B------:R-:W-:Y:S01]  /*1260*/  LDGSTS.E.BYPASS.LTC128B.128 [R192+0xb000], desc[UR22][R20.64] ;  /* 0x0b00000014c07fae */ /* 0x000fe2000b981a16 */
[C---:B--2---:R-:W-:Y:S01]  /*1270*/  IMAD R5, R2.reuse, UR14, RZ ;  /* 0x0000000e02057c24 */ /* 0x044fe2000f8e02ff */
[C---:B------:R-:W-:Y:S01]  /*1280*/  LEA R14, P0, R9.reuse, R199, 0x1 ;  /* 0x000000c7090e7211 */ /* 0x040fe200078008ff */
[----:B------:R-:W-:Y:S01]  /*1290*/  IMAD.WIDE.U32 R10, R2, UR12, R10 ;  /* 0x0000000c020a7c25 */ /* 0x000fe2000f8e000a */
[----:B------:R-:W-:Y:S01]  /*12a0*/  LDGSTS.E.BYPASS.LTC128B.128 [R192+0xc000], desc[UR22][R24.64] ;  /* 0x0c00000018c07fae */ /* 0x000fe2000b981a16 */
[----:B------:R-:W-:Y:S01]  /*12b0*/  USEL UR8, URZ, 0x2000, UP0 ;  /* 0x00002000ff087887 */ /* 0x000fe20008000000 */
[----:B------:R-:W-:Y:S01]  /*12c0*/  LEA.HI.X R15, R9, R198, R4, 0x1, P0 ;  /* 0x000000c6090f7211 */ /* 0x000fe200000f0c04 */
[----:B------:R-:W-:Y:S01]  /*12d0*/  IMAD R5, R3, UR12, R5 ;  /* 0x0000000c03057c24 */ /* 0x000fe2000f8e0205 */
[----:B------:R2:W-:Y:S01]  /*12e0*/  LDGSTS.E.BYPASS.LTC128B.128 [R192+0xd000], desc[UR22][R6.64] ;  /* 0x0d00000006c07fae */ /* 0x0005e2000b981a16 */
[----:B------:R-:W-:Y:S01]  /*12f0*/  MOV R4, R10 ;  /* 0x0000000a00047202 */ /* 0x000fe20000000f00 */
[----:B------:R-:W3:Y:S01]  /*1300*/  LDCU UR9, c[0x0][0x3e0] ;  /* 0x00007c00ff0977ac */ /* 0x000ee20008000800 */
[----:B------:R-:W-:Y:S01]  /*1310*/  IMAD.IADD R5, R11, 0x1, R5 ;  /* 0x000000010b057824 */ /* 0x000fe200078e0205 */
[----:B------:R-:W0:Y:S01]  /*1320*/  LDGDEPBAR ;  /* 0x00000000000079af */ /* 0x000e220000000000 */
[----:B------:R-:W-:-:S02]  /*1330*/  VIADD R207, R192, UR8 ;  /* 0x00000008c0cf7c36 */ /* 0x000fc40008000000 */
[----:B------:R-:W-:-:S04]  /*1340*/  IMAD.WIDE.U32 R4, R8, R2, R4 ;  /* 0x0000000208047225 */ /* 0x000fc800078e0004 */
[----:B------:R-:W-:Y:S01]  /*1350*/  IMAD R8, R8, R3, R5 ;  /* 0x0000000308087224 */ /* 0x000fe200078e0205 */
[----:B------:R-:W-:Y:S02]  /*1360*/  LEA R9, P0, R2, R4, 0x6 ;  /* 0x0000000402097211 */ /* 0x000fe400078030ff */
[----:B-1----:R-:W-:Y:S02]  /*1370*/  LEA R10, P2, R4, UR6, 0x1 ;  /* 0x00000006040a7c11 */ /* 0x002fe4000f8408ff */
[----:B------:R-:W-:Y:S02]  /*1380*/  SHF.L.U64.HI R5, R2, 0x5, R3 ;  /* 0x0000000502057819 */ /* 0x000fe40000010203 */
[----:B------:R-:W-:Y:S01]  /*1390*/  LEA.HI.X R11, R4, UR7, R8, 0x1, P2 ;  /* 0x00000007040b7c11 */ /* 0x000fe200090f0c08 */
[----:B--2---:R-:W-:Y:S02]  /*13a0*/  IMAD.MOV.U32 R6, RZ, RZ, R199 ;  /* 0x000000ffff067224 */ /* 0x004fe400078e00c7 */
[----:B------:R-:W-:-:S05]  /*13b0*/  IMAD.MOV.U32 R7, RZ, RZ, R198 ;  /* 0x000000ffff077224 */ /* 0x000fca00078e00c6 */
[----:B------:R1:W-:Y:S04]  /*13c0*/  LDGSTS.E.BYPASS.LTC128B.128 [R192+0x4000], desc[UR22][R6.64] ;  /* 0x0400000006c07fae */ /* 0x0003e8000b981a16 */
[----:B------:R-:W-:Y:S01]  /*13d0*/  LDGSTS.E.BYPASS.LTC128B.128 [R192+0x5000], desc[UR22][R14.64] ;  /* 0x050000000ec07fae */ /* 0x000fe2000b981a16 */
[----:B-1----:R-:W-:Y:S02]  /*13e0*/  IMAD.MOV.U32 R6, RZ, RZ, R196 ;  /* 0x000000ffff067224 */ /* 0x002fe400078e00c4 */
[----:B------:R-:W-:-:S05]  /*13f0*/  IMAD.MOV.U32 R7, RZ, RZ, R195 ;  /* 0x000000ffff077224 */ /* 0x000fca00078e00c3 */
[----:B------:R1:W-:Y:S04]  /*1400*/  LDGSTS.E.BYPASS.LTC128B.128 [R207], desc[UR22][R6.64] ;  /* 0x0000000006cf7fae */ /* 0x0003e8000b981a16 */
[----:B------:R2:W-:Y:S04]  /*1410*/  LDGSTS.E.BYPASS.LTC128B.128 [R207+0x1000], desc[UR22][R12.64] ;  /* 0x010000000ccf7fae */ /* 0x0005e8000b981a16 */
[----:B------:R-:W-:Y:S01]  /*1420*/  LDGSTS.E.BYPASS.LTC128B.128 [R192+0x6000], desc[UR22][R10.64] ;  /* 0x060000000ac07fae */ /* 0x000fe2000b981a16 */
[C---:B-1----:R-:W-:Y:S01]  /*1430*/  IMAD.SHL.U32 R6, R2.reuse, 0x20, RZ ;  /* 0x0000002002067824 */ /* 0x042fe200078e00ff */
[----:B------:R-:W-:-:S04]  /*1440*/  LEA.HI.X R2, R2, R8, R3, 0x6, P0 ;  /* 0x0000000802027211 */ /* 0x000fc800000f3403 */
[----:B------:R-:W-:Y:S02]  /*1450*/  IADD3 R7, P1, PT, R6, R4, RZ ;  /* 0x0000000406077210 */ /* 0x000fe40007f3e0ff */
[----:B------:R-:W-:Y:S02]  /*1460*/  IADD3 R6, P0, PT, R9, R6, RZ ;  /* 0x0000000609067210 */ /* 0x000fe40007f1e0ff */
[----:B------:R-:W-:Y:S01]  /*1470*/  LEA R14, P2, R7, UR6, 0x1 ;  /* 0x00000006070e7c11 */ /* 0x000fe2000f8408ff */
[----:B------:R-:W-:Y:S01]  /*1480*/  IMAD.X R8, R5, 0x1, R8, P1 ;  /* 0x0000000105087824 */ /* 0x000fe200008e0608 */
[----:B--2---:R-:W-:Y:S01]  /*1490*/  LEA R12, P1, R9, UR6, 0x1 ;  /* 0x00000006090c7c11 */ /* 0x004fe2000f8208ff */
[----:B------:R-:W-:Y:S01]  /*14a0*/  IMAD.X R5, R2, 0x1, R5, P0 ;  /* 0x0000000102057824 */ /* 0x000fe200000e0605 */
[----:B------:R-:W-:Y:S02]  /*14b0*/  LEA R4, P0, R6, UR6, 0x1 ;  /* 0x0000000606047c11 */ /* 0x000fe4000f8008ff */
[----:B------:R-:W-:-:S02]  /*14c0*/  LEA.HI.X R15, R7, UR7, R8, 0x1, P2 ;  /* 0x00000007070f7c11 */ /* 0x000fc400090f0c08 */
[----:B------:R-:W-:Y:S01]  /*14d0*/  LEA.HI.X R13, R9, UR7, R2, 0x1, P1 ;  /* 0x00000007090d7c11 */ /* 0x000fe200088f0c02 */
[----:B------:R-:W-:Y:S01]  /*14e0*/  IMAD.MOV.U32 R2, RZ, RZ, 0x4 ;  /* 0x00000004ff027424 */ /* 0x000fe200078e00ff */
[----:B------:R-:W-:Y:S01]  /*14f0*/  LEA.HI.X R5, R6, UR7, R5, 0x1, P0 ;  /* 0x0000000706057c11 */ /* 0x000fe200080f0c05 */
[----:B------:R-:W-:Y:S01]  /*1500*/  LDGSTS.E.BYPASS.LTC128B.128 [R192+0x7000], desc[UR22][R14.64] ;  /* 0x070000000ec07fae */ /* 0x000fe2000b981a16 */
[----:B------:R-:W1:Y:S01]  /*1510*/  LDCU.64 UR6, c[0x0][0x460] ;  /* 0x00008c00ff0677ac */ /* 0x000e620008000a00 */
[----:B------:R-:W-:Y:S02]  /*1520*/  IMAD.WIDE.U32 R2, R0, R2, UR32 ;  /* 0x0000002000027e25 */ /* 0x000fe4000f8e0002 */
[----:B------:R-:W-:Y:S04]  /*1530*/  LDGSTS.E.BYPASS.LTC128B.128 [R192+0x8000], desc[UR22][R12.64] ;  /* 0x080000000cc07fae */ /* 0x000fe8000b981a16 */
[----:B------:R2:W-:Y:S04]  /*1540*/  LDGSTS.E.BYPASS.LTC128B.128 [R192+0x9000], desc[UR22][R4.64] ;  /* 0x0900000004c07fae */ /* 0x0005e8000b981a16 */
[----:B------:R-:W0:Y:S04]  /*1550*/  LDGDEPBAR ;  /* 0x00000000000079af */ /* 0x000e280000000000 */
[----:B------:R-:W5:Y:S04]  /*1560*/  LDG.E R206, desc[UR22][R2.64] ;  /* 0x0000001602ce7981 */ /* 0x000f68000c1e1900 */
[----:B------:R-:W5:Y:S04]  /*1570*/  LDG.E R205, desc[UR22][R2.64+0x20] ;  /* 0x0000201602cd7981 */ /* 0x000f68000c1e1900 */
[----:B------:R-:W5:Y:S04]  /*1580*/  LDG.E R204, desc[UR22][R2.64+0x80] ;  /* 0x0000801602cc7981 */ /* 0x000f68000c1e1900 */
[----:B------:R4:W5:Y:S01]  /*1590*/  LDG.E R203, desc[UR22][R2.64+0xa0] ;  /* 0x0000a01602cb7981 */ /* 0x000962000c1e1900 */
[----:B------:R-:W-:Y:S01]  /*15a0*/  UIMAD.WIDE.U32 UR38, UR27, UR24, URZ ;  /* 0x000000181b2672a5 */ /* 0x000fe2000f8e00ff */
[----:B------:R-:W-:Y:S01]  /*15b0*/  IMAD.SHL.U32 R168, R187, 0x2, RZ ;  /* 0x00000002bba87824 */ /* 0x000fe200078e00ff */
[----:B------:R-:W-:Y:S01]  /*15c0*/  UIMAD UR11, UR11, UR27, URZ ;  /* 0x0000001b0b0b72a4 */ /* 0x000fe2000f8e02ff */
[----:B------:R-:W4:Y:S01]  /*15d0*/  S2R R0, SR_CTAID.X ;  /* 0x0000000000007919 */ /* 0x000f220000002500 */
[----:B---3--:R-:W-:Y:S01]  /*15e0*/  USHF.R.S32.HI UR13, URZ, 0x1f, UR9 ;  /* 0x0000001fff0d7899 */ /* 0x008fe20008011409 */
[----:B------:R-:W-:Y:S01]  /*15f0*/  IMAD.IADD R160, R184, 0x1, R183 ;  /* 0x00000001b8a07824 */ /* 0x000fe200078e02b7 */
[----:B------:R-:W-:Y:S01]  /*1600*/  UIADD3 UR11, UPT, UPT, UR39, UR11, URZ ;  /* 0x0000000b270b7290 */ /* 0x000fe2000fffe0ff */
[----:B------:R-:W-:-:S04]  /*1610*/  DEPBAR.LE SB0, 0x1 ;  /* 0x000080400000791a */ /* 0x000fc80000000000 */
[----:B------:R-:W-:Y:S01]  /*1620*/  BAR.SYNC.DEFER_BLOCKING 0x0 ;  /* 0x0000000000007b1d */ /* 0x000fe20000010000 */
[----:B------:R-:W-:Y:S01]  /*1630*/  UIMAD UR11, UR11, UR9, URZ ;  /* 0x000000090b0b72a4 */ /* 0x000fe2000f8e02ff */
[----:B------:R-:W-:Y:S01]  /*1640*/  IMAD.IADD R152, R184, 0x1, R168 ;  /* 0x00000001b8987824 */ /* 0x000fe200078e02a8 */
[----:B------:R-:W-:Y:S01]  /*1650*/  UIMAD.WIDE.U32 UR36, UR38, UR9, URZ ;  /* 0x00000009262472a5 */ /* 0x000fe2000f8e00ff */
[----:B------:R-:W-:Y:S01]  /*1660*/  IMAD.IADD R168, R168, 0x1, R160 ;  /* 0x00000001a8a87824 */ /* 0x000fe200078e02a0 */
[----:B------:R-:W-:Y:S01]  /*1670*/  UIMAD UR11, UR13, UR38, UR11 ;  /* 0x000000260d0b72a4 */ /* 0x000fe2000f8e020b */
[----:B--2---:R-:W-:Y:S01]  /*1680*/  LOP3.LUT R4, R194, 0x1f, RZ, 0xc0, !PT ;  /* 0x0000001fc2047812 */ /* 0x004fe200078ec0ff */
[----:B-1----:R-:W-:Y:S01]  /*1690*/  UISETP.NE.U32.AND UP0, UPT, UR6, URZ, UPT ;  /* 0x000000ff0600728c */ /* 0x002fe2000bf05070 */
[----:B------:R-:W-:Y:S01]  /*16a0*/  CS2R R94, SRZ ;  /* 0x00000000005e7805 */ /* 0x000fe2000001ff00 */
[----:B------:R-:W-:Y:S01]  /*16b0*/  UIMAD UR34, UR19, UR10, URZ ;  /* 0x0000000a132272a4 */ /* 0x000fe2000f8e02ff */
[----:B------:R-:W-:Y:S01]  /*16c0*/  CS2R R92, SRZ ;  /* 0x00000000005c7805 */ /* 0x000fe2000001ff00 */
[----:B------:R-:W-:Y:S01]  /*16d0*/  UIADD3 UR11, UPT, UPT, UR37, UR11, URZ ;  /* 0x0000000b250b7290 */ /* 0x000fe2000fffe0ff */
[----:B------:R-:W-:Y:S01]  /*16e0*/  CS2R R98, SRZ ;  /* 0x0000000000627805 */ /* 0x000fe2000001ff00 */
[----:B----4-:R-:W1:Y:S01]  /*16f0*/  LDC.64 R2, c[0x0][0x5f8] ;  /* 0x00017e00ff027b82 */ /* 0x010e620000000a00 */
[----:B------:R-:W-:Y:S01]  /*1700*/  UISETP.NE.AND.EX UP0, UPT, UR7, URZ, UPT, UP0 ;  /* 0x000000ff0700728c */ /* 0x000fe2000bf05300 */
[----:B------:R-:W-:Y:S01]  /*1710*/  CS2R R96, SRZ ;  /* 0x0000000000607805 */ /* 0x000fe2000001ff00 */
[----:B------:R-:W-:Y:S01]  /*1720*/  USHF.R.S32.HI UR35, URZ, 0x1f, UR34 ;  /* 0x0000001fff237899 */ /* 0x000fe20008011422 */
[----:B------:R-:W-:Y:S01]  /*1730*/  CS2R R90, SRZ ;  /* 0x00000000005a7805 */ /* 0x000fe2000001ff00 */
[----:B------:R-:W-:Y:S01]  /*1740*/  USHF.R.S32.HI UR13, URZ, 0x1f, UR10 ;  /* 0x0000001fff0d7899 */ /* 0x000fe2000801140a */
[----:B------:R-:W-:Y:S01]  /*1750*/  CS2R R88, SRZ ;  /* 0x0000000000587805 */ /* 0x000fe2000001ff00 */
[----:B------:R-:W-:Y:S01]  /*1760*/  UIMAD UR11, UR11, UR10, URZ ;  /* 0x0000000a0b0b72a4 */ /* 0x000fe2000f8e02ff */
[----:B------:R-:W-:Y:S01]  /*1770*/  CS2R R86, SRZ ;  /* 0x0000000000567805 */ /* 0x000fe2000001ff00 */
[----:B------:R-:W-:Y:S01]  /*1780*/  USEL UR31, UR31, URZ, UP0 ;  /* 0x000000ff1f1f7287 */ /* 0x000fe20008000000 */
[----:B------:R-:W-:Y:S01]  /*1790*/  CS2R R84, SRZ ;  /* 0x0000000000547805 */ /* 0x000fe2000001ff00 */
[----:B------:R2:W3:Y:S01]  /*17a0*/  LDSM.16.M88.4 R148, [R152] ;  /* 0x000000009894783b */ /* 0x0004e20000000200 */
[----:B------:R-:W-:Y:S01]  /*17b0*/  UIMAD.WIDE.U32 UR34, UR36, UR10, UR34 ;  /* 0x0000000a242272a5 */ /* 0x000fe2000f8e0022 */
[----:B------:R-:W-:Y:S01]  /*17c0*/  CS2R R78, SRZ ;  /* 0x00000000004e7805 */ /* 0x000fe2000001ff00 */
[----:B------:R-:W-:Y:S01]  /*17d0*/  UIMAD UR11, UR13, UR36, UR11 ;  /* 0x000000240d0b72a4 */ /* 0x000fe2000f8e020b */
[----:B------:R2:W4:Y:S01]  /*17e0*/  LDSM.16.M88.4 R156, [R160] ;  /* 0x00000000a09c783b */ /* 0x0005220000000200 */
[----:B------:R-:W-:Y:S01]  /*17f0*/  UIADD3 UR31, UP0, UPT, UR28, UR31, URZ ;  /* 0x0000001f1c1f7290 */ /* 0x000fe2000ff1e0ff */
[----:B------:R-:W-:Y:S01]  /*1800*/  CS2R R76, SRZ ;  /* 0x00000000004c7805 */ /* 0x000fe2000001ff00 */
[----:B------:R-:W-:Y:S01]  /*1810*/  UIMAD UR13, UR9, UR10, URZ ;  /* 0x0000000a090d72a4 */ /* 0x000fe2000f8e02ff */
[----:B------:R2:W2:Y:S01]  /*1820*/  LDSM.16.M88.4 R164, [R168] ;  /* 0x00000000a8a4783b */ /* 0x0004a20000000200 */
[----:B------:R-:W-:Y:S01]  /*1830*/  UIADD3 UR35, UPT, UPT, UR35, UR11, URZ ;  /* 0x0000000b23237290 */ /* 0x000fe2000fffe0ff */
[----:B------:R-:W-:Y:S01]  /*1840*/  CS2R R82, SRZ ;  /* 0x0000000000527805 */ /* 0x000fe2000001ff00 */
[----:B------:R-:W-:Y:S01]  /*1850*/  UIMAD.WIDE UR10, UR9, UR10, URZ ;  /* 0x0000000a090a72a5 */ /* 0x000fe2000f8e02ff */
[----:B------:R-:W2:Y:S01]  /*1860*/  LDSM.16.M88.4 R152, [R152+0x800] ;  /* 0x000800009898783b */ /* 0x000ea20000000200 */
[----:B------:R-:W-:Y:S01]  /*1870*/  UIADD3.X UR26, UPT, UPT, URZ, UR26, URZ, UP0, !UPT ;  /* 0x0000001aff1a7290 */ /* 0x000fe200087fe4ff */
[----:B-1----:R-:W-:Y:S01]  /*1880*/  IMAD.WIDE.U32 R6, R0, R2, RZ ;  /* 0x0000000200067225 */ /* 0x002fe200078e00ff */
[----:B------:R-:W-:Y:S01]  /*1890*/  UIMAD UR9, UR11, UR31, URZ ;  /* 0x0000001f0b0972a4 */ /* 0x000fe2000f8e02ff */
[----:B------:R-:W1:Y:S01]  /*18a0*/  LDSM.16.M88.4 R160, [R160+0x800] ;  /* 0x00080000a0a0783b */ /* 0x000e620000000200 */
[----:B------:R-:W3:Y:S01]  /*18b0*/  LDCU.64 UR6, c[0x0][0x570] ;  /* 0x0000ae00ff0677ac */ /* 0x000ee20008000a00 */
[----:B------:R-:W-:Y:S01]  /*18c0*/  IMAD R4, R191, UR13, R4 ;  /* 0x0000000dbf047c24 */ /* 0x000fe2000f8e0204 */
[----:B------:R-:W-:Y:S01]  /*18d0*/  SEL R2, R6, RZ, P3 ;  /* 0x000000ff06027207 */ /* 0x000fe20001800000 */
[----:B------:R-:W1:Y:S01]  /*18e0*/  LDSM.16.M88.4 R168, [R168+0x800] ;  /* 0x00080000a8a8783b */ /* 0x000e620000000200 */
[----:B------:R-:W-:Y:S01]  /*18f0*/  UIMAD.WIDE.U32 UR34, UR10, UR31, UR34 ;  /* 0x0000001f0a2272a5 */ /* 0x000fe2000f8e0022 */
[----:B------:R-:W-:Y:S01]  /*1900*/  IMAD R3, R0, R3, R7 ;  /* 0x0000000300037224 */ /* 0x000fe200078e0207 */
[----:B------:R-:W-:Y:S01]  /*1910*/  UIMAD UR9, UR10, UR26, UR9 ;  /* 0x0000001a0a0972a4 */ /* 0x000fe2000f8e0209 */
[----:B------:R1:W1:Y:S01]  /*1920*/  LDSM.16.M88.4 R140, [R184] ;  /* 0x00000000b88c783b */ /* 0x0002620000000200 */
[----:B------:R-:W-:Y:S01]  /*1930*/  USHF.L.U32 UR10, UR13, 0x6, URZ ;  /* 0x000000060d0a7899 */ /* 0x000fe200080006ff */
[----:B------:R-:W-:Y:S01]  /*1940*/  CS2R R80, SRZ ;  /* 0x0000000000507805 */ /* 0x000fe2000001ff00 */
[----:B------:R-:W-:Y:S01]  /*1950*/  UIADD3 UR9, UPT, UPT, UR35, UR9, URZ ;  /* 0x0000000923097290 */ /* 0x000fe2000fffe0ff */
[----:B------:R1:W1:Y:S01]  /*1960*/  LDSM.16.M88.4 R144, [R184+0x800] ;  /* 0x00080000b890783b */ /* 0x0002620000000200 */
[----:B------:R-:W-:Y:S01]  /*1970*/  IADD3 R2, P1, P0, R4, UR34, R2 ;  /* 0x0000002204027c10 */ /* 0x000fe2000f83e002 */
[----:B------:R-:W4:Y:S01]  /*1980*/  LDCU.64 UR26, c[0x0][0x5e8] ;  /* 0x0000bd00ff1a77ac */ /* 0x000f220008000a00 */
[----:B------:R-:W-:Y:S01]  /*1990*/  SHF.R.S32.HI R4, RZ, 0x1f, R4 ;  /* 0x0000001fff047819 */ /* 0x000fe20000011404 */
[----:B------:R-:W-:Y:S01]  /*19a0*/  IMAD.U32 R0, RZ, RZ, UR10 ;  /* 0x0000000aff007e24 */ /* 0x000fe2000f8e00ff */
[----:B------:R-:W-:Y:S01]  /*19b0*/  SEL R3, R3, RZ, P3 ;  /* 0x000000ff03037207 */ /* 0x000fe20001800000 */
[----:B------:R-:W-:Y:S01]  /*19c0*/  UISETP.GE.AND UP0, UPT, UR25, 0x1, UPT ;  /* 0x000000011900788c */ /* 0x000fe2000bf06270 */
[----:B------:R-:W-:-:S02]  /*19d0*/  CS2R R74, SRZ ;  /* 0x00000000004a7805 */ /* 0x000fc4000001ff00 */
[----:B------:R-:W-:Y:S02]  /*19e0*/  CS2R R72, SRZ ;  /* 0x0000000000487805 */ /* 0x000fe4000001ff00 */
[----:B------:R-:W-:Y:S02]  /*19f0*/  IADD3.X R3, PT, PT, R4, UR9, R3, P1, P0 ;  /* 0x0000000904037c10 */ /* 0x000fe40008fe0403 */
[----:B------:R-:W-:Y:S02]  /*1a00*/  CS2R R70, SRZ ;  /* 0x0000000000467805 */ /* 0x000fe4000001ff00 */
[----:B------:R-:W-:Y:S01]  /*1a10*/  IADD3 R2, P0, PT, R2, UR10, RZ ;  /* 0x0000000a02027c10 */ /* 0x000fe2000ff1e0ff */
[----:B------:R-:W-:Y:S01]  /*1a20*/  ULEA UR10, UR30, UR29, 0x6 ;  /* 0x0000001d1e0a7291 */ /* 0x000fe2000f8e30ff */
[----:B------:R-:W-:Y:S02]  /*1a30*/  CS2R R68, SRZ ;  /* 0x0000000000447805 */ /* 0x000fe4000001ff00 */
[----:B------:R-:W-:-:S02]  /*1a40*/  CS2R R62, SRZ ;  /* 0x00000000003e7805 */ /* 0x000fc4000001ff00 */
[----:B------:R-:W-:Y:S02]  /*1a50*/  LEA.HI.X.SX32 R0, R0, R3, 0x1, P0 ;  /* 0x0000000300007211 */ /* 0x000fe400000f0eff */
[----:B------:R-:W-:Y:S02]  /*1a60*/  CS2R R60, SRZ ;  /* 0x00000000003c7805 */ /* 0x000fe4000001ff00 */
[----:B---3--:R-:W-:Y:S02]  /*1a70*/  LEA R208, P0, R2, UR6, 0x2 ;  /* 0x0000000602d07c11 */ /* 0x008fe4000f8010ff */
[----:B------:R-:W-:Y:S02]  /*1a80*/  CS2R R66, SRZ ;  /* 0x0000000000427805 */ /* 0x000fe4000001ff00 */
[----:B------:R-:W-:Y:S02]  /*1a90*/  CS2R R64, SRZ ;  /* 0x0000000000407805 */ /* 0x000fe4000001ff00 */
[----:B------:R-:W-:-:S02]  /*1aa0*/  CS2R R58, SRZ ;  /* 0x00000000003a7805 */ /* 0x000fc4000001ff00 */
[----:B------:R-:W-:Y:S02]  /*1ab0*/  LEA.HI.X R209, R2, UR7, R0, 0x2, P0 ;  /* 0x0000000702d17c11 */ /* 0x000fe400080f1400 */
        /* <DEDUP_REMOVED lines=11> */
[----:B----4-:R-:W-:Y:S01]  /*1b70*/  UIMAD.WIDE UR10, UR10, 0x4, UR26 ;  /* 0x000000040a0a78a5 */ /* 0x010fe2000f8e021a */
[----:B-12---:R-:W-:Y:S11]  /*1b80*/  BRA.U !UP0, `(.L_x_1352) ;  /* 0x0000003108307547 */ /* 0x006ff6000b800000 */
[----:B------:R-:W1:Y:S01]  /*1b90*/  S2R R5, SR_TID.X ;  /* 0x0000000000057919 */ /* 0x000e620000002100 */
[----:B------:R-:W2:Y:S01]  /*1ba0*/  LDC R201, c[0x0][0x44c] ;  /* 0x00011300ffc97b82 */ /* 0x000ea20000000800 */
[----:B------:R-:W-:Y:S01]  /*1bb0*/  IMAD.MOV.U32 R211, RZ, RZ, 0x10 ;  /* 0x00000010ffd37424 */ /* 0x000fe200078e00ff */
[----:B------:R-:W-:Y:S01]  /*1bc0*/  IADD3 R180, PT, PT, R186, UR8, RZ ;  /* 0x00000008bab47c10 */ /* 0x000fe2000fffe0ff */
[----:B------:R-:W3:Y:S01]  /*1bd0*/  S2R R194, SR_TID.X ;  /* 0x0000000000c27919 */ /* 0x000ee20000002100 */
[----:B------:R-:W-:Y:S01]  /*1be0*/  IMAD.SHL.U32 R6, R191, 0x10, RZ ;  /* 0x00000010bf067824 */ /* 0x000fe200078e00ff */
[----:B------:R-:W-:Y:S01]  /*1bf0*/  USHF.L.U32 UR13, UR13, 0x3, URZ ;  /* 0x000000030d0d7899 */ /* 0x000fe200080006ff */
[----:B------:R-:W-:Y:S01]  /*1c00*/  IMAD.SHL.U32 R179, R187, 0x2, RZ ;  /* 0x00000002bbb37824 */ /* 0x000fe200078e00ff */
[----:B------:R-:W4:Y:S01]  /*1c10*/  LDCU UR6, c[0x0][0x3e0] ;  /* 0x00007c00ff0677ac */ /* 0x000f220008000800 */
[----:B------:R-:W-:Y:S01]  /*1c20*/  IMAD.IADD R175, R184, 0x1, R183 ;  /* 0x00000001b8af7824 */ /* 0x000fe200078e02b7 */
[----:B------:R-:W-:Y:S01]  /*1c30*/  LOP3.LUT R6, R6, 0x10, RZ, 0xc0, !PT ;  /* 0x0000001006067812 */ /* 0x000fe200078ec0ff */
[----:B------:R-:W-:Y:S01]  /*1c40*/  IMAD.MOV.U32 R200, RZ, RZ, 0x4 ;  /* 0x00000004ffc87424 */ /* 0x000fe200078e00ff */
[----:B------:R-:W-:Y:S01]  /*1c50*/  IADD3 R178, PT, PT, R185, R179, RZ ;  /* 0x000000b3b9b27210 */ /* 0x000fe20007ffe0ff */
[----:B------:R-:W-:Y:S01]  /*1c60*/  IMAD.MOV.U32 R95, RZ, RZ, RZ ;  /* 0x000000ffff5f7224 */ /* 0x000fe200078e00ff */
[----:B------:R-:W1:Y:S01]  /*1c70*/  LDCU UR9, c[0x0][0x50c] ;  /* 0x0000a180ff0977ac */ /* 0x000e620008000800 */
[----:B------:R-:W2:Y:S01]  /*1c80*/  LDCU UR7, c[0x0][0x45c] ;  /* 0x00008b80ff0777ac */ /* 0x000ea20008000800 */
[----:B-1----:R-:W-:-:S02]  /*1c90*/  IMAD.SHL.U32 R2, R5, 0x40, RZ ;  /* 0x0000004005027824 */ /* 0x002fc400078e00ff */
[C---:B------:R-:W-:Y:S02]  /*1ca0*/  IMAD.SHL.U32 R4, R5.reuse, 0x8, RZ ;  /* 0x0000000805047824 */ /* 0x040fe400078e00ff */
[----:B------:R-:W-:Y:S01]  /*1cb0*/  IMAD.SHL.U32 R0, R5, 0x20, RZ ;  /* 0x0000002005007824 */ /* 0x000fe200078e00ff */
[C---:B------:R-:W-:Y:S02]  /*1cc0*/  LOP3.LUT R3, R2.reuse, 0x1c0, RZ, 0xc0, !PT ;  /* 0x000001c002037812 */ /* 0x040fe400078ec0ff */
[----:B------:R-:W-:Y:S02]  /*1cd0*/  LOP3.LUT R2, R2, 0x200, RZ, 0xc0, !PT ;  /* 0x0000020002027812 */ /* 0x000fe400078ec0ff */
[----:B------:R-:W-:Y:S02]  /*1ce0*/  LOP3.LUT R3, R3, 0x38, R4, 0xf8, !PT ;  /* 0x0000003803037812 */ /* 0x000fe400078ef804 */
[----:B------:R-:W-:Y:S02]  /*1cf0*/  SHF.R.U32.HI R5, RZ, 0x1, R5 ;  /* 0x00000001ff057819 */ /* 0x000fe40000011605 */
[----:B------:R-:W-:-:S02]  /*1d00*/  LOP3.LUT R0, R2, 0x400, R0, 0xf8, !PT ;  /* 0x0000040002007812 */ /* 0x000fc400078ef800 */
[----:B------:R-:W-:Y:S02]  /*1d10*/  LOP3.LUT R3, R3, 0x8, R5, 0x78, !PT ;  /* 0x0000000803037812 */ /* 0x000fe400078e7805 */
[----:B---3--:R-:W-:Y:S02]  /*1d20*/  LOP3.LUT P0, RZ, R194, 0x4, RZ, 0xc0, !PT ;  /* 0x00000004c2ff7812 */ /* 0x008fe4000780c0ff */
[----:B------:R-:W-:Y:S01]  /*1d30*/  LOP3.LUT R172, R0, R3, RZ, 0xfc, !PT ;  /* 0x0000000300ac7212 */ /* 0x000fe200078efcff */
[----:B------:R-:W-:Y:S01]  /*1d40*/  IMAD.IADD R0, R185, 0x1, R183 ;  /* 0x00000001b9007824 */ /* 0x000fe200078e02b7 */
[----:B------:R-:W-:Y:S02]  /*1d50*/  SHF.L.U32 R2, R187, 0x1, RZ ;  /* 0x00000001bb027819 */ /* 0x000fe400000006ff */
[----:B------:R-:W-:Y:S01]  /*1d60*/  LEA R172, R172, UR4, 0x1 ;  /* 0x00000004acac7c11 */ /* 0x000fe2000f8e08ff */
[----:B------:R-:W-:Y:S01]  /*1d70*/  IMAD.IADD R179, R0, 0x1, R179 ;  /* 0x0000000100b37824 */ /* 0x000fe200078e02b3 */
[----:B------:R-:W-:Y:S01]  /*1d80*/  SEL R211, R211, 0xfffffff0, !P0 ;  /* 0xfffffff0d3d37807 */ /* 0x000fe20004000000 */
[----:B------:R-:W-:Y:S01]  /*1d90*/  IMAD.IADD R174, R2, 0x1, R175 ;  /* 0x0000000102ae7824 */ /* 0x000fe200078e02af */
[----:B------:R-:W-:Y:S01]  /*1da0*/  IADD3 R3, PT, PT, R172, R183, RZ ;  /* 0x000000b7ac037210 */ /* 0x000fe20007ffe0ff */
[----:B------:R-:W-:Y:S01]  /*1db0*/  IMAD.IADD R173, R184, 0x1, R2 ;  /* 0x00000001b8ad7824 */ /* 0x000fe200078e0202 */
[----:B------:R-:W-:Y:S01]  /*1dc0*/  SHF.R.U32.HI R202, RZ, 0x2, R194 ;  /* 0x00000002ffca7819 */ /* 0x000fe200000116c2 */
[----:B------:R-:W-:Y:S01]  /*1dd0*/  IMAD.IADD R210, R190, 0x1, R211 ;  /* 0x00000001bed27824 */ /* 0x000fe200078e02d3 */
[----:B------:R-:W-:Y:S01]  /*1de0*/  IADD3 R177, PT, PT, R172, R2, RZ ;  /* 0x00000002acb17210 */ /* 0x000fe20007ffe0ff */
[----:B------:R-:W-:Y:S01]  /*1df0*/  IMAD.IADD R176, R3, 0x1, R2 ;  /* 0x0000000103b07824 */ /* 0x000fe200078e0202 */
[----:B------:R-:W-:Y:S01]  /*1e00*/  LOP3.LUT R202, R6, 0x7, R202, 0xf8, !PT ;  /* 0x0000000706ca7812 */ /* 0x000fe200078ef8ca */
[----:B------:R-:W-:Y:S01]  /*1e10*/  VIADD R181, R172, UR8 ;  /* 0x00000008acb57c36 */ /* 0x000fe20008000000 */
[----:B--2-4-:R-:W-:-:S06]  /*1e20*/  UMOV UR8, UR10 ;  /* 0x0000000a00087c82 */ /* 0x014fcc0008000000 */
.L_x_1355:
[----:B------:R-:W0:Y:S01]  /*1e30*/  LDGDEPBAR ;  /* 0x00000000000079af */ /* 0x000e220000000000 */
[CC--:B------:R-:W-:Y:S01]  /*1e40*/  IADD3 R112, PT, PT, R2.reuse, R181.reuse, RZ ;  /* 0x000000b502707210 */ /* 0x0c0fe20007ffe0ff */
[----:B------:R-:W-:Y:S01]  /*1e50*/  UIADD3 UR10, UPT, UPT, UR30, 0x1, URZ ;  /* 0x000000011e0a7890 */ /* 0x000fe2000fffe0ff */
[----:B------:R-:W-:Y:S02]  /*1e60*/  IADD3 R128, PT, PT, R183, R181, RZ ;  /* 0x000000b5b7807210 */ /* 0x000fe40007ffe0ff */
[----:B-----5:R-:W-:Y:S01]  /*1e70*/  FSETP.NEU.FTZ.AND P0, PT, R205, -INF , PT ;  /* 0xff800000cd00780b */ /* 0x020fe20003f1d000 */
[----:B------:R-:W-:Y:S01]  /*1e80*/  UISETP.NE.AND UP0, UPT, UR10, 0x1, UPT ;  /* 0x000000010a00788c */ /* 0x000fe2000bf05270 */
[----:B------:R-:W-:Y:S02]  /*1e90*/  IADD3 R188, PT, PT, R2, R128, RZ ;  /* 0x0000008002bc7210 */ /* 0x000fe40007ffe0ff */
[----:B------:R-:W-:Y:S02]  /*1ea0*/  FSETP.NEU.FTZ.AND P1, PT, R206, -INF , PT ;  /* 0xff800000ce00780b */ /* 0x000fe40003f3d000 */
[----:B------:R-:W-:Y:S01]  /*1eb0*/  IADD3 R230, PT, PT, R193, R211, RZ ;  /* 0x000000d3c1e67210 */ /* 0x000fe20007ffe0ff */
        /* <DEDUP_REMOVED lines=25> */
[C---:B-1----:R-:W-:Y:S08]  /*2050*/  HMMA.16816.F32.BF16 R8, R112.reuse, R108, R8 ;  /* 0x0000006c7008723c */ /* 0x042ff00000041808 */
[-C--:B------:R-:W-:Y:S08]  /*2060*/  HMMA.16816.F32.BF16 R12, R112, R110.reuse, R12 ;  /* 0x0000006e700c723c */ /* 0x080ff0000004180c */
[C---:B------:R-:W-:Y:S08]  /*2070*/  HMMA.16816.F32.BF16 R16, R104.reuse, R110, R16 ;  /* 0x0000006e6810723c */ /* 0x040ff00000041810 */
[-C--:B--2---:R-:W-:Y:S08]  /*2080*/  HMMA.16816.F32.BF16 R20, R104, R116.reuse, R20 ;  /* 0x000000746814723c */ /* 0x084ff00000041814 */
        /* <DEDUP_REMOVED lines=9> */
[C---:B------:R-:W-:Y:S08]  /*2120*/  HMMA.16816.F32.BF16 R24, R100.reuse, R128, R24 ;  /* 0x000000806418723c */ /* 0x040ff00000041818 */
[-C--:B------:R-:W-:Y:S08]  /*2130*/  HMMA.16816.F32.BF16 R28, R100, R130.reuse, R28 ;  /* 0x00000082641c723c */ /* 0x080ff0000004181c */
        /* <DEDUP_REMOVED lines=26> */
[----:B-1----:R-:W-:Y:S05]  /*22e0*/  FMUL.FTZ R8, R205, 1.4426950216293334961 ;  /* 0x3fb8aa3bcd087820 */ /* 0x002fea0000410000 */
[----:B------:R-:W-:Y:S04]  /*22f0*/  FSEL R8, R8, RZ, P0 ;  /* 0x000000ff08087208 */ /* 0x000fe80000000000 */
[----:B------:R1:W4:Y:S01]  /*2300*/  MUFU.TANH R109, R7 ;  /* 0x00000007006d7308 */ /* 0x0003220000002400 */
[C---:B------:R-:W-:Y:S01]  /*2310*/  FSETP.NEU.FTZ.AND P0, PT, R203.reuse, -INF , PT ;  /* 0xff800000cb00780b */ /* 0x040fe20003f1d000 */
[C-C-:B--2---:R-:W-:Y:S01]  /*2320*/  FFMA.FTZ R120, R108.reuse, UR7, -R8.reuse ;  /* 0x000000076c787c23 */ /* 0x144fe20008010808 */
[----:B------:R-:W-:Y:S07]  /*2330*/  FFMA.FTZ R108, -R108, R108, 1 ;  /* 0x3f8000006c6c7423 */ /* 0x000fee000001016c */
[----:B------:R2:W-:Y:S01]  /*2340*/  MUFU.TANH R113, R9 ;  /* 0x0000000900717308 */ /* 0x0005e20000002400 */
[----:B------:R-:W-:Y:S01]  /*2350*/  FMUL.FTZ R108, R108, UR9 ;  /* 0x000000096c6c7c20 */ /* 0x000fe20008410000 */
[----:B---3--:R-:W-:Y:S05]  /*2360*/  FMUL.FTZ R10, R203, 1.4426950216293334961 ;  /* 0x3fb8aa3bcb0a7820 */ /* 0x008fea0000410000 */
[----:B------:R-:W-:Y:S03]  /*2370*/  FSEL R10, R10, RZ, P0 ;  /* 0x000000ff0a0a7208 */ /* 0x000fe60000000000 */
[----:B------:R-:W3:Y:S01]  /*2380*/  MUFU.TANH R122, R16 ;  /* 0x00000010007a7308 */ /* 0x000ee20000002400 */
[----:B-1----:R-:W1:Y:S01]  /*2390*/  LDSM.16.M88.4 R4, [R174+-0x3800] ;  /* 0xffc80000ae04783b */ /* 0x002e620000000200 */
[C---:B----4-:R-:W-:Y:S01]  /*23a0*/  FFMA.FTZ R119, R109.reuse, UR7, -R8 ;  /* 0x000000076d777c23 */ /* 0x050fe20008010808 */
[--C-:B------:R-:W-:Y:S01]  /*23b0*/  FFMA.FTZ R128, R114, UR7, -R10.reuse ;  /* 0x0000000772807c23 */ /* 0x100fe2000801080a */
[----:B------:R-:W-:Y:S06]  /*23c0*/  FFMA.FTZ R109, -R109, R109, 1 ;  /* 0x3f8000006d6d7423 */ /* 0x000fec000001016d */
[----:B------:R-:W4:Y:S01]  /*23d0*/  MUFU.TANH R123, R17 ;  /* 0x00000011007b7308 */ /* 0x000f220000002400 */
[----:B------:R-:W-:Y:S01]  /*23e0*/  FMUL.FTZ R109, R109, UR9 ;  /* 0x000000096d6d7c20 */ /* 0x000fe20008410000 */
[----:B--2---:R-:W-:Y:S05]  /*23f0*/  FMUL.FTZ R9, R206, 1.4426950216293334961 ;  /* 0x3fb8aa3bce097820 */ /* 0x004fea0000410000 */
[----:B------:R-:W-:Y:S03]  /*2400*/  FSEL R9, R9, RZ, P1 ;  /* 0x000000ff09097208 */ /* 0x000fe60000800000 */
[----:B------:R-:W2:Y:S01]  /*2410*/  MUFU.TANH R115, R11 ;  /* 0x0000000b00737308 */ /* 0x000ea20000002400 */
[----:B------:R-:W-:Y:S01]  /*2420*/  FSETP.NEU.FTZ.AND P1, PT, R204, -INF , PT ;  /* 0xff800000cc00780b */ /* 0x000fe20003f3d000 */
[--C-:B------:R-:W-:Y:S01]  /*2430*/  FFMA.FTZ R125, R110, UR7, -R9.reuse ;  /* 0x000000076e7d7c23 */ /* 0x100fe20008010809 */
[C-C-:B------:R-:W-:Y:S01]  /*2440*/  FFMA.FTZ R124, R111.reuse, UR7, -R9.reuse ;  /* 0x000000076f7c7c23 */ /* 0x140fe20008010809 */
[--C-:B---3--:R-:W-:Y:S01]  /*2450*/  FFMA.FTZ R220, R122, UR7, -R9.reuse ;  /* 0x000000077adc7c23 */ /* 0x108fe20008010809 */
[----:B------:R-:W-:Y:S05]  /*2460*/  FFMA.FTZ R110, -R110, R110, 1 ;  /* 0x3f8000006e6e7423 */ /* 0x000fea000001016e */
[----:B------:R-:W-:Y:S01]  /*2470*/  MUFU.EX2 R120, R120 ;  /* 0x0000007800787308 */ /* 0x000fe20000000800 */
[----:B------:R-:W-:Y:S01]  /*2480*/  FFMA.FTZ R111, -R111, R111, 1 ;  /* 0x3f8000006f6f7423 */ /* 0x000fe2000001016f */
[C---:B----4-:R-:W-:Y:S01]  /*2490*/  FFMA.FTZ R197, R123.reuse, UR7, -R9 ;  /* 0x000000077bc57c23 */ /* 0x050fe20008010809 */
[----:B------:R-:W-:Y:S07]  /*24a0*/  FFMA.FTZ R122, -R122, R122, 1 ;  /* 0x3f8000007a7a7423 */ /* 0x000fee000001017a */
[----:B------:R-:W-:Y:S01]  /*24b0*/  MUFU.EX2 R119, R119 ;  /* 0x0000007700777308 */ /* 0x000fe20000000800 */
[----:B------:R-:W-:Y:S01]  /*24c0*/  FFMA.FTZ R123, -R123, R123, 1 ;  /* 0x3f8000007b7b7423 */ /* 0x000fe2000001017b */
[----:B------:R-:W-:Y:S01]  /*24d0*/  FMUL.FTZ R111, R111, UR9 ;  /* 0x000000096f6f7c20 */ /* 0x000fe20008410000 */
[----:B------:R-:W-:Y:S07]  /*24e0*/  FMUL.FTZ R122, R122, UR9 ;  /* 0x000000097a7a7c20 */ /* 0x000fee0008410000 */
[----:B------:R-:W-:Y:S01]  /*24f0*/  MUFU.EX2 R125, R125 ;  /* 0x0000007d007d7308 */ /* 0x000fe20000000800 */
[----:B------:R-:W-:Y:S01]  /*2500*/  FMUL.FTZ R123, R123, UR9 ;  /* 0x000000097b7b7c20 */ /* 0x000fe20008410000 */
[----:B--2---:R-:W-:Y:S01]  /*2510*/  FFMA.FTZ R127, R115, UR7, -R10 ;  /* 0x00000007737f7c23 */ /* 0x004fe2000801080a */
[----:B------:R-:W-:Y:S07]  /*2520*/  FMUL.FTZ R11, R204, 1.4426950216293334961 ;  /* 0x3fb8aa3bcc0b7820 */ /* 0x000fee0000410000 */
[----:B------:R-:W2:Y:S10]  /*2530*/  MUFU.EX2 R124, R124 ;  /* 0x0000007c007c7308 */ /* 0x000eb40000000800 */
[----:B------:R-:W3:Y:S01]  /*2540*/  MUFU.TANH R126, R18 ;  /* 0x00000012007e7308 */ /* 0x000ee20000002400 */
[----:B------:R-:W-:Y:S01]  /*2550*/  FSEL R11, R11, RZ, P1 ;  /* 0x000000ff0b0b7208 */ /* 0x000fe20000800000 */
[-C--:B-1----:R-:W-:Y:S04]  /*2560*/  HMMA.16816.F32.BF16 R20, R132, R4.reuse, R20 ;  /* 0x000000048414723c */ /* 0x082fe80000041814 */
[--C-:B------:R-:W-:Y:S01]  /*2570*/  FFMA.FTZ R130, R112, UR7, -R11.reuse ;  /* 0x0000000770827c23 */ /* 0x100fe2000801080b */
[--C-:B------:R-:W-:Y:S03]  /*2580*/  FFMA.FTZ R129, R113, UR7, -R11.reuse ;  /* 0x0000000771817c23 */ /* 0x100fe6000801080b */
[----:B------:R-:W1:Y:S01]  /*2590*/  MUFU.TANH R131, R19 ;  /* 0x0000001300837308 */ /* 0x000e620000002400 */
[C---:B------:R-:W-:Y:S01]  /*25a0*/  HMMA.16816.F32.BF16 R24, R104.reuse, R4, R24 ;  /* 0x000000046818723c */ /* 0x040fe20000041818 */
[----:B------:R-:W-:Y:S02]  /*25b0*/  MOV R4, UR8 ;  /* 0x0000000800047c02 */ /* 0x000fe40008000f00 */
[----:B------:R-:W-:Y:S02]  /*25c0*/  MOV R5, UR11 ;  /* 0x0000000b00057c02 */ /* 0x000fe40008000f00 */
[C---:B------:R-:W-:Y:S04]  /*25d0*/  LEA R4, P0, R202.reuse, R4, 0x2 ;  /* 0x00000004ca047211 */ /* 0x040fe800078010ff */
[----:B------:R-:W-:Y:S01]  /*25e0*/  MUFU.EX2 R220, R220 ;  /* 0x000000dc00dc7308 */ /* 0x000fe20000000800 */
[-C--:B------:R-:W-:Y:S09]  /*25f0*/  HMMA.16816.F32.BF16 R28, R104, R6.reuse, R28 ;  /* 0x00000006681c723c */ /* 0x080ff2000004181c */
[----:B------:R-:W4:Y:S01]  /*2600*/  MUFU.EX2 R197, R197 ;  /* 0x000000c500c57308 */ /* 0x000f220000000800 */
[----:B------:R-:W-:Y:S01]  /*2610*/  LEA.HI.X R5, R202, R5, RZ, 0x2, P0 ;  /* 0x00000005ca057211 */ /* 0x000fe200000f14ff */
[--C-:B---3--:R-:W-:Y:S01]  /*2620*/  FFMA.FTZ R219, R126, UR7, -R8.reuse ;  /* 0x000000077edb7c23 */ /* 0x108fe20008010808 */
[----:B------:R-:W-:Y:S07]  /*2630*/  FMUL.FTZ R22, R22, UR9 ;  /* 0x0000000916167c20 */ /* 0x000fee0008410000 */
[----:B------:R-:W-:Y:S01]  /*2640*/  MUFU.EX2 R130, R130 ;  /* 0x0000008200827308 */ /* 0x000fe20000000800 */
[----:B------:R-:W-:Y:S01]  /*2650*/  FMUL.FTZ R23, R23, UR9 ;  /* 0x0000000917177c20 */ /* 0x000fe20008410000 */
[----:B------:R-:W-:Y:S01]  /*2660*/  HMMA.16816.F32.BF16 R32, R132, R6, R32 ;  /* 0x000000068420723c */ /* 0x000fe20000041820 */
[----:B------:R-:W3:Y:S07]  /*2670*/  LDG.E R222, desc[UR22][R4.64] ;  /* 0x0000001604de7981 */ /* 0x000eee000c1e1900 */
[----:B------:R-:W-:Y:S01]  /*2680*/  MUFU.EX2 R219, R219 ;  /* 0x000000db00db7308 */ /* 0x000fe20000000800 */
[----:B--2---:R-:W-:Y:S01]  /*2690*/  F2FP.BF16.F32.PACK_AB R6, R124, R125 ;  /* 0x0000007d7c06723e */ /* 0x004fe200000010ff */
[----:B------:R-:W2:Y:S08]  /*26a0*/  LDG.E R227, desc[UR22][R4.64+0x20] ;  /* 0x0000201604e37981 */ /* 0x000eb0000c1e1900 */
[----:B------:R-:W4:Y:S01]  /*26b0*/  MUFU.EX2 R129, R129 ;  /* 0x0000008100817308 */ /* 0x000f220000000800 */
[----:B-1----:R-:W-:Y:S01]  /*26c0*/  FFMA.FTZ R218, R131, UR7, -R8 ;  /* 0x0000000783da7c23 */ /* 0x002fe20008010808 */
[----:B------:R-:W-:Y:S01]  /*26d0*/  FMUL.FTZ R20, R20, UR9 ;  /* 0x0000000914147c20 */ /* 0x000fe20008410000 */
[----:B------:R-:W5:Y:S07]  /*26e0*/  LDG.E R246, desc[UR22][R4.64+0x80] ;  /* 0x0000801604f67981 */ /* 0x000f6e000c1e1900 */
[----:B------:R-:W1:Y:S01]  /*26f0*/  MUFU.TANH R116, R12 ;  /* 0x0000000c00747308 */ /* 0x000e620000002400 */
[----:B------:R-:W-:Y:S01]  /*2700*/  FMUL.FTZ R21, R21, UR9 ;  /* 0x0000000915157c20 */ /* 0x000fe20008410000 */
[----:B------:R-:W-:Y:S01]  /*2710*/  FMUL.FTZ R24, R24, UR9 ;  /* 0x0000000918187c20 */ /* 0x000fe20008410000 */
[----:B------:R4:W5:Y:S01]  /*2720*/  LDG.E R245, desc[UR22][R4.64+0xa0] ;  /* 0x0000a01604f57981 */ /* 0x000962000c1e1900 */
[----:B------:R-:W-:Y:S01]  /*2730*/  FMUL.FTZ R25, R25, UR9 ;  /* 0x0000000919197c20 */ /* 0x000fe20008410000 */
[----:B------:R-:W-:Y:S01]  /*2740*/  FMUL.FTZ R26, R26, UR9 ;  /* 0x000000091a1a7c20 */ /* 0x000fe20008410000 */
[----:B------:R-:W-:Y:S01]  /*2750*/  FMUL.FTZ R27, R27, UR9 ;  /* 0x000000091b1b7c20 */ /* 0x000fe20008410000 */
[----:B------:R4:W-:Y:S03]  /*2760*/  STS [R190], R6 ;  /* 0x00000006be007388 */ /* 0x0009e60000000800 */
[----:B------:R-:W4:Y:S01]  /*2770*/  MUFU.EX2 R218, R218 ;  /* 0x000000da00da7308 */ /* 0x000f220000000800 */
[----:B------:R-:W-:Y:S01]  /*2780*/  FMUL.FTZ R34, R34, UR9 ;  /* 0x0000000922227c20 */ /* 0x000fe20008410000 */
[----:B------:R-:W-:Y:S01]  /*2790*/  FMUL.FTZ R35, R35, UR9 ;  /* 0x0000000923237c20 */ /* 0x000fe20008410000 */
[----:B------:R-:W-:Y:S07]  /*27a0*/  FMUL.FTZ R32, R32, UR9 ;  /* 0x0000000920207c20 */ /* 0x000fee0008410000 */
[----:B------:R-:W4:Y:S01]  /*27b0*/  MUFU.TANH R117, R13 ;  /* 0x0000000d00757308 */ /* 0x000f220000002400 */
[----:B------:R-:W-:Y:S01]  /*27c0*/  FMUL.FTZ R33, R33, UR9 ;  /* 0x0000000921217c20 */ /* 0x000fe20008410000 */
[----:B------:R-:W-:Y:S01]  /*27d0*/  FMUL.FTZ R28, R28, UR9 ;  /* 0x000000091c1c7c20 */ /* 0x000fe20008410000 */
[----:B------:R-:W-:Y:S01]  /*27e0*/  FMUL.FTZ R30, R30, UR9 ;  /* 0x000000091e1e7c20 */ /* 0x000fe20008410000 */
[----:B------:R-:W-:Y:S01]  /*27f0*/  FMUL.FTZ R29, R29, UR9 ;  /* 0x000000091d1d7c20 */ /* 0x000fe20008410000 */
[----:B------:R-:W-:Y:S01]  /*2800*/  FMUL.FTZ R31, R31, UR9 ;  /* 0x000000091f1f7c20 */ /* 0x000fe20008410000 */
[--C-:B-1----:R-:W-:Y:S04]  /*2810*/  FFMA.FTZ R213, R116, UR7, -R11.reuse ;  /* 0x0000000774d57c23 */ /* 0x102fe8000801080b */
[----:B------:R-:W1:Y:S01]  /*2820*/  MUFU.TANH R118, R14 ;  /* 0x0000000e00767308 */ /* 0x000e620000002400 */
[----:B----4-:R-:W-:Y:S09]  /*2830*/  F2FP.BF16.F32.PACK_AB R5, R119, R120 ;  /* 0x000000787705723e */ /* 0x010ff200000010ff */
[----:B------:R-:W4:Y:S01]  /*2840*/  MUFU.TANH R121, R15 ;  /* 0x0000000f00797308 */ /* 0x000f220000002400 */
[----:B------:R-:W-:Y:S01]  /*2850*/  F2FP.BF16.F32.PACK_AB R4, R197, R220 ;  /* 0x000000dcc504723e */ /* 0x000fe200000010ff */
[----:B------:R-:W-:Y:S01]  /*2860*/  FFMA.FTZ R212, R117, UR7, -R11 ;  /* 0x0000000775d47c23 */ /* 0x000fe2000801080b */
[----:B------:R-:W-:Y:S01]  /*2870*/  F2FP.BF16.F32.PACK_AB R6, R129, R130 ;  /* 0x000000828106723e */ /* 0x000fe200000010ff */
[----:B------:R4:W-:Y:S04]  /*2880*/  STS [R190+0x400], R5 ;  /* 0x00040005be007388 */ /* 0x0009e80000000800 */
[----:B------:R4:W-:Y:S02]  /*2890*/  STS [R210], R4 ;  /* 0x00000004d2007388 */ /* 0x0009e40000000800 */
[----:B------:R-:W4:Y:S01]  /*28a0*/  MUFU.TANH R231, R34 ;  /* 0x0000002200e77308 */ /* 0x000f220000002400 */
[--C-:B-1----:R-:W-:Y:S09]  /*28b0*/  FFMA.FTZ R188, R118, UR7, -R10.reuse ;  /* 0x0000000776bc7c23 */ /* 0x102ff2000801080a */
[----:B------:R-:W1:Y:S01]  /*28c0*/  MUFU.TANH R138, R22 ;  /* 0x00000016008a7308 */ /* 0x000e620000002400 */
[----:B----4-:R-:W-:Y:S09]  /*28d0*/  FFMA.FTZ R139, R121, UR7, -R10 ;  /* 0x00000007798b7c23 */ /* 0x010ff2000801080a */
[----:B------:R-:W4:Y:S01]  /*28e0*/  MUFU.TANH R214, R23 ;  /* 0x0000001700d67308 */ /* 0x000f220000002400 */
[--C-:B------:R-:W-:Y:S01]  /*28f0*/  FFMA.FTZ R241, R231, UR7, -R8.reuse ;  /* 0x00000007e7f17c23 */ /* 0x100fe20008010808 */
[----:B------:R-:W-:Y:S08]  /*2900*/  F2FP.BF16.F32.PACK_AB R5, R218, R219 ;  /* 0x000000dbda05723e */ /* 0x000ff000000010ff */
[----:B------:R-:W4:Y:S01]  /*2910*/  MUFU.TANH R244, R35 ;  /* 0x0000002300f47308 */ /* 0x000f220000002400 */
[----:B------:R-:W-:Y:S01]  /*2920*/  STS [R210+0x400], R5 ;  /* 0x00040005d2007388 */ /* 0x000fe20000000800 */
[--C-:B-1----:R-:W-:Y:S03]  /*2930*/  FFMA.FTZ R133, R138, UR7, -R8.reuse ;  /* 0x000000078a857c23 */ /* 0x102fe60008010808 */
[----:B------:R1:W-:Y:S05]  /*2940*/  STS [R190+0x1000], R6 ;  /* 0x00100006be007388 */ /* 0x0003ea0000000800 */
[----:B------:R-:W1:Y:S01]  /*2950*/  MUFU.TANH R136, R20 ;  /* 0x0000001400887308 */ /* 0x000e620000002400 */
[--C-:B----4-:R-:W-:Y:S09]  /*2960*/  FFMA.FTZ R132, R214, UR7, -R8.reuse ;  /* 0x00000007d6847c23 */ /* 0x110ff20008010808 */
[----:B------:R-:W4:Y:S01]  /*2970*/  MUFU.TANH R137, R21 ;  /* 0x0000001500897308 */ /* 0x000f220000002400 */
[----:B------:R-:W-:Y:S09]  /*2980*/  FFMA.FTZ R8, R244, UR7, -R8 ;  /* 0x00000007f4087c23 */ /* 0x000ff20008010808 */
[----:B------:R-:W-:Y:S01]  /*2990*/  MUFU.EX2 R128, R128 ;  /* 0x0000008000807308 */ /* 0x000fe20000000800 */
[C-C-:B-1----:R-:W-:Y:S01]  /*29a0*/  FFMA.FTZ R135, R136.reuse, UR7, -R9.reuse ;  /* 0x0000000788877c23 */ /* 0x142fe20008010809 */
[----:B------:R-:W-:Y:S08]  /*29b0*/  FFMA.FTZ R136, -R136, R136, 1 ;  /* 0x3f80000088887423 */ /* 0x000ff00000010188 */
[----:B------:R-:W1:Y:S01]  /*29c0*/  MUFU.EX2 R127, R127 ;  /* 0x0000007f007f7308 */ /* 0x000e620000000800 */
[----:B------:R-:W-:Y:S09]  /*29d0*/  FMUL.FTZ R136, R136, UR9 ;  /* 0x0000000988887c20 */ /* 0x000ff20008410000 */
[----:B------:R-:W1:Y:S01]  /*29e0*/  MUFU.TANH R228, R32 ;  /* 0x0000002000e47308 */ /* 0x000e620000002400 */
[C-C-:B----4-:R-:W-:Y:S01]  /*29f0*/  FFMA.FTZ R134, R137.reuse, UR7, -R9.reuse ;  /* 0x0000000789867c23 */ /* 0x150fe20008010809 */
[----:B------:R-:W-:Y:S04]  /*2a00*/  FFMA.FTZ R137, -R137, R137, 1 ;  /* 0x3f80000089897423 */ /* 0x000fe80000010189 */
[----:B------:R-:W-:Y:S04]  /*2a10*/  FMUL.FTZ R137, R137, UR9 ;  /* 0x0000000989897c20 */ /* 0x000fe80008410000 */
[----:B------:R-:W4:Y:S01]  /*2a20*/  MUFU.TANH R229, R33 ;  /* 0x0000002100e57308 */ /* 0x000f220000002400 */
[----:B-1----:R-:W-:Y:S05]  /*2a30*/  F2FP.BF16.F32.PACK_AB R4, R127, R128 ;  /* 0x000000807f04723e */ /* 0x002fea00000010ff */
[----:B------:R1:W-:Y:S04]  /*2a40*/  STS [R190+0x1400], R4 ;  /* 0x00140004be007388 */ /* 0x0003e80000000800 */
[----:B------:R-:W-:Y:S01]  /*2a50*/  MUFU.EX2 R213, R213 ;  /* 0x000000d500d57308 */ /* 0x000fe20000000800 */
[C-C-:B------:R-:W-:Y:S01]  /*2a60*/  FFMA.FTZ R243, R228.reuse, UR7, -R9.reuse ;  /* 0x00000007e4f37c23 */ /* 0x140fe20008010809 */
[----:B------:R-:W-:Y:S08]  /*2a70*/  FFMA.FTZ R228, -R228, R228, 1 ;  /* 0x3f800000e4e47423 */ /* 0x000ff000000101e4 */
[----:B------:R-:W-:Y:S01]  /*2a80*/  MUFU.EX2 R212, R212 ;  /* 0x000000d400d47308 */ /* 0x000fe20000000800 */
[----:B------:R-:W-:Y:S09]  /*2a90*/  FMUL.FTZ R228, R228, UR9 ;  /* 0x00000009e4e47c20 */ /* 0x000ff20008410000 */
[----:B------:R-:W-:Y:S01]  /*2aa0*/  MUFU.EX2 R188, R188 ;  /* 0x000000bc00bc7308 */ /* 0x000fe20000000800 */
[C---:B----4-:R-:W-:Y:S01]  /*2ab0*/  FFMA.FTZ R9, R229.reuse, UR7, -R9 ;  /* 0x00000007e5097c23 */ /* 0x050fe20008010809 */
[----:B------:R-:W-:Y:S08]  /*2ac0*/  FFMA.FTZ R229, -R229, R229, 1 ;  /* 0x3f800000e5e57423 */ /* 0x000ff000000101e5 */
[----:B------:R-:W4:Y:S01]  /*2ad0*/  MUFU.EX2 R139, R139 ;  /* 0x0000008b008b7308 */ /* 0x000f220000000800 */
[----:B------:R-:W-:Y:S09]  /*2ae0*/  FMUL.FTZ R229, R229, UR9 ;  /* 0x00000009e5e57c20 */ /* 0x000ff20008410000 */
[----:B------:R1:W-:Y:S10]  /*2af0*/  MUFU.EX2 R240, R8 ;  /* 0x0000000800f07308 */ /* 0x0003f40000000800 */
[----:B------:R-:W-:Y:S10]  /*2b00*/  MUFU.EX2 R135, R135 ;  /* 0x0000008700877308 */ /* 0x000ff40000000800 */
[----:B------:R-:W1:Y:S01]  /*2b10*/  MUFU.EX2 R134, R134 ;  /* 0x0000008600867308 */ /* 0x000e620000000800 */
[----:B----4-:R-:W-:Y:S09]  /*2b20*/  F2FP.BF16.F32.PACK_AB R7, R139, R188 ;  /* 0x000000bc8b07723e */ /* 0x010ff200000010ff */
[----:B------:R-:W-:Y:S01]  /*2b30*/  MUFU.EX2 R133, R133 ;  /* 0x0000008500857308 */ /* 0x000fe20000000800 */
[----:B-1----:R-:W-:Y:S01]  /*2b40*/  F2FP.BF16.F32.PACK_AB R8, R212, R213 ;  /* 0x000000d5d408723e */ /* 0x002fe200000010ff */
[----:B------:R-:W-:Y:S08]  /*2b50*/  STS [R210+0x1400], R7 ;  /* 0x00140007d2007388 */ /* 0x000ff00000000800 */
[----:B------:R-:W1:Y:S01]  /*2b60*/  MUFU.EX2 R132, R132 ;  /* 0x0000008400847308 */ /* 0x000e620000000800 */
[----:B------:R-:W-:Y:S09]  /*2b70*/  STS [R210+0x1000], R8 ;  /* 0x00100008d2007388 */ /* 0x000ff20000000800 */
[----:B------:R-:W-:Y:S01]  /*2b80*/  MUFU.EX2 R243, R243 ;  /* 0x000000f300f37308 */ /* 0x000fe20000000800 */
[----:B------:R-:W-:Y:S09]  /*2b90*/  F2FP.BF16.F32.PACK_AB R6, R134, R135 ;  /* 0x000000878606723e */ /* 0x000ff200000010ff */
[----:B------:R-:W4:Y:S01]  /*2ba0*/  MUFU.EX2 R242, R9 ;  /* 0x0000000900f27308 */ /* 0x000f220000000800 */
[----:B------:R3:W-:Y:S09]  /*2bb0*/  STS [R193], R6 ;  /* 0x00000006c1007388 */ /* 0x0007f20000000800 */
[----:B------:R-:W3:Y:S01]  /*2bc0*/  MUFU.TANH R215, R24 ;  /* 0x0000001800d77308 */ /* 0x000ee20000002400 */
[----:B-1----:R-:W-:Y:S05]  /*2bd0*/  F2FP.BF16.F32.PACK_AB R5, R132, R133 ;  /* 0x000000858405723e */ /* 0x002fea00000010ff */
[----:B------:R1:W-:Y:S04]  /*2be0*/  STS [R193+0x400], R5 ;  /* 0x00040005c1007388 */ /* 0x0003e80000000800 */
[----:B------:R-:W2:Y:S01]  /*2bf0*/  MUFU.TANH R216, R25 ;  /* 0x0000001900d87308 */ /* 0x000ea20000002400 */
[----:B----4-:R-:W-:Y:S05]  /*2c00*/  F2FP.BF16.F32.PACK_AB R4, R242, R243 ;  /* 0x000000f3f204723e */ /* 0x010fea00000010ff */
[----:B------:R4:W-:Y:S04]  /*2c10*/  STS [R230], R4 ;  /* 0x00000004e6007388 */ /* 0x0009e80000000800 */
[----:B------:R-:W1:Y:S01]  /*2c20*/  MUFU.TANH R217, R26 ;  /* 0x0000001a00d97308 */ /* 0x000e620000002400 */
[--C-:B---3--:R-:W-:Y:S09]  /*2c30*/  FFMA.FTZ R239, R215, UR7, -R11.reuse ;  /* 0x00000007d7ef7c23 */ /* 0x108ff2000801080b */
[----:B------:R-:W3:Y:S01]  /*2c40*/  MUFU.TANH R221, R27 ;  /* 0x0000001b00dd7308 */ /* 0x000ee20000002400 */
[--C-:B--2---:R-:W-:Y:S09]  /*2c50*/  FFMA.FTZ R238, R216, UR7, -R11.reuse ;  /* 0x00000007d8ee7c23 */ /* 0x104ff2000801080b */
[----:B------:R-:W2:Y:S01]  /*2c60*/  MUFU.TANH R223, R28 ;  /* 0x0000001c00df7308 */ /* 0x000ea20000002400 */
[--C-:B-1----:R-:W-:Y:S09]  /*2c70*/  FFMA.FTZ R235, R217, UR7, -R10.reuse ;  /* 0x00000007d9eb7c23 */ /* 0x102ff2000801080a */
[----:B------:R-:W1:Y:S01]  /*2c80*/  MUFU.TANH R225, R30 ;  /* 0x0000001e00e17308 */ /* 0x000e620000002400 */
[--C-:B---3--:R-:W-:Y:S09]  /*2c90*/  FFMA.FTZ R234, R221, UR7, -R10.reuse ;  /* 0x00000007ddea7c23 */ /* 0x108ff2000801080a */
[----:B------:R-:W3:Y:S01]  /*2ca0*/  MUFU.TANH R224, R29 ;  /* 0x0000001d00e07308 */ /* 0x000ee20000002400 */
[--C-:B--2---:R-:W-:Y:S09]  /*2cb0*/  FFMA.FTZ R237, R223, UR7, -R11.reuse ;  /* 0x00000007dfed7c23 */ /* 0x104ff2000801080b */
[----:B------:R-:W2:Y:S01]  /*2cc0*/  MUFU.TANH R226, R31 ;  /* 0x0000001f00e27308 */ /* 0x000ea20000002400 */
[--C-:B-1----:R-:W-:Y:S09]  /*2cd0*/  FFMA.FTZ R233, R225, UR7, -R10.reuse ;  /* 0x00000007e1e97c23 */ /* 0x102ff2000801080a */
[----:B------:R-:W1:Y:S01]  /*2ce0*/  MUFU.EX2 R241, R241 ;  /* 0x000000f100f17308 */ /* 0x000e620000000800 */
[----:B---3--:R-:W-:Y:S09]  /*2cf0*/  FFMA.FTZ R11, R224, UR7, -R11 ;  /* 0x00000007e00b7c23 */ /* 0x008ff2000801080b */
[----:B------:R-:W-:Y:S10]  /*2d00*/  MUFU.EX2 R239, R239 ;  /* 0x000000ef00ef7308 */ /* 0x000ff40000000800 */
[----:B------:R-:W3:Y:S01]  /*2d10*/  MUFU.EX2 R238, R238 ;  /* 0x000000ee00ee7308 */ /* 0x000ee20000000800 */
[----:B--2---:R-:W-:Y:S09]  /*2d20*/  FFMA.FTZ R10, R226, UR7, -R10 ;  /* 0x00000007e20a7c23 */ /* 0x004ff2000801080a */
[----:B------:R-:W-:Y:S01]  /*2d30*/  MUFU.EX2 R235, R235 ;  /* 0x000000eb00eb7308 */ /* 0x000fe20000000800 */
[----:B-1----:R-:W-:Y:S09]  /*2d40*/  F2FP.BF16.F32.PACK_AB R6, R240, R241 ;  /* 0x000000f1f006723e */ /* 0x002ff200000010ff */
[----:B------:R-:W1:Y:S01]  /*2d50*/  MUFU.EX2 R234, R234 ;  /* 0x000000ea00ea7308 */ /* 0x000e620000000800 */
[----:B------:R-:W-:Y:S09]  /*2d60*/  STS [R230+0x400], R6 ;  /* 0x00040006e6007388 */ /* 0x000ff20000000800 */
[----:B------:R-:W-:Y:S01]  /*2d70*/  MUFU.EX2 R237, R237 ;  /* 0x000000ed00ed7308 */ /* 0x000fe20000000800 */
[----:B---3--:R-:W-:Y:S09]  /*2d80*/  F2FP.BF16.F32.PACK_AB R8, R238, R239 ;  /* 0x000000efee08723e */ /* 0x008ff200000010ff */
[----:B------:R-:W2:Y:S01]  /*2d90*/  MUFU.EX2 R236, R11 ;  /* 0x0000000b00ec7308 */ /* 0x000ea20000000800 */
[----:B------:R-:W-:Y:S09]  /*2da0*/  STS [R193+0x1000], R8 ;  /* 0x00100008c1007388 */ /* 0x000ff20000000800 */
[----:B------:R-:W-:Y:S01]  /*2db0*/  MUFU.EX2 R233, R233 ;  /* 0x000000e900e97308 */ /* 0x000fe20000000800 */
[----:B-1----:R-:W-:Y:S09]  /*2dc0*/  F2FP.BF16.F32.PACK_AB R7, R234, R235 ;  /* 0x000000ebea07723e */ /* 0x002ff200000010ff */
[----:B------:R-:W4:Y:S01]  /*2dd0*/  MUFU.EX2 R232, R10 ;  /* 0x0000000a00e87308 */ /* 0x000f220000000800 */
[----:B------:R-:W-:Y:S01]  /*2de0*/  STS [R193+0x1400], R7 ;  /* 0x00140007c1007388 */ /* 0x000fe20000000800 */
[----:B--2---:R-:W-:Y:S05]  /*2df0*/  F2FP.BF16.F32.PACK_AB R5, R236, R237 ;  /* 0x000000edec05723e */ /* 0x004fea00000010ff */
[----:B------:R-:W-:Y:S01]  /*2e00*/  STS [R230+0x1000], R5 ;  /* 0x00100005e6007388 */ /* 0x000fe20000000800 */
[----:B----4-:R-:W-:Y:S05]  /*2e10*/  F2FP.BF16.F32.PACK_AB R4, R232, R233 ;  /* 0x000000e9e804723e */ /* 0x010fea00000010ff */
        /* <DEDUP_REMOVED lines=43> */
[----:B------:R-:W-:Y:S01]  /*30d0*/  FMUL.FTZ R5, R110, UR9 ;  /* 0x000000096e057c20 */ /* 0x000fe20008410000 */
[----:B------:R-:W-:Y:S01]  /*30e0*/  FMUL.FTZ R6, R120, R6 ;  /* 0x0000000678067220 */ /* 0x000fe20000410000 */
[----:B------:R-:W-:Y:S01]  /*30f0*/  FMUL.FTZ R7, R119, R7 ;  /* 0x0000000777077220 */ /* 0x000fe20000410000 */
[-C--:B------:R-:W-:Y:S03]  /*3100*/  HMMA.16816.F32.BF16 R20, R104, R168.reuse, R20 ;  /* 0x000000a86814723c */ /* 0x080fe60000041814 */
[----:B------:R-:W-:Y:S01]  /*3110*/  FMUL.FTZ R5, R5, R4 ;  /* 0x0000000405057220 */ /* 0x000fe20000410000 */
[----:B------:R-:W-:Y:S01]  /*3120*/  FMUL.FTZ R4, R111, R124 ;  /* 0x0000007c6f047220 */ /* 0x000fe20000410000 */
[----:B------:R-:W-:Y:S01]  /*3130*/  FMUL.FTZ R6, R108, R6 ;  /* 0x000000066c067220 */ /* 0x000fe20000410000 */
[----:B------:R-:W-:Y:S02]  /*3140*/  FMUL.FTZ R7, R109, R7 ;  /* 0x000000076d077220 */ /* 0x000fe40000410000 */
[C---:B------:R-:W-:Y:S04]  /*3150*/  HMMA.16816.F32.BF16 R24, R100.reuse, R168, R24 ;  /* 0x000000a86418723c */ /* 0x040fe80000041818 */
[----:B------:R-:W-:Y:S01]  /*3160*/  F2FP.BF16.F32.PACK_AB R4, R4, R5 ;  /* 0x000000050404723e */ /* 0x000fe200000010ff */
        /* <DEDUP_REMOVED lines=11> */
[----:B------:R-:W-:Y:S01]  /*3220*/  FMUL.FTZ R16, R122, R16 ;  /* 0x000000107a107220 */ /* 0x000fe20000410000 */
[----:B------:R-:W-:Y:S01]  /*3230*/  FMUL.FTZ R17, R123, R17 ;  /* 0x000000117b117220 */ /* 0x000fe20000410000 */
[----:B------:R-:W-:Y:S01]  /*3240*/  FMUL.FTZ R20, R136, R20 ;  /* 0x0000001488147220 */ /* 0x000fe20000410000 */
[----:B------:R-:W-:Y:S01]  /*3250*/  FMUL.FTZ R21, R137, R21 ;  /* 0x0000001589157220 */ /* 0x000fe20000410000 */
[----:B------:R-:W-:Y:S02]  /*3260*/  FADD.FTZ R100, -R227, R19 ;  /* 0x00000013e3647221 */ /* 0x000fe40000010100 */
[----:B------:R-:W-:Y:S02]  /*3270*/  F2FP.BF16.F32.PACK_AB R16, R17, R16 ;  /* 0x000000101110723e */ /* 0x000fe400000010ff */
[----:B------:R-:W-:Y:S06]  /*3280*/  F2FP.BF16.F32.PACK_AB R20, R21, R20 ;  /* 0x000000141514723e */ /* 0x000fec00000010ff */
[C---:B------:R-:W-:Y:S01]  /*3290*/  FADD.FTZ R32, -R222.reuse, R32 ;  /* 0x00000020de207221 */ /* 0x040fe20000010100 */
[----:B------:R-:W-:Y:S03]  /*32a0*/  FADD.FTZ R33, -R222, R33 ;  /* 0x00000021de217221 */ /* 0x000fe60000010100 */
[----:B------:R-:W-:Y:S01]  /*32b0*/  FMUL.FTZ R32, R243, R32 ;  /* 0x00000020f3207220 */ /* 0x000fe20000410000 */
[----:B------:R-:W-:Y:S03]  /*32c0*/  FMUL.FTZ R33, R242, R33 ;  /* 0x00000021f2217220 */ /* 0x000fe60000410000 */
[----:B------:R-:W-:Y:S01]  /*32d0*/  FMUL.FTZ R32, R228, R32 ;  /* 0x00000020e4207220 */ /* 0x000fe20000410000 */
[----:B------:R-:W-:Y:S01]  /*32e0*/  FMUL.FTZ R33, R229, R33 ;  /* 0x00000021e5217220 */ /* 0x000fe20000410000 */
[----:B------:R-:W-:Y:S06]  /*32f0*/  BRA.U !UP0, `(.L_x_1353) ;  /* 0x0000000108587547 */ /* 0x000fec000b800000 */
[----:B------:R-:W1:Y:S01]  /*3300*/  LDC R17, c[0x0][0x3b0] ;  /* 0x0000ec00ff117b82 */ /* 0x000e620000000800 */
[----:B------:R-:W-:Y:S01]  /*3310*/  IADD3 R21, P0, PT, RZ, -UR5, RZ ;  /* 0x80000005ff157c10 */ /* 0x000fe2000ff1e0ff */
[----:B------:R-:W-:Y:S04]  /*3320*/  ULOP3.LUT UR10, UR30, 0x1, URZ, 0xc0, !UPT ;  /* 0x000000011e0a7892 */ /* 0x000fe8000f8ec0ff */
[----:B------:R-:W-:Y:S02]  /*3330*/  UISETP.NE.U32.AND UP1, UPT, UR10, 0x1, UPT ;  /* 0x000000010a00788c */ /* 0x000fe4000bf25070 */
[----:B------:R-:W2:Y:S02]  /*3340*/  LDC R5, c[0x0][0x3b4] ;  /* 0x0000ed00ff057b82 */ /* 0x000ea40000000800 */
[----:B------:R-:W-:Y:S06]  /*3350*/  USEL UR10, UR18, 0x2000, !UP1 ;  /* 0x00002000120a7887 */ /* 0x000fec000c800000 */
[----:B------:R-:W-:Y:S02]  /*3360*/  VIADD R207, R207, UR10 ;  /* 0x0000000acfcf7c36 */ /* 0x000fe40008000000 */
[----:B------:R-:W-:Y:S02]  /*3370*/  VIADD R181, R181, UR10 ;  /* 0x0000000ab5b57c36 */ /* 0x000fe40008000000 */
[----:B-1----:R-:W-:Y:S04]  /*3380*/  IMAD.SHL.U32 R19, R17, 0x40, RZ ;  /* 0x0000004011137824 */ /* 0x002fe800078e00ff */
[----:B------:R-:W-:Y:S05]  /*3390*/  IMAD.X R19, RZ, RZ, ~R19, P0 ;  /* 0x000000ffff137224 */ /* 0x000fea00000e0e13 */
[----:B------:R-:W-:Y:S04]  /*33a0*/  SHF.R.S64 R21, R21, 0x1f, R19 ;  /* 0x0000001f15157819 */ /* 0x000fe80000001013 */
[----:B------:R-:W-:Y:S04]  /*33b0*/  IADD3 R196, P0, PT, R21, R196, RZ ;  /* 0x000000c415c47210 */ /* 0x000fe80007f1e0ff */
[----:B------:R-:W-:Y:S02]  /*33c0*/  LEA.HI.X.SX32 R195, R19, R195, 0x1, P0 ;  /* 0x000000c313c37211 */ /* 0x000fe400000f0eff */
        /* <DEDUP_REMOVED lines=9> */
.L_x_1353:
[----:B------:R-:W-:Y:S01]  /*3460*/  FFMA.FTZ R131, -R131, R131, 1 ;  /* 0x3f80000083837423 */ /* 0x000fe20000010183 */
[----:B------:R-:W-:Y:S01]  /*3470*/  FFMA.FTZ R126, -R126, R126, 1 ;  /* 0x3f8000007e7e7423 */ /* 0x000fe2000001017e */
[----:B------:R-:W-:Y:S01]  /*3480*/  FMUL.FTZ R100, R218, R100 ;  /* 0x00000064da647220 */ /* 0x000fe20000410000 */
[----:B------:R-:W-:Y:S01]  /*3490*/  FMUL.FTZ R18, R219, R18 ;  /* 0x00000012db127220 */ /* 0x000fe20000410000 */
[----:B------:R-:W-:Y:S01]  /*34a0*/  FMUL.FTZ R131, R131, UR9 ;  /* 0x0000000983837c20 */ /* 0x000fe20008410000 */
[----:B------:R-:W-:Y:S01]  /*34b0*/  FMUL.FTZ R126, R126, UR9 ;  /* 0x000000097e7e7c20 */ /* 0x000fe20008410000 */
[----:B-----5:R-:W-:Y:S01]  /*34c0*/  FADD.FTZ R9, -R246, R9 ;  /* 0x00000009f6097221 */ /* 0x020fe20000010100 */
[----:B------:R-:W-:Y:S01]  /*34d0*/  FFMA.FTZ R112, -R112, R112, 1 ;  /* 0x3f80000070707423 */ /* 0x000fe20000010170 */
[----:B------:R-:W-:Y:S01]  /*34e0*/  FFMA.FTZ R113, -R113, R113, 1 ;  /* 0x3f80000071717423 */ /* 0x000fe20000010171 */
[----:B------:R-:W-:Y:S01]  /*34f0*/  FADD.FTZ R11, -R245, R11 ;  /* 0x0000000bf50b7221 */ /* 0x000fe20000010100 */
[----:B------:R-:W-:Y:S01]  /*3500*/  FFMA.FTZ R115, -R115, R115, 1 ;  /* 0x3f80000073737423 */ /* 0x000fe20000010173 */
        /* <DEDUP_REMOVED lines=9> */
[----:B------:R-:W-:Y:S01]  /*35a0*/  FMUL.FTZ R115, R115, UR9 ;  /* 0x0000000973737c20 */ /* 0x000fe20008410000 */
[----:B------:R-:W-:Y:S01]  /*35b0*/  FADD.FTZ R13, -R246, R13 ;  /* 0x0000000df60d7221 */ /* 0x000fe20000010100 */
[----:B------:R-:W-:Y:S01]  /*35c0*/  FMUL.FTZ R8, R130, R8 ;  /* 0x0000000882087220 */ /* 0x000fe20000410000 */
[----:B------:R-:W-:Y:S01]  /*35d0*/  FFMA.FTZ R117, -R117, R117, 1 ;  /* 0x3f80000075757423 */ /* 0x000fe20000010175 */
        /* <DEDUP_REMOVED lines=9> */
[----:B------:R-:W-:Y:S01]  /*3670*/  FMUL.FTZ R9, R113, R9 ;  /* 0x0000000971097220 */ /* 0x000fe20000410000 */
[----:B------:R-:W-:Y:S01]  /*3680*/  FMUL.FTZ R11, R115, R11 ;  /* 0x0000000b730b7220 */ /* 0x000fe20000410000 */
[----:B------:R-:W-:Y:S01]  /*3690*/  FMUL.FTZ R13, R212, R13 ;  /* 0x0000000dd40d7220 */ /* 0x000fe20000410000 */
[----:B------:R-:W-:Y:S01]  /*36a0*/  FMUL.FTZ R117, R117, UR9 ;  /* 0x0000000975757c20 */ /* 0x000fe20008410000 */
[----:B------:R-:W-:Y:S01]  /*36b0*/  FMUL.FTZ R8, R112, R8 ;  /* 0x0000000870087220 */ /* 0x000fe20000410000 */
[----:B------:R-:W-:Y:S01]  /*36c0*/  FMUL.FTZ R15, R139, R15 ;  /* 0x0000000f8b0f7220 */ /* 0x000fe20000410000 */
[----:B------:R-:W-:Y:S01]  /*36d0*/  FMUL.FTZ R121, R121, UR9 ;  /* 0x0000000979797c20 */ /* 0x000fe20008410000 */
[----:B------:R-:W-:Y:S01]  /*36e0*/  FMUL.FTZ R10, R114, R10 ;  /* 0x0000000a720a7220 */ /* 0x000fe20000410000 */
[----:B------:R-:W-:Y:S01]  /*36f0*/  FADD.FTZ R23, -R227, R23 ;  /* 0x00000017e3177221 */ /* 0x000fe20000010100 */
[----:B------:R-:W-:Y:S01]  /*3700*/  FFMA.FTZ R214, -R214, R214, 1 ;  /* 0x3f800000d6d67423 */ /* 0x000fe200000101d6 */
[----:B------:R-:W-:Y:S01]  /*3710*/  FMUL.FTZ R12, R213, R12 ;  /* 0x0000000cd50c7220 */ /* 0x000fe20000410000 */
[----:B------:R-:W-:Y:S01]  /*3720*/  FMUL.FTZ R116, R116, UR9 ;  /* 0x0000000974747c20 */ /* 0x000fe20008410000 */
[----:B------:R-:W-:Y:S01]  /*3730*/  FMUL.FTZ R14, R188, R14 ;  /* 0x0000000ebc0e7220 */ /* 0x000fe20000410000 */
[----:B------:R-:W-:Y:S01]  /*3740*/  FMUL.FTZ R118, R118, UR9 ;  /* 0x0000000976767c20 */ /* 0x000fe20008410000 */
[----:B------:R-:W-:Y:S01]  /*3750*/  FADD.FTZ R22, -R227, R22 ;  /* 0x00000016e3167221 */ /* 0x000fe20000010100 */
[----:B------:R-:W-:Y:S01]  /*3760*/  FFMA.FTZ R138, -R138, R138, 1 ;  /* 0x3f8000008a8a7423 */ /* 0x000fe2000001018a */
[----:B------:R-:W-:Y:S01]  /*3770*/  F2FP.BF16.F32.PACK_AB R18, R100, R18 ;  /* 0x000000126412723e */ /* 0x000fe200000010ff */
[----:B------:R-:W-:Y:S01]  /*3780*/  STS [R190+-0x4000], R4 ;  /* 0xffc00004be007388 */ /* 0x000fe20000000800 */
[----:B------:R-:W-:Y:S01]  /*3790*/  FMUL.FTZ R13, R117, R13 ;  /* 0x0000000d750d7220 */ /* 0x000fe20000410000 */
[----:B------:R-:W-:Y:S01]  /*37a0*/  FMUL.FTZ R15, R121, R15 ;  /* 0x0000000f790f7220 */ /* 0x000fe20000410000 */
[----:B------:R-:W-:Y:S02]  /*37b0*/  FMUL.FTZ R23, R132, R23 ;  /* 0x0000001784177220 */ /* 0x000fe40000410000 */
[----:B------:R-:W-:Y:S01]  /*37c0*/  STS [R190+-0x3c00], R6 ;  /* 0xffc40006be007388 */ /* 0x000fe20000000800 */
[----:B------:R-:W-:Y:S01]  /*37d0*/  FMUL.FTZ R214, R214, UR9 ;  /* 0x00000009d6d67c20 */ /* 0x000fe20008410000 */
[----:B------:R-:W-:Y:S01]  /*37e0*/  FMUL.FTZ R12, R116, R12 ;  /* 0x0000000c740c7220 */ /* 0x000fe20000410000 */
[----:B------:R-:W-:Y:S01]  /*37f0*/  FMUL.FTZ R14, R118, R14 ;  /* 0x0000000e760e7220 */ /* 0x000fe20000410000 */
[----:B------:R-:W-:Y:S01]  /*3800*/  FMUL.FTZ R22, R133, R22 ;  /* 0x0000001685167220 */ /* 0x000fe20000410000 */
[C---:B------:R-:W-:Y:S01]  /*3810*/  FADD.FTZ R35, -R227.reuse, R35 ;  /* 0x00000023e3237221 */ /* 0x040fe20000010100 */
[----:B------:R-:W-:Y:S01]  /*3820*/  FFMA.FTZ R244, -R244, R244, 1 ;  /* 0x3f800000f4f47423 */ /* 0x000fe200000101f4 */
[----:B------:R-:W-:Y:S01]  /*3830*/  FMUL.FTZ R138, R138, UR9 ;  /* 0x000000098a8a7c20 */ /* 0x000fe20008410000 */
[----:B------:R-:W-:Y:S01]  /*3840*/  FADD.FTZ R34, -R227, R34 ;  /* 0x00000022e3227221 */ /* 0x000fe20000010100 */
[----:B------:R-:W-:Y:S01]  /*3850*/  FFMA.FTZ R231, -R231, R231, 1 ;  /* 0x3f800000e7e77423 */ /* 0x000fe200000101e7 */
[----:B------:R-:W-:Y:S01]  /*3860*/  F2FP.BF16.F32.PACK_AB R8, R9, R8 ;  /* 0x000000080908723e */ /* 0x000fe200000010ff */
[----:B------:R-:W-:Y:S01]  /*3870*/  STS [R210+-0x4000], R16 ;  /* 0xffc00010d2007388 */ /* 0x000fe20000000800 */
[----:B------:R-:W-:Y:S01]  /*3880*/  F2FP.BF16.F32.PACK_AB R10, R11, R10 ;  /* 0x0000000a0b0a723e */ /* 0x000fe200000010ff */
[----:B------:R-:W-:Y:S01]  /*3890*/  FMUL.FTZ R23, R214, R23 ;  /* 0x00000017d6177220 */ /* 0x000fe20000410000 */
[----:B------:R-:W-:Y:S02]  /*38a0*/  FMUL.FTZ R35, R240, R35 ;  /* 0x00000023f0237220 */ /* 0x000fe40000410000 */
[----:B------:R-:W-:Y:S01]  /*38b0*/  STS [R210+-0x3c00], R18 ;  /* 0xffc40012d2007388 */ /* 0x000fe20000000800 */
[----:B------:R-:W-:Y:S01]  /*38c0*/  FMUL.FTZ R244, R244, UR9 ;  /* 0x00000009f4f47c20 */ /* 0x000fe20008410000 */
[----:B------:R-:W-:Y:S01]  /*38d0*/  FMUL.FTZ R22, R138, R22 ;  /* 0x000000168a167220 */ /* 0x000fe20000410000 */
[----:B------:R-:W-:Y:S01]  /*38e0*/  FMUL.FTZ R34, R241, R34 ;  /* 0x00000022f1227220 */ /* 0x000fe20000410000 */
[----:B------:R-:W-:Y:S01]  /*38f0*/  FMUL.FTZ R231, R231, UR9 ;  /* 0x00000009e7e77c20 */ /* 0x000fe20008410000 */
[----:B------:R-:W-:Y:S01]  /*3900*/  FADD.FTZ R25, -R246, R25 ;  /* 0x00000019f6197221 */ /* 0x000fe20000010100 */
[----:B------:R-:W-:Y:S01]  /*3910*/  FFMA.FTZ R216, -R216, R216, 1 ;  /* 0x3f800000d8d87423 */ /* 0x000fe200000101d8 */
[----:B------:R-:W-:Y:S01]  /*3920*/  FADD.FTZ R27, -R245, R27 ;  /* 0x0000001bf51b7221 */ /* 0x000fe20000010100 */
[----:B------:R-:W-:Y:S01]  /*3930*/  FFMA.FTZ R221, -R221, R221, 1 ;  /* 0x3f800000dddd7423 */ /* 0x000fe200000101dd */
        /* <DEDUP_REMOVED lines=10> */
[----:B------:R-:W-:Y:S01]  /*39e0*/  FMUL.FTZ R25, R238, R25 ;  /* 0x00000019ee197220 */ /* 0x000fe20000410000 */
[----:B------:R-:W-:Y:S01]  /*39f0*/  FMUL.FTZ R216, R216, UR9 ;  /* 0x00000009d8d87c20 */ /* 0x000fe20008410000 */
        /* <DEDUP_REMOVED lines=31> */
[----:B------:R-:W-:Y:S01]  /*3bf0*/  F2FP.BF16.F32.PACK_AB R34, R35, R34 ;  /* 0x000000222322723e */ /* 0x000fe200000010ff */
[----:B------:R-:W-:Y:S01]  /*3c00*/  FMUL.FTZ R29, R224, R29 ;  /* 0x0000001de01d7220 */ /* 0x000fe20000410000 */
[----:B------:R-:W-:Y:S02]  /*3c10*/  FMUL.FTZ R31, R226, R31 ;  /* 0x0000001fe21f7220 */ /* 0x000fe40000410000 */
[----:B------:R-:W-:Y:S01]  /*3c20*/  STS [R193+-0x3c00], R22 ;  /* 0xffc40016c1007388 */ /* 0x000fe20000000800 */
[----:B------:R-:W-:Y:S01]  /*3c30*/  FMUL.FTZ R28, R223, R28 ;  /* 0x0000001cdf1c7220 */ /* 0x000fe20000410000 */
[----:B------:R-:W-:Y:S01]  /*3c40*/  FMUL.FTZ R30, R225, R30 ;  /* 0x0000001ee11e7220 */ /* 0x000fe20000410000 */
[----:B------:R-:W-:Y:S02]  /*3c50*/  F2FP.BF16.F32.PACK_AB R24, R25, R24 ;  /* 0x000000181918723e */ /* 0x000fe400000010ff */
[----:B------:R-:W-:Y:S01]  /*3c60*/  STS [R230+-0x4000], R32 ;  /* 0xffc00020e6007388 */ /* 0x000fe20000000800 */
[----:B------:R-:W-:Y:S01]  /*3c70*/  F2FP.BF16.F32.PACK_AB R26, R27, R26 ;  /* 0x0000001a1b1a723e */ /* 0x000fe200000010ff */
[----:B------:R-:W-:Y:S01]  /*3c80*/  IMAD R113, R201, UR6, RZ ;  /* 0x00000006c9717c24 */ /* 0x000fe2000f8e02ff */
[----:B------:R-:W-:Y:S02]  /*3c90*/  F2FP.BF16.F32.PACK_AB R28, R29, R28 ;  /* 0x0000001c1d1c723e */ /* 0x000fe400000010ff */
[----:B------:R-:W-:Y:S01]  /*3ca0*/  STS [R230+-0x3c00], R34 ;  /* 0xffc40022e6007388 */ /* 0x000fe20000000800 */
[----:B------:R-:W-:Y:S02]  /*3cb0*/  F2FP.BF16.F32.PACK_AB R30, R31, R30 ;  /* 0x0000001e1f1e723e */ /* 0x000fe400000010ff */
[----:B------:R-:W-:Y:S02]  /*3cc0*/  IADD3 R112, PT, PT, R186, R183, RZ ;  /* 0x000000b7ba707210 */ /* 0x000fe40007ffe0ff */
        /* <DEDUP_REMOVED lines=57> */
[----:B------:R-:W-:Y:S08]  /*4060*/  BRA.U !UP0, `(.L_x_1354) ;  /* 0x0000000108487547 */ /* 0x000ff0000b800000 */
[----:B------:R-:W1:Y:S01]  /*4070*/  LDC R5, c[0x0][0x590] ;  /* 0x00016400ff057b82 */ /* 0x000e620000000800 */
[----:B------:R-:W-:Y:S07]  /*4080*/  IADD3 R7, P0, PT, RZ, -UR21, RZ ;  /* 0x80000015ff077c10 */ /* 0x000fee000ff1e0ff */
[----:B------:R-:W2:Y:S01]  /*4090*/  LDC R4, c[0x0][0x594] ;  /* 0x00016500ff047b82 */ /* 0x000ea20000000800 */
[----:B-1----:R-:W-:Y:S04]  /*40a0*/  IMAD.SHL.U32 R6, R5, 0x40, RZ ;  /* 0x0000004005067824 */ /* 0x002fe800078e00ff */
[----:B------:R-:W-:Y:S05]  /*40b0*/  IMAD.X R6, RZ, RZ, ~R6, P0 ;  /* 0x000000ffff067224 */ /* 0x000fea00000e0e06 */
[----:B------:R-:W-:Y:S04]  /*40c0*/  SHF.R.S64 R7, R7, 0x1f, R6 ;  /* 0x0000001f07077819 */ /* 0x000fe80000001006 */
[----:B------:R-:W-:Y:S04]  /*40d0*/  IADD3 R199, P0, PT, R7, R199, RZ ;  /* 0x000000c707c77210 */ /* 0x000fe80007f1e0ff */
[----:B------:R-:W-:Y:S02]  /*40e0*/  LEA.HI.X.SX32 R198, R6, R198, 0x1, P0 ;  /* 0x000000c606c67211 */ /* 0x000fe400000f0eff */
[C---:B------:R-:W-:Y:S04]  /*40f0*/  LEA R6, P0, R5.reuse, R199, 0x6 ;  /* 0x000000c705067211 */ /* 0x040fe800078030ff */
[----:B--2---:R-:W-:Y:S01]  /*4100*/  LEA.HI.X R7, R5, R198, R4, 0x6, P0 ;  /* 0x000000c605077211 */ /* 0x004fe200000f3404 */
        /* <DEDUP_REMOVED lines=8> */
.L_x_1354:
[----:B------:R-:W-:Y:S01]  /*4190*/  LDSM.16.M88.4 R16, [R185] ;  /* 0x00000000b910783b */ /* 0x000fe20000000200 */
[----:B------:R-:W-:Y:S01]  /*41a0*/  PLOP3.LUT P1, PT, PT, PT, UP0, 0x80, 0x8 ;  /* 0x000000000008781c */ /* 0x000fe20003f2f008 */
[----:B------:R-:W-:Y:S02]  /*41b0*/  ULOP3.LUT UR10, UR30, 0x1, URZ, 0xc0, !UPT ;  /* 0x000000011e0a7892 */ /* 0x000fe4000f8ec0ff */
[----:B------:R-:W1:Y:S01]  /*41c0*/  LDSM.16.MT88.4 R8, [R186+0x6000] ;  /* 0x00600000ba08783b */ /* 0x000e620000004200 */
[----:B------:R-:W-:Y:S02]  /*41d0*/  @UP0 UIADD3 UR15, UP2, UPT, UR32, -0x100, URZ ;  /* 0xffffff00200f0890 */ /* 0x000fe4000ff5e0ff */
[----:B------:R-:W-:Y:S01]  /*41e0*/  UISETP.NE.U32.AND UP1, UPT, UR10, 0x1, UPT ;  /* 0x000000010a00788c */ /* 0x000fe2000bf25070 */
[----:B------:R-:W2:Y:S01]  /*41f0*/  LDSM.16.MT88.4 R20, [R112+0x6000] ;  /* 0x006000007014783b */ /* 0x000ea20000004200 */
[----:B------:R-:W-:Y:S02]  /*4200*/  UIADD3 UR24, UPT, UPT, UR30, -0x1, URZ ;  /* 0xffffffff1e187890 */ /* 0x000fe4000fffe0ff */
[----:B------:R-:W-:Y:S01]  /*4210*/  @UP0 UIADD3.X UR10, UPT, UPT, UR33, -0x1, URZ, UP2, !UPT ;  /* 0xffffffff210a0890 */ /* 0x000fe200097fe4ff */
[----:B------:R-:W-:Y:S04]  /*4220*/  LDSM.16.M88.4 R24, [R178] ;  /* 0x00000000b218783b */ /* 0x000fe80000000200 */
[----:B------:R-:W3:Y:S04]  /*4230*/  LDSM.16.MT88.4 R28, [R186+0x6800] ;  /* 0x00680000ba1c783b */ /* 0x000ee80000004200 */
[----:B------:R-:W4:Y:S04]  /*4240*/  LDSM.16.MT88.4 R32, [R112+0x6800] ;  /* 0x006800007020783b */ /* 0x000f280000004200 */
[----:B------:R-:W-:Y:S04]  /*4250*/  LDSM.16.M88.4 R100, [R0] ;  /* 0x000000000064783b */ /* 0x000fe80000000200 */
[----:B------:R-:W4:Y:S04]  /*4260*/  LDSM.16.MT88.4 R104, [R186+0x7000] ;  /* 0x00700000ba68783b */ /* 0x000f280000004200 */
        /* <DEDUP_REMOVED lines=11> */
[----:B------:R-:W3:Y:S04]  /*4320*/  LDSM.16.MT88.4 R24, [R112+0x7800] ;  /* 0x007800007018783b */ /* 0x000ee80000004200 */
[----:B------:R-:W-:Y:S03]  /*4330*/  LDSM.16.M88.4 R32, [R185+0x2000] ;  /* 0x00200000b920783b */ /* 0x000fe60000000200 */
[C---:B------:R-:W-:Y:S08]  /*4340*/  HMMA.16816.F32.BF16 R4, R100.reuse, R104, R4 ;  /* 0x000000686404723c */ /* 0x040ff00000041804 */
[C---:B------:R-:W-:Y:S01]  /*4350*/  HMMA.16816.F32.BF16 R8, R100.reuse, R106, R8 ;  /* 0x0000006a6408723c */ /* 0x040fe20000041808 */
[----:B------:R-:W4:Y:S07]  /*4360*/  LDSM.16.MT88.4 R104, [R186+0x8000] ;  /* 0x00800000ba68783b */ /* 0x000f2e0000004200 */
[C---:B-1----:R-:W-:Y:S08]  /*4370*/  HMMA.16816.F32.BF16 R12, R100.reuse, R20, R12 ;  /* 0x00000014640c723c */ /* 0x042ff0000004180c */
[----:B------:R-:W-:Y:S01]  /*4380*/  HMMA.16816.F32.BF16 R16, R100, R22, R16 ;  /* 0x000000166410723c */ /* 0x000fe20000041810 */
[----:B------:R-:W1:Y:S04]  /*4390*/  LDSM.16.MT88.4 R20, [R112+0x8000] ;  /* 0x008000007014783b */ /* 0x000e680000004200 */
[----:B------:R-:W-:Y:S03]  /*43a0*/  LDSM.16.M88.4 R100, [R178+0x2000] ;  /* 0x00200000b264783b */ /* 0x000fe60000000200 */
[C---:B--2---:R-:W-:Y:S08]  /*43b0*/  HMMA.16816.F32.BF16 R4, R28.reuse, R108, R4 ;  /* 0x0000006c1c04723c */ /* 0x044ff00000041804 */
[C---:B------:R-:W-:Y:S01]  /*43c0*/  HMMA.16816.F32.BF16 R8, R28.reuse, R110, R8 ;  /* 0x0000006e1c08723c */ /* 0x040fe20000041808 */
[----:B------:R-:W2:Y:S07]  /*43d0*/  LDSM.16.MT88.4 R108, [R186+0x8800] ;  /* 0x00880000ba6c783b */ /* 0x000eae0000004200 */
[C---:B---3--:R-:W-:Y:S08]  /*43e0*/  HMMA.16816.F32.BF16 R12, R28.reuse, R24, R12 ;  /* 0x000000181c0c723c */ /* 0x048ff0000004180c */
[----:B------:R-:W-:Y:S01]  /*43f0*/  HMMA.16816.F32.BF16 R16, R28, R26, R16 ;  /* 0x0000001a1c10723c */ /* 0x000fe20000041810 */
[----:B------:R-:W3:Y:S04]  /*4400*/  LDSM.16.MT88.4 R24, [R112+0x8800] ;  /* 0x008800007018783b */ /* 0x000ee80000004200 */
[----:B------:R-:W-:Y:S03]  /*4410*/  LDSM.16.MT88.4 R28, [R186+0x9000] ;  /* 0x00900000ba1c783b */ /* 0x000fe60000004200 */
[C---:B----4-:R-:W-:Y:S01]  /*4420*/  HMMA.16816.F32.BF16 R4, R32.reuse, R104, R4 ;  /* 0x000000682004723c */ /* 0x050fe20000041804 */
[----:B------:R-:W-:Y:S05]  /*4430*/  IMAD.U32 R104, RZ, RZ, UR13 ;  /* 0x0000000dff687e24 */ /* 0x000fea000f8e00ff */
[----:B------:R-:W-:Y:S02]  /*4440*/  LEA R104, P0, R104, R208, 0x2 ;  /* 0x000000d068687211 */ /* 0x000fe400078010ff */
[C---:B------:R-:W-:Y:S08]  /*4450*/  HMMA.16816.F32.BF16 R8, R32.reuse, R106, R8 ;  /* 0x0000006a2008723c */ /* 0x040ff00000041808 */
[C---:B-1----:R-:W-:Y:S01]  /*4460*/  HMMA.16816.F32.BF16 R12, R32.reuse, R20, R12 ;  /* 0x00000014200c723c */ /* 0x042fe2000004180c */
[----:B------:R-:W-:Y:S05]  /*4470*/  IMAD.U32 R20, RZ, RZ, UR13 ;  /* 0x0000000dff147e24 */ /* 0x000fea000f8e00ff */
[----:B------:R-:W-:Y:S02]  /*4480*/  LEA.HI.X.SX32 R105, R20, R209, 0x2, P0 ;  /* 0x000000d114697211 */ /* 0x000fe400000f16ff */
[----:B------:R-:W-:Y:S01]  /*4490*/  HMMA.16816.F32.BF16 R16, R32, R22, R16 ;  /* 0x000000162010723c */ /* 0x000fe20000041810 */
[----:B------:R-:W1:Y:S02]  /*44a0*/  LDSM.16.M88.4 R20, [R0+0x2000] ;  /* 0x002000000014783b */ /* 0x000e640000000200 */
[C---:B------:R-:W-:Y:S02]  /*44b0*/  LEA R106, P0, R113.reuse, R104, 0x5 ;  /* 0x00000068716a7211 */ /* 0x040fe400078028ff */
[----:B------:R-:W4:Y:S02]  /*44c0*/  LDSM.16.MT88.4 R32, [R112+0x9000] ;  /* 0x009000007020783b */ /* 0x000f240000004200 */
[C---:B------:R-:W-:Y:S01]  /*44d0*/  LEA.HI.X.SX32 R107, R113.reuse, R105, 0x5, P0 ;  /* 0x00000069716b7211 */ /* 0x040fe200000f2eff */
[C---:B--2---:R-:W-:Y:S05]  /*44e0*/  HMMA.16816.F32.BF16 R4, R100.reuse, R108, R4 ;  /* 0x0000006c6404723c */ /* 0x044fea0000041804 */
[C---:B------:R-:W-:Y:S03]  /*44f0*/  LEA R108, P0, R113.reuse, R106, 0x5 ;  /* 0x0000006a716c7211 */ /* 0x040fe600078028ff */
[C---:B------:R-:W-:Y:S03]  /*4500*/  HMMA.16816.F32.BF16 R8, R100.reuse, R110, R8 ;  /* 0x0000006e6408723c */ /* 0x040fe60000041808 */
[C---:B------:R-:W-:Y:S02]  /*4510*/  LEA.HI.X.SX32 R109, R113.reuse, R107, 0x5, P0 ;  /* 0x0000006b716d7211 */ /* 0x040fe400000f2eff */
[C---:B------:R-:W-:Y:S03]  /*4520*/  LEA R110, P0, R113.reuse, R108, 0x5 ;  /* 0x0000006c716e7211 */ /* 0x040fe600078028ff */
[C---:B---3--:R-:W-:Y:S03]  /*4530*/  HMMA.16816.F32.BF16 R12, R100.reuse, R24, R12 ;  /* 0x00000018640c723c */ /* 0x048fe6000004180c */
[C---:B------:R-:W-:Y:S02]  /*4540*/  LEA.HI.X.SX32 R111, R113.reuse, R109, 0x5, P0 ;  /* 0x0000006d716f7211 */ /* 0x040fe400000f2eff */
[C---:B------:R-:W-:Y:S03]  /*4550*/  LEA R114, P0, R113.reuse, R110, 0x5 ;  /* 0x0000006e71727211 */ /* 0x040fe600078028ff */
[----:B------:R-:W-:Y:S01]  /*4560*/  HMMA.16816.F32.BF16 R16, R100, R26, R16 ;  /* 0x0000001a6410723c */ /* 0x000fe20000041810 */
[----:B------:R-:W-:Y:S02]  /*4570*/  LDSM.16.M88.4 R24, [R179+0x2000] ;  /* 0x00200000b318783b */ /* 0x000fe40000000200 */
[C---:B------:R-:W-:Y:S02]  /*4580*/  LEA.HI.X.SX32 R115, R113.reuse, R111, 0x5, P0 ;  /* 0x0000006f71737211 */ /* 0x040fe400000f2eff */
[----:B------:R-:W2:Y:S01]  /*4590*/  LDSM.16.MT88.4 R100, [R186+0x9800] ;  /* 0x00980000ba64783b */ /* 0x000ea20000004200 */
[C---:B------:R-:W-:Y:S02]  /*45a0*/  LEA R116, P0, R113.reuse, R114, 0x5 ;  /* 0x0000007271747211 */ /* 0x040fe400078028ff */
[C---:B-1----:R-:W-:Y:S05]  /*45b0*/  HMMA.16816.F32.BF16 R4, R20.reuse, R28, R4 ;  /* 0x0000001c1404723c */ /* 0x042fea0000041804 */
[C---:B------:R-:W-:Y:S02]  /*45c0*/  LEA.HI.X.SX32 R117, R113.reuse, R115, 0x5, P0 ;  /* 0x0000007371757211 */ /* 0x040fe400000f2eff */
[C---:B------:R-:W-:Y:S01]  /*45d0*/  LEA R118, P0, R113.reuse, R116, 0x5 ;  /* 0x0000007471767211 */ /* 0x040fe200078028ff */
[C---:B------:R-:W-:Y:S01]  /*45e0*/  HMMA.16816.F32.BF16 R8, R20.reuse, R30, R8 ;  /* 0x0000001e1408723c */ /* 0x040fe20000041808 */
[----:B------:R1:W3:Y:S02]  /*45f0*/  LDSM.16.MT88.4 R28, [R112+0x9800] ;  /* 0x00980000701c783b */ /* 0x0002e40000004200 */
[C---:B------:R-:W-:Y:S05]  /*4600*/  LEA.HI.X.SX32 R119, R113.reuse, R117, 0x5, P0 ;  /* 0x0000007571777211 */ /* 0x040fea00000f2eff */
[C---:B----4-:R-:W-:Y:S03]  /*4610*/  HMMA.16816.F32.BF16 R12, R20.reuse, R32, R12 ;  /* 0x00000020140c723c */ /* 0x050fe6000004180c */
[C---:B------:R-:W-:Y:S05]  /*4620*/  IMAD.WIDE R120, R113.reuse, -0xc0, R118 ;  /* 0xffffff4071787825 */ /* 0x040fea00078e0276 */
[----:B------:R-:W-:Y:S03]  /*4630*/  HMMA.16816.F32.BF16 R16, R20, R34, R16 ;  /* 0x000000221410723c */ /* 0x000fe60000041810 */
[C---:B------:R-:W-:Y:S04]  /*4640*/  LEA R32, P0, R113.reuse, R120, 0x5 ;  /* 0x0000007871207211 */ /* 0x040fe800078028ff */
[----:B------:R-:W-:Y:S01]  /*4650*/  LEA.HI.X.SX32 R33, R113, R121, 0x5, P0 ;  /* 0x0000007971217211 */ /* 0x000fe200000f2eff */
[----:B-1----:R-:W-:Y:S01]  /*4660*/  IMAD.IADD R112, R183, 0x1, R180 ;  /* 0x00000001b7707824 */ /* 0x002fe200078e02b4 */
[C---:B------:R-:W-:Y:S01]  /*4670*/  LEA R20, P0, R113.reuse, R32, 0x5 ;  /* 0x0000002071147211 */ /* 0x040fe200078028ff */
[C---:B--2---:R-:W-:Y:S05]  /*4680*/  HMMA.16816.F32.BF16 R4, R24.reuse, R100, R4 ;  /* 0x000000641804723c */ /* 0x044fea0000041804 */
[C---:B------:R-:W-:Y:S02]  /*4690*/  LEA.HI.X.SX32 R21, R113.reuse, R33, 0x5, P0 ;  /* 0x0000002171157211 */ /* 0x040fe400000f2eff */
[C---:B------:R-:W-:Y:S01]  /*46a0*/  LEA R22, P0, R113.reuse, R20, 0x5 ;  /* 0x0000001471167211 */ /* 0x040fe200078028ff */
[C---:B------:R-:W-:Y:S01]  /*46b0*/  HMMA.16816.F32.BF16 R8, R24.reuse, R102, R8 ;  /* 0x000000661808723c */ /* 0x040fe20000041808 */
[----:B------:R-:W-:Y:S02]  /*46c0*/  LDSM.16.MT88.4 R100, [R180+0x1000] ;  /* 0x00100000b464783b */ /* 0x000fe40000004200 */
[C---:B------:R-:W-:Y:S02]  /*46d0*/  LEA.HI.X.SX32 R23, R113.reuse, R21, 0x5, P0 ;  /* 0x0000001571177211 */ /* 0x040fe400000f2eff */
[C---:B------:R-:W-:Y:S03]  /*46e0*/  LEA R34, P0, R113.reuse, R22, 0x5 ;  /* 0x0000001671227211 */ /* 0x040fe600078028ff */
[C---:B---3--:R-:W-:Y:S03]  /*46f0*/  HMMA.16816.F32.BF16 R12, R24.reuse, R28, R12 ;  /* 0x0000001c180c723c */ /* 0x048fe6000004180c */
[----:B------:R-:W-:Y:S01]  /*4700*/  @P1 IMAD.WIDE.U32 R28, R202, R200, UR32 ;  /* 0x00000020ca1c1e25 */ /* 0x000fe2000f8e00c8 */
[C---:B------:R-:W-:Y:S01]  /*4710*/  LEA.HI.X.SX32 R35, R113.reuse, R23, 0x5, P0 ;  /* 0x0000001771237211 */ /* 0x040fe200000f2eff */
[----:B------:R-:W-:Y:S01]  /*4720*/  @UP0 UMOV UR32, UR15 ;  /* 0x0000000f00200c82 */ /* 0x000fe20008000000 */
[----:B------:R-:W-:Y:S02]  /*4730*/  @UP0 UMOV UR33, UR10 ;  /* 0x0000000a00210c82 */ /* 0x000fe40008000000 */
[----:B------:R-:W-:Y:S01]  /*4740*/  HMMA.16816.F32.BF16 R16, R24, R30, R16 ;  /* 0x0000001e1810723c */ /* 0x000fe20000041810 */
[----:B------:R-:W5:Y:S02]  /*4750*/  @P1 LDG.E R206, desc[UR22][R28.64+-0x100] ;  /* 0xffff00161cce1981 */ /* 0x000f64000c1e1900 */
[C---:B------:R-:W-:Y:S02]  /*4760*/  LEA R24, P0, R113.reuse, R34, 0x5 ;  /* 0x0000002271187211 */ /* 0x040fe400078028ff */
[----:B------:R-:W5:Y:S02]  /*4770*/  @P1 LDG.E R205, desc[UR22][R28.64+-0xe0] ;  /* 0xffff20161ccd1981 */ /* 0x000f64000c1e1900 */
[C---:B------:R-:W-:Y:S02]  /*4780*/  LEA.HI.X.SX32 R25, R113.reuse, R35, 0x5, P0 ;  /* 0x0000002371197211 */ /* 0x040fe400000f2eff */
[----:B------:R-:W5:Y:S04]  /*4790*/  @P1 LDG.E R204, desc[UR22][R28.64+-0x80] ;  /* 0xffff80161ccc1981 */ /* 0x000f68000c1e1900 */
[----:B------:R1:W5:Y:S04]  /*47a0*/  @P1 LDG.E R203, desc[UR22][R28.64+-0x60] ;  /* 0xffffa0161ccb1981 */ /* 0x000368000c1e1900 */
[----:B------:R2:W-:Y:S04]  /*47b0*/  REDG.E.ADD.F32.FTZ.RN.STRONG.GPU desc[UR22][R208.64], R4 ;  /* 0x00000004d00079a6 */ /* 0x0005e8000c12f316 */
[----:B------:R3:W-:Y:S04]  /*47c0*/  REDG.E.ADD.F32.FTZ.RN.STRONG.GPU desc[UR22][R104.64], R5 ;  /* 0x00000005680079a6 */ /* 0x0007e8000c12f316 */
        /* <DEDUP_REMOVED lines=9> */
[----:B------:R-:W-:Y:S01]  /*4860*/  PLOP3.LUT P0, PT, PT, PT, UP1, 0x80, 0x8 ;  /* 0x000000000008781c */ /* 0x000fe20003f0f018 */
[----:B------:R-:W-:Y:S02]  /*4870*/  @UP0 UIADD3 UR8, UP1, UPT, UR8, -0x100, URZ ;  /* 0xffffff0008080890 */ /* 0x000fe4000ff3e0ff */
[----:B------:R-:W-:Y:S02]  /*4880*/  REDG.E.ADD.F32.FTZ.RN.STRONG.GPU desc[UR22][R120.64+0x80], R13 ;  /* 0x0000800d780079a6 */ /* 0x000fe4000c12f316 */
[----:B------:R-:W-:Y:S02]  /*4890*/  @UP0 UIADD3.X UR11, UPT, UPT, UR11, -0x1, URZ, UP1, !UPT ;  /* 0xffffffff0b0b0890 */ /* 0x000fe40008ffe4ff */
[----:B------:R-:W-:Y:S01]  /*48a0*/  REDG.E.ADD.F32.FTZ.RN.STRONG.GPU desc[UR22][R32.64+0x80], R14 ;  /* 0x0000800e200079a6 */ /* 0x000fe2000c12f316 */
[----:B------:R-:W-:Y:S03]  /*48b0*/  UISETP.GT.AND UP1, UPT, UR30, URZ, UPT ;  /* 0x000000ff1e00728c */ /* 0x000fe6000bf24270 */
[----:B------:R-:W-:Y:S01]  /*48c0*/  REDG.E.ADD.F32.FTZ.RN.STRONG.GPU desc[UR22][R20.64+0x80], R15 ;  /* 0x0000800f140079a6 */ /* 0x000fe2000c12f316 */
[----:B------:R-:W-:Y:S03]  /*48d0*/  UMOV UR30, UR24 ;  /* 0x00000018001e7c82 */ /* 0x000fe60008000000 */
        /* <DEDUP_REMOVED lines=51> */
[C---:B------:R-:W-:Y:S02]  /*4c10*/  VIADD R4, R180.reuse, 0xffffe000 ;  /* 0xffffe000b4047836 */ /* 0x040fe40000000000 */
[----:B------:R-:W-:Y:S04]  /*4c20*/  @P0 VIADD R4, R180, 0x2000 ;  /* 0x00002000b4040836 */ /* 0x000fe80000000000 */
[----:B------:R-:W-:Y:S01]  /*4c30*/  IMAD.MOV.U32 R180, RZ, RZ, R4 ;  /* 0x000000ffffb47224 */ /* 0x000fe200078e0004 */
[----:B------:R-:W-:Y:S09]  /*4c40*/  BRA.U UP1, `(.L_x_1355) ;  /* 0xffffffd101787547 */ /* 0x000ff2000b83ffff */
.L_x_1352:
[----:B------:R-:W1:Y:S01]  /*4c50*/  S2R R0, SR_TID.X ;  /* 0x0000000000007919 */ /* 0x000e620000002100 */
[----:B------:R-:W2:Y:S01]  /*4c60*/  LDCU UR6, c[0x0][0x500] ;  /* 0x0000a000ff0677ac */ /* 0x000ea20008000800 */
[C---:B------:R-:W-:Y:S01]  /*4c70*/  LOP3.LUT P0, RZ, R194.reuse, 0x8, RZ, 0xc0, !PT ;  /* 0x00000008c2ff7812 */ /* 0x040fe2000780c0ff */
[----:B------:R-:W-:Y:S01]  /*4c80*/  IMAD.SHL.U32 R10, R194, 0x8, RZ ;  /* 0x00000008c20a7824 */ /* 0x000fe200078e00ff */
[----:B------:R-:W-:Y:S01]  /*4c90*/  F2FP.BF16.F32.PACK_AB R36, R37, R36 ;  /* 0x000000242524723e */ /* 0x000fe200000010ff */
[----:B------:R-:W3:Y:S01]  /*4ca0*/  LDCU.64 UR8, c[0x0][0x5d8] ;  /* 0x0000bb00ff0877ac */ /* 0x000ee20008000a00 */
[----:B------:R-:W-:Y:S01]  /*4cb0*/  F2FP.BF16.F32.PACK_AB R38, R39, R38 ;  /* 0x000000262726723e */ /* 0x000fe200000010ff */
[----:B------:R-:W4:Y:S01]  /*4cc0*/  LDC.64 R6, c[0x0][0x5c0] ;  /* 0x00017000ff067b82 */ /* 0x000f220000000a00 */
[----:B------:R-:W-:Y:S01]  /*4cd0*/  F2FP.BF16.F32.PACK_AB R48, R49, R48 ;  /* 0x000000303130723e */ /* 0x000fe200000010ff */
[----:B------:R-:W-:Y:S01]  /*4ce0*/  IMAD.MOV.U32 R11, RZ, RZ, RZ ;  /* 0x000000ffff0b7224 */ /* 0x000fe200078e00ff */
        /* <DEDUP_REMOVED lines=19> */
[C---:B------:R-:W-:Y:S01]  /*4e20*/  SHF.L.U32 R4, R0.reuse, 0x1, RZ ;  /* 0x0000000100047819 */ /* 0x040fe200000006ff */
[----:B------:R-:W-:Y:S01]  /*4e30*/  IMAD.SHL.U32 R3, R0, 0x20, RZ ;  /* 0x0000002000037824 */ /* 0x000fe200078e00ff */
[----:B------:R-:W-:Y:S01]  /*4e40*/  SHF.R.U32.HI R0, RZ, 0x4, R0 ;  /* 0x00000004ff007819 */ /* 0x000fe20000011600 */
[----:B------:R-:W-:Y:S01]  /*4e50*/  FMUL.FTZ R77, R77, UR6 ;  /* 0x000000064d4d7c20 */ /* 0x000fe20008410000 */
        /* <DEDUP_REMOVED lines=10> */
[----:B------:R-:W-:Y:S01]  /*4f00*/  FMUL.FTZ R86, R86, UR6 ;  /* 0x0000000656567c20 */ /* 0x000fe20008410000 */
[----:B------:R-:W-:Y:S01]  /*4f10*/  FMUL.FTZ R87, R87, UR6 ;  /* 0x0000000657577c20 */ /* 0x000fe20008410000 */
[----:B------:R-:W-:Y:S01]  /*4f20*/  LOP3.LUT R0, R3, R2, R0, 0xf6, !PT ;  /* 0x0000000203007212 */ /* 0x000fe200078ef600 */
        /* <DEDUP_REMOVED lines=21> */
[----:B------:R-:W1:Y:S01]  /*5080*/  LDC.64 R2, c[0x0][0x5a8] ;  /* 0x00016a00ff027b82 */ /* 0x000e620000000a00 */
[----:B------:R-:W-:Y:S01]  /*5090*/  F2FP.BF16.F32.PACK_AB R74, R75, R74 ;  /* 0x0000004a4b4a723e */ /* 0x000fe200000010ff */
[----:B------:R-:W2:Y:S01]  /*50a0*/  LDCU.64 UR6, c[0x0][0x5e0] ;  /* 0x0000bc00ff0677ac */ /* 0x000ea20008000a00 */
[----:B------:R-:W-:Y:S01]  /*50b0*/  F2FP.BF16.F32.PACK_AB R76, R77, R76 ;  /* 0x0000004c4d4c723e */ /* 0x000fe200000010ff */
[----:B---3--:R-:W-:Y:S01]  /*50c0*/  IMAD.U32 R16, RZ, RZ, UR9 ;  /* 0x00000009ff107e24 */ /* 0x008fe2000f8e00ff */
[----:B------:R-:W-:-:S02]  /*50d0*/  F2FP.BF16.F32.PACK_AB R78, R79, R78 ;  /* 0x0000004e4f4e723e */ /* 0x000fc400000010ff */
[----:B------:R-:W-:Y:S02]  /*50e0*/  F2FP.BF16.F32.PACK_AB R84, R85, R84 ;  /* 0x000000545554723e */ /* 0x000fe400000010ff */
[----:B------:R-:W-:Y:S01]  /*50f0*/  F2FP.BF16.F32.PACK_AB R86, R87, R86 ;  /* 0x000000565756723e */ /* 0x000fe200000010ff */
[----:B------:R-:W-:Y:S01]  /*5100*/  STS [R0+0x6000], R68 ;  /* 0x0060004400007388 */ /* 0x000fe20000000800 */
[----:B------:R-:W-:Y:S02]  /*5110*/  F2FP.BF16.F32.PACK_AB R96, R97, R96 ;  /* 0x000000606160723e */ /* 0x000fe400000010ff */
[----:B------:R-:W-:Y:S01]  /*5120*/  F2FP.BF16.F32.PACK_AB R98, R99, R98 ;  /* 0x000000626362723e */ /* 0x000fe200000010ff */
[----:B------:R-:W-:Y:S01]  /*5130*/  STS [R0+0x6400], R70 ;  /* 0x0064004600007388 */ /* 0x000fe20000000800 */
[----:B------:R-:W-:Y:S02]  /*5140*/  IADD3 R9, PT, PT, R189, R4, RZ ;  /* 0x00000004bd097210 */ /* 0x000fe40007ffe0ff */
[----:B------:R-:W-:Y:S01]  /*5150*/  F2FP.BF16.F32.PACK_AB R88, R89, R88 ;  /* 0x000000585958723e */ /* 0x000fe200000010ff */
[----:B------:R-:W-:Y:S01]  /*5160*/  STS [R8+0x6000], R80 ;  /* 0x0060005008007388 */ /* 0x000fe20000000800 */
[----:B------:R-:W-:Y:S01]  /*5170*/  F2FP.BF16.F32.PACK_AB R90, R91, R90 ;  /* 0x0000005a5b5a723e */ /* 0x000fe200000010ff */
[----:B------:R-:W3:Y:S01]  /*5180*/  LDC.64 R4, c[0x0][0x5b0] ;  /* 0x00016c00ff047b82 */ /* 0x000ee20000000a00 */
        /* <DEDUP_REMOVED lines=10> */
[----:B------:R-:W-:Y:S01]  /*5230*/  STS [R8+0x8000], R76 ;  /* 0x0080004c08007388 */ /* 0x000fe20000000800 */
[----:B------:R-:W-:-:S02]  /*5240*/  F2FP.BF16.F32.PACK_AB R58, R59, R58 ;  /* 0x0000003a3b3a723e */ /* 0x000fc400000010ff */
[----:B------:R-:W-:Y:S01]  /*5250*/  F2FP.BF16.F32.PACK_AB R60, R61, R60 ;  /* 0x0000003c3d3c723e */ /* 0x000fe200000010ff */
[----:B------:R-:W-:Y:S01]  /*5260*/  STS [R8+0x8400], R78 ;  /* 0x0084004e08007388 */ /* 0x000fe20000000800 */
[----:B------:R-:W-:Y:S02]  /*5270*/  F2FP.BF16.F32.PACK_AB R62, R63, R62 ;  /* 0x0000003e3f3e723e */ /* 0x000fe400000010ff */
[----:B------:R-:W-:Y:S01]  /*5280*/  LOP3.LUT R10, R10, 0x38, RZ, 0xc0, !PT ;  /* 0x000000380a0a7812 */ /* 0x000fe200078ec0ff */
[----:B------:R-:W-:Y:S01]  /*5290*/  STS [R189], R84 ;  /* 0x00000054bd007388 */ /* 0x000fe20000000800 */
[----:B------:R-:W-:-:S03]  /*52a0*/  SHF.R.U32.HI R194, RZ, 0x3, R194 ;  /* 0x00000003ffc27819 */ /* 0x000fc600000116c2 */
[----:B------:R-:W-:Y:S01]  /*52b0*/  STS [R189+0x400], R86 ;  /* 0x00040056bd007388 */ /* 0x000fe20000000800 */
[----:B-1----:R-:W-:-:S03]  /*52c0*/  IMAD.WIDE.U32 R12, R2, UR17, R10 ;  /* 0x00000011020c7c25 */ /* 0x002fc6000f8e000a */
[----:B------:R-:W-:Y:S01]  /*52d0*/  STS [R9], R96 ;  /* 0x0000006009007388 */ /* 0x000fe20000000800 */
[----:B------:R-:W-:Y:S02]  /*52e0*/  IMAD R13, R3, UR17, R13 ;  /* 0x00000011030d7c24 */ /* 0x000fe4000f8e020d */
[----:B------:R-:W1:Y:S01]  /*52f0*/  LDC.64 R2, c[0x0][0x5c8] ;  /* 0x00017200ff027b82 */ /* 0x000e620000000a00 */
[----:B------:R-:W-:Y:S01]  /*5300*/  STS [R9+0x400], R98 ;  /* 0x0004006209007388 */ /* 0x000fe20000000800 */
[----:B---3--:R-:W-:Y:S01]  /*5310*/  IMAD.WIDE.U32 R18, R4, UR17, R10 ;  /* 0x0000001104127c25 */ /* 0x008fe2000f8e000a */
[----:B--2---:R-:W-:Y:S02]  /*5320*/  MOV R4, UR6 ;  /* 0x0000000600047c02 */ /* 0x004fe40008000f00 */
[----:B------:R-:W-:Y:S01]  /*5330*/  STS [R189+0x2000], R88 ;  /* 0x00200058bd007388 */ /* 0x000fe20000000800 */
[----:B------:R-:W-:-:S03]  /*5340*/  IMAD R19, R5, UR17, R19 ;  /* 0x0000001105137c24 */ /* 0x000fc6000f8e0213 */
[----:B------:R-:W-:Y:S01]  /*5350*/  STS [R189+0x2400], R90 ;  /* 0x0024005abd007388 */ /* 0x000fe20000000800 */
[----:B------:R-:W-:-:S03]  /*5360*/  IMAD.WIDE.U32 R4, R4, UR19, R18 ;  /* 0x0000001304047c25 */ /* 0x000fc6000f8e0012 */
        /* <DEDUP_REMOVED lines=8> */
[----:B------:R3:W-:Y:S04]  /*53f0*/  STS [R8+0xc000], R44 ;  /* 0x00c0002c08007388 */ /* 0x0007e80000000800 */
[----:B------:R3:W-:Y:S04]  /*5400*/  STS [R8+0xc400], R46 ;  /* 0x00c4002e08007388 */ /* 0x0007e80000000800 */
[----:B------:R-:W-:Y:S04]  /*5410*/  STS [R189+0x4000], R52 ;  /* 0x00400034bd007388 */ /* 0x000fe80000000800 */
[----:B------:R-:W-:Y:S04]  /*5420*/  STS [R189+0x4400], R54 ;  /* 0x00440036bd007388 */ /* 0x000fe80000000800 */
[----:B------:R-:W-:Y:S04]  /*5430*/  STS [R9+0x4000], R64 ;  /* 0x0040004009007388 */ /* 0x000fe80000000800 */
[----:B------:R-:W-:Y:S01]  /*5440*/  STS [R9+0x4400], R66 ;  /* 0x0044004209007388 */ /* 0x000fe20000000800 */
[----:B--2---:R-:W-:Y:S01]  /*5450*/  MOV R0, UR8 ;  /* 0x0000000800007c02 */ /* 0x004fe20008000f00 */
[----:B------:R-:W3:Y:S01]  /*5460*/  LDCU.128 UR8, c[0x0][0x560] ;  /* 0x0000ac00ff0877ac */ /* 0x000ee20008000c00 */
[----:B------:R-:W-:Y:S01]  /*5470*/  IMAD.U32 R42, RZ, RZ, UR7 ;  /* 0x00000007ff2a7e24 */ /* 0x000fe2000f8e00ff */
[----:B------:R-:W-:Y:S02]  /*5480*/  STS [R189+0x6000], R56 ;  /* 0x00600038bd007388 */ /* 0x000fe40000000800 */
[----:B------:R-:W-:-:S02]  /*5490*/  IMAD.WIDE.U32 R12, R0, UR19, R12 ;  /* 0x00000013000c7c25 */ /* 0x000fc4000f8e000c */
[----:B------:R-:W-:Y:S02]  /*54a0*/  STS [R189+0x6400], R58 ;  /* 0x0064003abd007388 */ /* 0x000fe40000000800 */
[----:B------:R-:W-:Y:S02]  /*54b0*/  IMAD R17, R16, UR19, R13 ;  /* 0x0000001310117c24 */ /* 0x000fe4000f8e020d */
[----:B------:R-:W-:Y:S01]  /*54c0*/  STS [R9+0x6000], R60 ;  /* 0x0060003c09007388 */ /* 0x000fe20000000800 */
[----:B------:R-:W-:Y:S02]  /*54d0*/  IMAD.MOV.U32 R16, RZ, RZ, R12 ;  /* 0x000000ffff107224 */ /* 0x000fe400078e000c */
[C---:B----4-:R-:W-:Y:S01]  /*54e0*/  IMAD R0, R6.reuse, UR14, RZ ;  /* 0x0000000e06007c24 */ /* 0x050fe2000f8e02ff */
[----:B------:R-:W-:Y:S01]  /*54f0*/  STS [R9+0x6400], R62 ;  /* 0x0064003e09007388 */ /* 0x000fe20000000800 */
[----:B------:R-:W-:Y:S01]  /*5500*/  IMAD.WIDE.U32 R16, R6, UR12, R16 ;  /* 0x0000000c06107c25 */ /* 0x000fe2000f8e0010 */
[----:B------:R-:W-:Y:S03]  /*5510*/  BAR.SYNC.DEFER_BLOCKING 0x0 ;  /* 0x0000000000007b1d */ /* 0x000fe60000010000 */
[----:B------:R-:W-:Y:S01]  /*5520*/  IMAD R0, R7, UR12, R0 ;  /* 0x0000000c07007c24 */ /* 0x000fe2000f8e0200 */
[----:B------:R-:W-:Y:S01]  /*5530*/  MOV R40, R16 ;  /* 0x0000001000287202 */ /* 0x000fe20000000f00 */
[----:B------:R-:W-:-:S02]  /*5540*/  IMAD R43, R42, UR19, R5 ;  /* 0x000000132a2b7c24 */ /* 0x000fc4000f8e0205 */
[----:B------:R-:W-:Y:S02]  /*5550*/  IMAD.IADD R41, R17, 0x1, R0 ;  /* 0x0000000111297824 */ /* 0x000fe400078e0200 */
[----:B-1----:R-:W-:Y:S02]  /*5560*/  IMAD R0, R2, UR14, RZ ;  /* 0x0000000e02007c24 */ /* 0x002fe4000f8e02ff */
[----:B------:R-:W-:-:S04]  /*5570*/  IMAD.WIDE.U32 R40, R194, R6, R40 ;  /* 0x00000006c2287225 */ /* 0x000fc800078e0028 */
[----:B------:R-:W-:Y:S01]  /*5580*/  IMAD.MOV.U32 R42, RZ, RZ, R4 ;  /* 0x000000ffff2a7224 */ /* 0x000fe200078e0004 */
[----:B---3--:R-:W-:Y:S01]  /*5590*/  LEA R44, P0, R40, UR8, 0x1 ;  /* 0x00000008282c7c11 */ /* 0x008fe2000f8008ff */
[----:B------:R-:W-:Y:S02]  /*55a0*/  IMAD R4, R194, R7, R41 ;  /* 0x00000007c2047224 */ /* 0x000fe400078e0229 */
[----:B------:R-:W-:Y:S02]  /*55b0*/  IMAD R0, R3, UR12, R0 ;  /* 0x0000000c03007c24 */ /* 0x000fe4000f8e0200 */
[----:B------:R-:W-:Y:S01]  /*55c0*/  IMAD.WIDE.U32 R42, R2, UR12, R42 ;  /* 0x0000000c022a7c25 */ /* 0x000fe2000f8e002a */
[----:B------:R-:W-:Y:S02]  /*55d0*/  LEA.HI.X R45, R40, UR9, R4, 0x1, P0 ;  /* 0x00000009282d7c11 */ /* 0x000fe400080f0c04 */
[C---:B------:R-:W-:Y:S01]  /*55e0*/  SHF.L.U32 R4, R6.reuse, 0x6, RZ ;  /* 0x0000000606047819 */ /* 0x040fe200000006ff */
[----:B------:R-:W-:Y:S01]  /*55f0*/  IMAD.IADD R43, R43, 0x1, R0 ;  /* 0x000000012b2b7824 */ /* 0x000fe200078e0200 */
[----:B------:R-:W1:Y:S01]  /*5600*/  LDS.128 R8, [R192+0x6000] ;  /* 0x00600000c0087984 */ /* 0x000e620000000c00 */
[----:B------:R-:W-:Y:S01]  /*5610*/  LEA R40, P0, R6, R44, 0x7 ;  /* 0x0000002c06287211 */ /* 0x000fe200078038ff */
[----:B------:R-:W-:Y:S01]  /*5620*/  IMAD.SHL.U32 R5, R2, 0x40, RZ ;  /* 0x0000004002057824 */ /* 0x000fe200078e00ff */
[----:B------:R-:W-:Y:S01]  /*5630*/  SHF.L.U64.HI R0, R6, 0x6, R7 ;  /* 0x0000000606007819 */ /* 0x000fe20000010207 */
[----:B------:R-:W2:Y:S01]  /*5640*/  LDS.128 R12, [R192+0x7000] ;  /* 0x00700000c00c7984 */ /* 0x000ea20000000c00 */
[----:B------:R-:W-:Y:S01]  /*5650*/  IMAD.WIDE.U32 R42, R194, R2, R42 ;  /* 0x00000002c22a7225 */ /* 0x000fe200078e002a */
[----:B------:R-:W-:-:S02]  /*5660*/  IADD3 R46, P1, PT, R4, R44, RZ ;  /* 0x0000002c042e7210 */ /* 0x000fc40007f3e0ff */
[----:B------:R-:W3:Y:S01]  /*5670*/  LDS.128 R36, [R192+0x8000] ;  /* 0x00800000c0247984 */ /* 0x000ee20000000c00 */
[----:B------:R-:W-:Y:S01]  /*5680*/  LEA.HI.X R41, R6, R45, R7, 0x7, P0 ;  /* 0x0000002d06297211 */ /* 0x000fe200000f3c07 */
[----:B------:R-:W-:Y:S01]  /*5690*/  IMAD R194, R194, R3, R43 ;  /* 0x00000003c2c27224 */ /* 0x000fe200078e022b */
[----:B------:R-:W-:Y:S01]  /*56a0*/  IADD3.X R47, PT, PT, R0, R45, RZ, P1, !PT ;  /* 0x0000002d002f7210 */ /* 0x000fe20000ffe4ff */
[----:B------:R-:W4:Y:S01]  /*56b0*/  LDS.128 R32, [R192+0x9000] ;  /* 0x00900000c0207984 */ /* 0x000f220000000c00 */
[----:B------:R-:W-:-:S03]  /*56c0*/  LEA R6, P0, R42, UR10, 0x1 ;  /* 0x0000000a2a067c11 */ /* 0x000fc6000f8008ff */
[----:B------:R-:W4:Y:S01]  /*56d0*/  LDS.128 R28, [R192+0xa000] ;  /* 0x00a00000c01c7984 */ /* 0x000f220000000c00 */
[----:B------:R-:W-:-:S03]  /*56e0*/  LEA.HI.X R7, R42, UR11, R194, 0x1, P0 ;  /* 0x0000000b2a077c11 */ /* 0x000fc600080f0cc2 */
[----:B------:R-:W4:Y:S04]  /*56f0*/  LDS.128 R24, [R192+0xb000] ;  /* 0x00b00000c0187984 */ /* 0x000f280000000c00 */
[----:B------:R-:W4:Y:S04]  /*5700*/  LDS.128 R20, [R192+0xc000] ;  /* 0x00c00000c0147984 */ /* 0x000f280000000c00 */
[----:B------:R-:W4:Y:S04]  /*5710*/  LDS.128 R16, [R192+0xd000] ;  /* 0x00d00000c0107984 */ /* 0x000f280000000c00 */
[----:B-1----:R1:W-:Y:S04]  /*5720*/  STG.E.128 desc[UR22][R44.64], R8 ;  /* 0x000000082c007986 */ /* 0x0023e8000c101d16 */
[----:B--2---:R2:W-:Y:S04]  /*5730*/  STG.E.128 desc[UR22][R46.64], R12 ;  /* 0x0000000c2e007986 */ /* 0x0045e8000c101d16 */
[----:B---3--:R3:W-:Y:S01]  /*5740*/  STG.E.128 desc[UR22][R40.64], R36 ;  /* 0x0000002428007986 */ /* 0x0087e2000c101d16 */
[----:B-1----:R-:W-:-:S02]  /*5750*/  LEA R8, P0, R2, R6, 0x7 ;  /* 0x0000000602087211 */ /* 0x002fc400078038ff */
[----:B------:R-:W-:Y:S02]  /*5760*/  IADD3 R10, P1, PT, R5, R6, RZ ;  /* 0x00000006050a7210 */ /* 0x000fe40007f3e0ff */
[----:B--2---:R-:W-:Y:S02]  /*5770*/  IADD3 R12, P2, PT, R40, R4, RZ ;  /* 0x00000004280c7210 */ /* 0x004fe40007f5e0ff */
[C-C-:B------:R-:W-:Y:S02]  /*5780*/  SHF.L.U64.HI R4, R2.reuse, 0x6, R3.reuse ;  /* 0x0000000602047819 */ /* 0x140fe40000010203 */
[----:B------:R-:W-:Y:S02]  /*5790*/  LEA.HI.X R9, R2, R7, R3, 0x7, P0 ;  /* 0x0000000702097211 */ /* 0x000fe400000f3c03 */
[----:B------:R-:W-:Y:S01]  /*57a0*/  IADD3.X R13, PT, PT, R41, R0, RZ, P2, !PT ;  /* 0x00000000290d7210 */ /* 0x000fe200017fe4ff */
[----:B------:R-:W-:Y:S01]  /*57b0*/  IMAD.X R11, R4, 0x1, R7, P1 ;  /* 0x00000001040b7824 */ /* 0x000fe200008e0607 */
[----:B------:R-:W-:-:S03]  /*57c0*/  IADD3 R2, P0, PT, R8, R5, RZ ;  /* 0x0000000508027210 */ /* 0x000fc60007f1e0ff */
[----:B----4-:R3:W-:Y:S01]  /*57d0*/  STG.E.128 desc[UR22][R12.64], R32 ;  /* 0x000000200c007986 */ /* 0x0107e2000c101d16 */
[----:B------:R-:W-:-:S03]  /*57e0*/  IADD3.X R3, PT, PT, R9, R4, RZ, P0, !PT ;  /* 0x0000000409037210 */ /* 0x000fc600007fe4ff */
[----:B------:R3:W-:Y:S04]  /*57f0*/  STG.E.128 desc[UR22][R6.64], R28 ;  /* 0x0000001c06007986 */ /* 0x0007e8000c101d16 */
[----:B------:R3:W-:Y:S04]  /*5800*/  STG.E.128 desc[UR22][R10.64], R24 ;  /* 0x000000180a007986 */ /* 0x0007e8000c101d16 */
[----:B------:R3:W-:Y:S04]  /*5810*/  STG.E.128 desc[UR22][R8.64], R20 ;  /* 0x0000001408007986 */ /* 0x0007e8000c101d16 */
[----:B------:R3:W-:Y:S02]  /*5820*/  STG.E.128 desc[UR22][R2.64], R16 ;  /* 0x0000001002007986 */ /* 0x0007e4000c101d16 */
.L_x_1349:
[----:B------:R-:W1:Y:S01]  /*5830*/  LDCU UR7, c[0x0][0x438] ;  /* 0x00008700ff0777ac */ /* 0x000e620008000800 */
[----:B------:R-:W2:Y:S01]  /*5840*/  LDCU UR8, c[0x0][0x370] ;  /* 0x00006e00ff0877ac */ /* 0x000ea20008000800 */
[----:B-1----:R-:W-:-:S04]  /*5850*/  UIADD3 UR7, UPT, UPT, UR7, 0x7f, URZ ;  /* 0x0000007f07077890 */ /* 0x002fc8000fffe0ff */
[----:B------:R-:W-:Y:S02]  /*5860*/  USHF.R.S32.HI UR6, URZ, 0x1f, UR7 ;  /* 0x0000001fff067899 */ /* 0x000fe40008011407 */
[----:B--2---:R-:W-:Y:S02]  /*5870*/  UIADD3 UR20, UPT, UPT, UR8, UR20, URZ ;  /* 0x0000001408147290 */ /* 0x004fe4000fffe0ff */
[----:B------:R-:W-:-:S04]  /*5880*/  ULEA.HI UR6, UR6, UR7, URZ, 0x7 ;  /* 0x0000000706067291 */ /* 0x000fc8000f8f38ff */
[----:B------:R-:W-:-:S04]  /*5890*/  USHF.R.S32.HI UR6, URZ, 0x7, UR6 ;  /* 0x00000007ff067899 */ /* 0x000fc80008011406 */
[----:B------:R-:W-:-:S09]  /*58a0*/  UISETP.GE.AND UP0, UPT, UR20, UR6, UPT ;  /* 0x000000061400728c */ /* 0x000fd2000bf06270 */
[----:B------:R-:W-:Y:S05]  /*58b0*/  BRA.U !UP0, `(.L_x_1356) ;  /* 0xffffffad08187547 */ /* 0x000fea000b83ffff */
[----:B------:R-:W-:Y:S05]  /*58c0*/  EXIT ;  /* 0x000000000000794d */ /* 0x000fea0003800000 */
.L_x_1357:
        /* <DEDUP_REMOVED lines=11> */
.L_x_2775:


//--------------------- .text._ZN5flash44flash_bwd_dq_dk_dv_loop_seqk_parallel_kernelI23Flash_bwd_kernel_traitsILi64ELi64ELi128ELi8ELi2ELi4ELi4ELb1ELb0EN7cutlass10bfloat16_tE19Flash_kernel_traitsILi64ELi64ELi128ELi8ES3_EELb1ELb0ELb0ELb1ELb0ELb0ELb0EEEvNS_16Flash_bwd_paramsE --------------------------
	.section	.text._ZN5flash44flash_bwd_dq_dk_dv_loop_seqk_parallel_kernelI23Flash_bwd_kernel_traitsILi64ELi64ELi128ELi8ELi2ELi4ELi4ELb1ELb0EN7cutlass10bfloat16_tE19Flash_kernel_traitsILi64ELi64ELi128ELi8ES3_EELb1ELb0ELb0ELb1ELb0ELb0ELb0EEEvNS_16Flash_bwd_paramsE,"ax",@progbits
	.align	128
        .global         _ZN5flash44flash_bwd_dq_dk_dv_loop_seqk_parallel_kernelI23Flash_bwd_kernel_traitsILi64ELi64ELi128ELi8ELi2ELi4ELi4ELb1ELb0EN7cutlass10bfloat16_tE19Flash_kernel_traitsILi64ELi64ELi128ELi8ES3_EELb1ELb0ELb0ELb1ELb0ELb0ELb0EEEvNS_16Flash_bwd_paramsE
        .type           _ZN5flash44flash_bwd_dq_dk_dv_loop_seqk_parallel_kernelI23Flash_bwd_kernel_traitsILi64ELi64ELi128ELi8ELi2ELi4ELi4ELb1ELb0EN7cutlass10bfloat16_tE19Flash_kernel_traitsILi64ELi64ELi128ELi8ES3_EELb1ELb0ELb0ELb1ELb0ELb0ELb0EEEvNS_16Flash_bwd_paramsE,@function
        .size           _ZN5flash44flash_bwd_dq_dk_dv_loop_seqk_parallel_kernelI23Flash_bwd_kernel_traitsILi64ELi64ELi128ELi8ELi2ELi4ELi4ELb1ELb0EN7cutlass10bfloat16_tE19Flash_kernel_traitsILi64ELi64ELi128ELi8ES3_EELb1ELb0ELb0ELb1ELb0ELb0ELb0EEEvNS_16Flash_bwd_paramsE,(.L_x_2776 - _ZN5flash44flash_bwd_dq_dk_dv_loop_seqk_parallel_kernelI23Flash_bwd_kernel_traitsILi64ELi64ELi128ELi8ELi2ELi4ELi4ELb1ELb0EN7cutlass10bfloat16_tE19Flash_kernel_traitsILi64ELi64ELi128ELi8ES3_EELb1ELb0ELb0ELb1ELb0ELb0ELb0EEEvNS_16Flash_bwd_paramsE)
        .other          _ZN5flash44flash_bwd_dq_dk_dv_loop_seqk_parallel_kernelI23Flash_bwd_kernel_traitsILi64ELi64ELi128ELi8ELi2ELi4ELi4ELb1ELb0EN7cutlass10bfloat16_tE19Flash_kernel_traitsILi64ELi64ELi128ELi8ES3_EELb1ELb0ELb0ELb1ELb0ELb0ELb0EEEvNS_16Flash_bwd_paramsE,@"STO_CUDA_ENTRY STV_DEFAULT"
_ZN5flash44flash_bwd_dq_dk_dv_loop_seqk_parallel_kernelI23Flash_bwd_kernel_traitsILi64ELi64ELi128ELi8ELi2ELi4ELi4ELb1ELb0EN7cutlass10bfloat16_tE19Flash_kernel_traitsILi64ELi64ELi128ELi8ES3_EELb1ELb0ELb0ELb1ELb0ELb0ELb0EEEvNS_16Flash_bwd_paramsE:
.text._ZN5flash44flash_bwd_dq_dk_dv_loop_seqk_parallel_kernelI23Flash_bwd_kernel_traitsILi64ELi64ELi128ELi8ELi2ELi4ELi4ELb1ELb0EN7cutlass10bfloat16_tE19Flash_kernel_traitsILi64ELi64ELi128ELi8ES3_EELb1ELb0ELb0ELb1ELb0ELb0ELb0EEEvNS_16Flash_bwd_paramsE:
        /* <DEDUP_REMOVED lines=55> */
[----:B------:R-:W-:Y:S02]  /*0370*/  LOP3.LUT R192, R192, 0x400, R2, 0xf8, !PT ;  /* 0x00000400c0c07812 */ /* 0x000fe400078ef802 */
[----:B---3--:R-:W-:Y:S01]  /*0380*/  LEA R190, P0, R182, R190, 0x2 ;  /* 0x000000beb6be7211 */ /* 0x008fe200078010ff */
[----:B------:R-:W-:Y:S01]  /*0390*/  VIADD R183, R184, 0x6040 ;  /* 0x00006040b8b77836 */ /* 0x000fe20000000000 */
[----:B------:R-:W-:-:S02]  /*03a0*/  LOP3.LUT R172, R172, 0x8, R186, 0xf8, !PT ;  /* 0x00000008acac7812 */ /* 0x000fc400078ef8ba */
[----:B------:R-:W-:Y:S02]  /*03b0*/  LOP3.LUT P2, RZ, R186, 0x8, RZ, 0xc0, !PT ;  /* 0x00000008baff7812 */ /* 0x000fe4000784c0ff */
[-C--:B------:R-:W-:Y:S02]  /*03c0*/  LOP3.LUT R179, R179, R0.reuse, RZ, 0xfc, !PT ;  /* 0x00000000b3b37212 */ /* 0x080fe400078efcff */
[----:B------:R-:W-:Y:S01]  /*03d0*/  LOP3.LUT R177, R177, R0, RZ, 0xfc, !PT ;  /* 0x00000000b1b17212 */ /* 0x000fe200078efcff */
[----:B------:R-:W-:Y:S01]  /*03e0*/  VIADD R0, R184, 0x6000 ;  /* 0x00006000b8007836 */ /* 0x000fe20000000000 */
[----:B------:R-:W-:Y:S02]  /*03f0*/  LOP3.LUT R178, R176, R5, R178, 0x1e, !PT ;  /* 0x00000005b0b27212 */ /* 0x000fe400078e1eb2 */
[----:B------:R-:W-:Y:S01]  /*0400*/  LOP3.LUT R192, R192, R4, RZ, 0xfc, !PT ;  /* 0x00000004c0c07212 */ /* 0x000fe200078efcff */
[----:B------:R-:W-:Y:S01]  /*0410*/  @P1 VIADD R183, R0, 0xffffffc0 ;  /* 0xffffffc000b71836 */ /* 0x000fe20000000000 */
[----:B------:R-:W-:-:S02]  /*0420*/  LEA.HI.X R191, R182, R191, RZ, 0x2, P0 ;  /* 0x000000bfb6bf7211 */ /* 0x000fc400000f14ff */
[--C-:B------:R-:W-:Y:S02]  /*0430*/  LOP3.LUT R172, R172, 0x1c0, R3.reuse, 0xf8, !PT ;  /* 0x000001c0acac7812 */ /* 0x100fe400078ef803 */
[----:B------:R-:W-:Y:S02]  /*0440*/  LOP3.LUT R176, R176, 0x8, R186, 0x78, !PT ;  /* 0x00000008b0b07812 */ /* 0x000fe400078e78ba */
[----:B------:R-:W-:Y:S02]  /*0450*/  LOP3.LUT P0, RZ, R186, 0x4, RZ, 0xc0, !PT ;  /* 0x00000004baff7812 */ /* 0x000fe4000780c0ff */
[----:B------:R-:W-:Y:S02]  /*0460*/  LOP3.LUT R193, R187, 0x1f8, RZ, 0xc0, !PT ;  /* 0x000001f8bbc17812 */ /* 0x000fe400078ec0ff */
[----:B------:R-:W-:Y:S02]  /*0470*/  LEA R192, R192, UR5, 0x1 ;  /* 0x00000005c0c07c11 */ /* 0x000fe4000f8e08ff */
[----:B------:R-:W-:-:S02]  /*0480*/  LOP3.LUT R178, R178, 0x200, R3, 0xf8, !PT ;  /* 0x00000200b2b27812 */ /* 0x000fc400078ef803 */
[----:B------:R-:W-:Y:S01]  /*0490*/  LOP3.LUT R172, R172, 0x38, R187, 0x78, !PT ;  /* 0x00000038acac7812 */ /* 0x000fe200078e78bb */
[----:B------:R-:W-:Y:S01]  /*04a0*/  VIADD R227, R192, 0x20 ;  /* 0x00000020c0e37836 */ /* 0x000fe20000000000 */
[----:B------:R-:W-:Y:S01]  /*04b0*/  LOP3.LUT R176, R176, 0x7a00, R2, 0xf8, !PT ;  /* 0x00007a00b0b07812 */ /* 0x000fe200078ef802 */
[----:B------:R-:W-:Y:S01]  /*04c0*/  @P2 VIADD R227, R192, 0xffffffe0 ;  /* 0xffffffe0c0e32836 */ /* 0x000fe20000000000 */
[----:B------:R-:W-:Y:S02]  /*04d0*/  LOP3.LUT P1, RZ, R186, 0x2, RZ, 0xc0, !PT ;  /* 0x00000002baff7812 */ /* 0x000fe4000782c0ff */
[----:B------:R-:W-:Y:S02]  /*04e0*/  SEL R174, R174, 0xffffffc0, !P0 ;  /* 0xffffffc0aeae7807 */ /* 0x000fe40004000000 */
[----:B------:R-:W-:Y:S02]  /*04f0*/  LEA R179, R179, UR6, 0x1 ;  /* 0x00000006b3b37c11 */ /* 0x000fe4000f8e08ff */
[----:B------:R-:W-:-:S02]  /*0500*/  LEA R177, R177, UR4, 0x1 ;  /* 0x00000004b1b17c11 */ /* 0x000fc4000f8e08ff */
[----:B------:R-:W-:Y:S02]  /*0510*/  LOP3.LUT R193, R193, 0x38, R186, 0x78, !PT ;  /* 0x00000038c1c17812 */ /* 0x000fe400078e78ba */
        /* <DEDUP_REMOVED lines=9> */
[----:B------:R-:W-:Y:S01]  /*05b0*/  VIADD R189, R188, 0x60 ;  /* 0x00000060bcbd7836 */ /* 0x000fe20000000000 */
[----:B------:R-:W-:Y:S01]  /*05c0*/  LEA R176, R176, UR4, 0x1 ;  /* 0x00000004b0b07c11 */ /* 0x000fe2000f8e08ff */
        /* <DEDUP_REMOVED lines=10> */
[----:B----4-:R-:W-:-:S07]  /*0670*/  IMAD.IADD R168, R175, 0x1, R169 ;  /* 0x00000001afa87824 */ /* 0x010fce00078e02a9 */
.L_x_1437:
[----:B------:R-:W1:Y:S01]  /*0680*/  LDCU.64 UR4, c[0x0][0x478] ;  /* 0x00008f00ff0477ac */ /* 0x000e620008000a00 */
[----:B------:R-:W2:Y:S01]  /*0690*/  LDC.64 R4, c[0x0][0x460] ;  /* 0x00011800ff047b82 */ /* 0x000ea20000000a00 */
[----:B------:R-:W-:Y:S01]  /*06a0*/  ISETP.NE.U32.AND P5, PT, RZ, UR8, PT ;  /* 0x00000008ff007c0c */ /* 0x000fe2000bfa5070 */
[----:B---3--:R-:W-:Y:S02]  /*06b0*/  IMAD.SHL.U32 R14, R182, 0x4, RZ ;  /* 0x00000004b60e7824 */ /* 0x008fe400078e00ff */
[----:B------:R-:W-:Y:S01]  /*06c0*/  IMAD.MOV.U32 R225, RZ, RZ, RZ ;  /* 0x000000ffffe17224 */ /* 0x000fe200078e00ff */
[----:B------:R-:W-:-:S03]  /*06d0*/  ISETP.NE.AND.EX P5, PT, RZ, UR9, PT, P5 ;  /* 0x00000009ff007c0c */ /* 0x000fc6000bfa5350 */
[----:B------:R-:W3:Y:S08]  /*06e0*/  LDC.U8 R9, c[0x0][0x532] ;  /* 0x00014c80ff097b82 */ /* 0x000ef00000000000 */
[----:B----4-:R-:W4:Y:S01]  /*06f0*/  LDC.64 R6, c[0x0][0x468] ;  /* 0x00011a00ff067b82 */ /* 0x010f220000000a00 */
        /* <DEDUP_REMOVED lines=11> */
[----:B------:R1:W2:Y:S01]  /*07b0*/  @P5 LDG.E R225, desc[UR22][R12.64] ;  /* 0x000000160ce15981 */ /* 0x0002a2000c1e1900 */
[----:B---3--:R-:W-:-:S03]  /*07c0*/  ISETP.NE.AND P5, PT, R9, RZ, PT ;  /* 0x000000ff0900720c */ /* 0x008fc60003fa5270 */
[----:B------:R-:W2:Y:S04]  /*07d0*/  @P4 LDG.E R224, desc[UR22][R10.64] ;  /* 0x000000160ae04981 */ /* 0x000ea8000c1e1900 */
[----:B-----5:R3:W5:Y:S01]  /*07e0*/  @P3 LDG.E R9, desc[UR22][R190.64+0x4] ;  /* 0x00000416be093981 */ /* 0x020762000c1e1900 */
[----:B-1----:R-:W-:Y:S01]  /*07f0*/  IMAD.MOV.U32 R12, RZ, RZ, -0x1 ;  /* 0xffffffffff0c7424 */ /* 0x002fe200078e00ff */
[----:B----4-:R-:W-:Y:S02]  /*0800*/  IADD3 R14, P1, PT, R14, R6, RZ ;  /* 0x000000060e0e7210 */ /* 0x010fe40007f3e0ff */
[----:B------:R-:W-:Y:S01]  /*0810*/  ISETP.EQ.U32.AND P2, PT, R6, RZ, PT ;  /* 0x000000ff0600720c */ /* 0x000fe20003f42070 */
[----:B------:R-:W-:Y:S01]  /*0820*/  IMAD.MOV.U32 R226, RZ, RZ, -0x1 ;  /* 0xffffffffffe27424 */ /* 0x000fe200078e00ff */
[----:B------:R-:W1:Y:S01]  /*0830*/  @!P4 LDC R10, c[0x0][0x43c] ;  /* 0x00010f00ff0acb82 */ /* 0x000e620000000800 */
[----:B------:R3:W5:Y:S01]  /*0840*/  @P0 LDG.E R12, desc[UR22][R190.64] ;  /* 0x00000016be0c0981 */ /* 0x000762000c1e1900 */
[----:B------:R-:W-:Y:S01]  /*0850*/  ISETP.EQ.OR.EX P2, PT, R7, RZ, !P5, P2 ;  /* 0x000000ff0700720c */ /* 0x000fe20006f42720 */
[----:B------:R-:W-:-:S05]  /*0860*/  IMAD.X R15, R4, 0x1, R7, P1 ;  /* 0x00000001040f7824 */ /* 0x000fca00008e0607 */
[----:B------:R-:W4:Y:S07]  /*0870*/  @!P4 LDC.64 R4, c[0x0][0x488] ;  /* 0x00012200ff04cb82 */ /* 0x000f2e0000000a00 */
[----:B------:R3:W5:Y:S01]  /*0880*/  @!P2 LDG.E R226, desc[UR22][R14.64] ;  /* 0x000000160ee2a981 */ /* 0x000762000c1e1900 */
[----:B------:R-:W1:Y:S01]  /*0890*/  @!P3 LDC R217, c[0x0][0x434] ;  /* 0x00010d00ffd9bb82 */ /* 0x000e620000000800 */
        /* <DEDUP_REMOVED lines=11> */
.L_x_1358:
        /* <DEDUP_REMOVED lines=12> */
[----:B-1----:R-:W-:-:S04]  /*0a10*/  @!P3 IMAD.WIDE.U32 R14, R182, R6, RZ ;  /* 0x00000006b60eb225 */ /* 0x002fc800078e00ff */
[----:B------:R-:W-:Y:S01]  /*0a20*/  @!P3 IMAD R13, R182, R7, R15 ;  /* 0x00000007b60db224 */ /* 0x000fe200078e020f */
[----:B------:R-:W-:Y:S01]  /*0a30*/  LEA R15, R216, 0xffffffc0, 0x6 ;  /* 0xffffffc0d80f7811 */ /* 0x000fe200078e30ff */
[----:B--2---:R-:W-:-:S03]  /*0a40*/  @P3 IMAD.WIDE.U32 R6, R12, R4, RZ ;  /* 0x000000040c063225 */ /* 0x004fc600078e00ff */
[----:B------:R-:W-:Y:S01]  /*0a50*/  SHF.R.S32.HI R23, RZ, 0x1f, R15 ;  /* 0x0000001fff177819 */ /* 0x000fe2000001140f */
        /* <DEDUP_REMOVED lines=15> */
.L_x_1360:
[----:B------:R-:W1:Y:S01]  /*0b50*/  LDCU.64 UR14, c[0x0][0x3b8] ;  /* 0x00007700ff0e77ac */ /* 0x000e620008000a00 */
[----:B------:R-:W-:-:S05]  /*0b60*/  IADD3 R4, PT, PT, R225, R226, RZ ;  /* 0x000000e2e1047210 */ /* 0x000fca0007ffe0ff */
[C---:B-1----:R-:W-:Y:S02]  /*0b70*/  IMAD R10, R4.reuse, UR15, RZ ;  /* 0x0000000f040a7c24 */ /* 0x042fe4000f8e02ff */
[----:B------:R-:W-:-:S05]  /*0b80*/  IMAD.WIDE.U32 R4, R4, UR14, RZ ;  /* 0x0000000e04047c25 */ /* 0x000fca000f8e00ff */
[----:B------:R-:W-:Y:S02]  /*0b90*/  IADD3 R10, PT, PT, R5, R10, RZ ;  /* 0x0000000a050a7210 */ /* 0x000fe40007ffe0ff */
[----:B------:R-:W-:-:S07]  /*0ba0*/  MOV R11, R4 ;  /* 0x00000004000b7202 */ /* 0x000fce0000000f00 */
.L_x_1361:
        /* <DEDUP_REMOVED lines=39> */
.L_x_1362:
[----:B------:R-:W1:Y:S01]  /*0e20*/  LDCU.64 UR12, c[0x0][0x3c0] ;  /* 0x00007800ff0c77ac */ /* 0x000e620008000a00 */
[----:B------:R-:W-:-:S05]  /*0e30*/  IADD3 R4, PT, PT, R225, R226, RZ ;  /* 0x000000e2e1047210 */ /* 0x000fca0007ffe0ff */
[C---:B-1----:R-:W-:Y:S02]  /*0e40*/  IMAD R17, R4.reuse, UR13, RZ ;  /* 0x0000000d04117c24 */ /* 0x042fe4000f8e02ff */
[----:B------:R-:W-:-:S05]  /*0e50*/  IMAD.WIDE.U32 R4, R4, UR12, RZ ;  /* 0x0000000c04047c25 */ /* 0x000fca000f8e00ff */
[----:B------:R-:W-:Y:S02]  /*0e60*/  IADD3 R17, PT, PT, R5, R17, RZ ;  /* 0x0000001105117210 */ /* 0x000fe40007ffe0ff */
[----:B------:R-:W-:-:S07]  /*0e70*/  MOV R20, R4 ;  /* 0x0000000400147202 */ /* 0x000fce0000000f00 */
.L_x_1363:
        /* <DEDUP_REMOVED lines=28> */
.L_x_1364:
[C---:B------:R-:W-:Y:S02]  /*1040*/  IMAD R19, R12.reuse, UR7, RZ ;  /* 0x000000070c137c24 */ /* 0x040fe4000f8e02ff */
[----:B------:R-:W-:-:S05]  /*1050*/  IMAD.WIDE.U32 R24, R12, UR6, RZ ;  /* 0x000000060c187c25 */ /* 0x000fca000f8e00ff */
[----:B------:R-:W-:-:S07]  /*1060*/  IADD3 R19, PT, PT, R25, R19, RZ ;  /* 0x0000001319137210 */ /* 0x000fce0007ffe0ff */
.L_x_1365:
        /* <DEDUP_REMOVED lines=20> */
.L_x_1366:
[----:B------:R-:W1:Y:S01]  /*11b0*/  LDC R234, c[0x0][0x434] ;  /* 0x00010d00ffea7b82 */ /* 0x000e620000000800 */
[----:B------:R-:W-:-:S04]  /*11c0*/  IMAD R4, R182, UR26, R181 ;  /* 0x0000001ab6047c24 */ /* 0x000fc8000f8e02b5 */
[----:B-1----:R-:W-:-:S03]  /*11d0*/  IMAD R234, R4, R234, RZ ;  /* 0x000000ea04ea7224 */ /* 0x002fc600078e02ff */
.L_x_1367:
        /* <DEDUP_REMOVED lines=12> */
.L_x_1368:
[----:B------:R-:W1:Y:S01]  /*12a0*/  LDC R22, c[0x0][0x444] ;  /* 0x00011100ff167b82 */ /* 0x000e620000000800 */
[----:B------:R-:W-:-:S04]  /*12b0*/  IMAD R4, R182, UR26, R181 ;  /* 0x0000001ab6047c24 */ /* 0x000fc8000f8e02b5 */
[----:B-1----:R-:W-:-:S07]  /*12c0*/  IMAD R22, R4, R22, RZ ;  /* 0x0000001604167224 */ /* 0x002fce00078e02ff */
.L_x_1369:
[----:B------:R-:W1:Y:S01]  /*12d0*/  S2R R12, SR_TID.X ;  /* 0x00000000000c7919 */ /* 0x000e620000002100 */
[----:B------:R-:W2:Y:S01]  /*12e0*/  LDC.64 R4, c[0x0][0x3b0] ;  /* 0x0000ec00ff047b82 */ /* 0x000ea20000000a00 */
[----:B------:R-:W3:Y:S01]  /*12f0*/  LDCU.128 UR4, c[0x0][0x590] ;  /* 0x0000b200ff0477ac */ /* 0x000ee20008000c00 */
[----:B------:R-:W-:Y:S01]  /*1300*/  IADD3 R32, P2, PT, R194, R32, RZ ;  /* 0x00000020c2207210 */ /* 0x000fe20007f5e0ff */
[----:B------:R-:W-:Y:S01]  /*1310*/  IMAD R234, R21, 0x40, R234 ;  /* 0x0000004015ea7824 */ /* 0x000fe200078e02ea */
[--C-:B------:R-:W-:Y:S01]  /*1320*/  IADD3 R24, P1, P0, R26, R24, R25.reuse ;  /* 0x000000181a187210 */ /* 0x100fe2000783e019 */
[----:B------:R-:W-:Y:S01]  /*1330*/  UIMAD UR29, UR26, UR29, URZ ;  /* 0x0000001d1a1d72a4 */ /* 0x000fe2000f8e02ff */
[----:B------:R-:W-:Y:S01]  /*1340*/  SHF.R.S32.HI R25, RZ, 0x1f, R25 ;  /* 0x0000001fff197819 */ /* 0x000fe20000011419 */
[----:B------:R-:W-:Y:S01]  /*1350*/  IMAD.X R33, RZ, RZ, R16, P2 ;  /* 0x000000ffff217224 */ /* 0x000fe200010e0610 */
[----:B------:R-:W4:Y:S01]  /*1360*/  LDC.64 R6, c[0x0][0x5f8] ;  /* 0x00017e00ff067b82 */ /* 0x000f220000000a00 */
[----:B------:R-:W-:Y:S01]  /*1370*/  ISETP.NE.AND P4, PT, RZ, UR10, PT ;  /* 0x0000000aff007c0c */ /* 0x000fe2000bf85270 */
[----:B------:R-:W5:Y:S01]  /*1380*/  LDCU.64 UR10, c[0x0][0x3c8] ;  /* 0x00007900ff0a77ac */ /* 0x000f620008000a00 */
[----:B------:R-:W-:Y:S01]  /*1390*/  IADD3.X R16, PT, PT, R18, R19, R25, P1, P0 ;  /* 0x0000001312107210 */ /* 0x000fe20000fe0419 */
[----:B------:R-:W-:Y:S01]  /*13a0*/  IMAD.MOV.U32 R18, RZ, RZ, R194 ;  /* 0x000000ffff127224 */ /* 0x000fe200078e00c2 */
[----:B------:R-:W-:Y:S01]  /*13b0*/  MOV R19, RZ ;  /* 0x000000ff00137202 */ /* 0x000fe20000000f00 */
[----:B------:R-:W5:Y:S01]  /*13c0*/  LDCU.64 UR18, c[0x0][0x570] ;  /* 0x0000ae00ff1277ac */ /* 0x000f620008000a00 */
[----:B------:R-:W-:Y:S01]  /*13d0*/  ISETP.GT.AND P3, PT, R217, RZ, PT ;  /* 0x000000ffd900720c */ /* 0x000fe20003f64270 */
[----:B------:R-:W-:Y:S01]  /*13e0*/  BSSY.RECONVERGENT B1, `(.L_x_1359) ;  /* 0x000074d000017945 */ /* 0x000fe20003800200 */
[----:B------:R-:W-:Y:S01]  /*13f0*/  LEA R22, R21, R22, 0x6 ;  /* 0x0000001615167211 */ /* 0x000fe200078e30ff */
[----:B------:R-:W5:Y:S01]  /*1400*/  LDCU.64 UR16, c[0x0][0x380] ;  /* 0x00007000ff1077ac */ /* 0x000f620008000a00 */
[----:B---3--:R-:W-:-:S02]  /*1410*/  IMAD R26, R23, UR4, RZ ;  /* 0x00000004171a7c24 */ /* 0x008fc4000f8e02ff */
[----:B------:R-:W-:Y:S01]  /*1420*/  IMAD.WIDE.U32 R32, R15, UR4, R32 ;  /* 0x000000040f207c25 */ /* 0x000fe2000f8e0020 */
[----:B------:R-:W-:-:S03]  /*1430*/  USHF.L.U32 UR30, UR29, 0x6, URZ ;  /* 0x000000061d1e7899 */ /* 0x000fc600080006ff */
[----:B------:R-:W-:Y:S02]  /*1440*/  IMAD R26, R15, UR5, R26 ;  /* 0x000000050f1a7c24 */ /* 0x000fe4000f8e021a */
[-C--:B--2---:R-:W-:Y:S02]  /*1450*/  IMAD R23, R23, R4.reuse, RZ ;  /* 0x0000000417177224 */ /* 0x084fe400078e02ff */
[----:B------:R-:W-:Y:S01]  /*1460*/  IMAD.WIDE.U32 R30, R15, R4, R18 ;  /* 0x000000040f1e7225 */ /* 0x000fe200078e0012 */
[----:B-1----:R-:W-:-:S03]  /*1470*/  LOP3.LUT R230, R12, 0x1f, RZ, 0xc0, !PT ;  /* 0x0000001f0ce67812 */ /* 0x002fc600078ec0ff */
[----:B------:R-:W-:Y:S01]  /*1480*/  IMAD.IADD R27, R33, 0x1, R26 ;  /* 0x00000001211b7824 */ /* 0x000fe200078e021a */
[----:B------:R-:W-:Y:S01]  /*1490*/  IADD3 R14, P0, PT, R14, R30, RZ ;  /* 0x0000001e0e0e7210 */ /* 0x000fe20007f1e0ff */
[----:B------:R-:W-:Y:S02]  /*14a0*/  IMAD R23, R15, R5, R23 ;  /* 0x000000050f177224 */ /* 0x000fe400078e0217 */
[----:B------:R-:W-:Y:S02]  /*14b0*/  IMAD.MOV.U32 R26, RZ, RZ, R32 ;  /* 0x000000ffff1a7224 */ /* 0x000fe400078e0020 */
[----:B----4-:R-:W-:Y:S01]  /*14c0*/  IMAD.WIDE.U32 R28, R6, UR20, RZ ;  /* 0x00000014061c7c25 */ /* 0x010fe2000f8e00ff */
[----:B------:R-:W-:-:S03]  /*14d0*/  IADD3.X R15, PT, PT, R13, R31, R23, P0, !PT ;  /* 0x0000001f0d0f7210 */ /* 0x000fc600007fe417 */
[----:B------:R-:W-:Y:S01]  /*14e0*/  IMAD.WIDE.U32 R26, R181, UR6, R26 ;  /* 0x00000006b51a7c25 */ /* 0x000fe2000f8e001a */
[----:B------:R-:W-:-:S03]  /*14f0*/  SEL R25, R28, RZ, P4 ;  /* 0x000000ff1c197207 */ /* 0x000fc60002000000 */
[----:B------:R-:W-:Y:S02]  /*1500*/  IMAD R6, R186, UR29, R230 ;  /* 0x0000001dba067c24 */ /* 0x000fe4000f8e02e6 */
[----:B------:R-:W-:Y:S02]  /*1510*/  IMAD R13, R7, UR20, R29 ;  /* 0x00000014070d7c24 */ /* 0x000fe4000f8e021d */
[----:B------:R-:W1:Y:S01]  /*1520*/  LDC.64 R28, c[0x0][0x5e8] ;  /* 0x00017a00ff1c7b82 */ /* 0x000e620000000a00 */
[C---:B------:R-:W-:Y:S01]  /*1530*/  IMAD R27, R181.reuse, UR7, R27 ;  /* 0x00000007b51b7c24 */ /* 0x040fe2000f8e021b */
[----:B------:R-:W2:Y:S01]  /*1540*/  LDCU.64 UR6, c[0x0][0x550] ;  /* 0x0000aa00ff0677ac */ /* 0x000ea20008000a00 */
[----:B------:R-:W-:Y:S01]  /*1550*/  IADD3 R7, P1, P0, R6, R24, R25 ;  /* 0x0000001806077210 */ /* 0x000fe2000783e019 */
[----:B-----5:R-:W-:Y:S01]  /*1560*/  IMAD.WIDE.U32 R24, R181, UR10, R14 ;  /* 0x0000000ab5187c25 */ /* 0x020fe2000f8e000e */
[----:B------:R-:W-:Y:S01]  /*1570*/  SHF.R.S32.HI R6, RZ, 0x1f, R6 ;  /* 0x0000001fff067819 */ /* 0x000fe20000011406 */
[----:B------:R-:W-:Y:S01]  /*1580*/  USHF.L.U64.HI UR10, UR4, 0x5, UR5 ;  /* 0x00000005040a7899 */ /* 0x000fe20008010205 */
[----:B------:R-:W-:Y:S01]  /*1590*/  SEL R13, R13, RZ, P4 ;  /* 0x000000ff0d0d7207 */ /* 0x000fe20002000000 */
[----:B------:R-:W3:Y:S01]  /*15a0*/  LDC.64 R14, c[0x0][0x420] ;  /* 0x00010800ff0e7b82 */ /* 0x000ee20000000a00 */
[----:B------:R-:W-:Y:S01]  /*15b0*/  IMAD R25, R181, UR11, R25 ;  /* 0x0000000bb5197c24 */ /* 0x000fe2000f8e0219 */
[----:B------:R-:W-:Y:S01]  /*15c0*/  USHF.L.U32 UR11, UR4, 0x5, URZ ;  /* 0x00000005040b7899 */ /* 0x000fe200080006ff */
[----:B------:R-:W-:Y:S01]  /*15d0*/  IADD3.X R13, PT, PT, R6, R16, R13, P1, P0 ;  /* 0x00000010060d7210 */ /* 0x000fe20000fe040d */
[----:B------:R-:W-:Y:S01]  /*15e0*/  IMAD.U32 R6, RZ, RZ, UR30 ;  /* 0x0000001eff067e24 */ /* 0x000fe2000f8e00ff */
[----:B------:R-:W-:Y:S01]  /*15f0*/  IADD3 R7, P0, PT, R7, UR30, RZ ;  /* 0x0000001e07077c10 */ /* 0x000fe2000ff1e0ff */
[----:B------:R-:W-:-:S03]  /*1600*/  IMAD.WIDE.U32 R26, R188, UR4, R26 ;  /* 0x00000004bc1a7c25 */ /* 0x000fc6000f8e001a */
[----:B------:R-:W-:Y:S01]  /*1610*/  LEA.HI.X.SX32 R6, R6, R13, 0x1, P0 ;  /* 0x0000000d06067211 */ /* 0x000fe200000f0eff */
[----:B------:R-:W-:Y:S01]  /*1620*/  IMAD.WIDE.U32 R24, R188, R4, R24 ;  /* 0x00000004bc187225 */ /* 0x000fe200078e0018 */
[C---:B------:R-:W-:Y:S02]  /*1630*/  LEA R232, P0, R7.reuse, UR18, 0x2 ;  /* 0x0000001207e87c11 */ /* 0x040fe4000f8010ff */
[----:B--2---:R-:W-:Y:S01]  /*1640*/  LEA R205, P1, R26, UR6, 0x1 ;  /* 0x000000061acd7c11 */ /* 0x004fe2000f8208ff */
[----:B------:R-:W-:Y:S01]  /*1650*/  IMAD R204, R188, UR5, R27 ;  /* 0x00000005bccc7c24 */ /* 0x000fe2000f8e021b */
[----:B------:R-:W-:Y:S01]  /*1660*/  LEA R203, P2, R24, UR16, 0x1 ;  /* 0x0000001018cb7c11 */ /* 0x000fe2000f8408ff */
[----:B------:R-:W-:Y:S01]  /*1670*/  IMAD R202, R188, R5, R25 ;  /* 0x00000005bcca7224 */ /* 0x000fe200078e0219 */
[----:B------:R-:W-:Y:S01]  /*1680*/  LEA.HI.X R233, R7, UR19, R6, 0x2, P0 ;  /* 0x0000001307e97c11 */ /* 0x000fe200080f1406 */
[----:B-1----:R-:W-:Y:S01]  /*1690*/  IMAD.WIDE R22, R22, 0x4, R28 ;  /* 0x0000000416167825 */ /* 0x002fe200078e021c */
[----:B------:R-:W-:-:S02]  /*16a0*/  LEA.HI.X R204, R26, UR7, R204, 0x1, P1 ;  /* 0x000000071acc7c11 */ /* 0x000fc400088f0ccc */
[----:B------:R-:W-:Y:S01]  /*16b0*/  LEA.HI.X R202, R24, UR17, R202, 0x1, P2 ;  /* 0x0000001118ca7c11 */ /* 0x000fe200090f0cca */
[----:B------:R-:W-:Y:S01]  /*16c0*/  IMAD.MOV.U32 R200, RZ, RZ, R23 ;  /* 0x000000ffffc87224 */ /* 0x000fe200078e0017 */
[----:B------:R-:W-:Y:S01]  /*16d0*/  IADD3 R7, P1, PT, R188, 0x20, RZ ;  /* 0x00000020bc077810 */ /* 0x000fe20007f3e0ff */
[----:B---3--:R-:W-:Y:S01]  /*16e0*/  IMAD.WIDE R234, R234, 0x4, R14 ;  /* 0x00000004eaea7825 */ /* 0x008fe200078e020e */
[C---:B------:R-:W-:Y:S02]  /*16f0*/  IADD3 R6, P2, PT, R188.reuse, 0x40, RZ ;  /* 0x00000040bc067810 */ /* 0x040fe40007f5e0ff */
[C---:B------:R-:W-:Y:S01]  /*1700*/  IADD3 R13, P0, PT, R188.reuse, 0x60, RZ ;  /* 0x00000060bc0d7810 */ /* 0x040fe20007f1e0ff */
[----:B------:R-:W-:Y:S01]  /*1710*/  IMAD.X R15, RZ, RZ, RZ, P1 ;  /* 0x000000ffff0f7224 */ /* 0x000fe200008e06ff */
[----:B------:R-:W-:Y:S01]  /*1720*/  MOV R201, R22 ;  /* 0x0000001600c97202 */ /* 0x000fe20000000f00 */
[----:B------:R-:W-:Y:S01]  /*1730*/  VIADD R22, R188, 0x40 ;  /* 0x00000040bc167836 */ /* 0x000fe20000000000 */
[C---:B------:R-:W-:Y:S01]  /*1740*/  SHF.L.U64.HI R5, R4.reuse, 0x5, R5 ;  /* 0x0000000504057819 */ /* 0x040fe20000010205 */
[----:B------:R-:W-:Y:S01]  /*1750*/  IMAD.SHL.U32 R4, R4, 0x20, RZ ;  /* 0x0000002004047824 */ /* 0x000fe200078e00ff */
[----:B------:R-:W-:-:S02]  /*1760*/  IADD3 R23, PT, PT, R188, 0x20, RZ ;  /* 0x00000020bc177810 */ /* 0x000fc40007ffe0ff */
[----:B------:R-:W-:Y:S02]  /*1770*/  IADD3.X R14, PT, PT, RZ, RZ, RZ, P2, !PT ;  /* 0x000000ffff0e7210 */ /* 0x000fe400017fe4ff */
        /* <DEDUP_REMOVED lines=14> */
.L_x_1371:
[----:B------:R-:W1:Y:S01]  /*1860*/  LDCU.64 UR10, c[0x0][0x5c0] ;  /* 0x0000b800ff0a77ac */ /* 0x000e620008000a00 */
[----:B------:R-:W-:-:S05]  /*1870*/  IADD3 R4, PT, PT, R225, R226, RZ ;  /* 0x000000e2e1047210 */ /* 0x000fca0007ffe0ff */
[C---:B-1----:R-:W-:Y:S02]  /*1880*/  IMAD R8, R4.reuse, UR11, RZ ;  /* 0x0000000b04087c24 */ /* 0x042fe4000f8e02ff */
[----:B------:R-:W-:-:S05]  /*1890*/  IMAD.WIDE.U32 R4, R4, UR10, RZ ;  /* 0x0000000a04047c25 */ /* 0x000fca000f8e00ff */
[----:B------:R-:W-:Y:S02]  /*18a0*/  IADD3 R8, PT, PT, R5, R8, RZ ;  /* 0x0000000805087210 */ /* 0x000fe40007ffe0ff */
.L_x_1372:
        /* <DEDUP_REMOVED lines=11> */
.L_x_1373:
[----:B------:R-:W1:Y:S01]  /*1960*/  LDCU.64 UR6, c[0x0][0x5c8] ;  /* 0x0000b900ff0677ac */ /* 0x000e620008000a00 */
[----:B------:R-:W-:-:S05]  /*1970*/  IADD3 R225, PT, PT, R225, R226, RZ ;  /* 0x000000e2e1e17210 */ /* 0x000fca0007ffe0ff */
[C---:B-1----:R-:W-:Y:S02]  /*1980*/  IMAD R9, R225.reuse, UR7, RZ ;  /* 0x00000007e1097c24 */ /* 0x042fe4000f8e02ff */
[----:B------:R-:W-:-:S05]  /*1990*/  IMAD.WIDE.U32 R10, R225, UR6, RZ ;  /* 0x00000006e10a7c25 */ /* 0x000fca000f8e00ff */
[----:B------:R-:W-:Y:S02]  /*19a0*/  IADD3 R9, PT, PT, R11, R9, RZ ;  /* 0x000000090b097210 */ /* 0x000fe40007ffe0ff */
.L_x_1374:
        /* <DEDUP_REMOVED lines=22> */
[----:B------:R-:W-:Y:S01]  /*1b10*/  @!P3 LEA.HI.X R5, R26, R5, R8, 0x1, P4 ;  /* 0x000000051a05b211 */ /* 0x000fe200020f0c08 */
[----:B------:R-:W-:-:S04]  /*1b20*/  IMAD.U32 R8, RZ, RZ, UR6 ;  /* 0x00000006ff087e24 */ /* 0x000fc8000f8e00ff */
        /* <DEDUP_REMOVED lines=12> */
.L_x_1376:
[----:B------:R-:W-:Y:S05]  /*1bf0*/  BSYNC.RECONVERGENT B0 ;  /* 0x0000000000007941 */ /* 0x000fea0003800200 */
.L_x_1375:
        /* <DEDUP_REMOVED lines=12> */
.L_x_1378:
[----:B------:R-:W-:Y:S05]  /*1cc0*/  BSYNC.RECONVERGENT B0 ;  /* 0x0000000000007941 */ /* 0x000fea0003800200 */
.L_x_1377:
        /* <DEDUP_REMOVED lines=11> */
.L_x_1380:
[----:B------:R-:W-:Y:S05]  /*1d80*/  BSYNC.RECONVERGENT B0 ;  /* 0x0000000000007941 */ /* 0x000fea0003800200 */
.L_x_1379:
[----:B------:R-:W5:Y:S01]  /*1d90*/  LDCU.64 UR4, c[0x0][0x5e0] ;  /* 0x0000bc00ff0477ac */ /* 0x000f620008000a00 */
[----:B------:R-:W-:Y:S01]  /*1da0*/  IMAD.WIDE.U32 R18, R8, UR25, R18 ;  /* 0x0000001908127c25 */ /* 0x000fe2000f8e0012 */
[----:B-1----:R-:W1:Y:S01]  /*1db0*/  @!P3 LDC.64 R4, c[0x0][0x568] ;  /* 0x00015a00ff04bb82 */ /* 0x002e620000000a00 */
[----:B------:R-:W-:Y:S01]  /*1dc0*/  BSSY.RECONVERGENT B0, `(.L_x_1381) ;  /* 0x0000018000007945 */ /* 0x000fe20003800200 */
        /* <DEDUP_REMOVED lines=23> */
.L_x_1382:
[----:B------:R-:W-:Y:S05]  /*1f40*/  BSYNC.RECONVERGENT B0 ;  /* 0x0000000000007941 */ /* 0x000fea0003800200 */
.L_x_1381:
        /* <DEDUP_REMOVED lines=12> */
.L_x_1384:
[----:B------:R-:W-:Y:S05]  /*2010*/  BSYNC.RECONVERGENT B0 ;  /* 0x0000000000007941 */ /* 0x000fea0003800200 */
.L_x_1383:
        /* <DEDUP_REMOVED lines=12> */
.L_x_1370:
        /* <DEDUP_REMOVED lines=34> */
.L_x_1388:
[----:B------:R3:W-:Y:S01]  /*2300*/  STS.128 [R193+0xa000], RZ ;  /* 0x00a000ffc1007388 */ /* 0x0007e20000000c00 */
[----:B------:R-:W-:Y:S05]  /*2310*/  BRA `(.L_x_1389) ;  /* 0x0000000000047947 */ /* 0x000fea0003800000 */
.L_x_1387:
[----:B------:R1:W-:Y:S02]  /*2320*/  STS.128 [R193+0xa000], RZ ;  /* 0x00a000ffc1007388 */ /* 0x0003e40000000c00 */
.L_x_1389:
[----:B------:R-:W-:Y:S05]  /*2330*/  BSYNC.RECONVERGENT B0 ;  /* 0x0000000000007941 */ /* 0x000fea0003800200 */
.L_x_1386:
        /* <DEDUP_REMOVED lines=23> */
.L_x_1391:
[----:B------:R-:W-:Y:S05]  /*24b0*/  BSYNC.RECONVERGENT B0 ;  /* 0x0000000000007941 */ /* 0x000fea0003800200 */
.L_x_1390:
        /* <DEDUP_REMOVED lines=20> */
.L_x_1393:
[----:B------:R-:W-:Y:S05]  /*2600*/  BSYNC.RECONVERGENT B0 ;  /* 0x0000000000007941 */ /* 0x000fea0003800200 */
.L_x_1392:
        /* <DEDUP_REMOVED lines=9> */
[----:B------:R-:W-:Y:S02]  /*26a0*/  IMAD R20, R16, UR12, RZ ;  /* 0x0000000c10147c24 */ /* 0x000fe4000f8e02ff */
[----:B------:R-:W-:-:S04]  /*26b0*/  IMAD.WIDE.U32 R24, R13, UR12, R24 ;  /* 0x0000000c0d187c25 */ /* 0x000fc8000f8e0018 */
[----:B------:R-:W-:-:S05]  /*26c0*/  IMAD R20, R13, UR13, R20 ;  /* 0x0000000d0d147c24 */ /* 0x000fca000f8e0214 */
[----:B------:R-:W-:Y:S02]  /*26d0*/  IADD3 R20, PT, PT, R25, R20, RZ ;  /* 0x0000001419147210 */ /* 0x000fe40007ffe0ff */
[----:B--2---:R-:W-:-:S04]  /*26e0*/  LEA R26, P0, R24, UR4, 0x1 ;  /* 0x00000004181a7c11 */ /* 0x004fc8000f8008ff */
[----:B------:R-:W-:-:S05]  /*26f0*/  LEA.HI.X R27, R24, UR5, R20, 0x1, P0 ;  /* 0x00000005181b7c11 */ /* 0x000fca00080f0c14 */
[----:B------:R-:W-:Y:S01]  /*2700*/  @!PT LDS RZ, [RZ] ;  /* 0x00000000fffff984 */ /* 0x000fe20000000800 */
[----:B------:R-:W-:Y:S01]  /*2710*/  @!PT LDS RZ, [RZ] ;  /* 0x00000000fffff984 */ /* 0x000fe20000000800 */
[----:B------:R-:W-:Y:S01]  /*2720*/  @!PT LDS RZ, [RZ] ;  /* 0x00000000fffff984 */ /* 0x000fe20000000800 */
[----:B------:R2:W-:Y:S04]  /*2730*/  LDGSTS.E.BYPASS.LTC128B.128 [R193+0xd000], desc[UR22][R26.64] ;  /* 0x0d0000001ac17fae */ /* 0x0005e8000b981a16 */
.L_x_1395:
[----:B------:R-:W-:Y:S05]  /*2740*/  BSYNC.RECONVERGENT B0 ;  /* 0x0000000000007941 */ /* 0x000fea0003800200 */
.L_x_1394:
        /* <DEDUP_REMOVED lines=15> */
.L_x_1398:
[----:B------:R1:W-:Y:S01]  /*2840*/  STS.128 [R193+0x4000], RZ ;  /* 0x004000ffc1007388 */ /* 0x0003e20000000c00 */
[----:B------:R-:W-:Y:S05]  /*2850*/  BRA `(.L_x_1399) ;  /* 0x0000000000047947 */ /* 0x000fea0003800000 */
.L_x_1397:
[----:B------:R1:W-:Y:S02]  /*2860*/  STS.128 [R193+0x4000], RZ ;  /* 0x004000ffc1007388 */ /* 0x0003e40000000c00 */
.L_x_1399:
[----:B------:R-:W-:Y:S05]  /*2870*/  BSYNC.RECONVERGENT B0 ;  /* 0x0000000000007941 */ /* 0x000fea0003800200 */
.L_x_1396:
        /* <DEDUP_REMOVED lines=17> */
.L_x_1401:
[----:B------:R-:W-:Y:S05]  /*2990*/  BSYNC.RECONVERGENT B0 ;  /* 0x0000000000007941 */ /* 0x000fea0003800200 */
.L_x_1400:
        /* <DEDUP_REMOVED lines=13> */
.L_x_1404:
[----:B------:R1:W-:Y:S01]  /*2a70*/  STS.128 [R222], RZ ;  /* 0x000000ffde007388 */ /* 0x0003e20000000c00 */
[----:B------:R-:W-:Y:S05]  /*2a80*/  BRA `(.L_x_1405) ;  /* 0x0000000000047947 */ /* 0x000fea0003800000 */
.L_x_1403:
[----:B------:R1:W-:Y:S02]  /*2a90*/  STS.128 [R222], RZ ;  /* 0x000000ffde007388 */ /* 0x0003e40000000c00 */
.L_x_1405:
[----:B------:R-:W-:Y:S05]  /*2aa0*/  BSYNC.RECONVERGENT B0 ;  /* 0x0000000000007941 */ /* 0x000fea0003800200 */
.L_x_1402:
        /* <DEDUP_REMOVED lines=29> */
.L_x_1407:
[----:B------:R-:W-:Y:S05]  /*2c80*/  BSYNC.RECONVERGENT B0 ;  /* 0x0000000000007941 */ /* 0x000fea0003800200 */
.L_x_1406:
        /* <DEDUP_REMOVED lines=28> */
.L_x_1410:
[----:B------:R3:W-:Y:S01]  /*2e50*/  STS.128 [R193+0x6000], RZ ;  /* 0x006000ffc1007388 */ /* 0x0007e20000000c00 */
[----:B------:R-:W-:Y:S05]  /*2e60*/  BRA `(.L_x_1411) ;  /* 0x0000000000047947 */ /* 0x000fea0003800000 */
.L_x_1409:
[----:B------:R3:W-:Y:S02]  /*2e70*/  STS.128 [R193+0x6000], RZ ;  /* 0x006000ffc1007388 */ /* 0x0007e40000000c00 */
.L_x_1411:
[----:B------:R-:W-:Y:S05]  /*2e80*/  BSYNC.RECONVERGENT B0 ;  /* 0x0000000000007941 */ /* 0x000fea0003800200 */
.L_x_1408:
        /* <DEDUP_REMOVED lines=20> */
.L_x_1413:
[----:B------:R-:W-:Y:S05]  /*2fd0*/  BSYNC.RECONVERGENT B0 ;  /* 0x0000000000007941 */ /* 0x000fea0003800200 */
.L_x_1412:
        /* <DEDUP_REMOVED lines=20> */
.L_x_1415:
[----:B------:R-:W-:Y:S05]  /*3120*/  BSYNC.RECONVERGENT B0 ;  /* 0x0000000000007941 */ /* 0x000fea0003800200 */
.L_x_1414:
        /* <DEDUP_REMOVED lines=20> */
.L_x_1417:
[----:B------:R-:W-:Y:S05]  /*3270*/  BSYNC.RECONVERGENT B0 ;  /* 0x0000000000007941 */ /* 0x000fea0003800200 */
.L_x_1416:
[----:B------:R-:W4:Y:S01]  /*3280*/  LDCU.64 UR4, c[0x0][0x538] ;  /* 0x0000a700ff0477ac */ /* 0x000f220008000a00 */
[----:B------:R-:W0:Y:S01]  /*3290*/  LDGDEPBAR ;  /* 0x00000000000079af */ /* 0x000e220000000000 */
[----:B------:R-:W2:Y:S01]  /*32a0*/  LDC.64 R8, c[0x0][0x528] ;  /* 0x00014a00ff087b82 */ /* 0x000ea20000000a00 */
[----:B------:R-:W-:Y:S01]  /*32b0*/  IMAD.IADD R167, R175, 0x1, R173 ;  /* 0x00000001afa77824 */ /* 0x000fe200078e02ad */
[----:B------:R-:W2:Y:S01]  /*32c0*/  LDCU UR13, c[0x0][0x590] ;  /* 0x0000b200ff0d77ac */ /* 0x000ea20008000800 */
[----:B------:R-:W-:Y:S01]  /*32d0*/  IMAD.IADD R166, R176, 0x1, R175 ;  /* 0x00000001b0a67824 */ /* 0x000fe200078e02af */
[----:B------:R-:W2:Y:S01]  /*32e0*/  S2R R196, SR_TID.X ;  /* 0x0000000000c47919 */ /* 0x000ea20000002100 */
[----:B-1-3--:R-:W-:Y:S01]  /*32f0*/  IMAD R10, R182, UR26, R181 ;  /* 0x0000001ab60a7c24 */ /* 0x00afe2000f8e02b5 */
[----:B------:R-:W-:Y:S01]  /*3300*/  LOP3.LUT R11, R186, 0x1, RZ, 0xc0, !PT ;  /* 0x00000001ba0b7812 */ /* 0x000fe200078ec0ff */
[----:B------:R-:W1:Y:S01]  /*3310*/  LDCU UR7, c[0x0][0x45c] ;  /* 0x00008b80ff0777ac */ /* 0x000e620008000800 */
[----:B------:R-:W3:Y:S01]  /*3320*/  LDC R195, c[0x0][0x44c] ;  /* 0x00011300ffc37b82 */ /* 0x000ee20000000800 */
[----:B------:R-:W1:Y:S01]  /*3330*/  LDCU.U8 UR6, c[0x0][0x4f8] ;  /* 0x00009f00ff0677ac */ /* 0x000e620008000000 */
[----:B----4-:R-:W-:-:S04]  /*3340*/  ISETP.NE.U32.AND P0, PT, RZ, UR4, PT ;  /* 0x00000004ff007c0c */ /* 0x010fc8000bf05070 */
[----:B------:R-:W-:Y:S01]  /*3350*/  ISETP.NE.AND.EX P0, PT, RZ, UR5, PT, P0 ;  /* 0x00000005ff007c0c */ /* 0x000fe2000bf05300 */
[----:B------:R-:W-:-:S04]  /*3360*/  DEPBAR.LE SB0, 0x1 ;  /* 0x000080400000791a */ /* 0x000fc80000000000 */
[----:B------:R-:W-:Y:S08]  /*3370*/  BAR.SYNC.DEFER_BLOCKING 0x0 ;  /* 0x0000000000007b1d */ /* 0x000ff00000010000 */
[----:B------:R-:W-:Y:S01]  /*3380*/  VOTEU.ANY UP0, P0 ;  /* 0x0000000000ff7886 */ /* 0x000fe20000000100 */
[----:B------:R-:W-:-:S13]  /*3390*/  PLOP3.LUT P0, PT, PT, PT, UP0, 0x80, 0x8 ;  /* 0x000000000008781c */ /* 0x000fda0003f0f008 */
[----:B------:R-:W4:Y:S01]  /*33a0*/  @P0 LDC.64 R4, c[0x0][0x540] ;  /* 0x00015000ff040b82 */ /* 0x000f220000000a00 */
[----:B------:R-:W-:Y:S02]  /*33b0*/  @P0 IMAD.MOV.U32 R6, RZ, RZ, R181 ;  /* 0x000000ffff060224 */ /* 0x000fe400078e00b5 */
[----:B------:R-:W-:Y:S01]  /*33c0*/  @P0 IMAD.MOV.U32 R7, RZ, RZ, RZ ;  /* 0x000000ffff070224 */ /* 0x000fe200078e00ff */
[----:B--2---:R-:W2:Y:S04]  /*33d0*/  LDG.E.64 R206, desc[UR22][R8.64+0x8] ;  /* 0x0000081608ce7981 */ /* 0x004ea8000c1e1b00 */
[----:B------:R1:W1:Y:S04]  /*33e0*/  LDSM.16.M88.4 R132, [R176] ;  /* 0x00000000b084783b */ /* 0x0002680000000200 */
[----:B------:R1:W1:Y:S04]  /*33f0*/  LDSM.16.M88.4 R136, [R176+0x800] ;  /* 0x00080000b088783b */ /* 0x0002680000000200 */
[----:B------:R1:W1:Y:S04]  /*3400*/  LDSM.16.M88.4 R140, [R166] ;  /* 0x00000000a68c783b */ /* 0x0002680000000200 */
[----:B------:R1:W1:Y:S01]  /*3410*/  LDSM.16.M88.4 R144, [R166+0x800] ;  /* 0x00080000a690783b */ /* 0x0002620000000200 */
[----:B----4-:R-:W-:-:S03]  /*3420*/  @P0 IMAD.WIDE.U32 R6, R182, R4, R6 ;  /* 0x00000004b6060225 */ /* 0x010fc600078e0006 */
[----:B------:R4:W1:Y:S01]  /*3430*/  LDSM.16.M88.4 R148, [R173] ;  /* 0x00000000ad94783b */ /* 0x0008620000000200 */
[----:B------:R-:W-:Y:S01]  /*3440*/  @P0 IMAD R5, R182, R5, R7 ;  /* 0x00000005b6050224 */ /* 0x000fe200078e0207 */
[----:B------:R-:W-:Y:S02]  /*3450*/  @P0 LEA R4, P1, R6, UR4, 0x2 ;  /* 0x0000000406040c11 */ /* 0x000fe4000f8210ff */
[----:B------:R-:W3:Y:S01]  /*3460*/  LDG.E.64 R8, desc[UR22][R8.64] ;  /* 0x0000001608087981 */ /* 0x000ee2000c1e1b00 */
[----:B------:R-:W-:Y:S01]  /*3470*/  IMAD.SHL.U32 R7, R12, 0x2, RZ ;  /* 0x000000020c077824 */ /* 0x000fe200078e00ff */
[----:B------:R-:W-:Y:S02]  /*3480*/  CS2R R94, SRZ ;  /* 0x00000000005e7805 */ /* 0x000fe4000001ff00 */
[----:B------:R-:W-:Y:S01]  /*3490*/  @P0 LEA.HI.X R5, R6, UR5, R5, 0x2, P1 ;  /* 0x0000000506050c11 */ /* 0x000fe200088f1405 */
[----:B------:R4:W1:Y:S04]  /*34a0*/  LDSM.16.M88.4 R152, [R173+0x800] ;  /* 0x00080000ad98783b */ /* 0x0008680000000200 */
[----:B------:R4:W1:Y:S04]  /*34b0*/  LDSM.16.M88.4 R156, [R167] ;  /* 0x00000000a79c783b */ /* 0x0008680000000200 */
[----:B------:R4:W1:Y:S01]  /*34c0*/  LDSM.16.M88.4 R160, [R167+0x800] ;  /* 0x00080000a7a0783b */ /* 0x0008620000000200 */
[----:B------:R-:W-:Y:S01]  /*34d0*/  SHF.R.U32.HI R12, RZ, 0x1, R12 ;  /* 0x00000001ff0c7819 */ /* 0x000fe2000001160c */
[----:B------:R-:W-:Y:S01]  /*34e0*/  IMAD.SHL.U32 R10, R10, 0x20, RZ ;  /* 0x000000200a0a7824 */ /* 0x000fe200078e00ff */
[----:B------:R-:W-:Y:S01]  /*34f0*/  LOP3.LUT R7, R7, 0x6, RZ, 0xc0, !PT ;  /* 0x0000000607077812 */ /* 0x000fe200078ec0ff */
[----:B------:R4:W3:Y:S01]  /*3500*/  @P0 LDG.E R6, desc[UR22][R4.64] ;  /* 0x0000001604060981 */ /* 0x0008e2000c1e1900 */
        /* <DEDUP_REMOVED lines=24> */
[----:B----4-:R-:W4:Y:S01]  /*3690*/  @P0 LDC R5, c[0x0][0x458] ;  /* 0x00011600ff050b82 */ /* 0x010f220000000800 */
[----:B------:R-:W-:Y:S02]  /*36a0*/  LOP3.LUT R7, R7, 0x1e0, R12, 0xf8, !PT ;  /* 0x000001e007077812 */ /* 0x000fe400078ef80c */
[----:B------:R-:W-:Y:S02]  /*36b0*/  CS2R R52, SRZ ;  /* 0x0000000000347805 */ /* 0x000fe4000001ff00 */
[----:B------:R-:W-:Y:S02]  /*36c0*/  CS2R R46, SRZ ;  /* 0x00000000002e7805 */ /* 0x000fe4000001ff00 */
[----:B------:R-:W-:-:S02]  /*36d0*/  CS2R R44, SRZ ;  /* 0x00000000002c7805 */ /* 0x000fc4000001ff00 */
[----:B------:R-:W-:Y:S01]  /*36e0*/  CS2R R50, SRZ ;  /* 0x0000000000327805 */ /* 0x000fe2000001ff00 */
[----:B------:R-:W-:Y:S01]  /*36f0*/  VIADD R198, R7, UR25 ;  /* 0x0000001907c67c36 */ /* 0x000fe20008000000 */
[----:B------:R-:W-:Y:S02]  /*3700*/  CS2R R48, SRZ ;  /* 0x0000000000307805 */ /* 0x000fe4000001ff00 */
[----:B------:R-:W-:Y:S02]  /*3710*/  CS2R R42, SRZ ;  /* 0x00000000002a7805 */ /* 0x000fe4000001ff00 */
[----:B------:R-:W-:Y:S02]  /*3720*/  CS2R R40, SRZ ;  /* 0x0000000000287805 */ /* 0x000fe4000001ff00 */
[----:B------:R-:W-:Y:S02]  /*3730*/  CS2R R38, SRZ ;  /* 0x0000000000267805 */ /* 0x000fe4000001ff00 */
[----:B------:R-:W-:Y:S01]  /*3740*/  CS2R R36, SRZ ;  /* 0x0000000000247805 */ /* 0x000fe2000001ff00 */
[----:B------:R-:W-:Y:S01]  /*3750*/  UMOV UR14, URZ ;  /* 0x000000ff000e7c82 */ /* 0x000fe20008000000 */
[----:B------:R-:W1:Y:S01]  /*3760*/  LDCU UR4, c[0x0][0x440] ;  /* 0x00008800ff0477ac */ /* 0x000e620008000800 */
[----:B------:R-:W1:Y:S01]  /*3770*/  LDCU UR5, c[0x0][0x3e0] ;  /* 0x00007c00ff0577ac */ /* 0x000e620008000800 */
[----:B----4-:R-:W4:Y:S01]  /*3780*/  @P0 MUFU.RCP R5, R5 ;  /* 0x0000000500050308 */ /* 0x010f220000001000 */
[----:B------:R-:W-:Y:S01]  /*3790*/  UIADD3 UR25, UPT, UPT, UR25, 0x80, URZ ;  /* 0x0000008019197890 */ /* 0x000fe2000fffe0ff */
[----:B------:R-:W-:-:S04]  /*37a0*/  IMAD.IADD R4, R185, 0x1, R224 ;  /* 0x00000001b9047824 */ /* 0x000fc800078e02e0 */
[C---:B------:R-:W-:Y:S02]  /*37b0*/  IMAD R4, R216.reuse, 0x40, R4 ;  /* 0x00000040d8047824 */ /* 0x040fe400078e0204 */
[----:B------:R-:W-:-:S03]  /*37c0*/  IMAD R216, R216, 0x4, R11 ;  /* 0x00000004d8d87824 */ /* 0x000fc600078e020b */
[----:B------:R-:W-:Y:S01]  /*37d0*/  IADD3 R217, PT, PT, R4, -R198, -R217 ;  /* 0x800000c604d97210 */ /* 0x000fe20007ffe8d9 */
[----:B------:R-:W-:Y:S02]  /*37e0*/  IMAD.IADD R164, R178, 0x1, R164 ;  /* 0x00000001b2a47824 */ /* 0x000fe400078e02a4 */
[----:B------:R-:W-:Y:S02]  /*37f0*/  VIADD R216, R216, 0xfffffffc ;  /* 0xfffffffcd8d87836 */ /* 0x000fe40000000000 */
[----:B------:R-:W-:Y:S01]  /*3800*/  VIADD R217, R217, 0xffffffd7 ;  /* 0xffffffd7d9d97836 */ /* 0x000fe20000000000 */
[----:B------:R-:W-:Y:S02]  /*3810*/  USHF.L.U32 UR13, UR13, 0x6, URZ ;  /* 0x000000060d0d7899 */ /* 0x000fe400080006ff */
[----:B------:R-:W-:Y:S01]  /*3820*/  USHF.L.U32 UR29, UR29, 0x3, URZ ;  /* 0x000000031d1d7899 */ /* 0x000fe200080006ff */
[----:B--2---:R-:W-:Y:S02]  /*3830*/  IADD3 R230, P2, P1, R10, R206, R230 ;  /* 0x000000ce0ae67210 */ /* 0x004fe4000795e0e6 */
[----:B------:R-:W-:-:S03]  /*3840*/  SHF.R.S32.HI R206, RZ, 0x1f, R10 ;  /* 0x0000001fffce7819 */ /* 0x000fc6000001140a */
[----:B------:R-:W-:Y:S01]  /*3850*/  IMAD.WIDE.U32 R230, R230, -0x2daee0ad, RZ ;  /* 0xd2511f53e6e67825 */ /* 0x000fe200078e00ff */
[----:B------:R-:W-:Y:S02]  /*3860*/  IADD3.X R206, PT, PT, R206, R207, RZ, P2, P1 ;  /* 0x000000cfcece7210 */ /* 0x000fe400017e24ff */
[----:B------:R-:W-:Y:S02]  /*3870*/  SHF.R.U32.HI R207, RZ, 0x6, R196 ;  /* 0x00000006ffcf7819 */ /* 0x000fe400000116c4 */
[----:B---3--:R-:W-:Y:S02]  /*3880*/  R2UR UR34, R8 ;  /* 0x00000000082272ca */ /* 0x008fe400000e0000 */
[----:B------:R-:W-:Y:S01]  /*3890*/  R2UR UR35, R9 ;  /* 0x00000000092372ca */ /* 0x000fe200000e0000 */
[----:B----4-:R-:W-:-:S05]  /*38a0*/  @P0 FMUL.FTZ R5, R6, R5 ;  /* 0x0000000506050220 */ /* 0x010fca0000410000 */
[----:B------:R-:W-:Y:S02]  /*38b0*/  @P0 R2UR UR12, R5 ;  /* 0x00000000050c02ca */ /* 0x000fe400000e0000 */
[----:B------:R-:W-:-:S03]  /*38c0*/  ISETP.LE.AND P0, PT, R224, UR25, PT ;  /* 0x00000019e0007c0c */ /* 0x000fc6000bf03270 */
[----:B------:R-:W-:Y:S02]  /*38d0*/  UIADD3 UR33, UPT, UPT, UR34, -0x61c88647, URZ ;  /* 0x9e3779b922217890 */ /* 0x000fe4000fffe0ff */
[----:B------:R-:W-:Y:S02]  /*38e0*/  UIADD3 UR32, UPT, UPT, UR35, -0x4498517b, URZ ;  /* 0xbb67ae8523207890 */ /* 0x000fe4000fffe0ff */
[----:B------:R-:W-:Y:S02]  /*38f0*/  UIADD3 UR31, UPT, UPT, UR34, 0x3c6ef372, URZ ;  /* 0x3c6ef372221f7890 */ /* 0x000fe4000fffe0ff */
[----:B------:R-:W-:Y:S02]  /*3900*/  UIADD3 UR30, UPT, UPT, UR35, 0x76cf5d0a, URZ ;  /* 0x76cf5d0a231e7890 */ /* 0x000fe4000fffe0ff */
[----:B------:R-:W-:Y:S02]  /*3910*/  UIADD3 UR26, UPT, UPT, UR34, -0x255992d5, URZ ;  /* 0xdaa66d2b221a7890 */ /* 0x000fe4000fffe0ff */
[----:B------:R-:W-:-:S02]  /*3920*/  @P0 VIADD R214, R198, 0x19 ;  /* 0x00000019c6d60836 */ /* 0x000fc40000000000 */
[C---:B------:R-:W-:Y:S02]  /*3930*/  @P0 VIADD R213, R198.reuse, 0x18 ;  /* 0x00000018c6d50836 */ /* 0x040fe40000000000 */
[C---:B------:R-:W-:Y:S02]  /*3940*/  @P0 VIADD R212, R198.reuse, 0x11 ;  /* 0x00000011c6d40836 */ /* 0x040fe40000000000 */
[C---:B------:R-:W-:Y:S02]  /*3950*/  @P0 VIADD R211, R198.reuse, 0x10 ;  /* 0x00000010c6d30836 */ /* 0x040fe40000000000 */
[C---:B------:R-:W-:Y:S02]  /*3960*/  @P0 VIADD R210, R198.reuse, 0x9 ;  /* 0x00000009c6d20836 */ /* 0x040fe40000000000 */
[C---:B------:R-:W-:Y:S02]  /*3970*/  @P0 VIADD R209, R198.reuse, 0x8 ;  /* 0x00000008c6d10836 */ /* 0x040fe40000000000 */
[----:B------:R-:W-:Y:S01]  /*3980*/  @P0 VIADD R208, R198, 0x1 ;  /* 0x00000001c6d00836 */ /* 0x000fe20000000000 */
[----:B------:R-:W-:-:S02]  /*3990*/  UIADD3 UR25, UPT, UPT, UR35, 0x32370b8f, URZ ;  /* 0x32370b8f23197890 */ /* 0x000fc4000fffe0ff */
[----:B------:R-:W-:Y:S02]  /*39a0*/  UIADD3 UR24, UPT, UPT, UR34, 0x78dde6e4, URZ ;  /* 0x78dde6e422187890 */ /* 0x000fe4000fffe0ff */
[----:B------:R-:W-:Y:S02]  /*39b0*/  UIADD3 UR19, UPT, UPT, UR35, -0x126145ec, URZ ;  /* 0xed9eba1423137890 */ /* 0x000fe4000fffe0ff */
[----:B------:R-:W-:Y:S02]  /*39c0*/  UIADD3 UR18, UPT, UPT, UR34, 0x1715609d, URZ ;  /* 0x1715609d22127890 */ /* 0x000fe4000fffe0ff */
[----:B------:R-:W-:Y:S02]  /*39d0*/  UIADD3 UR17, UPT, UPT, UR35, -0x56f99767, URZ ;  /* 0xa906689923117890 */ /* 0x000fe4000fffe0ff */
[----:B------:R-:W-:Y:S02]  /*39e0*/  UIADD3 UR16, UPT, UPT, UR34, -0x4ab325aa, URZ ;  /* 0xb54cda5622107890 */ /* 0x000fe4000fffe0ff */
[----:B------:R-:W-:Y:S01]  /*39f0*/  UIADD3 UR15, UPT, UPT, UR35, 0x646e171e, URZ ;  /* 0x646e171e230f7890 */ /* 0x000fe2000fffe0ff */
[----:B-1----:R-:W-:-:S11]  /*3a00*/  @UP0 UMOV UR14, UR12 ;  /* 0x0000000c000e0c82 */ /* 0x002fd60008000000 */
.L_x_1420:
        /* <DEDUP_REMOVED lines=22> */
[C---:B------:R-:W-:Y:S01]  /*3b70*/  HMMA.16816.F32.BF16 R24, R28.reuse, R100, RZ ;  /* 0x000000641c18723c */ /* 0x040fe200000418ff */
[----:B------:R-:W-:Y:S04]  /*3b80*/  IMAD.U32 R100, RZ, RZ, UR21 ;  /* 0x00000015ff647e24 */ /* 0x000fe8000f8e00ff */
[----:B------:R-:W-:Y:S03]  /*3b90*/  IMAD R100, R100, 0x4, R207 ;  /* 0x0000000464647824 */ /* 0x000fe600078e02cf */
[-C--:B------:R-:W-:Y:S08]  /*3ba0*/  HMMA.16816.F32.BF16 R28, R28, R102.reuse, RZ ;  /* 0x000000661c1c723c */ /* 0x080ff000000418ff */
[----:B------:R-:W-:Y:S08]  /*3bb0*/  HMMA.16816.F32.BF16 R32, R32, R102, RZ ;  /* 0x000000662020723c */ /* 0x000ff000000418ff */
[-C--:B----4-:R-:W-:Y:S08]  /*3bc0*/  HMMA.16816.F32.BF16 R4, R104, R108.reuse, R4 ;  /* 0x0000006c6804723c */ /* 0x090ff00000041804 */
[C---:B-1----:R-:W-:Y:S04]  /*3bd0*/  HMMA.16816.F32.BF16 R8, R112.reuse, R108, R8 ;  /* 0x0000006c7008723c */ /* 0x042fe80000041808 */
[C---:B------:R-:W-:Y:S04]  /*3be0*/  IMAD.WIDE.U32 R108, R216.reuse, -0x326172a9, RZ ;  /* 0xcd9e8d57d86c7825 */ /* 0x040fe800078e00ff */
[-C--:B------:R-:W-:Y:S08]  /*3bf0*/  HMMA.16816.F32.BF16 R12, R112, R110.reuse, R12 ;  /* 0x0000006e700c723c */ /* 0x080ff0000004180c */
[C---:B------:R-:W-:Y:S04]  /*3c00*/  HMMA.16816.F32.BF16 R16, R104.reuse, R110, R16 ;  /* 0x0000006e6810723c */ /* 0x040fe80000041810 */
[----:B------:R-:W-:Y:S04]  /*3c10*/  VIADD R110, R216, 0x2 ;  /* 0x00000002d86e7836 */ /* 0x000fe80000000000 */
[-C--:B--2---:R-:W-:Y:S03]  /*3c20*/  HMMA.16816.F32.BF16 R20, R104, R116.reuse, R20 ;  /* 0x000000746814723c */ /* 0x084fe60000041814 */
[----:B------:R-:W-:Y:S05]  /*3c30*/  IMAD.WIDE.U32 R110, R110, -0x326172a9, RZ ;  /* 0xcd9e8d576e6e7825 */ /* 0x000fea00078e00ff */
[----:B------:R-:W-:Y:S01]  /*3c40*/  LOP3.LUT R236, R206, UR34, R111, 0x96, !PT ;  /* 0x00000022ceec7c12 */ /* 0x000fe2000f8e966f */
[C---:B------:R-:W-:Y:S04]  /*3c50*/  HMMA.16816.F32.BF16 R24, R112.reuse, R116, R24 ;  /* 0x000000747018723c */ /* 0x040fe80000041818 */
[----:B------:R-:W-:Y:S01]  /*3c60*/  LOP3.LUT R116, R100, UR35, R231, 0x96, !PT ;  /* 0x0000002364747c12 */ /* 0x000fe2000f8e96e7 */
[----:B------:R-:W-:Y:S01]  /*3c70*/  IMAD.WIDE.U32 R236, R236, -0x2daee0ad, RZ ;  /* 0xd2511f53ecec7825 */ /* 0x000fe200078e00ff */
[----:B------:R-:W1:Y:S02]  /*3c80*/  LDSM.16.M88.4 R100, [R173+-0x3800] ;  /* 0xffc80000ad64783b */ /* 0x000e640000000200 */
[-C--:B------:R-:W-:Y:S03]  /*3c90*/  HMMA.16816.F32.BF16 R28, R112, R118.reuse, R28 ;  /* 0x00000076701c723c */ /* 0x080fe6000004181c */
[----:B------:R-:W-:Y:S01]  /*3ca0*/  LOP3.LUT R246, R230, UR32, R237, 0x96, !PT ;  /* 0x00000020e6f67c12 */ /* 0x000fe2000f8e96ed */
[----:B------:R-:W-:Y:S04]  /*3cb0*/  IMAD.WIDE.U32 R116, R116, -0x326172a9, RZ ;  /* 0xcd9e8d5774747825 */ /* 0x000fe800078e00ff */
[----:B------:R-:W-:Y:S04]  /*3cc0*/  HMMA.16816.F32.BF16 R32, R104, R118, R32 ;  /* 0x000000766820723c */ /* 0x000fe80000041820 */
[----:B------:R-:W-:Y:S01]  /*3cd0*/  LOP3.LUT R104, R206, UR34, R109, 0x96, !PT ;  /* 0x00000022ce687c12 */ /* 0x000fe2000f8e966d */
[----:B------:R-:W-:Y:S03]  /*3ce0*/  IMAD.WIDE.U32 R246, R246, -0x326172a9, RZ ;  /* 0xcd9e8d57f6f67825 */ /* 0x000fe600078e00ff */
[-C--:B------:R-:W-:Y:S05]  /*3cf0*/  HMMA.16816.F32.BF16 R4, R120, R124.reuse, R4 ;  /* 0x0000007c7804723c */ /* 0x080fea0000041804 */
[----:B------:R-:W-:Y:S03]  /*3d00*/  IMAD.WIDE.U32 R104, R104, -0x2daee0ad, RZ ;  /* 0xd2511f5368687825 */ /* 0x000fe600078e00ff */
[C---:B---3--:R-:W-:Y:S04]  /*3d10*/  HMMA.16816.F32.BF16 R8, R128.reuse, R124, R8 ;  /* 0x0000007c8008723c */ /* 0x048fe80000041808 */
[----:B------:R-:W-:Y:S01]  /*3d20*/  LOP3.LUT R106, R230, UR32, R105, 0x96, !PT ;  /* 0x00000020e66a7c12 */ /* 0x000fe2000f8e9669 */
[----:B------:R-:W-:Y:S01]  /*3d30*/  IMAD.MOV.U32 R111, RZ, RZ, R200 ;  /* 0x000000ffff6f7224 */ /* 0x000fe200078e00c8 */
[--C-:B------:R-:W-:Y:S01]  /*3d40*/  LOP3.LUT R105, R108, UR33, R117.reuse, 0x96, !PT ;  /* 0x000000216c697c12 */ /* 0x100fe2000f8e9675 */
[----:B------:R-:W-:Y:S01]  /*3d50*/  IMAD.IADD R112, R175, 0x1, R180 ;  /* 0x00000001af707824 */ /* 0x000fe200078e02b4 */
[----:B------:R-:W-:Y:S01]  /*3d60*/  LOP3.LUT R108, R110, UR33, R117, 0x96, !PT ;  /* 0x000000216e6c7c12 */ /* 0x000fe2000f8e9675 */
[----:B------:R-:W-:Y:S01]  /*3d70*/  IMAD.WIDE.U32 R106, R106, -0x326172a9, RZ ;  /* 0xcd9e8d576a6a7825 */ /* 0x000fe200078e00ff */
[-C--:B------:R-:W-:Y:S03]  /*3d80*/  HMMA.16816.F32.BF16 R12, R128, R126.reuse, R12 ;  /* 0x0000007e800c723c */ /* 0x080fe6000004180c */
[----:B------:R-:W-:Y:S01]  /*3d90*/  IMAD.MOV.U32 R110, RZ, RZ, R201 ;  /* 0x000000ffff6e7224 */ /* 0x000fe200078e00c9 */
[C---:B------:R-:W-:Y:S01]  /*3da0*/  LOP3.LUT R114, R116.reuse, UR31, R107, 0x96, !PT ;  /* 0x0000001f74727c12 */ /* 0x040fe2000f8e966b */
[----:B------:R-:W-:Y:S01]  /*3db0*/  IMAD.WIDE.U32 R240, R105, -0x2daee0ad, RZ ;  /* 0xd2511f5369f07825 */ /* 0x000fe200078e00ff */
[----:B------:R-:W-:Y:S02]  /*3dc0*/  LOP3.LUT R116, R116, UR31, R247, 0x96, !PT ;  /* 0x0000001f74747c12 */ /* 0x000fe4000f8e96f7 */
[C---:B------:R-:W-:Y:S01]  /*3dd0*/  LEA R124, P1, R185.reuse, R110, 0x2 ;  /* 0x0000006eb97c7211 */ /* 0x040fe200078210ff */
[----:B------:R-:W-:Y:S01]  /*3de0*/  IMAD.WIDE.U32 R114, R114, -0x2daee0ad, RZ ;  /* 0xd2511f5372727825 */ /* 0x000fe200078e00ff */
[----:B------:R-:W-:Y:S01]  /*3df0*/  LOP3.LUT R104, R104, UR30, R241, 0x96, !PT ;  /* 0x0000001e68687c12 */ /* 0x000fe2000f8e96f1 */
[C---:B------:R-:W-:Y:S04]  /*3e00*/  HMMA.16816.F32.BF16 R16, R120.reuse, R126, R16 ;  /* 0x0000007e7810723c */ /* 0x040fe80000041810 */
[----:B------:R-:W-:Y:S01]  /*3e10*/  LEA.HI.X R125, R185, R111, RZ, 0x2, P1 ;  /* 0x0000006fb97d7211 */ /* 0x000fe200008f14ff */
[----:B------:R-:W-:Y:S01]  /*3e20*/  IMAD.WIDE.U32 R116, R116, -0x2daee0ad, RZ ;  /* 0xd2511f5374747825 */ /* 0x000fe200078e00ff */
[----:B------:R-:W-:Y:S02]  /*3e30*/  LOP3.LUT R240, R240, UR25, R115, 0x96, !PT ;  /* 0x00000019f0f07c12 */ /* 0x000fe4000f8e9673 */
[-C--:B-1----:R-:W-:Y:S01]  /*3e40*/  HMMA.16816.F32.BF16 R20, R120, R100.reuse, R20 ;  /* 0x000000647814723c */ /* 0x082fe20000041814 */
[----:B------:R-:W2:Y:S02]  /*3e50*/  LDG.E R119, desc[UR22][R124.64] ;  /* 0x000000167c777981 */ /* 0x000ea4000c1e1900 */
[----:B------:R-:W-:Y:S02]  /*3e60*/  IMAD.WIDE.U32 R108, R108, -0x2daee0ad, RZ ;  /* 0xd2511f536c6c7825 */ /* 0x000fe400078e00ff */
[----:B------:R-:W3:Y:S02]  /*3e70*/  LDG.E R118, desc[UR22][R124.64+0x20] ;  /* 0x000020167c767981 */ /* 0x000ee4000c1e1900 */
[----:B------:R-:W-:Y:S01]  /*3e80*/  IMAD.WIDE.U32 R104, R104, -0x326172a9, RZ ;  /* 0xcd9e8d5768687825 */ /* 0x000fe200078e00ff */
[----:B------:R-:W-:Y:S01]  /*3e90*/  LOP3.LUT R242, R108, UR25, R117, 0x96, !PT ;  /* 0x000000196cf27c12 */ /* 0x000fe2000f8e9675 */
[C---:B------:R-:W-:Y:S01]  /*3ea0*/  HMMA.16816.F32.BF16 R24, R128.reuse, R100, R24 ;  /* 0x000000648018723c */ /* 0x040fe20000041818 */
[----:B------:R-:W5:Y:S03]  /*3eb0*/  LDG.E R117, desc[UR22][R124.64+0x80] ;  /* 0x000080167c757981 */ /* 0x000f66000c1e1900 */
[----:B------:R-:W-:Y:S01]  /*3ec0*/  LOP3.LUT R236, R236, UR30, R109, 0x96, !PT ;  /* 0x0000001eecec7c12 */ /* 0x000fe2000f8e966d */
[----:B------:R-:W-:Y:S01]  /*3ed0*/  IMAD.WIDE.U32 R240, R240, -0x326172a9, RZ ;  /* 0xcd9e8d57f0f07825 */ /* 0x000fe200078e00ff */
[----:B------:R-:W-:Y:S01]  /*3ee0*/  LOP3.LUT R126, R106, UR26, R105, 0x96, !PT ;  /* 0x0000001a6a7e7c12 */ /* 0x000fe2000f8e9669 */
[----:B------:R-:W-:Y:S01]  /*3ef0*/  LDSM.16.M88.4 R108, [R167+-0x4000] ;  /* 0xffc00000a76c783b */ /* 0x000fe20000000200 */
[-C--:B------:R-:W-:Y:S03]  /*3f00*/  HMMA.16816.F32.BF16 R28, R128, R102.reuse, R28 ;  /* 0x00000066801c723c */ /* 0x080fe6000004181c */
[----:B------:R-:W-:Y:S01]  /*3f10*/  LOP3.LUT R238, R104, UR24, R241, 0x96, !PT ;  /* 0x0000001868ee7c12 */ /* 0x000fe2000f8e96f1 */
[----:B------:R-:W-:Y:S03]  /*3f20*/  IMAD.WIDE.U32 R126, R126, -0x2daee0ad, RZ ;  /* 0xd2511f537e7e7825 */ /* 0x000fe600078e00ff */
[----:B------:R-:W1:Y:S01]  /*3f30*/  LDSM.16.M88.4 R104, [R112] ;  /* 0x000000007068783b */ /* 0x000e620000000200 */
[----:B------:R-:W-:Y:S01]  /*3f40*/  IMAD.WIDE.U32 R236, R236, -0x326172a9, RZ ;  /* 0xcd9e8d57ecec7825 */ /* 0x000fe200078e00ff */
[----:B------:R-:W-:Y:S01]  /*3f50*/  LOP3.LUT R127, R114, UR19, R127, 0x96, !PT ;  /* 0x00000013727f7c12 */ /* 0x000fe2000f8e967f */
[----:B------:R-:W-:Y:S04]  /*3f60*/  HMMA.16816.F32.BF16 R32, R120, R102, R32 ;  /* 0x000000667820723c */ /* 0x000fe80000041820 */
[----:B------:R-:W-:Y:S01]  /*3f70*/  LOP3.LUT R246, R246, UR26, R237, 0x96, !PT ;  /* 0x0000001af6f67c12 */ /* 0x000fe2000f8e96ed */
[----:B------:R-:W4:Y:S01]  /*3f80*/  LDSM.16.M88.4 R112, [R112+0x1000] ;  /* 0x001000007070783b */ /* 0x000f220000000200 */
[----:B------:R-:W-:Y:S04]  /*3f90*/  IMAD.WIDE.U32 R242, R242, -0x326172a9, RZ ;  /* 0xcd9e8d57f2f27825 */ /* 0x000fe800078e00ff */
[----:B------:R-:W-:Y:S01]  /*3fa0*/  IMAD.WIDE.U32 R246, R246, -0x2daee0ad, RZ ;  /* 0xd2511f53f6f67825 */ /* 0x000fe200078e00ff */
[----:B------:R-:W-:Y:S03]  /*3fb0*/  LOP3.LUT R236, R236, UR24, R243, 0x96, !PT ;  /* 0x00000018ecec7c12 */ /* 0x000fe6000f8e96f3 */
[----:B------:R-:W-:Y:S01]  /*3fc0*/  IMAD.WIDE.U32 R238, R238, -0x2daee0ad, RZ ;  /* 0xd2511f53eeee7825 */ /* 0x000fe200078e00ff */
[----:B------:R-:W-:Y:S03]  /*3fd0*/  LOP3.LUT R116, R116, UR19, R247, 0x96, !PT ;  /* 0x0000001374747c12 */ /* 0x000fe6000f8e96f7 */
[----:B------:R-:W-:Y:S01]  /*3fe0*/  FMUL.FTZ R247, R219, 1.4426950216293334961 ;  /* 0x3fb8aa3bdbf77820 */ /* 0x000fe20000410000 */
[----:B------:R-:W-:Y:S01]  /*3ff0*/  VIADD R243, R217, 0x1 ;  /* 0x00000001d9f37836 */ /* 0x000fe20000000000 */
[----:B------:R-:W-:Y:S01]  /*4000*/  LOP3.LUT R126, R126, UR17, R239, 0x96, !PT ;  /* 0x000000117e7e7c12 */ /* 0x000fe2000f8e96ef */
[----:B------:R-:W-:Y:S04]  /*4010*/  IMAD.WIDE.U32 R244, R116, -0x326172a9, RZ ;  /* 0xcd9e8d5774f47825 */ /* 0x000fe800078e00ff */
[----:B------:R-:W-:Y:S01]  /*4020*/  FMUL.FTZ R239, R220, 1.4426950216293334961 ;  /* 0x3fb8aa3bdcef7820 */ /* 0x000fe20000410000 */
[----:B------:R4:W5:Y:S01]  /*4030*/  LDG.E R116, desc[UR22][R124.64+0xa0] ;  /* 0x0000a0167c747981 */ /* 0x000962000c1e1900 */
[----:B------:R-:W-:Y:S01]  /*4040*/  IABS R243, R243 ;  /* 0x000000f300f37213 */ /* 0x000fe20000000000 */
[----:B------:R-:W-:Y:S03]  /*4050*/  IMAD.WIDE.U32 R236, R236, -0x2daee0ad, RZ ;  /* 0xd2511f53ecec7825 */ /* 0x000fe600078e00ff */
[----:B------:R-:W-:Y:S01]  /*4060*/  I2FP.F32.S32 R243, R243 ;  /* 0x000000f300f37245 */ /* 0x000fe20000201400 */
[----:B------:R-:W-:Y:S01]  /*4070*/  IMAD.WIDE.U32 R248, R127, -0x326172a9, RZ ;  /* 0xcd9e8d577ff87825 */ /* 0x000fe200078e00ff */
[----:B------:R-:W-:Y:S03]  /*4080*/  LOP3.LUT R101, R246, UR17, R237, 0x96, !PT ;  /* 0x00000011f6657c12 */ /* 0x000fe6000f8e96ed */
[----:B------:R-:W-:Y:S01]  /*4090*/  FMUL.FTZ R246, R218, 1.4426950216293334961 ;  /* 0x3fb8aa3bdaf67820 */ /* 0x000fe20000410000 */
[----:B------:R-:W-:Y:S01]  /*40a0*/  IMAD.WIDE.U32 R126, R126, -0x326172a9, RZ ;  /* 0xcd9e8d577e7e7825 */ /* 0x000fe200078e00ff */
[----:B------:R-:W-:Y:S03]  /*40b0*/  LOP3.LUT R240, R240, UR18, R249, 0x96, !PT ;  /* 0x00000012f0f07c12 */ /* 0x000fe6000f8e96f9 */
[----:B------:R-:W-:Y:S01]  /*40c0*/  IMAD.WIDE.U32 R130, R101, -0x326172a9, RZ ;  /* 0xcd9e8d5765827825 */ /* 0x000fe200078e00ff */
[----:B------:R-:W-:Y:S01]  /*40d0*/  LOP3.LUT R100, R248, UR16, R127, 0x96, !PT ;  /* 0x00000010f8647c12 */ /* 0x000fe2000f8e967f */
[-C--:B-1----:R-:W-:Y:S05]  /*40e0*/  HMMA.16816.F32.BF16 R4, R104, R108.reuse, R4 ;  /* 0x0000006c6804723c */ /* 0x082fea0000041804 */
[----:B------:R-:W-:Y:S01]  /*40f0*/  LOP3.LUT R101, R100, 0xff, RZ, 0xc0, !PT ;  /* 0x000000ff64657812 */ /* 0x000fe200078ec0ff */
[----:B------:R-:W-:Y:S01]  /*4100*/  IMAD.WIDE.U32 R240, R240, -0x2daee0ad, RZ ;  /* 0xd2511f53f0f07825 */ /* 0x000fe200078e00ff */
[C---:B------:R-:W-:Y:S01]  /*4110*/  LOP3.LUT R102, R100.reuse, 0xffff, RZ, 0xc0, !PT ;  /* 0x0000ffff64667812 */ /* 0x040fe200078ec0ff */
[C---:B----4-:R-:W-:Y:S04]  /*4120*/  HMMA.16816.F32.BF16 R8, R112.reuse, R108, R8 ;  /* 0x0000006c7008723c */ /* 0x050fe80000041808 */
[----:B------:R-:W-:Y:S01]  /*4130*/  ISETP.LE.U32.AND P3, PT, R101, UR6, PT ;  /* 0x0000000665007c0c */ /* 0x000fe2000bf63070 */
[C---:B------:R-:W-:Y:S01]  /*4140*/  VIADD R180, R217.reuse, 0xfffffff1 ;  /* 0xfffffff1d9b47836 */ /* 0x040fe20000000000 */
[----:B------:R-:W-:Y:S01]  /*4150*/  PRMT R101, R100, 0x7632, R101 ;  /* 0x0000763264657816 */ /* 0x000fe20000000065 */
[C---:B------:R-:W-:Y:S01]  /*4160*/  VIADD R109, R217.reuse, 0xffffffe9 ;  /* 0xffffffe9d96d7836 */ /* 0x040fe20000000000 */
[----:B------:R-:W-:Y:S01]  /*4170*/  LOP3.LUT R125, R244, UR16, R131, 0x96, !PT ;  /* 0x00000010f47d7c12 */ /* 0x000fe2000f8e9683 */
[-C--:B------:R-:W-:Y:S03]  /*4180*/  HMMA.16816.F32.BF16 R12, R112, R110.reuse, R12 ;  /* 0x0000006e700c723c */ /* 0x080fe6000004180c */
[----:B------:R-:W-:Y:S01]  /*4190*/  SHF.R.U32.HI R100, RZ, 0x18, R100 ;  /* 0x00000018ff647819 */ /* 0x000fe20000011664 */
[----:B------:R-:W-:Y:S01]  /*41a0*/  VIADD R131, R217, 0xfffffff0 ;  /* 0xfffffff0d9837836 */ /* 0x000fe20000000000 */
[----:B------:R-:W-:Y:S01]  /*41b0*/  LOP3.LUT R103, R101, 0xff, RZ, 0xc0, !PT ;  /* 0x000000ff65677812 */ /* 0x000fe200078ec0ff */
[----:B------:R-:W-:Y:S01]  /*41c0*/  VIADD R108, R217, 0xffffffe8 ;  /* 0xffffffe8d96c7836 */ /* 0x000fe20000000000 */
[----:B------:R-:W-:Y:S01]  /*41d0*/  LOP3.LUT R101, R125, 0xff, RZ, 0xc0, !PT ;  /* 0x000000ff7d657812 */ /* 0x000fe200078ec0ff */
[C---:B------:R-:W-:Y:S04]  /*41e0*/  HMMA.16816.F32.BF16 R16, R104.reuse, R110, R16 ;  /* 0x0000006e6810723c */ /* 0x040fe80000041810 */
[----:B------:R-:W-:Y:S01]  /*41f0*/  ISETP.LE.U32.AND P2, PT, R100, UR6, PT ;  /* 0x0000000664007c0c */ /* 0x000fe2000bf43070 */
[C---:B------:R-:W-:Y:S01]  /*4200*/  VIADD R100, R217.reuse, 0x11 ;  /* 0x00000011d9647836 */ /* 0x040fe20000000000 */
[----:B------:R-:W-:Y:S01]  /*4210*/  SHF.R.U32.HI R102, RZ, 0x8, R102 ;  /* 0x00000008ff667819 */ /* 0x000fe20000011666 */
[----:B------:R-:W-:Y:S01]  /*4220*/  VIADD R244, R217, 0xffffffe0 ;  /* 0xffffffe0d9f47836 */ /* 0x000fe20000000000 */
[----:B------:R-:W-:Y:S01]  /*4230*/  ISETP.LE.U32.AND P1, PT, R101, UR6, PT ;  /* 0x0000000665007c0c */ /* 0x000fe2000bf23070 */
[----:B------:R-:W-:Y:S01]  /*4240*/  VIADD R101, R217, 0x10 ;  /* 0x00000010d9657836 */ /* 0x000fe20000000000 */
[----:B------:R-:W-:Y:S01]  /*4250*/  IABS R100, R100 ;  /* 0x0000006400647213 */ /* 0x000fe20000000000 */
[----:B------:R-:W-:Y:S01]  /*4260*/  FFMA.FTZ R12, R243, -UR14, R12 ;  /* 0x8000000ef30c7c23 */ /* 0x000fe2000801000c */
[----:B------:R-:W-:Y:S02]  /*4270*/  LOP3.LUT R102, R102, 0xffff, RZ, 0xc0, !PT ;  /* 0x0000ffff66667812 */ /* 0x000fe400078ec0ff */
[----:B------:R-:W-:Y:S01]  /*4280*/  ISETP.LE.U32.AND P5, PT, R103, UR6, PT ;  /* 0x0000000667007c0c */ /* 0x000fe2000bfa3070 */
[C---:B------:R-:W-:Y:S01]  /*4290*/  VIADD R103, R217.reuse, 0x9 ;  /* 0x00000009d9677836 */ /* 0x040fe20000000000 */
[----:B------:R-:W-:Y:S02]  /*42a0*/  I2FP.F32.S32 R100, R100 ;  /* 0x0000006400647245 */ /* 0x000fe40000201400 */
[----:B------:R-:W-:Y:S02]  /*42b0*/  IABS R101, R101 ;  /* 0x0000006500657213 */ /* 0x000fe40000000000 */
[----:B------:R-:W-:Y:S01]  /*42c0*/  ISETP.LE.U32.AND P6, PT, R102, UR6, PT ;  /* 0x0000000666007c0c */ /* 0x000fe2000bfc3070 */
[----:B------:R-:W-:Y:S01]  /*42d0*/  VIADD R102, R217, 0x8 ;  /* 0x00000008d9667836 */ /* 0x000fe20000000000 */
[----:B------:R-:W-:Y:S01]  /*42e0*/  I2FP.F32.S32 R101, R101 ;  /* 0x0000006500657245 */ /* 0x000fe20000201400 */
[----:B------:R-:W-:Y:S01]  /*42f0*/  FFMA.FTZ R10, R100, -UR14, R10 ;  /* 0x8000000e640a7c23 */ /* 0x000fe2000801000a */
[----:B------:R-:W-:Y:S02]  /*4300*/  IABS R100, R103 ;  /* 0x0000006700647213 */ /* 0x000fe40000000000 */
[----:B------:R-:W-:Y:S01]  /*4310*/  IABS R102, R102 ;  /* 0x0000006600667213 */ /* 0x000fe20000000000 */
[----:B------:R-:W-:Y:S01]  /*4320*/  FFMA.FTZ R11, R101, -UR14, R11 ;  /* 0x8000000e650b7c23 */ /* 0x000fe2000801000b */
[----:B------:R-:W-:Y:S02]  /*4330*/  LOP3.LUT R124, R242, UR18, R245, 0x96, !PT ;  /* 0x00000012f27c7c12 */ /* 0x000fe4000f8e96f5 */
[C---:B------:R-:W-:Y:S02]  /*4340*/  PRMT R242, R130.reuse, 0x7770, RZ ;  /* 0x0000777082f27816 */ /* 0x040fe400000000ff */
[C---:B------:R-:W-:Y:S02]  /*4350*/  PRMT R123, R130.reuse, 0x7771, RZ ;  /* 0x00007771827b7816 */ /* 0x040fe400000000ff */
[C---:B------:R-:W-:Y:S02]  /*4360*/  PRMT R237, R130.reuse, 0x7772, RZ ;  /* 0x0000777282ed7816 */ /* 0x040fe400000000ff */
[----:B------:R-:W-:Y:S02]  /*4370*/  PRMT R229, R130, 0x7773, RZ ;  /* 0x0000777382e57816 */ /* 0x000fe400000000ff */
[----:B------:R-:W-:Y:S02]  /*4380*/  I2FP.F32.S32 R101, R100 ;  /* 0x0000006400657245 */ /* 0x000fe40000201400 */
[----:B------:R-:W-:Y:S01]  /*4390*/  LOP3.LUT R130, R238, UR15, R241, 0x96, !PT ;  /* 0x0000000fee827c12 */ /* 0x000fe2000f8e96f1 */
[----:B------:R-:W-:Y:S01]  /*43a0*/  FMUL.FTZ R238, R221, 1.4426950216293334961 ;  /* 0x3fb8aa3bddee7820 */ /* 0x000fe20000410000 */
[----:B------:R-:W-:Y:S01]  /*43b0*/  I2FP.F32.S32 R100, R102 ;  /* 0x0000006600647245 */ /* 0x000fe20000201400 */
[C---:B------:R-:W-:Y:S01]  /*43c0*/  FFMA.FTZ R8, R101.reuse, -UR14, R8 ;  /* 0x8000000e65087c23 */ /* 0x040fe20008010008 */
[----:B------:R-:W-:Y:S01]  /*43d0*/  IABS R180, R180 ;  /* 0x000000b400b47213 */ /* 0x000fe20000000000 */
[----:B------:R-:W-:Y:S01]  /*43e0*/  FFMA.FTZ R14, R101, -UR14, R14 ;  /* 0x8000000e650e7c23 */ /* 0x000fe2000801000e */
[----:B------:R-:W-:Y:S01]  /*43f0*/  FSEL R238, R238, RZ, P4 ;  /* 0x000000ffeeee7208 */ /* 0x000fe20002000000 */
[----:B------:R-:W-:Y:S01]  /*4400*/  FFMA.FTZ R9, R100, -UR14, R9 ;  /* 0x8000000e64097c23 */ /* 0x000fe20008010009 */
[----:B------:R-:W-:Y:S01]  /*4410*/  FSETP.NEU.FTZ.AND P4, PT, R220, -INF , PT ;  /* 0xff800000dc00780b */ /* 0x000fe20003f9d000 */
[----:B------:R-:W-:Y:S01]  /*4420*/  FFMA.FTZ R15, R100, -UR14, R15 ;  /* 0x8000000e640f7c23 */ /* 0x000fe2000801000f */
[----:B------:R-:W-:Y:S01]  /*4430*/  IABS R109, R109 ;  /* 0x0000006d006d7213 */ /* 0x000fe20000000000 */
[----:B------:R-:W-:Y:S01]  /*4440*/  VIADD R100, R217, 0xffffffe1 ;  /* 0xffffffe1d9647836 */ /* 0x000fe20000000000 */
[----:B------:R-:W-:Y:S02]  /*4450*/  FSEL R239, R239, RZ, P4 ;  /* 0x000000ffefef7208 */ /* 0x000fe40002000000 */
[----:B------:R-:W-:Y:S02]  /*4460*/  FSETP.NEU.FTZ.AND P4, PT, R219, -INF , PT ;  /* 0xff800000db00780b */ /* 0x000fe40003f9d000 */
[----:B------:R-:W-:Y:S02]  /*4470*/  IABS R100, R100 ;  /* 0x0000006400647213 */ /* 0x000fe40000000000 */
[----:B------:R-:W-:Y:S02]  /*4480*/  I2FP.F32.S32 R180, R180 ;  /* 0x000000b400b47245 */ /* 0x000fe40000201400 */
[----:B------:R-:W-:Y:S02]  /*4490*/  I2FP.F32.S32 R245, R100 ;  /* 0x0000006400f57245 */ /* 0x000fe40000201400 */
[----:B------:R-:W-:Y:S01]  /*44a0*/  FSEL R247, R247, RZ, P4 ;  /* 0x000000fff7f77208 */ /* 0x000fe20002000000 */
[----:B------:R-:W1:Y:S01]  /*44b0*/  LDSM.16.M88.4 R100, [R167+-0x3800] ;  /* 0xffc80000a764783b */ /* 0x000e620000000200 */
[----:B------:R-:W-:Y:S01]  /*44c0*/  I2FP.F32.S32 R109, R109 ;  /* 0x0000006d006d7245 */ /* 0x000fe20000201400 */
[----:B------:R-:W-:Y:S01]  /*44d0*/  FFMA.FTZ R6, R180, -UR14, R6 ;  /* 0x8000000eb4067c23 */ /* 0x000fe20008010006 */
[----:B------:R-:W-:Y:S01]  /*44e0*/  FSETP.NEU.FTZ.AND P4, PT, R218, -INF , PT ;  /* 0xff800000da00780b */ /* 0x000fe20003f9d000 */
[----:B------:R-:W-:Y:S01]  /*44f0*/  FFMA.FTZ R16, R245, -UR14, R16 ;  /* 0x8000000ef5107c23 */ /* 0x000fe20008010010 */
[----:B------:R-:W-:Y:S01]  /*4500*/  IABS R108, R108 ;  /* 0x0000006c006c7213 */ /* 0x000fe20000000000 */
[C---:B------:R-:W-:Y:S01]  /*4510*/  FFMA.FTZ R4, R109.reuse, -UR14, R4 ;  /* 0x8000000e6d047c23 */ /* 0x040fe20008010004 */
[----:B------:R-:W-:Y:S01]  /*4520*/  FSEL R246, R246, RZ, P4 ;  /* 0x000000fff6f67208 */ /* 0x000fe20002000000 */
[----:B------:R-:W-:Y:S01]  /*4530*/  FFMA.FTZ R18, R109, -UR14, R18 ;  /* 0x8000000e6d127c23 */ /* 0x000fe20008010012 */
[----:B------:R-:W-:Y:S02]  /*4540*/  I2FP.F32.S32 R108, R108 ;  /* 0x0000006c006c7245 */ /* 0x000fe40000201400 */
[-C--:B------:R-:W-:Y:S02]  /*4550*/  @P0 ISETP.GE.AND P4, PT, R198, R224.reuse, PT ;  /* 0x000000e0c600020c */ /* 0x080fe40003f86270 */
[----:B------:R-:W-:Y:S01]  /*4560*/  IABS R131, R131 ;  /* 0x0000008300837213 */ /* 0x000fe20000000000 */
[----:B------:R-:W-:Y:S01]  /*4570*/  FFMA.FTZ R5, R108, -UR14, R5 ;  /* 0x8000000e6c057c23 */ /* 0x000fe20008010005 */
[----:B------:R-:W-:Y:S01]  /*4580*/  @P0 FSEL R6, R6, -INF , !P4 ;  /* 0xff80000006060808 */ /* 0x000fe20006000000 */
[----:B------:R-:W-:Y:S01]  /*4590*/  FFMA.FTZ R19, R108, -UR14, R19 ;  /* 0x8000000e6c137c23 */ /* 0x000fe20008010013 */
[----:B------:R-:W-:Y:S02]  /*45a0*/  @P0 FSEL R4, R4, -INF , !P4 ;  /* 0xff80000004040808 */ /* 0x000fe40006000000 */
[----:B------:R-:W-:Y:S01]  /*45b0*/  @P0 FSEL R8, R8, -INF , !P4 ;  /* 0xff80000008080808 */ /* 0x000fe20006000000 */
[----:B------:R-:W-:Y:S01]  /*45c0*/  FFMA.FTZ R6, R6, UR7, -R239 ;  /* 0x0000000706067c23 */ /* 0x000fe200080108ef */
[----:B------:R-:W-:Y:S01]  /*45d0*/  @P0 FSEL R10, R10, -INF , !P4 ;  /* 0xff8000000a0a0808 */ /* 0x000fe20006000000 */
[----:B------:R-:W-:Y:S01]  /*45e0*/  FFMA.FTZ R121, R4, UR7, -R238 ;  /* 0x0000000704797c23 */ /* 0x000fe200080108ee */
[----:B------:R-:W-:Y:S01]  /*45f0*/  @P0 ISETP.GE.AND P4, PT, R208, R224, PT ;  /* 0x000000e0d000020c */ /* 0x000fe20003f86270 */
[----:B------:R-:W-:Y:S01]  /*4600*/  FFMA.FTZ R8, R8, UR7, -R247 ;  /* 0x0000000708087c23 */ /* 0x000fe200080108f7 */
[----:B------:R-:W-:Y:S01]  /*4610*/  I2FP.F32.S32 R131, R131 ;  /* 0x0000008300837245 */ /* 0x000fe20000201400 */
[----:B------:R-:W-:Y:S01]  /*4620*/  FFMA.FTZ R10, R10, UR7, -R246 ;  /* 0x000000070a0a7c23 */ /* 0x000fe200080108f6 */
[----:B------:R-:W-:Y:S01]  /*4630*/  @P0 FSEL R5, R5, -INF , !P4 ;  /* 0xff80000005050808 */ /* 0x000fe20006000000 */
[----:B------:R-:W-:Y:S01]  /*4640*/  MUFU.EX2 R111, R6 ;  /* 0x00000006006f7308 */ /* 0x000fe20000000800 */
[----:B------:R-:W-:Y:S01]  /*4650*/  IABS R241, R217 ;  /* 0x000000d900f17213 */ /* 0x000fe20000000000 */
[----:B------:R-:W-:Y:S01]  /*4660*/  FFMA.FTZ R7, R131, -UR14, R7 ;  /* 0x8000000e83077c23 */ /* 0x000fe20008010007 */
[----:B------:R-:W-:Y:S01]  /*4670*/  IABS R244, R244 ;  /* 0x000000f400f47213 */ /* 0x000fe20000000000 */
[----:B------:R-:W-:Y:S01]  /*4680*/  FFMA.FTZ R5, R5, UR7, -R238 ;  /* 0x0000000705057c23 */ /* 0x000fe200080108ee */
[----:B------:R-:W-:Y:S05]  /*4690*/  LOP3.LUT R4, R125, 0xffff, RZ, 0xc0, !PT ;  /* 0x0000ffff7d047812 */ /* 0x000fea00078ec0ff */
[----:B------:R-:W4:Y:S01]  /*46a0*/  MUFU.EX2 R121, R121 ;  /* 0x0000007900797308 */ /* 0x000f220000000800 */
[----:B------:R-:W-:Y:S02]  /*46b0*/  @P0 FSEL R7, R7, -INF , !P4 ;  /* 0xff80000007070808 */ /* 0x000fe40006000000 */
[----:B------:R-:W-:Y:S07]  /*46c0*/  @P0 FSEL R9, R9, -INF , !P4 ;  /* 0xff80000009090808 */ /* 0x000fee0006000000 */
[----:B------:R-:W-:Y:S01]  /*46d0*/  MUFU.EX2 R120, R5 ;  /* 0x0000000500787308 */ /* 0x000fe20000000800 */
[----:B------:R-:W-:Y:S01]  /*46e0*/  @P0 FSEL R11, R11, -INF , !P4 ;  /* 0xff8000000b0b0808 */ /* 0x000fe20006000000 */
[-C--:B-1----:R-:W-:Y:S08]  /*46f0*/  HMMA.16816.F32.BF16 R20, R104, R100.reuse, R20 ;  /* 0x000000646814723c */ /* 0x082ff00000041814 */
[----:B------:R-:W1:Y:S01]  /*4700*/  MUFU.EX2 R109, R8 ;  /* 0x00000008006d7308 */ /* 0x000e620000000800 */
[----:B------:R-:W-:Y:S01]  /*4710*/  I2FP.F32.S32 R241, R241 ;  /* 0x000000f100f17245 */ /* 0x000fe20000201400 */
[----:B------:R-:W-:Y:S01]  /*4720*/  FFMA.FTZ R7, R7, UR7, -R239 ;  /* 0x0000000707077c23 */ /* 0x000fe200080108ef */
[----:B------:R-:W-:Y:S01]  /*4730*/  I2FP.F32.S32 R244, R244 ;  /* 0x000000f400f47245 */ /* 0x000fe20000201400 */
[--C-:B------:R-:W-:Y:S01]  /*4740*/  FFMA.FTZ R9, R9, UR7, -R247.reuse ;  /* 0x0000000709097c23 */ /* 0x100fe200080108f7 */
[-C--:B------:R-:W-:Y:S01]  /*4750*/  @P0 ISETP.GE.AND P4, PT, R209, R224.reuse, PT ;  /* 0x000000e0d100020c */ /* 0x080fe20003f86270 */
[C---:B------:R-:W-:Y:S04]  /*4760*/  HMMA.16816.F32.BF16 R24, R112.reuse, R100, R24 ;  /* 0x000000647018723c */ /* 0x040fe80000041818 */
[----:B------:R1:W-:Y:S01]  /*4770*/  MUFU.EX2 R110, R7 ;  /* 0x00000007006e7308 */ /* 0x0003e20000000800 */
[----:B------:R-:W-:Y:S01]  /*4780*/  SHF.R.U32.HI R4, RZ, 0x8, R4 ;  /* 0x00000008ff047819 */ /* 0x000fe20000011604 */
[----:B----4-:R-:W-:Y:S01]  /*4790*/  @!P3 FADD.FTZ R121, -R121, -RZ ;  /* 0x800000ff7979b221 */ /* 0x010fe20000010100 */
[----:B------:R-:W-:Y:S01]  /*47a0*/  @P0 FSEL R12, R12, -INF , !P4 ;  /* 0xff8000000c0c0808 */ /* 0x000fe20006000000 */
[----:B------:R-:W-:Y:S01]  /*47b0*/  FFMA.FTZ R11, R11, UR7, -R246 ;  /* 0x000000070b0b7c23 */ /* 0x000fe200080108f6 */
[----:B------:R-:W-:Y:S01]  /*47c0*/  @P0 FSEL R14, R14, -INF , !P4 ;  /* 0xff8000000e0e0808 */ /* 0x000fe20006000000 */
[-C--:B------:R-:W-:Y:S04]  /*47d0*/  HMMA.16816.F32.BF16 R28, R112, R102.reuse, R28 ;  /* 0x00000066701c723c */ /* 0x080fe8000004181c */
[----:B------:R-:W4:Y:S01]  /*47e0*/  MUFU.EX2 R108, R9 ;  /* 0x00000009006c7308 */ /* 0x000f220000000800 */
[----:B------:R-:W-:Y:S01]  /*47f0*/  @P0 FSEL R16, R16, -INF , !P4 ;  /* 0xff80000010100808 */ /* 0x000fe20006000000 */
[----:B------:R-:W-:Y:S01]  /*4800*/  FFMA.FTZ R12, R12, UR7, -R247 ;  /* 0x000000070c0c7c23 */ /* 0x000fe200080108f7 */
[----:B------:R-:W-:Y:S01]  /*4810*/  @P0 FSEL R18, R18, -INF , !P4 ;  /* 0xff80000012120808 */ /* 0x000fe20006000000 */
[----:B------:R-:W-:Y:S01]  /*4820*/  FFMA.FTZ R13, R241, -UR14, R13 ;  /* 0x8000000ef10d7c23 */ /* 0x000fe2000801000d */
[----:B------:R-:W-:Y:S01]  /*4830*/  @P0 ISETP.GE.AND P4, PT, R210, R224, PT ;  /* 0x000000e0d200020c */ /* 0x000fe20003f86270 */
[----:B------:R-:W-:Y:S01]  /*4840*/  FFMA.FTZ R17, R244, -UR14, R17 ;  /* 0x8000000ef4117c23 */ /* 0x000fe20008010011 */
[----:B------:R-:W-:Y:S01]  /*4850*/  PRMT R6, R125, 0x7632, R6 ;  /* 0x000076327d067816 */ /* 0x000fe20000000006 */
[----:B------:R-:W-:Y:S02]  /*4860*/  HMMA.16816.F32.BF16 R32, R104, R102, R32 ;  /* 0x000000666820723c */ /* 0x000fe40000041820 */
[----:B------:R-:W4:Y:S02]  /*4870*/  MUFU.EX2 R122, R10 ;  /* 0x0000000a007a7308 */ /* 0x000f240000000800 */
[----:B------:R-:W-:Y:S01]  /*4880*/  LOP3.LUT R4, R4, 0xffff, RZ, 0xc0, !PT ;  /* 0x0000ffff04047812 */ /* 0x000fe200078ec0ff */
[----:B-1----:R-:W-:Y:S01]  /*4890*/  @!P1 FADD.FTZ R109, -R109, -RZ ;  /* 0x800000ff6d6d9221 */ /* 0x002fe20000010100 */
[----:B------:R-:W-:Y:S01]  /*48a0*/  @P0 FSEL R13, R13, -INF , !P4 ;  /* 0xff8000000d0d0808 */ /* 0x000fe20006000000 */
[----:B------:R-:W-:Y:S01]  /*48b0*/  FFMA.FTZ R26, R243, -UR14, R26 ;  /* 0x8000000ef31a7c23 */ /* 0x000fe2000801001a */
[----:B------:R-:W-:Y:S01]  /*48c0*/  @P0 FSEL R15, R15, -INF , !P4 ;  /* 0xff8000000f0f0808 */ /* 0x000fe20006000000 */
[----:B------:R-:W-:Y:S01]  /*48d0*/  FFMA.FTZ R14, R14, UR7, -R246 ;  /* 0x000000070e0e7c23 */ /* 0x000fe200080108f6 */
[----:B------:R-:W-:Y:S01]  /*48e0*/  @P0 FSEL R17, R17, -INF , !P4 ;  /* 0xff80000011110808 */ /* 0x000fe20006000000 */
[----:B------:R-:W-:Y:S01]  /*48f0*/  VIADD R7, R217, 0xffffffd8 ;  /* 0xffffffd8d9077836 */ /* 0x000fe20000000000 */
[----:B------:R-:W-:Y:S01]  /*4900*/  @P0 FSEL R19, R19, -INF , !P4 ;  /* 0xff80000013130808 */ /* 0x000fe20006000000 */
[----:B------:R-:W-:Y:S01]  /*4910*/  VIADD R8, R217, 0xfffffff9 ;  /* 0xfffffff9d9087836 */ /* 0x000fe20000000000 */
[----:B------:R-:W-:Y:S01]  /*4920*/  LOP3.LUT R6, R6, 0xff, RZ, 0xc0, !PT ;  /* 0x000000ff06067812 */ /* 0x000fe200078ec0ff */
[----:B------:R-:W-:Y:S01]  /*4930*/  FFMA.FTZ R13, R13, UR7, -R247 ;  /* 0x000000070d0d7c23 */ /* 0x000fe200080108f7 */
[----:B------:R-:W-:Y:S01]  /*4940*/  ISETP.LE.U32.AND P4, PT, R4, UR6, PT ;  /* 0x0000000604007c0c */ /* 0x000fe2000bf83070 */
[----:B------:R-:W-:Y:S01]  /*4950*/  IMAD.WIDE.U32 R4, R124, -0x2daee0ad, RZ ;  /* 0xd2511f537c047825 */ /* 0x000fe200078e00ff */
[----:B------:R-:W-:Y:S01]  /*4960*/  ISETP.LE.U32.AND P3, PT, R6, UR6, PT ;  /* 0x0000000606007c0c */ /* 0x000fe2000bf63070 */
[----:B------:R-:W-:Y:S01]  /*4970*/  MUFU.EX2 R124, R12 ;  /* 0x0000000c007c7308 */ /* 0x000fe20000000800 */
[----:B------:R-:W-:Y:S01]  /*4980*/  SHF.R.U32.HI R125, RZ, 0x18, R125 ;  /* 0x00000018ff7d7819 */ /* 0x000fe2000001167d */
[----:B------:R-:W-:Y:S01]  /*4990*/  FFMA.FTZ R22, R245, -UR14, R22 ;  /* 0x8000000ef5167c23 */ /* 0x000fe20008010016 */
[----:B------:R-:W-:Y:S01]  /*49a0*/  LOP3.LUT R236, R236, UR15, R5, 0x96, !PT ;  /* 0x0000000fecec7c12 */ /* 0x000fe2000f8e9605 */
[----:B------:R-:W-:Y:S01]  /*49b0*/  VIADD R5, R217, 0xffffffd9 ;  /* 0xffffffd9d9057836 */ /* 0x000fe20000000000 */
[----:B------:R-:W-:Y:S01]  /*49c0*/  IABS R8, R8 ;  /* 0x0000000800087213 */ /* 0x000fe20000000000 */
[----:B------:R-:W-:Y:S01]  /*49d0*/  FFMA.FTZ R23, R244, -UR14, R23 ;  /* 0x8000000ef4177c23 */ /* 0x000fe20008010017 */
[----:B------:R-:W-:Y:S01]  /*49e0*/  ISETP.LE.U32.AND P1, PT, R242, UR6, PT ;  /* 0x00000006f2007c0c */ /* 0x000fe2000bf23070 */
[----:B------:R-:W-:Y:S01]  /*49f0*/  FFMA.FTZ R27, R241, -UR14, R27 ;  /* 0x8000000ef11b7c23 */ /* 0x000fe2000801001b */
[----:B------:R-:W-:Y:S01]  /*4a00*/  IABS R6, R5 ;  /* 0x0000000500067213 */ /* 0x000fe20000000000 */
[----:B----4-:R-:W-:Y:S01]  /*4a10*/  @!P4 FADD.FTZ R108, -R108, -RZ ;  /* 0x800000ff6c6cc221 */ /* 0x010fe20000010100 */
[----:B------:R-:W-:Y:S01]  /*4a20*/  IABS R5, R7 ;  /* 0x0000000700057213 */ /* 0x000fe20000000000 */
[----:B------:R-:W-:Y:S01]  /*4a30*/  VIADD R7, R217, 0xfffffff8 ;  /* 0xfffffff8d9077836 */ /* 0x000fe20000000000 */
[----:B------:R-:W-:Y:S01]  /*4a40*/  ISETP.GT.U32.AND P4, PT, R123, UR6, PT ;  /* 0x000000067b007c0c */ /* 0x000fe2000bf84070 */
[----:B------:R-:W-:Y:S01]  /*4a50*/  @!P3 FADD.FTZ R122, -R122, -RZ ;  /* 0x800000ff7a7ab221 */ /* 0x000fe20000010100 */
[----:B------:R-:W1:Y:S01]  /*4a60*/  MUFU.EX2 R123, R11 ;  /* 0x0000000b007b7308 */ /* 0x000e620000000800 */
[----:B------:R-:W-:Y:S01]  /*4a70*/  ISETP.LE.U32.AND P3, PT, R125, UR6, PT ;  /* 0x000000067d007c0c */ /* 0x000fe2000bf63070 */
[----:B------:R-:W-:Y:S01]  /*4a80*/  FFMA.FTZ R15, R15, UR7, -R246 ;  /* 0x000000070f0f7c23 */ /* 0x000fe200080108f6 */
[----:B------:R-:W-:Y:S07]  /*4a90*/  IABS R7, R7 ;  /* 0x0000000700077213 */ /* 0x000fee0000000000 */
[----:B------:R-:W4:Y:S01]  /*4aa0*/  MUFU.EX2 R125, R13 ;  /* 0x0000000d007d7308 */ /* 0x000f220000000800 */
[----:B------:R-:W-:Y:S01]  /*4ab0*/  I2FP.F32.S32 R6, R6 ;  /* 0x0000000600067245 */ /* 0x000fe20000201400 */
[----:B------:R-:W-:Y:S01]  /*4ac0*/  @!P2 FADD.FTZ R110, -R110, -RZ ;  /* 0x800000ff6e6ea221 */ /* 0x000fe20000010100 */
[----:B------:R-:W-:Y:S01]  /*4ad0*/  I2FP.F32.S32 R5, R5 ;  /* 0x0000000500057245 */ /* 0x000fe20000201400 */
[----:B------:R-:W-:Y:S01]  /*4ae0*/  IMAD.MOV.U32 R9, RZ, RZ, R7 ;  /* 0x000000ffff097224 */ /* 0x000fe200078e0007 */
[----:B------:R-:W-:Y:S01]  /*4af0*/  I2FP.F32.S32 R7, R8 ;  /* 0x0000000800077245 */ /* 0x000fe20000201400 */
[----:B------:R-:W-:Y:S01]  /*4b00*/  FFMA.FTZ R20, R6, -UR14, R20 ;  /* 0x8000000e06147c23 */ /* 0x000fe20008010014 */
[----:B------:R-:W-:Y:S01]  /*4b10*/  PRMT R129, R126, 0x7770, RZ ;  /* 0x000077707e817816 */ /* 0x000fe200000000ff */
[----:B------:R-:W-:Y:S01]  /*4b20*/  FFMA.FTZ R21, R5, -UR14, R21 ;  /* 0x8000000e05157c23 */ /* 0x000fe20008010015 */
[----:B------:R-:W-:Y:S01]  /*4b30*/  I2FP.F32.S32 R8, R9 ;  /* 0x0000000900087245 */ /* 0x000fe20000201400 */
[----:B-1----:R-:W-:Y:S01]  /*4b40*/  @!P3 FADD.FTZ R123, -R123, -RZ ;  /* 0x800000ff7b7bb221 */ /* 0x002fe20000010100 */
[----:B------:R-:W-:Y:S01]  /*4b50*/  FFMA.FTZ R24, R7, -UR14, R24 ;  /* 0x8000000e07187c23 */ /* 0x000fe20008010018 */
[-C--:B------:R-:W-:Y:S01]  /*4b60*/  @P0 ISETP.GE.AND P3, PT, R211, R224.reuse, PT ;  /* 0x000000e0d300020c */ /* 0x080fe20003f66270 */
[----:B------:R-:W-:Y:S01]  /*4b70*/  @!P1 FADD.FTZ R124, -R124, -RZ ;  /* 0x800000ff7c7c9221 */ /* 0x000fe20000010100 */
[----:B------:R-:W-:Y:S01]  /*4b80*/  PRMT R128, R126, 0x7771, RZ ;  /* 0x000077717e807816 */ /* 0x000fe200000000ff */
[----:B------:R-:W-:Y:S01]  /*4b90*/  FFMA.FTZ R25, R8, -UR14, R25 ;  /* 0x8000000e08197c23 */ /* 0x000fe20008010019 */
[C---:B------:R-:W-:Y:S01]  /*4ba0*/  PRMT R127, R126.reuse, 0x7772, RZ ;  /* 0x000077727e7f7816 */ /* 0x040fe200000000ff */
[----:B----4-:R-:W-:Y:S01]  /*4bb0*/  @P4 FADD.FTZ R125, -R125, -RZ ;  /* 0x800000ff7d7d4221 */ /* 0x010fe20000010100 */
[----:B------:R-:W-:Y:S01]  /*4bc0*/  PRMT R126, R126, 0x7773, RZ ;  /* 0x000077737e7e7816 */ /* 0x000fe200000000ff */
[--C-:B------:R-:W-:Y:S01]  /*4bd0*/  FFMA.FTZ R16, R16, UR7, -R238.reuse ;  /* 0x0000000710107c23 */ /* 0x100fe200080108ee */
[----:B------:R-:W-:Y:S01]  /*4be0*/  @P0 FSEL R20, R20, -INF , !P3 ;  /* 0xff80000014140808 */ /* 0x000fe20005800000 */
[--C-:B------:R-:W-:Y:S01]  /*4bf0*/  FFMA.FTZ R17, R17, UR7, -R238.reuse ;  /* 0x0000000711117c23 */ /* 0x100fe200080108ee */
[----:B------:R-:W-:Y:S01]  /*4c00*/  @P0 FSEL R22, R22, -INF , !P3 ;  /* 0xff80000016160808 */ /* 0x000fe20005800000 */
[----:B------:R-:W-:Y:S01]  /*4c10*/  @!P6 FADD.FTZ R120, -R120, -RZ ;  /* 0x800000ff7878e221 */ /* 0x000fe20000010100 */
[----:B------:R-:W-:Y:S01]  /*4c20*/  @P0 FSEL R24, R24, -INF , !P3 ;  /* 0xff80000018180808 */ /* 0x000fe20005800000 */
[----:B------:R-:W-:Y:S01]  /*4c30*/  @!P5 FADD.FTZ R111, -R111, -RZ ;  /* 0x800000ff6f6fd221 */ /* 0x000fe20000010100 */
[----:B------:R-:W-:Y:S01]  /*4c40*/  @P0 FSEL R26, R26, -INF , !P3 ;  /* 0xff8000001a1a0808 */ /* 0x000fe20005800000 */
[--C-:B------:R-:W-:Y:S01]  /*4c50*/  FFMA.FTZ R19, R19, UR7, -R239.reuse ;  /* 0x0000000713137c23 */ /* 0x100fe200080108ef */
[-C--:B------:R-:W-:Y:S01]  /*4c60*/  @P0 ISETP.GE.AND P3, PT, R212, R224.reuse, PT ;  /* 0x000000e0d400020c */ /* 0x080fe20003f66270 */
[----:B------:R-:W-:Y:S01]  /*4c70*/  FFMA.FTZ R20, R20, UR7, -R238 ;  /* 0x0000000714147c23 */ /* 0x000fe200080108ee */
[----:B------:R-:W-:Y:S01]  /*4c80*/  ISETP.GT.U32.AND P2, PT, R127, UR6, PT ;  /* 0x000000067f007c0c */ /* 0x000fe2000bf44070 */
[----:B------:R-:W1:Y:S01]  /*4c90*/  MUFU.EX2 R113, R19 ;  /* 0x0000001300717308 */ /* 0x000e620000000800 */
[----:B------:R-:W-:Y:S01]  /*4ca0*/  ISETP.GT.U32.AND P1, PT, R126, UR6, PT ;  /* 0x000000067e007c0c */ /* 0x000fe2000bf24070 */
[----:B------:R-:W-:Y:S01]  /*4cb0*/  FFMA.FTZ R18, R18, UR7, -R239 ;  /* 0x0000000712127c23 */ /* 0x000fe200080108ef */
[----:B------:R-:W-:Y:S07]  /*4cc0*/  @P0 FSEL R21, R21, -INF , !P3 ;  /* 0xff80000015150808 */ /* 0x000fee0005800000 */
[----:B------:R4:W-:Y:S01]  /*4cd0*/  MUFU.EX2 R127, R14 ;  /* 0x0000000e007f7308 */ /* 0x0009e20000000800 */
[----:B------:R-:W-:Y:S01]  /*4ce0*/  @P0 FSEL R23, R23, -INF , !P3 ;  /* 0xff80000017170808 */ /* 0x000fe20005800000 */
[----:B------:R-:W-:Y:S01]  /*4cf0*/  FFMA.FTZ R35, R5, -UR14, R35 ;  /* 0x8000000e05237c23 */ /* 0x000fe20008010023 */
[----:B------:R-:W-:Y:S07]  /*4d00*/  @P0 FSEL R25, R25, -INF , !P3 ;  /* 0xff80000019190808 */ /* 0x000fee0005800000 */
[----:B------:R-:W2:Y:S01]  /*4d10*/  MUFU.EX2 R126, R15 ;  /* 0x0000000f007e7308 */ /* 0x000ea20000000800 */
[----:B------:R-:W-:Y:S01]  /*4d20*/  @P0 FSEL R27, R27, -INF , !P3 ;  /* 0xff8000001b1b0808 */ /* 0x000fe20005800000 */
[----:B------:R-:W-:Y:S01]  /*4d30*/  FFMA.FTZ R28, R180, -UR14, R28 ;  /* 0x8000000eb41c7c23 */ /* 0x000fe2000801001c */
[----:B------:R-:W-:Y:S07]  /*4d40*/  ISETP.GT.U32.AND P4, PT, R229, UR6, PT ;  /* 0x00000006e5007c0c */ /* 0x000fee000bf84070 */
[----:B------:R-:W-:Y:S01]  /*4d50*/  MUFU.EX2 R245, R20 ;  /* 0x0000001400f57308 */ /* 0x000fe20000000800 */
[----:B------:R-:W-:Y:S01]  /*4d60*/  ISETP.GT.U32.AND P3, PT, R237, UR6, PT ;  /* 0x00000006ed007c0c */ /* 0x000fe2000bf64070 */
[----:B-1----:R-:W-:Y:S01]  /*4d70*/  @P1 FADD.FTZ R113, -R113, -RZ ;  /* 0x800000ff71711221 */ /* 0x002fe20000010100 */
[----:B------:R-:W-:Y:S01]  /*4d80*/  ISETP.LE.U32.AND P6, PT, R129, UR6, PT ;  /* 0x0000000681007c0c */ /* 0x000fe2000bfc3070 */
[----:B------:R-:W-:Y:S01]  /*4d90*/  FFMA.FTZ R30, R7, -UR14, R30 ;  /* 0x8000000e071e7c23 */ /* 0x000fe2000801001e */
[----:B------:R-:W-:Y:S05]  /*4da0*/  ISETP.GT.U32.AND P5, PT, R128, UR6, PT ;  /* 0x0000000680007c0c */ /* 0x000fea000bfa4070 */
[----:B------:R-:W1:Y:S01]  /*4db0*/  MUFU.EX2 R129, R16 ;  /* 0x0000001000817308 */ /* 0x000e620000000800 */
[----:B------:R-:W-:Y:S01]  /*4dc0*/  PRMT R12, R240, 0x7770, RZ ;  /* 0x00007770f00c7816 */ /* 0x000fe200000000ff */
[----:B----4-:R-:W-:Y:S01]  /*4dd0*/  VIADD R14, R217, 0xffffffd1 ;  /* 0xffffffd1d90e7836 */ /* 0x010fe20000000000 */
[C---:B------:R-:W-:Y:S07]  /*4de0*/  LOP3.LUT R13, R130.reuse, 0xff, RZ, 0xc0, !PT ;  /* 0x000000ff820d7812 */ /* 0x040fee00078ec0ff */
[----:B------:R-:W4:Y:S01]  /*4df0*/  MUFU.EX2 R128, R17 ;  /* 0x0000001100807308 */ /* 0x000f220000000800 */
[----:B------:R-:W-:Y:S01]  /*4e00*/  LOP3.LUT R5, R130, 0xffff, RZ, 0xc0, !PT ;  /* 0x0000ffff82057812 */ /* 0x000fe200078ec0ff */
[----:B--2---:R-:W-:Y:S01]  /*4e10*/  @P4 FADD.FTZ R126, -R126, -RZ ;  /* 0x800000ff7e7e4221 */ /* 0x004fe20000010100 */
[----:B------:R-:W-:Y:S01]  /*4e20*/  ISETP.LE.U32.AND P4, PT, R13, UR6, PT ;  /* 0x000000060d007c0c */ /* 0x000fe2000bf83070 */
[----:B------:R-:W-:Y:S01]  /*4e30*/  @P3 FADD.FTZ R127, -R127, -RZ ;  /* 0x800000ff7f7f3221 */ /* 0x000fe20000010100 */
[----:B------:R-:W-:Y:S01]  /*4e40*/  ISETP.LE.U32.AND P3, PT, R12, UR6, PT ;  /* 0x000000060c007c0c */ /* 0x000fe2000bf63070 */
[----:B------:R-:W-:Y:S01]  /*4e50*/  FFMA.FTZ R34, R6, -UR14, R34 ;  /* 0x8000000e06227c23 */ /* 0x000fe20008010022 */
[----:B------:R-:W-:Y:S03]  /*4e60*/  SHF.R.U32.HI R12, RZ, 0x18, R130 ;  /* 0x00000018ff0c7819 */ /* 0x000fe60000011682 */
[----:B------:R-:W2:Y:S01]  /*4e70*/  MUFU.EX2 R112, R18 ;  /* 0x0000001200707308 */ /* 0x000ea20000000800 */
[----:B------:R-:W-:Y:S01]  /*4e80*/  LOP3.LUT R13, R236, 0xff, RZ, 0xc0, !PT ;  /* 0x000000ffec0d7812 */ /* 0x000fe200078ec0ff */
[----:B-1----:R-:W-:Y:S01]  /*4e90*/  @!P6 FADD.FTZ R129, -R129, -RZ ;  /* 0x800000ff8181e221 */ /* 0x002fe20000010100 */
[----:B------:R-:W-:Y:S01]  /*4ea0*/  ISETP.LE.U32.AND P6, PT, R12, UR6, PT ;  /* 0x000000060c007c0c */ /* 0x000fe2000bfc3070 */
[----:B------:R-:W-:Y:S01]  /*4eb0*/  VIADD R12, R217, 0xffffffd0 ;  /* 0xffffffd0d90c7836 */ /* 0x000fe20000000000 */
[----:B------:R-:W-:Y:S01]  /*4ec0*/  @P0 ISETP.GE.AND P1, PT, R213, R224, PT ;  /* 0x000000e0d500020c */ /* 0x000fe20003f26270 */
[----:B----4-:R-:W-:Y:S01]  /*4ed0*/  @P5 FADD.FTZ R128, -R128, -RZ ;  /* 0x800000ff80805221 */ /* 0x010fe20000010100 */
[----:B------:R-:W-:Y:S01]  /*4ee0*/  ISETP.LE.U32.AND P5, PT, R13, UR6, PT ;  /* 0x000000060d007c0c */ /* 0x000fe2000bfa3070 */
[----:B------:R-:W-:Y:S01]  /*4ef0*/  FFMA.FTZ R29, R131, -UR14, R29 ;  /* 0x8000000e831d7c23 */ /* 0x000fe2000801001d */
[----:B------:R-:W-:Y:S01]  /*4f00*/  IABS R13, R14 ;  /* 0x0000000e000d7213 */ /* 0x000fe20000000000 */
[----:B------:R-:W-:Y:S01]  /*4f10*/  FFMA.FTZ R31, R8, -UR14, R31 ;  /* 0x8000000e081f7c23 */ /* 0x000fe2000801001f */
[----:B------:R-:W-:Y:S01]  /*4f20*/  IABS R12, R12 ;  /* 0x0000000c000c7213 */ /* 0x000fe20000000000 */
[----:B------:R-:W-:Y:S01]  /*4f30*/  FFMA.FTZ R21, R21, UR7, -R238 ;  /* 0x0000000715157c23 */ /* 0x000fe200080108ee */
[----:B------:R-:W-:Y:S01]  /*4f40*/  I2FP.F32.S32 R13, R13 ;  /* 0x0000000d000d7245 */ /* 0x000fe20000201400 */
[----:B------:R-:W-:Y:S01]  /*4f50*/  FFMA.FTZ R27, R27, UR7, -R246 ;  /* 0x000000071b1b7c23 */ /* 0x000fe200080108f6 */
[----:B------:R-:W-:Y:S01]  /*4f60*/  I2FP.F32.S32 R12, R12 ;  /* 0x0000000c000c7245 */ /* 0x000fe20000201400 */
[----:B------:R-:W-:Y:S01]  /*4f70*/  MUFU.EX2 R244, R21 ;  /* 0x0000001500f47308 */ /* 0x000fe20000000800 */
[----:B------:R-:W-:Y:S01]  /*4f80*/  SHF.R.U32.HI R5, RZ, 0x8, R5 ;  /* 0x00000008ff057819 */ /* 0x000fe20000011605 */
[----:B------:R-:W-:Y:S01]  /*4f90*/  FFMA.FTZ R32, R13, -UR14, R32 ;  /* 0x8000000e0d207c23 */ /* 0x000fe20008010020 */
[----:B------:R-:W-:Y:S01]  /*4fa0*/  @P0 FSEL R28, R28, -INF , !P1 ;  /* 0xff8000001c1c0808 */ /* 0x000fe20004800000 */
[----:B------:R-:W-:Y:S01]  /*4fb0*/  FFMA.FTZ R33, R12, -UR14, R33 ;  /* 0x8000000e0c217c23 */ /* 0x000fe20008010021 */
[----:B------:R-:W-:Y:S01]  /*4fc0*/  @P0 FSEL R30, R30, -INF , !P1 ;  /* 0xff8000001e1e0808 */ /* 0x000fe20004800000 */
[----:B------:R-:W-:Y:S01]  /*4fd0*/  @!P4 FADD.FTZ R245, -R245, -RZ ;  /* 0x800000fff5f5c221 */ /* 0x000fe20000010100 */
[----:B------:R-:W-:Y:S01]  /*4fe0*/  @P0 FSEL R32, R32, -INF , !P1 ;  /* 0xff80000020200808 */ /* 0x000fe20004800000 */
[----:B--2---:R-:W-:Y:S01]  /*4ff0*/  @P2 FADD.FTZ R112, -R112, -RZ ;  /* 0x800000ff70702221 */ /* 0x004fe20000010100 */
[----:B------:R-:W-:Y:S01]  /*5000*/  @P0 FSEL R34, R34, -INF , !P1 ;  /* 0xff80000022220808 */ /* 0x000fe20004800000 */
[--C-:B------:R-:W-:Y:S01]  /*5010*/  FFMA.FTZ R22, R22, UR7, -R239.reuse ;  /* 0x0000000716167c23 */ /* 0x100fe200080108ef */
[----:B------:R-:W-:Y:S01]  /*5020*/  PRMT R130, R130, 0x7632, R130 ;  /* 0x0000763282827816 */ /* 0x000fe20000000082 */
[----:B------:R-:W-:Y:S01]  /*5030*/  FFMA.FTZ R32, R32, UR7, -R238 ;  /* 0x0000000720207c23 */ /* 0x000fe200080108ee */
[----:B------:R-:W-:Y:S01]  /*5040*/  @P0 ISETP.GE.AND P1, PT, R214, R224, PT ;  /* 0x000000e0d600020c */ /* 0x000fe20003f26270 */
[----:B------:R-:W-:Y:S01]  /*5050*/  MUFU.EX2 R241, R22 ;  /* 0x0000001600f17308 */ /* 0x000fe20000000800 */
[----:B------:R-:W-:Y:S01]  /*5060*/  LOP3.LUT R5, R5, 0xffff, RZ, 0xc0, !PT ;  /* 0x0000ffff05057812 */ /* 0x000fe200078ec0ff */
[----:B------:R-:W-:Y:S01]  /*5070*/  FFMA.FTZ R23, R23, UR7, -R239 ;  /* 0x0000000717177c23 */ /* 0x000fe200080108ef */
[----:B------:R-:W-:Y:S07]  /*5080*/  LOP3.LUT R130, R130, 0xff, RZ, 0xc0, !PT ;  /* 0x000000ff82827812 */ /* 0x000fee00078ec0ff */
[----:B------:R-:W1:Y:S01]  /*5090*/  MUFU.EX2 R243, R32 ;  /* 0x0000002000f37308 */ /* 0x000e620000000800 */
[----:B------:R-:W-:Y:S01]  /*50a0*/  @P0 FSEL R29, R29, -INF , !P1 ;  /* 0xff8000001d1d0808 */ /* 0x000fe20004800000 */
[----:B------:R-:W-:Y:S01]  /*50b0*/  FFMA.FTZ R26, R26, UR7, -R246 ;  /* 0x000000071a1a7c23 */ /* 0x000fe200080108f6 */
[----:B------:R-:W-:Y:S01]  /*50c0*/  @P0 FSEL R31, R31, -INF , !P1 ;  /* 0xff8000001f1f0808 */ /* 0x000fe20004800000 */
[--C-:B------:R-:W-:Y:S01]  /*50d0*/  FFMA.FTZ R24, R24, UR7, -R247.reuse ;  /* 0x0000000718187c23 */ /* 0x100fe200080108f7 */
[----:B------:R-:W-:Y:S05]  /*50e0*/  @P0 FSEL R33, R33, -INF , !P1 ;  /* 0xff80000021210808 */ /* 0x000fea0004800000 */
[----:B------:R-:W-:Y:S01]  /*50f0*/  MUFU.EX2 R131, R26 ;  /* 0x0000001a00837308 */ /* 0x000fe20000000800 */
[----:B------:R-:W-:Y:S01]  /*5100*/  @P0 FSEL R35, R35, -INF , !P1 ;  /* 0xff80000023230808 */ /* 0x000fe20004800000 */
[----:B------:R-:W-:Y:S01]  /*5110*/  FFMA.FTZ R25, R25, UR7, -R247 ;  /* 0x0000000719197c23 */ /* 0x000fe200080108f7 */
[----:B------:R-:W-:Y:S01]  /*5120*/  ISETP.LE.U32.AND P1, PT, R5, UR6, PT ;  /* 0x0000000605007c0c */ /* 0x000fe2000bf23070 */
[----:B------:R-:W-:Y:S01]  /*5130*/  FFMA.FTZ R238, R33, UR7, -R238 ;  /* 0x0000000721ee7c23 */ /* 0x000fe200080108ee */
[----:B------:R-:W-:Y:S05]  /*5140*/  SHF.R.U32.HI R14, RZ, 0x18, R236 ;  /* 0x00000018ff0e7819 */ /* 0x000fea00000116ec */
[----:B------:R-:W-:Y:S01]  /*5150*/  MUFU.EX2 R237, R24 ;  /* 0x0000001800ed7308 */ /* 0x000fe20000000800 */
[----:B------:R-:W-:Y:S01]  /*5160*/  ISETP.LE.U32.AND P4, PT, R130, UR6, PT ;  /* 0x0000000682007c0c */ /* 0x000fe2000bf83070 */
[----:B-1----:R-:W-:Y:S01]  /*5170*/  @!P3 FADD.FTZ R243, -R243, -RZ ;  /* 0x800000fff3f3b221 */ /* 0x002fe20000010100 */
[----:B------:R-:W-:Y:S07]  /*5180*/  ISETP.LE.U32.AND P2, PT, R14, UR6, PT ;  /* 0x000000060e007c0c */ /* 0x000fee000bf43070 */
[----:B------:R-:W1:Y:S01]  /*5190*/  MUFU.EX2 R130, R27 ;  /* 0x0000001b00827308 */ /* 0x000e620000000800 */
[----:B------:R-:W-:Y:S01]  /*51a0*/  PRMT R6, R236, 0x7632, R6 ;  /* 0x00007632ec067816 */ /* 0x000fe20000000006 */
[--C-:B------:R-:W-:Y:S01]  /*51b0*/  FFMA.FTZ R34, R34, UR7, -R239.reuse ;  /* 0x0000000722227c23 */ /* 0x100fe200080108ef */
[----:B------:R-:W-:Y:S07]  /*51c0*/  LOP3.LUT R5, R236, 0xffff, RZ, 0xc0, !PT ;  /* 0x0000ffffec057812 */ /* 0x000fee00078ec0ff */
[----:B------:R-:W-:Y:S01]  /*51d0*/  MUFU.EX2 R242, R238 ;  /* 0x000000ee00f27308 */ /* 0x000fe20000000800 */
[----:B------:R-:W-:Y:S01]  /*51e0*/  LOP3.LUT R6, R6, 0xff, RZ, 0xc0, !PT ;  /* 0x000000ff06067812 */ /* 0x000fe200078ec0ff */
[----:B------:R-:W-:Y:S01]  /*51f0*/  @!P1 FADD.FTZ R244, -R244, -RZ ;  /* 0x800000fff4f49221 */ /* 0x000fe20000010100 */
[----:B------:R-:W-:Y:S07]  /*5200*/  PRMT R10, R240, 0x7771, RZ ;  /* 0x00007771f00a7816 */ /* 0x000fee00000000ff */
[----:B------:R-:W-:Y:S01]  /*5210*/  MUFU.EX2 R236, R25 ;  /* 0x0000001900ec7308 */ /* 0x000fe20000000800 */
[----:B------:R-:W-:Y:S01]  /*5220*/  ISETP.LE.U32.AND P1, PT, R6, UR6, PT ;  /* 0x0000000606007c0c */ /* 0x000fe2000bf23070 */
[----:B------:R-:W-:Y:S01]  /*5230*/  @!P4 FADD.FTZ R241, -R241, -RZ ;  /* 0x800000fff1f1c221 */ /* 0x000fe20000010100 */
[----:B------:R-:W-:Y:S01]  /*5240*/  PRMT R6, R4, 0x7771, RZ ;  /* 0x0000777104067816 */ /* 0x000fe200000000ff */
[----:B------:R-:W-:Y:S01]  /*5250*/  FFMA.FTZ R35, R35, UR7, -R239 ;  /* 0x0000000723237c23 */ /* 0x000fe200080108ef */
[----:B------:R-:W-:Y:S01]  /*5260*/  PRMT R9, R240, 0x7772, RZ ;  /* 0x00007772f0097816 */ /* 0x000fe200000000ff */
[----:B-1----:R-:W-:Y:S01]  /*5270*/  @!P2 FADD.FTZ R130, -R130, -RZ ;  /* 0x800000ff8282a221 */ /* 0x002fe20000010100 */
[----:B------:R-:W-:Y:S03]  /*5280*/  PRMT R11, R240, 0x7773, RZ ;  /* 0x00007773f00b7816 */ /* 0x000fe600000000ff */
[----:B------:R-:W-:Y:S01]  /*5290*/  MUFU.EX2 R239, R34 ;  /* 0x0000002200ef7308 */ /* 0x000fe20000000800 */
[----:B------:R-:W-:Y:S01]  /*52a0*/  SHF.R.U32.HI R5, RZ, 0x8, R5 ;  /* 0x00000008ff057819 */ /* 0x000fe20000011605 */
[----:B------:R-:W-:Y:S01]  /*52b0*/  @!P5 FADD.FTZ R237, -R237, -RZ ;  /* 0x800000ffededd221 */ /* 0x000fe20000010100 */
[----:B------:R-:W-:Y:S07]  /*52c0*/  ISETP.GT.U32.AND P2, PT, R6, UR6, PT ;  /* 0x0000000606007c0c */ /* 0x000fee000bf44070 */
[----:B------:R-:W1:Y:S01]  /*52d0*/  MUFU.EX2 R240, R23 ;  /* 0x0000001700f07308 */ /* 0x000e620000000800 */
[----:B------:R-:W-:Y:S01]  /*52e0*/  F2FP.RELU.BF16.F32.PACK_AB R6, R120, R121 ;  /* 0x000000797806723e */ /* 0x000fe200000018ff */
[----:B------:R-:W-:Y:S01]  /*52f0*/  @!P1 FADD.FTZ R131, -R131, -RZ ;  /* 0x800000ff83839221 */ /* 0x000fe20000010100 */
[----:B------:R-:W-:Y:S07]  /*5300*/  LOP3.LUT R5, R5, 0xffff, RZ, 0xc0, !PT ;  /* 0x0000ffff05057812 */ /* 0x000fee00078ec0ff */
[----:B------:R-:W-:Y:S01]  /*5310*/  MUFU.EX2 R238, R35 ;  /* 0x0000002300ee7308 */ /* 0x000fe20000000800 */
[----:B------:R-:W-:Y:S01]  /*5320*/  PRMT R7, R4, 0x7770, RZ ;  /* 0x0000777004077816 */ /* 0x000fe200000000ff */
[----:B------:R2:W-:Y:S01]  /*5330*/  STS [R192], R6 ;  /* 0x00000006c0007388 */ /* 0x0005e20000000800 */
[----:B------:R-:W-:Y:S01]  /*5340*/  ISETP.LE.U32.AND P4, PT, R5, UR6, PT ;  /* 0x0000000605007c0c */ /* 0x000fe2000bf83070 */
[--C-:B------:R-:W-:Y:S01]  /*5350*/  FFMA.FTZ R28, R28, UR7, -R247.reuse ;  /* 0x000000071c1c7c23 */ /* 0x100fe200080108f7 */
[----:B------:R-:W-:Y:S01]  /*5360*/  PRMT R5, R4, 0x7772, RZ ;  /* 0x0000777204057816 */ /* 0x000fe200000000ff */
[--C-:B------:R-:W-:Y:S01]  /*5370*/  FFMA.FTZ R30, R30, UR7, -R246.reuse ;  /* 0x000000071e1e7c23 */ /* 0x100fe200080108f6 */
[----:B------:R-:W-:Y:S01]  /*5380*/  PRMT R4, R4, 0x7773, RZ ;  /* 0x0000777304047816 */ /* 0x000fe200000000ff */
[----:B------:R-:W-:Y:S01]  /*5390*/  FFMA.FTZ R247, R29, UR7, -R247 ;  /* 0x000000071df77c23 */ /* 0x000fe200080108f7 */
[----:B------:R-:W-:Y:S01]  /*53a0*/  ISETP.GT.U32.AND P3, PT, R5, UR6, PT ;  /* 0x0000000605007c0c */ /* 0x000fe2000bf64070 */
[----:B-1----:R-:W-:Y:S01]  /*53b0*/  @!P6 FADD.FTZ R240, -R240, -RZ ;  /* 0x800000fff0f0e221 */ /* 0x002fe20000010100 */
[----:B------:R-:W-:Y:S01]  /*53c0*/  F2FP.RELU.BF16.F32.PACK_AB R5, R110, R111 ;  /* 0x0000006f6e05723e */ /* 0x000fe200000018ff */
[----:B------:R-:W-:Y:S01]  /*53d0*/  FFMA.FTZ R246, R31, UR7, -R246 ;  /* 0x000000071ff67c23 */ /* 0x000fe200080108f6 */
[----:B------:R-:W-:Y:S01]  /*53e0*/  ISETP.GT.U32.AND P6, PT, R10, UR6, PT ;  /* 0x000000060a007c0c */ /* 0x000fe2000bfc4070 */
[----:B------:R-:W1:Y:S01]  /*53f0*/  MUFU.EX2 R229, R28 ;  /* 0x0000001c00e57308 */ /* 0x000e620000000800 */
[----:B------:R-:W-:Y:S01]  /*5400*/  ISETP.LE.U32.AND P1, PT, R7, UR6, PT ;  /* 0x0000000607007c0c */ /* 0x000fe2000bf23070 */
[----:B------:R4:W-:Y:S01]  /*5410*/  STS [R192+0x400], R5 ;  /* 0x00040005c0007388 */ /* 0x0009e20000000800 */
[----:B------:R-:W-:Y:S01]  /*5420*/  F2FP.RELU.BF16.F32.PACK_AB R7, R108, R109 ;  /* 0x0000006d6c07723e */ /* 0x000fe200000018ff */
[----:B------:R-:W-:Y:S01]  /*5430*/  @!P4 FADD.FTZ R236, -R236, -RZ ;  /* 0x800000ffececc221 */ /* 0x000fe20000010100 */
[----:B------:R-:W-:Y:S05]  /*5440*/  F2FP.RELU.BF16.F32.PACK_AB R8, R125, R124 ;  /* 0x0000007c7d08723e */ /* 0x000fea00000018ff */
[----:B------:R-:W3:Y:S01]  /*5450*/  MUFU.EX2 R115, R30 ;  /* 0x0000001e00737308 */ /* 0x000ee20000000800 */
[----:B------:R-:W-:Y:S02]  /*5460*/  ISETP.GT.U32.AND P5, PT, R9, UR6, PT ;  /* 0x0000000609007c0c */ /* 0x000fe4000bfa4070 */
[----:B------:R-:W-:Y:S07]  /*5470*/  ISETP.GT.U32.AND P4, PT, R11, UR6, PT ;  /* 0x000000060b007c0c */ /* 0x000fee000bf84070 */
[----:B------:R-:W4:Y:S01]  /*5480*/  MUFU.EX2 R180, R247 ;  /* 0x000000f700b47308 */ /* 0x000f220000000800 */
[----:B------:R-:W-:Y:S01]  /*5490*/  @P6 FADD.FTZ R242, -R242, -RZ ;  /* 0x800000fff2f26221 */ /* 0x000fe20000010100 */
[----:B------:R-:W-:Y:S08]  /*54a0*/  ISETP.GT.U32.AND P6, PT, R4, UR6, PT ;  /* 0x0000000604007c0c */ /* 0x000ff0000bfc4070 */
[----:B------:R-:W4:Y:S01]  /*54b0*/  MUFU.EX2 R114, R246 ;  /* 0x000000f600727308 */ /* 0x000f220000000800 */
[----:B------:R-:W-:Y:S01]  /*54c0*/  F2FP.RELU.BF16.F32.PACK_AB R4, R128, R129 ;  /* 0x000000818004723e */ /* 0x000fe200000018ff */
[----:B-1----:R-:W-:Y:S01]  /*54d0*/  @!P1 FADD.FTZ R229, -R229, -RZ ;  /* 0x800000ffe5e59221 */ /* 0x002fe20000010100 */
[----:B--2---:R-:W-:Y:S02]  /*54e0*/  F2FP.RELU.BF16.F32.PACK_AB R6, R113, R112 ;  /* 0x000000707106723e */ /* 0x004fe400000018ff */
[----:B------:R-:W-:Y:S01]  /*54f0*/  FSETP.GE.FTZ.AND P1, PT, R121, RZ, PT ;  /* 0x000000ff7900720b */ /* 0x000fe20003f36000 */
[----:B------:R1:W-:Y:S01]  /*5500*/  STS [R228], R4 ;  /* 0x00000004e4007388 */ /* 0x0003e20000000800 */
[----:B------:R-:W-:Y:S01]  /*5510*/  @P5 FADD.FTZ R239, -R239, -RZ ;  /* 0x800000ffefef5221 */ /* 0x000fe20000010100 */
[----:B------:R-:W-:Y:S01]  /*5520*/  @P4 FADD.FTZ R238, -R238, -RZ ;  /* 0x800000ffeeee4221 */ /* 0x000fe20000010100 */
[----:B---3--:R-:W-:Y:S01]  /*5530*/  @P3 FADD.FTZ R115, -R115, -RZ ;  /* 0x800000ff73733221 */ /* 0x008fe20000010100 */
[----:B------:R2:W-:Y:S01]  /*5540*/  STS [R228+0x400], R6 ;  /* 0x00040006e4007388 */ /* 0x0005e20000000800 */
[----:B----4-:R-:W-:Y:S01]  /*5550*/  @P2 FADD.FTZ R180, -R180, -RZ ;  /* 0x800000ffb4b42221 */ /* 0x010fe20000010100 */
[----:B------:R-:W-:Y:S02]  /*5560*/  FSETP.GE.FTZ.AND P2, PT, R244, RZ, PT ;  /* 0x000000fff400720b */ /* 0x000fe40003f56000 */
[----:B------:R3:W-:Y:S01]  /*5570*/  STS [R192+0x1000], R7 ;  /* 0x00100007c0007388 */ /* 0x0007e20000000800 */
[----:B------:R-:W-:Y:S01]  /*5580*/  F2FP.RELU.BF16.F32.PACK_AB R5, R123, R122 ;  /* 0x0000007a7b05723e */ /* 0x000fe200000018ff */
[----:B------:R-:W-:Y:S01]  /*5590*/  @P6 FADD.FTZ R114, -R114, -RZ ;  /* 0x800000ff72726221 */ /* 0x000fe20000010100 */
[----:B------:R-:W-:Y:S02]  /*55a0*/  FSETP.GE.FTZ.AND P6, PT, R120, RZ, PT ;  /* 0x000000ff7800720b */ /* 0x000fe40003fd6000 */
[----:B------:R-:W-:Y:S01]  /*55b0*/  FSETP.GE.FTZ.AND P5, PT, R129, RZ, PT ;  /* 0x000000ff8100720b */ /* 0x000fe20003fb6000 */
[----:B------:R4:W-:Y:S01]  /*55c0*/  STS [R192+0x1400], R5 ;  /* 0x00140005c0007388 */ /* 0x0009e20000000800 */
[----:B------:R-:W-:Y:S02]  /*55d0*/  FSETP.GE.FTZ.AND P4, PT, R128, RZ, PT ;  /* 0x000000ff8000720b */ /* 0x000fe40003f96000 */
[----:B------:R-:W-:Y:S01]  /*55e0*/  FSETP.GE.FTZ.AND P3, PT, R245, RZ, PT ;  /* 0x000000fff500720b */ /* 0x000fe20003f76000 */
[----:B------:R4:W-:Y:S01]  /*55f0*/  STS [R228+0x1000], R8 ;  /* 0x00100008e4007388 */ /* 0x0009e20000000800 */
[----:B-1----:R-:W-:Y:S02]  /*5600*/  F2FP.RELU.BF16.F32.PACK_AB R4, R242, R243 ;  /* 0x000000f3f204723e */ /* 0x002fe400000018ff */
[----:B--2---:R-:W-:Y:S02]  /*5610*/  F2FP.RELU.BF16.F32.PACK_AB R6, R244, R245 ;  /* 0x000000f5f406723e */ /* 0x004fe400000018ff */
[----:B---3--:R-:W-:Y:S05]  /*5620*/  F2FP.RELU.BF16.F32.PACK_AB R7, R126, R127 ;  /* 0x0000007f7e07723e */ /* 0x008fea00000018ff */
[----:B------:R1:W-:Y:S01]  /*5630*/  STS [R228+0x1400], R7 ;  /* 0x00140007e4007388 */ /* 0x0003e20000000800 */
[----:B----4-:R-:W-:Y:S03]  /*5640*/  F2FP.RELU.BF16.F32.PACK_AB R5, R240, R241 ;  /* 0x000000f1f005723e */ /* 0x010fe600000018ff */
        /* <DEDUP_REMOVED lines=123> */
.L_x_1418:
[----:B------:R-:W-:Y:S01]  /*5e00*/  FADD.FTZ R18, -R118, R18 ;  /* 0x0000001276127221 */ /* 0x000fe20000010100 */
[----:B------:R-:W-:Y:S01]  /*5e10*/  FSETP.GE.FTZ.AND P2, PT, R112, RZ, PT ;  /* 0x000000ff7000720b */ /* 0x000fe20003f56000 */
[----:B------:R2:W-:Y:S01]  /*5e20*/  STS [R192+-0x4000], R4 ;  /* 0xffc00004c0007388 */ /* 0x0005e20000000800 */
[----:B------:R-:W-:Y:S01]  /*5e30*/  FADD.FTZ R23, -R118, R23 ;  /* 0x0000001776177221 */ /* 0x000fe20000010100 */
[----:B------:R-:W-:Y:S01]  /*5e40*/  FSETP.GE.FTZ.AND P3, PT, R240, RZ, PT ;  /* 0x000000fff000720b */ /* 0x000fe20003f76000 */
[----:B------:R-:W-:Y:S01]  /*5e50*/  FADD.FTZ R19, -R118, R19 ;  /* 0x0000001376137221 */ /* 0x000fe20000010100 */
        /* <DEDUP_REMOVED lines=11> */
[----:B------:R-:W-:Y:S01]  /*5f10*/  FADD.FTZ R24, -R117, R24 ;  /* 0x0000001875187221 */ /* 0x000fe20000010100 */
[-C--:B------:R-:W-:Y:S01]  /*5f20*/  FSEL R19, R19, R118.reuse, P5 ;  /* 0x0000007613137208 */ /* 0x080fe20002800000 */
[C---:B------:R-:W-:Y:S01]  /*5f30*/  FADD.FTZ R25, -R117.reuse, R25 ;  /* 0x0000001975197221 */ /* 0x040fe20000010100 */
[-C--:B------:R-:W-:Y:S01]  /*5f40*/  FSEL R22, R22, R118.reuse, P4 ;  /* 0x0000007616167208 */ /* 0x080fe20002000000 */
[C---:B------:R-:W-:Y:S01]  /*5f50*/  FADD.FTZ R28, -R117.reuse, R28 ;  /* 0x0000001c751c7221 */ /* 0x040fe20000010100 */
        /* <DEDUP_REMOVED lines=13> */
[C---:B------:R-:W-:Y:S01]  /*6030*/  FADD.FTZ R14, -R116.reuse, R14 ;  /* 0x0000000e740e7221 */ /* 0x040fe20000010100 */
        /* <DEDUP_REMOVED lines=160> */
.L_x_1419:
[----:B------:R-:W-:Y:S01]  /*6a40*/  LDSM.16.M88.4 R16, [R177] ;  /* 0x00000000b110783b */ /* 0x000fe20000000200 */
[----:B------:R-:W-:Y:S01]  /*6a50*/  ISETP.GT.AND P4, PT, R223, RZ, PT ;  /* 0x000000ffdf00720c */ /* 0x000fe20003f84270 */
[----:B------:R-:W-:Y:S02]  /*6a60*/  VIADD R217, R217, 0xffffffc0 ;  /* 0xffffffc0d9d97836 */ /* 0x000fe40000000000 */
[----:B------:R-:W1:Y:S01]  /*6a70*/  LDSM.16.MT88.4 R8, [R178+0x6000] ;  /* 0x00600000b208783b */ /* 0x000e620000004200 */
[----:B------:R-:W-:Y:S03]  /*6a80*/  VIADD R216, R216, 0xfffffffc ;  /* 0xfffffffcd8d87836 */ /* 0x000fe60000000000 */
        /* <DEDUP_REMOVED lines=114> */
[----:B------:R-:W-:Y:S01]  /*71b0*/  LDSM.16.MT88.4 R104, [R172+-0x800] ;  /* 0xfff80000ac68783b */ /* 0x000fe20000004200 */
[-C--:B--2---:R-:W-:Y:S08]  /*71c0*/  HMMA.16816.F32.BF16 R68, R4, R8.reuse, R68 ;  /* 0x000000080444723c */ /* 0x084ff00000041844 */
[C---:B---3--:R-:W-:Y:S08]  /*71d0*/  HMMA.16816.F32.BF16 R72, R20.reuse, R8, R72 ;  /* 0x000000081448723c */ /* 0x048ff00000041848 */
[-C--:B------:R-:W-:Y:S08]  /*71e0*/  HMMA.16816.F32.BF16 R76, R20, R10.reuse, R76 ;  /* 0x0000000a144c723c */ /* 0x080ff0000004184c */
[C---:B------:R-:W-:Y:S01]  /*71f0*/  HMMA.16816.F32.BF16 R80, R4.reuse, R10, R80 ;  /* 0x0000000a0450723c */ /* 0x040fe20000041850 */
[----:B------:R-:W-:Y:S07]  /*7200*/  LDSM.16.MT88.4 R8, [R172+-0x3000] ;  /* 0xffd00000ac08783b */ /* 0x000fee0000004200 */
[-C--:B----4-:R-:W-:Y:S08]  /*7210*/  HMMA.16816.F32.BF16 R84, R4, R24.reuse, R84 ;  /* 0x000000180454723c */ /* 0x090ff00000041854 */
[C---:B------:R-:W-:Y:S08]  /*7220*/  HMMA.16816.F32.BF16 R88, R20.reuse, R24, R88 ;  /* 0x000000181458723c */ /* 0x040ff00000041858 */
[-C--:B------:R-:W-:Y:S01]  /*7230*/  HMMA.16816.F32.BF16 R92, R20, R26.reuse, R92 ;  /* 0x0000001a145c723c */ /* 0x080fe2000004185c */
[----:B------:R-:W2:Y:S07]  /*7240*/  LDSM.16.MT88.4 R20, [R164+0x1000] ;  /* 0x00100000a414783b */ /* 0x000eae0000004200 */
[----:B------:R-:W-:Y:S01]  /*7250*/  HMMA.16816.F32.BF16 R96, R4, R26, R96 ;  /* 0x0000001a0460723c */ /* 0x000fe20000041860 */
[----:B------:R-:W3:Y:S04]  /*7260*/  LDSM.16.MT88.4 R4, [R108+0x1000] ;  /* 0x001000006c04783b */ /* 0x000ee80000004200 */
[----:B------:R-:W-:Y:S03]  /*7270*/  LDSM.16.MT88.4 R24, [R164+0x1800] ;  /* 0x00180000a418783b */ /* 0x000fe60000004200 */
[-C--:B-1----:R-:W-:Y:S01]  /*7280*/  HMMA.16816.F32.BF16 R68, R28, R12.reuse, R68 ;  /* 0x0000000c1c44723c */ /* 0x082fe20000041844 */
[----:B------:R-:W-:Y:S07]  /*7290*/  LDSM.16.MT88.4 R108, [R108+0x1800] ;  /* 0x001800006c6c783b */ /* 0x000fee0000004200 */
[C---:B------:R-:W-:Y:S08]  /*72a0*/  HMMA.16816.F32.BF16 R72, R32.reuse, R12, R72 ;  /* 0x0000000c2048723c */ /* 0x040ff00000041848 */
[-C--:B------:R-:W-:Y:S08]  /*72b0*/  HMMA.16816.F32.BF16 R76, R32, R14.reuse, R76 ;  /* 0x0000000e204c723c */ /* 0x080ff0000004184c */
[C---:B------:R-:W-:Y:S01]  /*72c0*/  HMMA.16816.F32.BF16 R80, R28.reuse, R14, R80 ;  /* 0x0000000e1c50723c */ /* 0x040fe20000041850 */
[----:B------:R-:W1:Y:S07]  /*72d0*/  LDSM.16.MT88.4 R12, [R172+-0x2800] ;  /* 0xffd80000ac0c783b */ /* 0x000e6e0000004200 */
        /* <DEDUP_REMOVED lines=9> */
[C---:B------:R-:W-:Y:S04]  /*7370*/  HMMA.16816.F32.BF16 R88, R100.reuse, R4, R88 ;  /* 0x000000046458723c */ /* 0x040fe80000041858 */
[C---:B------:R-:W-:Y:S01]  /*7380*/  LOP3.LUT R4, R223.reuse, 0x1, RZ, 0xc0, !PT ;  /* 0x00000001df047812 */ /* 0x040fe200078ec0ff */
[----:B------:R-:W-:Y:S03]  /*7390*/  VIADD R223, R223, 0xffffffff ;  /* 0xffffffffdfdf7836 */ /* 0x000fe60000000000 */
[-C--:B------:R-:W-:Y:S03]  /*73a0*/  HMMA.16816.F32.BF16 R92, R100, R6.reuse, R92 ;  /* 0x00000006645c723c */ /* 0x080fe6000004185c */
[----:B------:R-:W-:Y:S01]  /*73b0*/  ISETP.NE.U32.AND P2, PT, R4, 0x1, PT ;  /* 0x000000010400780c */ /* 0x000fe20003f45070 */
[----:B------:R-:W-:Y:S04]  /*73c0*/  VIADD R4, R164, 0xffffe000 ;  /* 0xffffe000a4047836 */ /* 0x000fe80000000000 */
[----:B------:R-:W-:Y:S04]  /*73d0*/  HMMA.16816.F32.BF16 R96, R8, R6, R96 ;  /* 0x000000060860723c */ /* 0x000fe80000041860 */
[----:B------:R-:W-:Y:S04]  /*73e0*/  @P1 IADD3 R6, P3, PT, R234, -0x100, RZ ;  /* 0xffffff00ea061810 */ /* 0x000fe80007f7e0ff */
[-C--:B-1----:R-:W-:Y:S05]  /*73f0*/  HMMA.16816.F32.BF16 R68, R12, R24.reuse, R68 ;  /* 0x000000180c44723c */ /* 0x082fea0000041844 */
[----:B------:R-:W-:Y:S01]  /*7400*/  @P2 VIADD R4, R164, 0x2000 ;  /* 0x00002000a4042836 */ /* 0x000fe20000000000 */
[----:B------:R-:W-:Y:S01]  /*7410*/  @P1 IADD3.X R5, PT, PT, R235, -0x1, RZ, P3, !PT ;  /* 0xffffffffeb051810 */ /* 0x000fe20001ffe4ff */
[----:B------:R-:W-:Y:S01]  /*7420*/  @P1 IMAD.MOV.U32 R234, RZ, RZ, R6 ;  /* 0x000000ffffea1224 */ /* 0x000fe200078e0006 */
[C---:B------:R-:W-:Y:S04]  /*7430*/  HMMA.16816.F32.BF16 R72, R104.reuse, R24, R72 ;  /* 0x000000186848723c */ /* 0x040fe80000041848 */
[----:B------:R-:W-:Y:S01]  /*7440*/  @P1 IADD3 R201, P2, PT, R201, -0x100, RZ ;  /* 0xffffff00c9c91810 */ /* 0x000fe20007f5e0ff */
[----:B------:R-:W-:Y:S02]  /*7450*/  IMAD.MOV.U32 R164, RZ, RZ, R4 ;  /* 0x000000ffffa47224 */ /* 0x000fe400078e0004 */
[----:B------:R-:W-:Y:S01]  /*7460*/  @P1 IMAD.MOV.U32 R235, RZ, RZ, R5 ;  /* 0x000000ffffeb1224 */ /* 0x000fe200078e0005 */
[-C--:B------:R-:W-:Y:S03]  /*7470*/  HMMA.16816.F32.BF16 R76, R104, R26.reuse, R76 ;  /* 0x0000001a684c723c */ /* 0x080fe6000004184c */
[----:B------:R-:W-:Y:S05]  /*7480*/  @P1 IADD3.X R200, PT, PT, R200, -0x1, RZ, P2, !PT ;  /* 0xffffffffc8c81810 */ /* 0x000fea00017fe4ff */
[C---:B------:R-:W-:Y:S08]  /*7490*/  HMMA.16816.F32.BF16 R80, R12.reuse, R26, R80 ;  /* 0x0000001a0c50723c */ /* 0x040ff00000041850 */
[-C--:B------:R-:W-:Y:S08]  /*74a0*/  HMMA.16816.F32.BF16 R84, R12, R108.reuse, R84 ;  /* 0x0000006c0c54723c */ /* 0x080ff00000041854 */
[C---:B------:R-:W-:Y:S08]  /*74b0*/  HMMA.16816.F32.BF16 R88, R104.reuse, R108, R88 ;  /* 0x0000006c6858723c */ /* 0x040ff00000041858 */
[-C--:B------:R-:W-:Y:S08]  /*74c0*/  HMMA.16816.F32.BF16 R92, R104, R110.reuse, R92 ;  /* 0x0000006e685c723c */ /* 0x080ff0000004185c */
[----:B------:R-:W-:Y:S01]  /*74d0*/  HMMA.16816.F32.BF16 R96, R12, R110, R96 ;  /* 0x0000006e0c60723c */ /* 0x000fe20000041860 */
[----:B------:R-:W-:Y:S08]  /*74e0*/  @!UPT UIADD3 URZ, UPT, UPT, URZ, URZ, URZ ;  /* 0x000000fffffff290 */ /* 0x000ff0000fffe0ff */
[----:B------:R-:W-:Y:S11]  /*74f0*/  @P4 BRA `(.L_x_1420) ;  /* 0xffffffc400444947 */ /* 0x000ff6000383ffff */
        /* <DEDUP_REMOVED lines=148> */
[----:B------:R-:W-:Y:S05]  /*7e40*/  BRA `(.L_x_1422) ;  /* 0x0000000000147947 */ /* 0x000fea0003800000 */
.L_x_1421:
[----:B------:R-:W2:Y:S01]  /*7e50*/  LDCU.64 UR10, c[0x0][0x5c0] ;  /* 0x0000b800ff0a77ac */ /* 0x000ea20008000a00 */
[----:B------:R-:W-:-:S05]  /*7e60*/  IADD3 R16, PT, PT, R225, R226, RZ ;  /* 0x000000e2e1107210 */ /* 0x000fca0007ffe0ff */
[C---:B--2---:R-:W-:Y:S02]  /*7e70*/  IMAD R8, R16.reuse, UR11, RZ ;  /* 0x0000000b10087c24 */ /* 0x044fe4000f8e02ff */
[----:B------:R-:W-:-:S05]  /*7e80*/  IMAD.WIDE.U32 R16, R16, UR10, RZ ;  /* 0x0000000a10107c25 */ /* 0x000fca000f8e00ff */
[----:B------:R-:W-:Y:S02]  /*7e90*/  IADD3 R8, PT, PT, R17, R8, RZ ;  /* 0x0000000811087210 */ /* 0x000fe40007ffe0ff */
.L_x_1422:
        /* <DEDUP_REMOVED lines=12> */
[----:B------:R-:W-:Y:S06]  /*7f60*/  BRA `(.L_x_1424) ;  /* 0x0000000000187947 */ /* 0x000fec0003800000 */
.L_x_1423:
[----:B------:R-:W2:Y:S01]  /*7f70*/  LDCU.64 UR6, c[0x0][0x5c8] ;  /* 0x0000b900ff0677ac */ /* 0x000ea20008000a00 */
[----:B-1----:R-:W-:-:S05]  /*7f80*/  IADD3 R4, PT, PT, R225, R226, RZ ;  /* 0x000000e2e1047210 */ /* 0x002fca0007ffe0ff */
[C---:B--2---:R-:W-:Y:S02]  /*7f90*/  IMAD R12, R4.reuse, UR7, RZ ;  /* 0x00000007040c7c24 */ /* 0x044fe4000f8e02ff */
[----:B------:R-:W-:-:S05]  /*7fa0*/  IMAD.WIDE.U32 R4, R4, UR6, RZ ;  /* 0x0000000604047c25 */ /* 0x000fca000f8e00ff */
[----:B------:R-:W-:Y:S02]  /*7fb0*/  IADD3 R12, PT, PT, R5, R12, RZ ;  /* 0x0000000c050c7210 */ /* 0x000fe40007ffe0ff */
[----:B------:R-:W-:-:S07]  /*7fc0*/  MOV R13, R4 ;  /* 0x00000004000d7202 */ /* 0x000fce0000000f00 */
.L_x_1424:
        /* <DEDUP_REMOVED lines=11> */
[----:B------:R-:W-:-:S02]  /*8080*/  IMAD.U32 R11, RZ, RZ, UR17 ;  /* 0x00000011ff0b7e24 */ /* 0x000fc4000f8e00ff */
[----:B------:R-:W-:Y:S01]  /*8090*/  VIADD R11, R188, 0x20 ;  /* 0x00000020bc0b7836 */ /* 0x000fe20000000000 */
[----:B------:R-:W-:Y:S01]  /*80a0*/  UIMAD UR15, UR13, UR10, URZ ;  /* 0x0000000a0d0f72a4 */ /* 0x000fe2000f8e02ff */
[----:B------:R-:W-:Y:S01]  /*80b0*/  LOP3.LUT R17, R10, 0x38, R187, 0xf8, !PT ;  /* 0x000000380a117812 */ /* 0x000fe200078ef8bb */
[----:B------:R-:W-:Y:S02]  /*80c0*/  VIADD R10, R188, 0x40 ;  /* 0x00000040bc0a7836 */ /* 0x000fe40000000000 */
[----:B------:R-:W-:Y:S01]  /*80d0*/  UIMAD UR15, UR12, UR11, UR15 ;  /* 0x0000000b0c0f72a4 */ /* 0x000fe2000f8e020f */
[----:B------:R-:W-:Y:S01]  /*80e0*/  IADD3 R16, P0, PT, R16, R17, RZ ;  /* 0x0000001110107210 */ /* 0x000fe20007f1e0ff */
[----:B------:R3:W4:Y:S01]  /*80f0*/  LDS.128 R4, [R193+0x7000] ;  /* 0x00700000c1047984 */ /* 0x0007220000000c00 */
[----:B-1----:R-:W-:-:S03]  /*8100*/  ISETP.GE.AND P3, PT, R194, UR14, PT ;  /* 0x0000000ec2007c0c */ /* 0x002fc6000bf66270 */
[----:B------:R-:W-:Y:S01]  /*8110*/  IMAD.U32 R9, RZ, RZ, UR15 ;  /* 0x0000000fff097e24 */ /* 0x000fe2000f8e00ff */
[-C--:B------:R-:W-:Y:S02]  /*8120*/  ISETP.GE.OR P6, PT, R188, R197.reuse, P3 ;  /* 0x000000c5bc00720c */ /* 0x080fe40001fc6670 */
        /* <DEDUP_REMOVED lines=17> */
.L_x_1426:
[----:B------:R-:W-:Y:S05]  /*8240*/  BSYNC.RECONVERGENT B0 ;  /* 0x0000000000007941 */ /* 0x000fea0003800200 */
.L_x_1425:
        /* <DEDUP_REMOVED lines=12> */
.L_x_1428:
[----:B------:R-:W-:Y:S05]  /*8310*/  BSYNC.RECONVERGENT B0 ;  /* 0x0000000000007941 */ /* 0x000fea0003800200 */
.L_x_1427:
        /* <DEDUP_REMOVED lines=14> */
.L_x_1430:
[----:B------:R-:W-:Y:S05]  /*8400*/  BSYNC.RECONVERGENT B0 ;  /* 0x0000000000007941 */ /* 0x000fea0003800200 */
.L_x_1429:
        /* <DEDUP_REMOVED lines=15> */
.L_x_1432:
[----:B------:R-:W-:Y:S05]  /*8500*/  BSYNC.RECONVERGENT B0 ;  /* 0x0000000000007941 */ /* 0x000fea0003800200 */
.L_x_1431:
        /* <DEDUP_REMOVED lines=33> */
.L_x_1434:
[----:B------:R-:W-:Y:S05]  /*8720*/  BSYNC.RECONVERGENT B0 ;  /* 0x0000000000007941 */ /* 0x000fea0003800200 */
.L_x_1433:
        /* <DEDUP_REMOVED lines=12> */
.L_x_1436:
[----:B------:R-:W-:Y:S05]  /*87f0*/  BSYNC.RECONVERGENT B0 ;  /* 0x0000000000007941 */ /* 0x000fea0003800200 */
.L_x_1435:
        /* <DEDUP_REMOVED lines=11> */
.L_x_1385:
[----:B------:R-:W-:Y:S05]  /*88b0*/  BSYNC.RECONVERGENT B1 ;  /* 0x0000000000017941 */ /* 0x000fea0003800200 */
.L_x_1359:
        /* <DEDUP_REMOVED lines=11> */
.L_x_1438:
        /* <DEDUP_REMOVED lines=9> */
.L_x_2776:


//--------------------- .text._ZN5flash44flash_bwd_dq_dk_dv_loop_seqk_parallel_kernelI23Flash_bwd_kernel_traitsILi64ELi64ELi128ELi8ELi2ELi4ELi4ELb1ELb0EN7cutlass10bfloat16_tE19Flash_kernel_traitsILi64ELi64ELi128ELi8ES3_EELb0ELb0ELb0ELb1ELb0ELb0ELb1EEEvNS_16Flash_bwd_paramsE --------------------------
	.section	.text._ZN5flash44flash_bwd_dq_dk_dv_loop_seqk_parallel_kernelI23Flash_bwd_kernel_traitsILi64ELi64ELi128ELi8ELi2ELi4ELi4ELb1ELb0EN7cutlass10bfloat16_tE19Flash_kernel_traitsILi64ELi64ELi128ELi8ES3_EELb0ELb0ELb0ELb1ELb0ELb0ELb1EEEvNS_16Flash_bwd_paramsE,"ax",@progbits
	.align	128
        .global         _ZN5flash44flash_bwd_dq_dk_dv_loop_seqk_parallel_kernelI23Flash_bwd_kernel_traitsILi64ELi64ELi128ELi8ELi2ELi4ELi4ELb1ELb0EN7cutlass10bfloat16_tE19Flash_kernel_traitsILi64ELi64ELi128ELi8ES3_EELb0ELb0ELb0ELb1ELb0ELb0ELb1EEEvNS_16Flash_bwd_paramsE
        .type           _ZN5flash44flash_bwd_dq_dk_dv_loop_seqk_parallel_kernelI23Flash_bwd_kernel_traitsILi64ELi64ELi128ELi8ELi2ELi4ELi4ELb1ELb0EN7cutlass10bfloat16_tE19Flash_kernel_traitsILi64ELi64ELi128ELi8ES3_EELb0ELb0ELb0ELb1ELb0ELb0ELb1EEEvNS_16Flash_bwd_paramsE,@function
        .size           _ZN5flash44flash_bwd_dq_dk_dv_loop_seqk_parallel_kernelI23Flash_bwd_kernel_traitsILi64ELi64ELi128ELi8ELi2ELi4ELi4ELb1ELb0EN7cutlass10bfloat16_tE19Flash_kernel_traitsILi64ELi64ELi128ELi8ES3_EELb0ELb0ELb0ELb1ELb0ELb0ELb1EEEvNS_16Flash_bwd_paramsE,(.L_x_2777 - _ZN5flash44flash_bwd_dq_dk_dv_loop_seqk_parallel_kernelI23Flash_bwd_kernel_traitsILi64ELi64ELi128ELi8ELi2ELi4ELi4ELb1ELb0EN7cutlass10bfloat16_tE19Flash_kernel_traitsILi64ELi64ELi128ELi8ES3_EELb0ELb0ELb0ELb1ELb0ELb0ELb1EEEvNS_16Flash_bwd_paramsE)
        .other          _ZN5flash44flash_bwd_dq_dk_dv_loop_seqk_parallel_kernelI23Flash_bwd_kernel_traitsILi64ELi64ELi128ELi8ELi2ELi4ELi4ELb1ELb0EN7cutlass10bfloat16_tE19Flash_kernel_traitsILi64ELi64ELi128ELi8ES3_EELb0ELb0ELb0ELb1ELb0ELb0ELb1EEEvNS_16Flash_bwd_paramsE,@"STO_CUDA_ENTRY STV_DEFAULT"
_ZN5flash44flash_bwd_dq_dk_dv_loop_seqk_parallel_kernelI23Flash_bwd_kernel_traitsILi64ELi64ELi128ELi8ELi2ELi4ELi4ELb1ELb0EN7cutlass10bfloat16_tE19Flash_kernel_traitsILi64ELi64ELi128ELi8ES3_EELb0ELb0ELb0ELb1ELb0ELb0ELb1EEEvNS_16Flash_bwd_paramsE:
.text._ZN5flash44flash_bwd_dq_dk_dv_loop_seqk_parallel_kernelI23Flash_bwd_kernel_traitsILi64ELi64ELi128ELi8ELi2ELi4ELi4ELb1ELb0EN7cutlass10bfloat16_tE19Flash_kernel_traitsILi64ELi64ELi128ELi8ES3_EELb0ELb0ELb0ELb1ELb0ELb0ELb1EEEvNS_16Flash_bwd_paramsE:
        /* <DEDUP_REMOVED lines=26> */
[C---:B-1----:R-:W-:Y:S01]  /*01a0*/  IMAD.SHL.U32 R2, R176.reuse, 0x10, RZ ;  /* 0x00000010b0027824 */ /* 0x042fe200078e00ff */
[--C-:B------:R-:W-:Y:S01]  /*01b0*/  SHF.R.U32.HI R175, RZ, 0x1, R176.reuse ;  /* 0x00000001ffaf7819 */ /* 0x100fe200000116b0 */
[C---:B------:R-:W-:Y:S01]  /*01c0*/  IMAD.SHL.U32 R4, R176.reuse, 0x2, RZ ;  /* 0x00000002b0047824 */ /* 0x040fe200078e00ff */
[----:B------:R-:W-:Y:S01]  /*01d0*/  SHF.R.U32.HI R0, RZ, 0x2, R176 ;  /* 0x00000002ff007819 */ /* 0x000fe200000116b0 */
[----:B------:R-:W-:Y:S01]  /*01e0*/  IMAD.SHL.U32 R5, R176, 0x20, RZ ;  /* 0x00000020b0057824 */ /* 0x000fe200078e00ff */
[----:B------:R-:W-:Y:S01]  /*01f0*/  LOP3.LUT R2, R2, 0x1c0, RZ, 0xc0, !PT ;  /* 0x000001c002027812 */ /* 0x000fe200078ec0ff */
[C---:B------:R-:W-:Y:S01]  /*0200*/  IMAD.SHL.U32 R173, R176.reuse, 0x8, RZ ;  /* 0x00000008b0ad7824 */ /* 0x040fe200078e00ff */
[----:B------:R-:W-:Y:S01]  /*0210*/  LOP3.LUT R247, R175, 0x10, RZ, 0xc0, !PT ;  /* 0x00000010aff77812 */ /* 0x000fe200078ec0ff */
[----:B------:R-:W-:Y:S01]  /*0220*/  IMAD.SHL.U32 R6, R176, 0x40, RZ ;  /* 0x00000040b0067824 */ /* 0x000fe200078e00ff */
[----:B------:R-:W-:Y:S01]  /*0230*/  LOP3.LUT R2, R2, 0x38, R4, 0xf8, !PT ;  /* 0x0000003802027812 */ /* 0x000fe200078ef804 */
[----:B------:R-:W1:Y:S01]  /*0240*/  S2UR UR23, SR_CTAID.Y ;  /* 0x00000000001779c3 */ /* 0x000e620000002600 */
[--C-:B------:R-:W-:Y:S01]  /*0250*/  LOP3.LUT R4, R4, 0x7006, R5.reuse, 0xc8, !PT ;  /* 0x0000700604047812 */ /* 0x100fe200078ec805 */
[----:B------:R-:W-:Y:S01]  /*0260*/  UIADD3 UR6, UPT, UPT, UR8, 0xa000, URZ ;  /* 0x0000a00008067890 */ /* 0x000fe2000fffe0ff */
[----:B------:R-:W-:Y:S01]  /*0270*/  LOP3.LUT R173, R173, 0x38, RZ, 0xc0, !PT ;  /* 0x00000038adad7812 */ /* 0x000fe200078ec0ff */
[----:B----4-:R-:W-:Y:S01]  /*0280*/  ULEA UR4, UR4, UR5, 0x18 ;  /* 0x0000000504047291 */ /* 0x010fe2000f8ec0ff */
[----:B------:R-:W-:Y:S01]  /*0290*/  LOP3.LUT R7, R175, 0x30, RZ, 0xc0, !PT ;  /* 0x00000030af077812 */ /* 0x000fe200078ec0ff */
[----:B-----5:R-:W-:Y:S01]  /*02a0*/  ULEA UR24, UR24, UR14, 0x18 ;  /* 0x0000000e18187291 */ /* 0x020fe2000f8ec0ff */
[----:B------:R-:W-:Y:S01]  /*02b0*/  LOP3.LUT R4, R4, 0x400, R5, 0xf8, !PT ;  /* 0x0000040004047812 */ /* 0x000fe200078ef805 */
[----:B------:R-:W2:Y:S01]  /*02c0*/  S2UR UR22, SR_CTAID.Z ;  /* 0x00000000001679c3 */ /* 0x000ea20000002700 */
[----:B------:R-:W-:Y:S01]  /*02d0*/  LOP3.LUT R3, R2, 0x20, R175, 0x78, !PT ;  /* 0x0000002002037812 */ /* 0x000fe200078e78af */
[----:B------:R-:W-:Y:S01]  /*02e0*/  UMOV UR5, URZ ;  /* 0x000000ff00057c82 */ /* 0x000fe20008000000 */
[----:B------:R-:W-:-:S02]  /*02f0*/  LOP3.LUT R247, R247, 0x7, R0, 0xf8, !PT ;  /* 0x00000007f7f77812 */ /* 0x000fc400078ef800 */
[----:B------:R-:W-:Y:S02]  /*0300*/  LOP3.LUT R0, R173, 0x1c0, R6, 0xf8, !PT ;  /* 0x000001c0ad007812 */ /* 0x000fe400078ef806 */
[----:B------:R-:W-:Y:S02]  /*0310*/  LOP3.LUT R2, R7, 0x8, R176, 0xf8, !PT ;  /* 0x0000000807027812 */ /* 0x000fe400078ef8b0 */
[----:B------:R-:W-:Y:S02]  /*0320*/  LOP3.LUT R229, R4, R3, RZ, 0xfc, !PT ;  /* 0x0000000304e57212 */ /* 0x000fe400078efcff */
[----:B------:R-:W-:Y:S02]  /*0330*/  LOP3.LUT P0, RZ, R176, 0x8, RZ, 0xc0, !PT ;  /* 0x00000008b0ff7812 */ /* 0x000fe4000780c0ff */
[----:B------:R-:W-:Y:S02]  /*0340*/  LOP3.LUT R3, R6, 0x200, RZ, 0xc0, !PT ;  /* 0x0000020006037812 */ /* 0x000fe400078ec0ff */
[----:B------:R-:W-:-:S02]  /*0350*/  LOP3.LUT R175, R0, 0x8, R175, 0x78, !PT ;  /* 0x0000000800af7812 */ /* 0x000fc400078e78af */
[----:B------:R-:W-:Y:S02]  /*0360*/  LOP3.LUT R176, R0, 0x8, R176, 0x78, !PT ;  /* 0x0000000800b07812 */ /* 0x000fe400078e78b0 */
[----:B------:R-:W-:Y:S02]  /*0370*/  LOP3.LUT R0, R2, 0x1c0, R6, 0xf8, !PT ;  /* 0x000001c002007812 */ /* 0x000fe400078ef806 */
[C-C-:B------:R-:W-:Y:S02]  /*0380*/  LOP3.LUT R2, R3.reuse, 0x400, R5.reuse, 0xf8, !PT ;  /* 0x0000040003027812 */ /* 0x140fe400078ef805 */
[----:B------:R-:W-:Y:S02]  /*0390*/  LOP3.LUT R3, R3, 0xc00, R5, 0xf8, !PT ;  /* 0x00000c0003037812 */ /* 0x000fe400078ef805 */
[----:B------:R-:W-:Y:S02]  /*03a0*/  LOP3.LUT R4, R0, R173, RZ, 0x3c, !PT ;  /* 0x000000ad00047212 */ /* 0x000fe400078e3cff */
[----:B------:R-:W-:Y:S01]  /*03b0*/  LOP3.LUT R0, R2, R175, RZ, 0xfc, !PT ;  /* 0x000000af02007212 */ /* 0x000fe200078efcff */
[----:B---3--:R-:W-:Y:S01]  /*03c0*/  IMAD.U32 R2, RZ, RZ, UR9 ;  /* 0x00000009ff027e24 */ /* 0x008fe2000f8e00ff */
[----:B------:R-:W-:-:S02]  /*03d0*/  LEA R229, R229, UR7, 0x1 ;  /* 0x00000007e5e57c11 */ /* 0x000fc4000f8e08ff */
[----:B------:R-:W-:Y:S02]  /*03e0*/  LOP3.LUT R175, R3, R175, RZ, 0xfc, !PT ;  /* 0x000000af03af7212 */ /* 0x000fe400078efcff */
[--C-:B------:R-:W-:Y:S01]  /*03f0*/  LOP3.LUT R176, R176, 0x7a00, R5.reuse, 0xf8, !PT ;  /* 0x00007a00b0b07812 */ /* 0x100fe200078ef805 */
[C---:B------:R-:W-:Y:S01]  /*0400*/  VIADD R220, R229.reuse, 0x20 ;  /* 0x00000020e5dc7836 */ /* 0x040fe20000000000 */
[----:B------:R-:W-:Y:S01]  /*0410*/  LOP3.LUT R3, R4, 0x200, R5, 0xf8, !PT ;  /* 0x0000020004037812 */ /* 0x000fe200078ef805 */
[----:B------:R-:W-:Y:S01]  /*0420*/  @P0 VIADD R220, R229, 0xffffffe0 ;  /* 0xffffffe0e5dc0836 */ /* 0x000fe20000000000 */
[----:B------:R-:W-:Y:S02]  /*0430*/  LEA R178, R0, UR8, 0x1 ;  /* 0x0000000800b27c11 */ /* 0x000fe4000f8e08ff */
[----:B------:R-:W-:Y:S02]  /*0440*/  LEA R175, R175, UR6, 0x1 ;  /* 0x00000006afaf7c11 */ /* 0x000fe4000f8e08ff */
[----:B------:R-:W-:-:S02]  /*0450*/  LEA R176, R176, UR6, 0x1 ;  /* 0x00000006b0b07c11 */ /* 0x000fc4000f8e08ff */
[----:B-12---:R-:W-:-:S07]  /*0460*/  LEA R3, R3, UR7, 0x1 ;  /* 0x0000000703037c11 */ /* 0x006fce000f8e08ff */
.L_x_1518:
[----:B----4-:R-:W1:Y:S01]  /*0470*/  S2R R42, SR_CTAID.Y ;  /* 0x00000000002a7919 */ /* 0x010e620000002600 */
[----:B------:R-:W2:Y:S01]  /*0480*/  LDCU.64 UR6, c[0x0][0x478] ;  /* 0x00008f00ff0677ac */ /* 0x000ea20008000a00 */
[----:B------:R-:W-:Y:S01]  /*0490*/  ISETP.NE.U32.AND P1, PT, RZ, UR10, PT ;  /* 0x0000000aff007c0c */ /* 0x000fe2000bf25070 */
[----:B------:R-:W3:Y:S01]  /*04a0*/  LDC.U8 R16, c[0x0][0x532] ;  /* 0x00014c80ff107b82 */ /* 0x000ee20000000000 */
[----:B------:R-:W-:Y:S01]  /*04b0*/  ISETP.NE.U32.AND P4, PT, RZ, UR12, PT ;  /* 0x0000000cff007c0c */ /* 0x000fe2000bf85070 */
[----:B------:R-:W-:Y:S01]  /*04c0*/  IMAD.MOV.U32 R251, RZ, RZ, RZ ;  /* 0x000000fffffb7224 */ /* 0x000fe200078e00ff */
[----:B------:R-:W-:Y:S02]  /*04d0*/  ISETP.NE.AND.EX P1, PT, RZ, UR11, PT, P1 ;  /* 0x0000000bff007c0c */ /* 0x000fe4000bf25310 */
[----:B------:R-:W-:-:S03]  /*04e0*/  ISETP.NE.AND.EX P4, PT, RZ, UR13, PT, P4 ;  /* 0x0000000dff007c0c */ /* 0x000fc6000bf85340 */
[----:B------:R-:W4:Y:S01]  /*04f0*/  LDC.64 R8, c[0x0][0x468] ;  /* 0x00011a00ff087b82 */ /* 0x000f220000000a00 */
        /* <DEDUP_REMOVED lines=8> */
[----:B------:R-:W-:Y:S02]  /*0580*/  ISETP.NE.U32.AND P2, PT, RZ, UR12, PT ;  /* 0x0000000cff007c0c */ /* 0x000fe4000bf45070 */
[----:B------:R-:W-:Y:S01]  /*0590*/  @P1 IADD3.X R7, PT, PT, R13, UR11, RZ, P0, !PT ;  /* 0x0000000b0d071c10 */ /* 0x000fe200087fe4ff */
[----:B------:R2:W2:Y:S01]  /*05a0*/  @P3 LDG.E R0, desc[UR26][R4.64] ;  /* 0x0000001a04003981 */ /* 0x0004a2000c1e1900 */
[----:B------:R-:W-:Y:S01]  /*05b0*/  ISETP.NE.AND.EX P0, PT, RZ, UR13, PT, P2 ;  /* 0x0000000dff007c0c */ /* 0x000fe2000bf05320 */
[----:B------:R-:W-:Y:S01]  /*05c0*/  IMAD.MOV.U32 R10, RZ, RZ, -0x1 ;  /* 0xffffffffff0a7424 */ /* 0x000fe200078e00ff */
[----:B---3--:R-:W-:Y:S01]  /*05d0*/  ISETP.NE.AND P5, PT, R16, RZ, PT ;  /* 0x000000ff1000720c */ /* 0x008fe20003fa5270 */
[----:B------:R1:W3:Y:S01]  /*05e0*/  @P1 LDG.E R251, desc[UR26][R6.64] ;  /* 0x0000001a06fb1981 */ /* 0x0002e2000c1e1900 */
[----:B----4-:R-:W-:-:S04]  /*05f0*/  ISETP.EQ.U32.AND P2, PT, R8, RZ, PT ;  /* 0x000000ff0800720c */ /* 0x010fc80003f42070 */
[----:B------:R-:W-:Y:S01]  /*0600*/  ISETP.EQ.OR.EX P2, PT, R9, RZ, !P5, P2 ;  /* 0x000000ff0900720c */ /* 0x000fe20006f42720 */
[----:B------:R-:W-:Y:S02]  /*0610*/  IMAD.MOV.U32 R48, RZ, RZ, -0x1 ;  /* 0xffffffffff307424 */ /* 0x000fe400078e00ff */
[----:B--2---:R-:W-:Y:S01]  /*0620*/  IMAD.WIDE.U32 R4, R42, 0x4, R14 ;  /* 0x000000042a047825 */ /* 0x004fe200078e000e */
[----:B-1----:R-:W1:Y:S04]  /*0630*/  @!P3 LDC.64 R6, c[0x0][0x488] ;  /* 0x00012200ff06bb82 */ /* 0x002e680000000a00 */
[----:B-----5:R-:W5:Y:S04]  /*0640*/  @P0 LDG.E R10, desc[UR26][R4.64] ;  /* 0x0000001a040a0981 */ /* 0x020f68000c1e1900 */
[----:B------:R2:W5:Y:S02]  /*0650*/  @P4 LDG.E R11, desc[UR26][R4.64+0x4] ;  /* 0x0000041a040b4981 */ /* 0x000564000c1e1900 */
[----:B--2---:R-:W-:-:S02]  /*0660*/  IADD3 R4, P1, PT, R12, R8, RZ ;  /* 0x000000080c047210 */ /* 0x004fc40007f3e0ff */
[----:B------:R-:W2:Y:S03]  /*0670*/  @!P3 LDC R12, c[0x0][0x43c] ;  /* 0x00010f00ff0cbb82 */ /* 0x000ea60000000800 */
[----:B------:R-:W-:-:S05]  /*0680*/  IMAD.X R5, R13, 0x1, R9, P1 ;  /* 0x000000010d057824 */ /* 0x000fca00008e0609 */
[----:B------:R-:W4:Y:S01]  /*0690*/  @!P2 LDG.E R48, desc[UR26][R4.64] ;  /* 0x0000001a0430a981 */ /* 0x000f22000c1e1900 */
[----:B------:R-:W3:Y:S01]  /*06a0*/  @!P4 LDC R36, c[0x0][0x434] ;  /* 0x00010d00ff24cb82 */ /* 0x000ee20000000800 */
[----:B------:R-:W-:-:S04]  /*06b0*/  ISETP.NE.U32.AND P2, PT, R8, RZ, PT ;  /* 0x000000ff0800720c */ /* 0x000fc80003f45070 */
[----:B------:R-:W-:Y:S02]  /*06c0*/  ISETP.NE.AND.EX P2, PT, R9, RZ, PT, P2 ;  /* 0x000000ff0900720c */ /* 0x000fe40003f45320 */
[----:B-1----:R-:W-:-:S04]  /*06d0*/  @!P3 ISETP.NE.U32.AND P1, PT, R6, RZ, PT ;  /* 0x000000ff0600b20c */ /* 0x002fc80003f25070 */
[----:B------:R-:W-:-:S04]  /*06e0*/  @!P3 ISETP.NE.AND.EX P1, PT, R7, RZ, PT, P1 ;  /* 0x000000ff0700b20c */ /* 0x000fc80003f25310 */
[----:B--2---:R-:W-:Y:S01]  /*06f0*/  @!P3 SEL R6, R12, RZ, P1 ;  /* 0x000000ff0c06b207 */ /* 0x004fe20000800000 */
[----:B---3--:R-:W-:Y:S01]  /*0700*/  @P3 IMAD.IADD R201, R0, 0x1, -R251 ;  /* 0x0000000100c93824 */ /* 0x008fe200078e0afb */
[----:B----4-:R1:W-:Y:S01]  /*0710*/  STL [R1+0x4], R48 ;  /* 0x0000043001007387 */ /* 0x0103e20000100800 */
[----:B------:R-:W-:Y:S06]  /*0720*/  @!P2 BRA `(.L_x_1439) ;  /* 0x00000000000ca947 */ /* 0x000fec0003800000 */
[----:B------:R-:W2:Y:S02]  /*0730*/  @P5 LDG.E R0, desc[UR26][R4.64+0x4] ;  /* 0x0000041a04005981 */ /* 0x000ea4000c1e1900 */
[----:B--2---:R-:W-:-:S06]  /*0740*/  @P5 IADD3 R2, PT, PT, R0, -R48, RZ ;  /* 0x8000003000025210 */ /* 0x004fcc0007ffe0ff */
[----:B------:R2:W5:Y:S02]  /*0750*/  @!P5 LDG.E R2, desc[UR26][R4.64] ;  /* 0x0000001a0402d981 */ /* 0x000564000c1e1900 */
.L_x_1439:
        /* <DEDUP_REMOVED lines=10> */
[----:B--2---:R-:W2:Y:S01]  /*0800*/  @!P3 LDC.64 R4, c[0x0][0x398] ;  /* 0x0000e600ff04bb82 */ /* 0x004ea20000000a00 */
        /* <DEDUP_REMOVED lines=22> */
.L_x_1441:
[----:B------:R-:W2:Y:S01]  /*0970*/  LDCU.64 UR20, c[0x0][0x3b8] ;  /* 0x00007700ff1477ac */ /* 0x000ea20008000a00 */
[----:B------:R-:W-:-:S05]  /*0980*/  IADD3 R4, PT, PT, R251, R48, RZ ;  /* 0x00000030fb047210 */ /* 0x000fca0007ffe0ff */
[C---:B--2---:R-:W-:Y:S02]  /*0990*/  IMAD R0, R4.reuse, UR21, RZ ;  /* 0x0000001504007c24 */ /* 0x044fe4000f8e02ff */
[----:B------:R-:W-:-:S05]  /*09a0*/  IMAD.WIDE.U32 R4, R4, UR20, RZ ;  /* 0x0000001404047c25 */ /* 0x000fca000f8e00ff */
[----:B------:R-:W-:Y:S02]  /*09b0*/  IADD3 R41, PT, PT, R5, R0, RZ ;  /* 0x0000000005297210 */ /* 0x000fe40007ffe0ff */
[----:B------:R-:W-:-:S07]  /*09c0*/  MOV R40, R4 ;  /* 0x0000000400287202 */ /* 0x000fce0000000f00 */
.L_x_1442:
[----:B------:R-:W2:Y:S01]  /*09d0*/  LDC R7, c[0x0][0x3e8] ;  /* 0x0000fa00ff077b82 */ /* 0x000ea20000000800 */
[----:B------:R-:W3:Y:S01]  /*09e0*/  S2R R43, SR_CTAID.Z ;  /* 0x00000000002b7919 */ /* 0x000ee20000002700 */
[----:B------:R-:W-:Y:S02]  /*09f0*/  SHF.R.S32.HI R37, RZ, 0x1f, R23 ;  /* 0x0000001fff257819 */ /* 0x000fe40000011417 */
[----:B--2---:R-:W-:-:S04]  /*0a00*/  IABS R6, R7 ;  /* 0x0000000700067213 */ /* 0x004fc80000000000 */
[----:B------:R-:W2:Y:S01]  /*0a10*/  I2F.RP R4, R6 ;  /* 0x0000000600047306 */ /* 0x000ea20000209400 */
[----:B---3--:R-:W-:-:S07]  /*0a20*/  IABS R2, R43 ;  /* 0x0000002b00027213 */ /* 0x008fce0000000000 */
[----:B--2---:R-:W2:Y:S02]  /*0a30*/  MUFU.RCP R4, R4 ;  /* 0x0000000400047308 */ /* 0x004ea40000001000 */
[----:B--2---:R-:W-:-:S06]  /*0a40*/  VIADD R4, R4, 0xffffffe ;  /* 0x0ffffffe04047836 */ /* 0x004fcc0000000000 */
[----:B------:R-:W2:Y:S02]  /*0a50*/  F2I.FTZ.U32.TRUNC.NTZ R5, R4 ;  /* 0x0000000400057305 */ /* 0x000ea4000021f000 */
[----:B--2---:R-:W-:Y:S02]  /*0a60*/  IMAD.MOV R0, RZ, RZ, -R5 ;  /* 0x000000ffff007224 */ /* 0x004fe400078e0a05 */
        /* <DEDUP_REMOVED lines=31> */
.L_x_1443:
[----:B------:R-:W2:Y:S01]  /*0c60*/  LDCU.64 UR18, c[0x0][0x3c0] ;  /* 0x00007800ff1277ac */ /* 0x000ea20008000a00 */
[----:B------:R-:W-:-:S05]  /*0c70*/  IADD3 R0, PT, PT, R251, R48, RZ ;  /* 0x00000030fb007210 */ /* 0x000fca0007ffe0ff */
[C---:B--2---:R-:W-:Y:S02]  /*0c80*/  IMAD R2, R0.reuse, UR19, RZ ;  /* 0x0000001300027c24 */ /* 0x044fe4000f8e02ff */
[----:B------:R-:W-:-:S05]  /*0c90*/  IMAD.WIDE.U32 R4, R0, UR18, RZ ;  /* 0x0000001200047c25 */ /* 0x000fca000f8e00ff */
[----:B------:R-:W-:Y:S02]  /*0ca0*/  IADD3 R35, PT, PT, R5, R2, RZ ;  /* 0x0000000205237210 */ /* 0x000fe40007ffe0ff */
[----:B------:R-:W-:-:S07]  /*0cb0*/  MOV R33, R4 ;  /* 0x0000000400217202 */ /* 0x000fce0000000f00 */
.L_x_1444:
[----:B------:R-:W2:Y:S01]  /*0cc0*/  @!P3 LDC.64 R4, c[0x0][0x588] ;  /* 0x00016200ff04bb82 */ /* 0x000ea20000000a00 */
[----:B------:R-:W3:Y:S07]  /*0cd0*/  LDCU UR8, c[0x0][0x44c] ;  /* 0x00008980ff0877ac */ /* 0x000eee0008000800 */
[----:B------:R-:W4:Y:S08]  /*0ce0*/  @P3 LDC.64 R8, c[0x0][0x590] ;  /* 0x00016400ff083b82 */ /* 0x000f300000000a00 */
[----:B------:R-:W3:Y:S01]  /*0cf0*/  LDC R24, c[0x0][0x3e0] ;  /* 0x0000f800ff187b82 */ /* 0x000ee20000000800 */
[----:B--2---:R-:W-:-:S04]  /*0d00*/  @!P3 IMAD.WIDE.U32 R6, R42, R4, RZ ;  /* 0x000000042a06b225 */ /* 0x004fc800078e00ff */
[----:B------:R-:W-:Y:S01]  /*0d10*/  @!P3 IMAD R21, R42, R5, R7 ;  /* 0x000000052a15b224 */ /* 0x000fe200078e0207 */
[----:B------:R-:W-:Y:S01]  /*0d20*/  @!P3 MOV R18, R6 ;  /* 0x000000060012b202 */ /* 0x000fe20000000f00 */
[----:B----4-:R-:W-:-:S04]  /*0d30*/  @P3 IMAD.WIDE.U32 R4, R10, R8, RZ ;  /* 0x000000080a043225 */ /* 0x010fc800078e00ff */
[----:B------:R-:W-:Y:S01]  /*0d40*/  @P3 IMAD R21, R10, R9, R5 ;  /* 0x000000090a153224 */ /* 0x000fe200078e0205 */
[----:B------:R-:W-:Y:S01]  /*0d50*/  @P3 MOV R18, R4 ;  /* 0x0000000400123202 */ /* 0x000fe20000000f00 */
[----:B---3--:R-:W-:Y:S01]  /*0d60*/  IMAD.WIDE R12, R24, UR8, RZ ;  /* 0x00000008180c7c25 */ /* 0x008fe2000f8e02ff */
[----:B------:R-:W-:Y:S06]  /*0d70*/  @P3 BRA `(.L_x_1445) ;  /* 0x0000000000443947 */ /* 0x000fec0003800000 */
[----:B------:R-:W2:Y:S01]  /*0d80*/  LDCU UR6, c[0x0][0x444] ;  /* 0x00008880ff0677ac */ /* 0x000ea20008000800 */
[----:B------:R-:W-:Y:S01]  /*0d90*/  SHF.R.S32.HI R2, RZ, 0x1f, R24 ;  /* 0x0000001fff027819 */ /* 0x000fe20000011418 */
[----:B--2---:R-:W-:Y:S01]  /*0da0*/  USHF.R.S32.HI UR7, URZ, 0x1f, UR6 ;  /* 0x0000001fff077899 */ /* 0x004fe20008011406 */
        /* <DEDUP_REMOVED lines=14> */
.L_x_1445:
[-C--:B------:R-:W-:Y:S02]  /*0e90*/  IMAD R0, R13, R10.reuse, RZ ;  /* 0x0000000a0d007224 */ /* 0x080fe400078e02ff */
[----:B------:R-:W-:-:S05]  /*0ea0*/  IMAD.WIDE.U32 R4, R12, R10, RZ ;  /* 0x0000000a0c047225 */ /* 0x000fca00078e00ff */
[----:B------:R-:W-:Y:S02]  /*0eb0*/  IADD3 R6, PT, PT, R5, R0, RZ ;  /* 0x0000000005067210 */ /* 0x000fe40007ffe0ff */
[----:B------:R-:W-:-:S07]  /*0ec0*/  MOV R8, R4 ;  /* 0x0000000400087202 */ /* 0x000fce0000000f00 */
.L_x_1446:
[----:B------:R-:W2:Y:S01]  /*0ed0*/  LDCU.U8 UR6, c[0x0][0x548] ;  /* 0x0000a900ff0677ac */ /* 0x000ea20008000000 */
[----:B------:R-:W-:Y:S01]  /*0ee0*/  SHF.L.U32 R14, R42, 0x7, RZ ;  /* 0x000000072a0e7819 */ /* 0x000fe200000006ff */
[----:B------:R-:W-:Y:S01]  /*0ef0*/  IMAD R9, R43, UR8, RZ ;  /* 0x000000082b097c24 */ /* 0x000fe2000f8e02ff */
[----:B------:R-:W3:Y:S02]  /*0f00*/  LDCU.U8 UR7, c[0x0][0x5f0] ;  /* 0x0000be00ff0777ac */ /* 0x000ee40008000000 */
[----:B------:R-:W-:-:S04]  /*0f10*/  SEL R0, R14, RZ, P0 ;  /* 0x000000ff0e007207 */ /* 0x000fc80000000000 */
[----:B------:R-:W-:-:S04]  /*0f20*/  IADD3 R0, P0, PT, R11, R0, RZ ;  /* 0x000000000b007210 */ /* 0x000fc80007f1e0ff */
[----:B------:R-:W-:Y:S01]  /*0f30*/  IADD3.X R2, PT, PT, RZ, R31, RZ, P0, !PT ;  /* 0x0000001fff027210 */ /* 0x000fe200007fe4ff */
[----:B------:R-:W-:Y:S01]  /*0f40*/  IMAD.WIDE.U32 R4, R0, R12, RZ ;  /* 0x0000000c00047225 */ /* 0x000fe200078e00ff */
[----:B--2---:R-:W-:-:S03]  /*0f50*/  UISETP.NE.AND UP0, UPT, UR6, URZ, UPT ;  /* 0x000000ff0600728c */ /* 0x004fc6000bf05270 */
[----:B------:R-:W-:-:S04]  /*0f60*/  IMAD R2, R2, R12, RZ ;  /* 0x0000000c02027224 */ /* 0x000fc800078e02ff */
[----:B------:R-:W-:-:S05]  /*0f70*/  IMAD R2, R13, R0, R2 ;  /* 0x000000000d027224 */ /* 0x000fca00078e0202 */
[----:B------:R-:W-:Y:S01]  /*0f80*/  IADD3 R2, PT, PT, R5, R2, RZ ;  /* 0x0000000205027210 */ /* 0x000fe20007ffe0ff */
[----:B---3--:R-:W-:Y:S06]  /*0f90*/  BRA.U !UP0, `(.L_x_1447) ;  /* 0x00000001081c7547 */ /* 0x008fec000b800000 */
[----:B------:R-:W2:Y:S01]  /*0fa0*/  LDC R0, c[0x0][0x434] ;  /* 0x00010d00ff007b82 */ /* 0x000ea20000000800 */
[----:B------:R-:W-:-:S07]  /*0fb0*/  ISETP.NE.AND P0, PT, R10, -0x1, PT ;  /* 0xffffffff0a00780c */ /* 0x000fce0003f05270 */
[----:B------:R-:W3:Y:S01]  /*0fc0*/  LDC R30, c[0x0][0x454] ;  /* 0x00011500ff1e7b82 */ /* 0x000ee20000000800 */
[----:B--2---:R-:W-:-:S05]  /*0fd0*/  IMAD R0, R42, R0, RZ ;  /* 0x000000002a007224 */ /* 0x004fca00078e02ff */
[----:B------:R-:W-:-:S05]  /*0fe0*/  SEL R0, R0, R10, !P0 ;  /* 0x0000000a00007207 */ /* 0x000fca0004000000 */
[----:B---3--:R-:W-:Y:S01]  /*0ff0*/  IMAD R30, R43, R30, R0 ;  /* 0x0000001e2b1e7224 */ /* 0x008fe200078e0200 */
[----:B------:R-:W-:Y:S05]  /*1000*/  BRA `(.L_x_1448) ;  /* 0x00000000000c7947 */ /* 0x000fea0003800000 */
.L_x_1447:
[----:B------:R-:W2:Y:S01]  /*1010*/  LDC R30, c[0x0][0x434] ;  /* 0x00010d00ff1e7b82 */ /* 0x000ea20000000800 */
[----:B------:R-:W-:-:S04]  /*1020*/  IMAD R0, R42, R24, R43 ;  /* 0x000000182a007224 */ /* 0x000fc800078e022b */
[----:B--2---:R-:W-:-:S03]  /*1030*/  IMAD R30, R0, R30, RZ ;  /* 0x0000001e001e7224 */ /* 0x004fc600078e02ff */
.L_x_1448:
[----:B------:R-:W-:-:S04]  /*1040*/  IADD3 R29, PT, PT, R39, -0x1, RZ ;  /* 0xffffffff271d7810 */ /* 0x000fc80007ffe0ff */
[----:B------:R-:W-:Y:S01]  /*1050*/  MOV R230, R29 ;  /* 0x0000001d00e67202 */ /* 0x000fe20000000f00 */
[----:B------:R-:W-:Y:S05]  /*1060*/  BRA.U !UP0, `(.L_x_1449) ;  /* 0x0000000108247547 */ /* 0x000fea000b800000 */
[----:B------:R-:W2:Y:S01]  /*1070*/  LDC R0, c[0x0][0x444] ;  /* 0x00011100ff007b82 */ /* 0x000ea20000000800 */
[----:B------:R-:W-:-:S07]  /*1080*/  ISETP.NE.AND P0, PT, R10, -0x1, PT ;  /* 0xffffffff0a00780c */ /* 0x000fce0003f05270 */
[----:B------:R-:W3:Y:S08]  /*1090*/  LDC R12, c[0x0][0x430] ;  /* 0x00010c00ff0c7b82 */ /* 0x000ef00000000800 */
[----:B------:R-:W3:Y:S01]  /*10a0*/  LDC R7, c[0x0][0x454] ;  /* 0x00011500ff077b82 */ /* 0x000ee20000000800 */
[----:B--2---:R-:W-:-:S05]  /*10b0*/  @!P0 IMAD R10, R42, R0, RZ ;  /* 0x000000002a0a8224 */ /* 0x004fca00078e02ff */
[----:B------:R-:W-:Y:S02]  /*10c0*/  IADD3 R0, PT, PT, R14, R10, RZ ;  /* 0x0000000a0e007210 */ /* 0x000fe40007ffe0ff */
[----:B---3--:R-:W-:-:S05]  /*10d0*/  LEA R7, R12, R7, 0x7 ;  /* 0x000000070c077211 */ /* 0x008fca00078e38ff */
[----:B------:R-:W-:Y:S01]  /*10e0*/  IMAD R19, R7, R43, R0 ;  /* 0x0000002b07137224 */ /* 0x000fe200078e0200 */
[----:B------:R-:W-:Y:S06]  /*10f0*/  BRA `(.L_x_1450) ;  /* 0x00000000000c7947 */ /* 0x000fec0003800000 */
.L_x_1449:
[----:B------:R-:W2:Y:S01]  /*1100*/  LDC R19, c[0x0][0x444] ;  /* 0x00011100ff137b82 */ /* 0x000ea20000000800 */
[----:B------:R-:W-:-:S04]  /*1110*/  IMAD R0, R42, R24, R43 ;  /* 0x000000182a007224 */ /* 0x000fc800078e022b */
[----:B--2---:R-:W-:-:S07]  /*1120*/  IMAD R19, R0, R19, RZ ;  /* 0x0000001300137224 */ /* 0x004fce00078e02ff */
.L_x_1450:
[----:B------:R-:W2:Y:S01]  /*1130*/  S2R R44, SR_TID.X ;  /* 0x00000000002c7919 */ /* 0x000ea20000002100 */
[----:B------:R-:W3:Y:S01]  /*1140*/  LDC.64 R16, c[0x0][0x5f8] ;  /* 0x00017e00ff107b82 */ /* 0x000ee20000000a00 */
[--C-:B------:R-:W-:Y:S01]  /*1150*/  IADD3 R20, P1, P0, R4, R8, R9.reuse ;  /* 0x0000000804147210 */ /* 0x100fe2000783e009 */
[----:B------:R-:W-:Y:S01]  /*1160*/  IMAD R248, R24, UR8, RZ ;  /* 0x0000000818f87c24 */ /* 0x000fe2000f8e02ff */
[----:B------:R-:W-:Y:S01]  /*1170*/  SHF.R.S32.HI R0, RZ, 0x1f, R9 ;  /* 0x0000001fff007819 */ /* 0x000fe20000011409 */
[----:B------:R-:W-:Y:S01]  /*1180*/  IMAD.MOV.U32 R24, RZ, RZ, R173 ;  /* 0x000000ffff187224 */ /* 0x000fe200078e00ad */
[----:B------:R-:W4:Y:S01]  /*1190*/  LDCU.64 UR16, c[0x0][0x3c8] ;  /* 0x00007900ff1077ac */ /* 0x000f220008000a00 */
[----:B------:R-:W-:Y:S01]  /*11a0*/  IMAD.MOV.U32 R25, RZ, RZ, RZ ;  /* 0x000000ffff197224 */ /* 0x000fe200078e00ff */
[----:B------:R-:W-:Y:S01]  /*11b0*/  IADD3.X R28, PT, PT, R2, R6, R0, P1, P0 ;  /* 0x00000006021c7210 */ /* 0x000fe20000fe0400 */
[----:B------:R-:W5:Y:S01]  /*11c0*/  LDC.64 R14, c[0x0][0x3b0] ;  /* 0x0000ec00ff0e7b82 */ /* 0x000f620000000a00 */
[----:B------:R-:W-:Y:S01]  /*11d0*/  ISETP.NE.AND P4, PT, RZ, UR7, PT ;  /* 0x00000007ff007c0c */ /* 0x000fe2000bf85270 */
[----:B------:R-:W1:Y:S01]  /*11e0*/  LDCU.64 UR8, c[0x0][0x550] ;  /* 0x0000aa00ff0877ac */ /* 0x000e620008000a00 */
[----:B------:R-:W-:Y:S01]  /*11f0*/  ISETP.GT.AND P3, PT, R36, RZ, PT ;  /* 0x000000ff2400720c */ /* 0x000fe20003f64270 */
[----:B------:R-:W-:Y:S01]  /*1200*/  BSSY.RECONVERGENT B1, `(.L_x_1440) ;  /* 0x0000720000017945 */ /* 0x000fe20003800200 */
[----:B------:R-:W1:Y:S03]  /*1210*/  LDCU.64 UR6, c[0x0][0x570] ;  /* 0x0000ae00ff0677ac */ /* 0x000e660008000a00 */
[----:B------:R-:W4:Y:S01]  /*1220*/  LDC.64 R12, c[0x0][0x590] ;  /* 0x00016400ff0c7b82 */ /* 0x000f220000000a00 */
[----:B------:R-:W1:Y:S07]  /*1230*/  LDCU.64 UR14, c[0x0][0x380] ;  /* 0x00007000ff0e77ac */ /* 0x000e6e0008000a00 */
[----:B------:R-:W1:Y:S01]  /*1240*/  LDC.64 R26, c[0x0][0x598] ;  /* 0x00016600ff1a7b82 */ /* 0x000e620000000a00 */
[----:B---3--:R-:W-:Y:S01]  /*1250*/  IMAD.WIDE.U32 R6, R16, UR25, RZ ;  /* 0x0000001910067c25 */ /* 0x008fe2000f8e00ff */
[----:B--2---:R-:W-:-:S03]  /*1260*/  SHF.R.U32.HI R4, RZ, 0x5, R44 ;  /* 0x00000005ff047819 */ /* 0x004fc6000001162c */
[-C--:B-----5:R-:W-:Y:S01]  /*1270*/  IMAD R2, R31, R14.reuse, RZ ;  /* 0x0000000e1f027224 */ /* 0x0a0fe200078e02ff */
[----:B------:R-:W-:Y:S01]  /*1280*/  LOP3.LUT R10, R44, 0x1f, RZ, 0xc0, !PT ;  /* 0x0000001f2c0a7812 */ /* 0x000fe200078ec0ff */
[----:B------:R-:W-:Y:S01]  /*1290*/  IMAD.WIDE.U32 R8, R11, R14, R24 ;  /* 0x0000000e0b087225 */ /* 0x000fe200078e0018 */
[----:B------:R-:W2:Y:S03]  /*12a0*/  LDC.64 R46, c[0x0][0x5e8] ;  /* 0x00017a00ff2e7b82 */ /* 0x000ea60000000a00 */
[----:B------:R-:W-:Y:S01]  /*12b0*/  IMAD R10, R248, R4, R10 ;  /* 0x00000004f80a7224 */ /* 0x000fe200078e020a */
[----:B------:R-:W-:Y:S01]  /*12c0*/  IADD3 R4, P0, PT, R173, R18, RZ ;  /* 0x00000012ad047210 */ /* 0x000fe20007f1e0ff */
[-C--:B----4-:R-:W-:Y:S01]  /*12d0*/  IMAD R0, R31, R12.reuse, RZ ;  /* 0x0000000c1f007224 */ /* 0x090fe200078e02ff */
[----:B------:R-:W3:Y:S01]  /*12e0*/  S2R R18, SR_TID.X ;  /* 0x0000000000127919 */ /* 0x000ee20000002100 */
[C---:B------:R-:W-:Y:S01]  /*12f0*/  IMAD R16, R11.reuse, R15, R2 ;  /* 0x0000000f0b107224 */ /* 0x040fe200078e0202 */
[----:B------:R-:W-:Y:S01]  /*1300*/  SHF.L.U64.HI R45, R12, 0x5, R13 ;  /* 0x000000050c2d7819 */ /* 0x000fe2000001020d */
[----:B------:R-:W-:Y:S01]  /*1310*/  IMAD.X R5, RZ, RZ, R21, P0 ;  /* 0x000000ffff057224 */ /* 0x000fe200000e0615 */
[----:B------:R-:W4:Y:S01]  /*1320*/  LDC.64 R232, c[0x0][0x420] ;  /* 0x00010800ffe87b82 */ /* 0x000f220000000a00 */
[C---:B------:R-:W-:Y:S01]  /*1330*/  IMAD R0, R11.reuse, R13, R0 ;  /* 0x0000000d0b007224 */ /* 0x040fe200078e0200 */
[----:B------:R-:W-:Y:S01]  /*1340*/  LEA.HI R21, R44, 0x20, RZ, 0x1d ;  /* 0x000000202c157811 */ /* 0x000fe200078fe8ff */
[----:B------:R-:W-:Y:S01]  /*1350*/  IMAD.WIDE.U32 R4, R11, R12, R4 ;  /* 0x0000000c0b047225 */ /* 0x000fe200078e0004 */
[----:B------:R-:W-:Y:S01]  /*1360*/  SEL R11, R6, RZ, P4 ;  /* 0x000000ff060b7207 */ /* 0x000fe20002000000 */
[----:B------:R2:W-:Y:S01]  /*1370*/  STL [R1], R45 ;  /* 0x0000002d01007387 */ /* 0x0005e20000100800 */
[----:B------:R-:W-:Y:S01]  /*1380*/  IADD3 R6, P2, PT, R32, R8, RZ ;  /* 0x0000000820067210 */ /* 0x000fe20007f5e0ff */
[----:B------:R-:W-:Y:S01]  /*1390*/  IMAD R2, R17, UR25, R7 ;  /* 0x0000001911027c24 */ /* 0x000fe2000f8e0207 */
[----:B------:R-:W-:Y:S01]  /*13a0*/  IADD3 R11, P1, P0, R10, R20, R11 ;  /* 0x000000140a0b7210 */ /* 0x000fe2000783e00b */
[----:B------:R-:W-:Y:S01]  /*13b0*/  IMAD.IADD R5, R5, 0x1, R0 ;  /* 0x0000000105057824 */ /* 0x000fe200078e0200 */
[----:B------:R-:W-:Y:S01]  /*13c0*/  IADD3.X R7, PT, PT, R34, R9, R16, P2, !PT ;  /* 0x0000000922077210 */ /* 0x000fe200017fe410 */
[----:B------:R-:W-:Y:S01]  /*13d0*/  IMAD.SHL.U32 R0, R248, 0x40, RZ ;  /* 0x00000040f8007824 */ /* 0x000fe200078e00ff */
[----:B------:R-:W-:Y:S01]  /*13e0*/  SHF.R.S32.HI R8, RZ, 0x1f, R10 ;  /* 0x0000001fff087819 */ /* 0x000fe2000001140a */
[----:B-1----:R-:W-:Y:S01]  /*13f0*/  IMAD.WIDE.U32 R4, R43, R26, R4 ;  /* 0x0000001a2b047225 */ /* 0x002fe200078e0004 */
[----:B------:R-:W-:-:S02]  /*1400*/  SEL R2, R2, RZ, P4 ;  /* 0x000000ff02027207 */ /* 0x000fc40002000000 */
[----:B------:R-:W-:Y:S01]  /*1410*/  LEA.HI R26, R44, 0x60, RZ, 0x1d ;  /* 0x000000602c1a7811 */ /* 0x000fe200078fe8ff */
[C---:B------:R-:W-:Y:S01]  /*1420*/  IMAD.WIDE.U32 R6, R43.reuse, UR16, R6 ;  /* 0x000000102b067c25 */ /* 0x040fe2000f8e0006 */
        /* <DEDUP_REMOVED lines=8> */
[----:B------:R-:W-:Y:S01]  /*14b0*/  IMAD.SHL.U32 R249, R12, 0x20, RZ ;  /* 0x000000200cf97824 */ /* 0x000fe200078e00ff */
[----:B---3--:R-:W-:Y:S01]  /*14c0*/  SHF.R.U32.HI R20, RZ, 0x3, R18 ;  /* 0x00000003ff147819 */ /* 0x008fe20000011612 */
[----:B--2---:R-:W-:Y:S01]  /*14d0*/  IMAD.WIDE R10, R9, 0x4, R46 ;  /* 0x00000004090a7825 */ /* 0x004fe200078e022e */
[----:B------:R-:W-:-:S02]  /*14e0*/  LEA.HI.X R219, R8, UR7, R16, 0x2, P0 ;  /* 0x0000000708db7c11 */ /* 0x000fc400080f1410 */
[C---:B------:R-:W-:Y:S01]  /*14f0*/  IADD3 R16, P0, PT, R20.reuse, 0x60, RZ ;  /* 0x0000006014107810 */ /* 0x040fe20007f1e0ff */
[----:B------:R-:W-:Y:S01]  /*1500*/  IMAD.WIDE.U32 R4, R20, R12, R4 ;  /* 0x0000000c14047225 */ /* 0x000fe200078e0004 */
[----:B------:R-:W-:-:S03]  /*1510*/  MOV R245, R10 ;  /* 0x0000000a00f57202 */ /* 0x000fc60000000f00 */
[----:B------:R-:W-:Y:S01]  /*1520*/  IMAD.WIDE.U32 R6, R20, R14, R6 ;  /* 0x0000000e14067225 */ /* 0x000fe200078e0006 */
[----:B------:R-:W-:-:S03]  /*1530*/  LEA R237, P1, R4, UR8, 0x1 ;  /* 0x0000000804ed7c11 */ /* 0x000fc6000f8208ff */
[----:B------:R-:W-:Y:S01]  /*1540*/  IMAD R2, R20, R13, R5 ;  /* 0x0000000d14027224 */ /* 0x000fe200078e0205 */
[----:B------:R-:W-:Y:S01]  /*1550*/  LEA R236, P2, R6, UR14, 0x1 ;  /* 0x0000000e06ec7c11 */ /* 0x000fe2000f8408ff */
[----:B------:R-:W-:Y:S01]  /*1560*/  IMAD R0, R20, R15, R7 ;  /* 0x0000000f14007224 */ /* 0x000fe200078e0207 */
[----:B------:R-:W-:Y:S01]  /*1570*/  SHF.L.U64.HI R15, R14, 0x5, R15 ;  /* 0x000000050e0f7819 */ /* 0x000fe2000001020f */
[----:B------:R-:W-:Y:S01]  /*1580*/  IMAD.MOV.U32 R244, RZ, RZ, R11 ;  /* 0x000000fffff47224 */ /* 0x000fe200078e000b */
[----:B------:R-:W-:Y:S01]  /*1590*/  LEA.HI.X R234, R4, UR9, R2, 0x1, P1 ;  /* 0x0000000904ea7c11 */ /* 0x000fe200088f0c02 */
[----:B------:R-:W-:Y:S01]  /*15a0*/  IMAD.SHL.U32 R11, R14, 0x20, RZ ;  /* 0x000000200e0b7824 */ /* 0x000fe200078e00ff */
[----:B------:R-:W-:Y:S01]  /*15b0*/  LEA.HI.X R235, R6, UR15, R0, 0x1, P2 ;  /* 0x0000000f06eb7c11 */ /* 0x000fe200090f0c00 */
[----:B------:R-:W-:Y:S01]  /*15c0*/  IMAD R5, R29, 0x40, R30 ;  /* 0x000000401d057824 */ /* 0x000fe200078e021e */
[C---:B------:R-:W-:Y:S01]  /*15d0*/  IADD3 R13, P1, PT, R20.reuse, 0x20, RZ ;  /* 0x00000020140d7810 */ /* 0x040fe20007f3e0ff */
[----:B------:R-:W-:Y:S01]  /*15e0*/  IMAD.X R19, RZ, RZ, RZ, P0 ;  /* 0x000000ffff137224 */ /* 0x000fe200000e06ff */
[----:B------:R-:W-:Y:S01]  /*15f0*/  IADD3 R14, P2, PT, R20, 0x40, RZ ;  /* 0x00000040140e7810 */ /* 0x000fe20007f5e0ff */
[----:B----4-:R-:W-:-:S03]  /*1600*/  IMAD.WIDE R232, R5, 0x4, R232 ;  /* 0x0000000405e87825 */ /* 0x010fc600078e02e8 */
        /* <DEDUP_REMOVED lines=15> */
.L_x_1452:
[----:B------:R-:W1:Y:S01]  /*1700*/  LDCU.64 UR14, c[0x0][0x5c0] ;  /* 0x0000b800ff0e77ac */ /* 0x000e620008000a00 */
[----:B------:R-:W-:-:S05]  /*1710*/  IADD3 R0, PT, PT, R251, R48, RZ ;  /* 0x00000030fb007210 */ /* 0x000fca0007ffe0ff */
[C---:B-1----:R-:W-:Y:S02]  /*1720*/  IMAD R2, R0.reuse, UR15, RZ ;  /* 0x0000000f00027c24 */ /* 0x042fe4000f8e02ff */
[----:B------:R-:W-:-:S05]  /*1730*/  IMAD.WIDE.U32 R4, R0, UR14, RZ ;  /* 0x0000000e00047c25 */ /* 0x000fca000f8e00ff */
[----:B------:R-:W-:Y:S02]  /*1740*/  IADD3 R7, PT, PT, R5, R2, RZ ;  /* 0x0000000205077210 */ /* 0x000fe40007ffe0ff */
[----:B------:R-:W-:Y:S02]  /*1750*/  MOV R6, R4 ;  /* 0x0000000400067202 */ /* 0x000fe40000000f00 */
.L_x_1453:
        /* <DEDUP_REMOVED lines=12> */
.L_x_1454:
[----:B------:R-:W1:Y:S01]  /*1820*/  LDCU.64 UR8, c[0x0][0x5c8] ;  /* 0x0000b900ff0877ac */ /* 0x000e620008000a00 */
[----:B------:R-:W-:-:S05]  /*1830*/  IADD3 R0, PT, PT, R251, R48, RZ ;  /* 0x00000030fb007210 */ /* 0x000fca0007ffe0ff */
[C---:B-1----:R-:W-:Y:S02]  /*1840*/  IMAD R2, R0.reuse, UR9, RZ ;  /* 0x0000000900027c24 */ /* 0x042fe4000f8e02ff */
[----:B------:R-:W-:-:S05]  /*1850*/  IMAD.WIDE.U32 R4, R0, UR8, RZ ;  /* 0x0000000800047c25 */ /* 0x000fca000f8e00ff */
[----:B------:R-:W-:Y:S02]  /*1860*/  IADD3 R15, PT, PT, R5, R2, RZ ;  /* 0x00000002050f7210 */ /* 0x000fe40007ffe0ff */
[----:B------:R-:W-:-:S07]  /*1870*/  MOV R12, R4 ;  /* 0x00000004000c7202 */ /* 0x000fce0000000f00 */
.L_x_1455:
        /* <DEDUP_REMOVED lines=34> */
.L_x_1457:
[----:B------:R-:W-:Y:S05]  /*1aa0*/  BSYNC.RECONVERGENT B0 ;  /* 0x0000000000007941 */ /* 0x000fea0003800200 */
.L_x_1456:
        /* <DEDUP_REMOVED lines=12> */
.L_x_1459:
[----:B------:R-:W-:Y:S05]  /*1b70*/  BSYNC.RECONVERGENT B0 ;  /* 0x0000000000007941 */ /* 0x000fea0003800200 */
.L_x_1458:
        /* <DEDUP_REMOVED lines=11> */
.L_x_1461:
[----:B------:R-:W-:Y:S05]  /*1c30*/  BSYNC.RECONVERGENT B0 ;  /* 0x0000000000007941 */ /* 0x000fea0003800200 */
.L_x_1460:
        /* <DEDUP_REMOVED lines=27> */
.L_x_1463:
[----:B------:R-:W-:Y:S05]  /*1df0*/  BSYNC.RECONVERGENT B0 ;  /* 0x0000000000007941 */ /* 0x000fea0003800200 */
.L_x_1462:
        /* <DEDUP_REMOVED lines=12> */
.L_x_1465:
[----:B------:R-:W-:Y:S05]  /*1ec0*/  BSYNC.RECONVERGENT B0 ;  /* 0x0000000000007941 */ /* 0x000fea0003800200 */
.L_x_1464:
        /* <DEDUP_REMOVED lines=11> */
.L_x_1451:
        /* <DEDUP_REMOVED lines=9> */
[----:B------:R-:W-:Y:S02]  /*2010*/  IADD3.X R5, PT, PT, R35, R5, R0, P0, !PT ;  /* 0x0000000523057210 */ /* 0x000fe400007fe400 */
[----:B------:R-:W-:Y:S01]  /*2020*/  ISETP.NE.AND P0, PT, R2, 0x1, PT ;  /* 0x000000010200780c */ /* 0x000fe20003f05270 */
[----:B------:R-:W-:Y:S01]  /*2030*/  IMAD.IADD R2, R201, 0x1, -R23 ;  /* 0x00000001c9027824 */ /* 0x000fe200078e0a17 */
[----:B------:R-:W-:Y:S02]  /*2040*/  LOP3.LUT R6, R12, 0x1f8, RZ, 0xc0, !PT ;  /* 0x000001f80c067812 */ /* 0x000fe400078ec0ff */
[----:B------:R-:W-:Y:S01]  /*2050*/  SEL R174, RZ, 0x2000, P0 ;  /* 0x00002000ffae7807 */ /* 0x000fe20000000000 */
[----:B-1----:R-:W-:Y:S01]  /*2060*/  IMAD R0, R38, UR6, RZ ;  /* 0x0000000626007c24 */ /* 0x002fe2000f8e02ff */
[----:B------:R-:W-:Y:S01]  /*2070*/  ISETP.GE.AND P6, PT, R20, R2, PT ;  /* 0x000000021400720c */ /* 0x000fe20003fc6270 */
[----:B------:R-:W-:Y:S01]  /*2080*/  IMAD.WIDE.U32 R4, R22, UR6, R4 ;  /* 0x0000000616047c25 */ /* 0x000fe2000f8e0004 */
[----:B------:R-:W-:-:S03]  /*2090*/  LOP3.LUT R6, R6, 0x38, R44, 0x78, !PT ;  /* 0x0000003806067812 */ /* 0x000fc600078e782c */
[----:B------:R-:W-:Y:S01]  /*20a0*/  IMAD R10, R22, UR7, R0 ;  /* 0x00000007160a7c24 */ /* 0x000fe2000f8e0200 */
[----:B------:R-:W-:-:S03]  /*20b0*/  LOP3.LUT R0, R6, 0x1e00, R12, 0xf8, !PT ;  /* 0x00001e0006007812 */ /* 0x000fc600078ef80c */
[----:B------:R-:W-:Y:S01]  /*20c0*/  IMAD.IADD R10, R5, 0x1, R10 ;  /* 0x00000001050a7824 */ /* 0x000fe200078e020a */
[----:B------:R-:W-:-:S03]  /*20d0*/  LEA R0, R0, UR24, 0x1 ;  /* 0x0000001800007c11 */ /* 0x000fc6000f8e08ff */
        /* <DEDUP_REMOVED lines=16> */
.L_x_1469:
[----:B------:R3:W-:Y:S01]  /*21e0*/  STS.128 [R0+0xa000], RZ ;  /* 0x00a000ff00007388 */ /* 0x0007e20000000c00 */
[----:B------:R-:W-:Y:S05]  /*21f0*/  BRA `(.L_x_1470) ;  /* 0x0000000000047947 */ /* 0x000fea0003800000 */
.L_x_1468:
[----:B------:R1:W-:Y:S02]  /*2200*/  STS.128 [R0+0xa000], RZ ;  /* 0x00a000ff00007388 */ /* 0x0003e40000000c00 */
.L_x_1470:
[----:B------:R-:W-:Y:S05]  /*2210*/  BSYNC.RECONVERGENT B0 ;  /* 0x0000000000007941 */ /* 0x000fea0003800200 */
.L_x_1467:
        /* <DEDUP_REMOVED lines=23> */
.L_x_1472:
[----:B------:R-:W-:Y:S05]  /*2390*/  BSYNC.RECONVERGENT B0 ;  /* 0x0000000000007941 */ /* 0x000fea0003800200 */
.L_x_1471:
        /* <DEDUP_REMOVED lines=20> */
.L_x_1474:
[----:B------:R-:W-:Y:S05]  /*24e0*/  BSYNC.RECONVERGENT B0 ;  /* 0x0000000000007941 */ /* 0x000fea0003800200 */
.L_x_1473:
        /* <DEDUP_REMOVED lines=20> */
.L_x_1476:
[----:B------:R-:W-:Y:S05]  /*2630*/  BSYNC.RECONVERGENT B0 ;  /* 0x0000000000007941 */ /* 0x000fea0003800200 */
.L_x_1475:
        /* <DEDUP_REMOVED lines=15> */
.L_x_1479:
[----:B------:R1:W-:Y:S01]  /*2730*/  STS.128 [R0+0x4000], RZ ;  /* 0x004000ff00007388 */ /* 0x0003e20000000c00 */
[----:B------:R-:W-:Y:S05]  /*2740*/  BRA `(.L_x_1480) ;  /* 0x0000000000047947 */ /* 0x000fea0003800000 */
.L_x_1478:
[----:B------:R1:W-:Y:S02]  /*2750*/  STS.128 [R0+0x4000], RZ ;  /* 0x004000ff00007388 */ /* 0x0003e40000000c00 */
.L_x_1480:
[----:B------:R-:W-:Y:S05]  /*2760*/  BSYNC.RECONVERGENT B0 ;  /* 0x0000000000007941 */ /* 0x000fea0003800200 */
.L_x_1477:
        /* <DEDUP_REMOVED lines=14> */
.L_x_1482:
[----:B------:R-:W-:Y:S05]  /*2850*/  BSYNC.RECONVERGENT B0 ;  /* 0x0000000000007941 */ /* 0x000fea0003800200 */
.L_x_1481:
        /* <DEDUP_REMOVED lines=13> */
.L_x_1485:
[----:B------:R1:W-:Y:S01]  /*2930*/  STS.128 [R226], RZ ;  /* 0x000000ffe2007388 */ /* 0x0003e20000000c00 */
[----:B------:R-:W-:Y:S05]  /*2940*/  BRA `(.L_x_1486) ;  /* 0x0000000000047947 */ /* 0x000fea0003800000 */
.L_x_1484:
[----:B------:R1:W-:Y:S02]  /*2950*/  STS.128 [R226], RZ ;  /* 0x000000ffe2007388 */ /* 0x0003e40000000c00 */
.L_x_1486:
[----:B------:R-:W-:Y:S05]  /*2960*/  BSYNC.RECONVERGENT B0 ;  /* 0x0000000000007941 */ /* 0x000fea0003800200 */
.L_x_1483:
        /* <DEDUP_REMOVED lines=29> */
.L_x_1488:
[----:B------:R-:W-:Y:S05]  /*2b40*/  BSYNC.RECONVERGENT B0 ;  /* 0x0000000000007941 */ /* 0x000fea0003800200 */
.L_x_1487:
        /* <DEDUP_REMOVED lines=27> */
.L_x_1491:
[----:B------:R3:W-:Y:S01]  /*2d00*/  STS.128 [R0+0x6000], RZ ;  /* 0x006000ff00007388 */ /* 0x0007e20000000c00 */
[----:B------:R-:W-:Y:S05]  /*2d10*/  BRA `(.L_x_1492) ;  /* 0x0000000000047947 */ /* 0x000fea0003800000 */
.L_x_1490:
[----:B------:R1:W-:Y:S02]  /*2d20*/  STS.128 [R0+0x6000], RZ ;  /* 0x006000ff00007388 */ /* 0x0003e40000000c00 */
.L_x_1492:
[----:B------:R-:W-:Y:S05]  /*2d30*/  BSYNC.RECONVERGENT B0 ;  /* 0x0000000000007941 */ /* 0x000fea0003800200 */
.L_x_1489:
        /* <DEDUP_REMOVED lines=9> */
[----:B-1----:R-:W-:Y:S01]  /*2dd0*/  IMAD R8, R17, UR20, RZ ;  /* 0x0000001411087c24 */ /* 0x002fe2000f8e02ff */
        /* <DEDUP_REMOVED lines=10> */
.L_x_1494:
[----:B------:R-:W-:Y:S05]  /*2e80*/  BSYNC.RECONVERGENT B0 ;  /* 0x0000000000007941 */ /* 0x000fea0003800200 */
.L_x_1493:
[----:B------:R1:W-:Y:S01]  /*2e90*/  @P4 STS.128 [R0+0x8000], RZ ;  /* 0x008000ff00004388 */ /* 0x0003e20000000c00 */
[----:B------:R-:W-:Y:S04]  /*2ea0*/  BSSY.RECONVERGENT B0, `(.L_x_1495) ;  /* 0x0000013000007945 */ /* 0x000fe80003800200 */
[----:B------:R-:W-:Y:S05]  /*2eb0*/  @P4 BRA `(.L_x_1496) ;  /* 0x0000000000444947 */ /* 0x000fea0003800000 */
[----:B------:R-:W3:Y:S02]  /*2ec0*/  LDCU UR6, c[0x0][0x440] ;  /* 0x00008800ff0677ac */ /* 0x000ee40008000800 */
[----:B---3--:R-:W-:-:S13]  /*2ed0*/  ISETP.GE.AND P0, PT, R173, UR6, PT ;  /* 0x00000006ad007c0c */ /* 0x008fda000bf06270 */
[----:B------:R3:W-:Y:S01]  /*2ee0*/  @P0 STS.128 [R0+0x8000], RZ ;  /* 0x008000ff00000388 */ /* 0x0007e20000000c00 */
[----:B------:R-:W-:Y:S05]  /*2ef0*/  @P0 BRA `(.L_x_1496) ;  /* 0x0000000000340947 */ /* 0x000fea0003800000 */
[----:B------:R-:W4:Y:S01]  /*2f00*/  LDCU.64 UR6, c[0x0][0x388] ;  /* 0x00007100ff0677ac */ /* 0x000f220008000a00 */
[----:B------:R-:W-:Y:S01]  /*2f10*/  MOV R6, R4 ;  /* 0x0000000400067202 */ /* 0x000fe20000000f00 */
[----:B-12---:R-:W-:Y:S01]  /*2f20*/  IMAD R8, R18, UR20, RZ ;  /* 0x0000001412087c24 */ /* 0x006fe2000f8e02ff */
[----:B------:R-:W-:-:S03]  /*2f30*/  MOV R7, R2 ;  /* 0x0000000200077202 */ /* 0x000fc60000000f00 */
[C---:B------:R-:W-:Y:S02]  /*2f40*/  IMAD R8, R14.reuse, UR21, R8 ;  /* 0x000000150e087c24 */ /* 0x040fe4000f8e0208 */
[----:B------:R-:W-:-:S05]  /*2f50*/  IMAD.WIDE.U32 R6, R14, UR20, R6 ;  /* 0x000000140e067c25 */ /* 0x000fca000f8e0006 */
[----:B------:R-:W-:Y:S02]  /*2f60*/  IADD3 R7, PT, PT, R7, R8, RZ ;  /* 0x0000000807077210 */ /* 0x000fe40007ffe0ff */
[----:B----4-:R-:W-:-:S04]  /*2f70*/  LEA R8, P0, R6, UR6, 0x1 ;  /* 0x0000000606087c11 */ /* 0x010fc8000f8008ff */
[----:B------:R-:W-:-:S05]  /*2f80*/  LEA.HI.X R9, R6, UR7, R7, 0x1, P0 ;  /* 0x0000000706097c11 */ /* 0x000fca00080f0c07 */
[----:B------:R-:W-:Y:S01]  /*2f90*/  @!PT LDS RZ, [RZ] ;  /* 0x00000000fffff984 */ /* 0x000fe20000000800 */
[----:B------:R-:W-:Y:S01]  /*2fa0*/  @!PT LDS RZ, [RZ] ;  /* 0x00000000fffff984 */ /* 0x000fe20000000800 */
[----:B------:R-:W-:Y:S01]  /*2fb0*/  @!PT LDS RZ, [RZ] ;  /* 0x00000000fffff984 */ /* 0x000fe20000000800 */
[----:B------:R1:W-:Y:S04]  /*2fc0*/  LDGSTS.E.BYPASS.LTC128B.128 [R0+0x8000], desc[UR26][R8.64] ;  /* 0x0800000008007fae */ /* 0x0003e8000b981a1a */
.L_x_1496:
[----:B------:R-:W-:Y:S05]  /*2fd0*/  BSYNC.RECONVERGENT B0 ;  /* 0x0000000000007941 */ /* 0x000fea0003800200 */
.L_x_1495:
        /* <DEDUP_REMOVED lines=20> */
.L_x_1498:
[----:B------:R-:W-:Y:S05]  /*3120*/  BSYNC.RECONVERGENT B0 ;  /* 0x0000000000007941 */ /* 0x000fea0003800200 */
.L_x_1497:
[----:B------:R-:W3:Y:S01]  /*3130*/  LDCU.64 UR6, c[0x0][0x538] ;  /* 0x0000a700ff0677ac */ /* 0x000ee20008000a00 */
[----:B------:R-:W0:Y:S01]  /*3140*/  LDGDEPBAR ;  /* 0x00000000000079af */ /* 0x000e220000000000 */
[----:B------:R-:W-:Y:S01]  /*3150*/  IMAD.MOV.U32 R168, RZ, RZ, 0x20 ;  /* 0x00000020ffa87424 */ /* 0x000fe200078e00ff */
[--C-:B------:R-:W-:Y:S01]  /*3160*/  SHF.R.U32.HI R2, RZ, 0x4, R44.reuse ;  /* 0x00000004ff027819 */ /* 0x100fe2000001162c */
[----:B------:R-:W-:Y:S01]  /*3170*/  VIADD R160, R176, 0x40 ;  /* 0x00000040b0a07836 */ /* 0x000fe20000000000 */
[----:B------:R-:W4:Y:S01]  /*3180*/  S2R R187, SR_TID.X ;  /* 0x0000000000bb7919 */ /* 0x000f220000002100 */
[----:B------:R-:W-:Y:S01]  /*3190*/  LOP3.LUT R173, R12, 0x38, RZ, 0xc0, !PT ;  /* 0x000000380cad7812 */ /* 0x000fe200078ec0ff */
[----:B------:R-:W4:Y:S01]  /*31a0*/  LDC R246, c[0x0][0x44c] ;  /* 0x00011300fff67b82 */ /* 0x000f220000000800 */
[----:B-12---:R-:W-:Y:S01]  /*31b0*/  SHF.R.U32.HI R8, RZ, 0x1, R44 ;  /* 0x00000001ff087819 */ /* 0x006fe2000001162c */
[----:B------:R-:W-:Y:S01]  /*31c0*/  IMAD.MOV.U32 R190, RZ, RZ, RZ ;  /* 0x000000ffffbe7224 */ /* 0x000fe200078e00ff */
[----:B------:R-:W1:Y:S01]  /*31d0*/  LDCU UR8, c[0x0][0x3e0] ;  /* 0x00007c00ff0877ac */ /* 0x000e620008000800 */
[----:B------:R-:W-:Y:S01]  /*31e0*/  IMAD.IADD R191, R247, 0x1, R201 ;  /* 0x00000001f7bf7824 */ /* 0x000fe200078e02c9 */
[----:B------:R-:W2:Y:S01]  /*31f0*/  LDCU UR14, c[0x0][0x50c] ;  /* 0x0000a180ff0e77ac */ /* 0x000ea20008000800 */
[----:B---3--:R-:W-:Y:S01]  /*3200*/  ISETP.NE.U32.AND P0, PT, RZ, UR6, PT ;  /* 0x00000006ff007c0c */ /* 0x008fe2000bf05070 */
[----:B------:R-:W3:Y:S03]  /*3210*/  LDCU UR9, c[0x0][0x45c] ;  /* 0x00008b80ff0977ac */ /* 0x000ee60008000800 */
[----:B------:R-:W-:Y:S01]  /*3220*/  ISETP.NE.AND.EX P0, PT, RZ, UR7, PT, P0 ;  /* 0x00000007ff007c0c */ /* 0x000fe2000bf05300 */
[----:B------:R-:W-:-:S04]  /*3230*/  DEPBAR.LE SB0, 0x1 ;  /* 0x000080400000791a */ /* 0x000fc80000000000 */
[----:B------:R-:W-:Y:S08]  /*3240*/  BAR.SYNC.DEFER_BLOCKING 0x0 ;  /* 0x0000000000007b1d */ /* 0x000ff00000010000 */
[----:B------:R-:W1:Y:S01]  /*3250*/  @P0 LDC.64 R6, c[0x0][0x540] ;  /* 0x00015000ff060b82 */ /* 0x000e620000000a00 */
[----:B------:R-:W-:Y:S02]  /*3260*/  @P0 IMAD.MOV.U32 R4, RZ, RZ, R43 ;  /* 0x000000ffff040224 */ /* 0x000fe400078e002b */
[----:B------:R-:W-:-:S05]  /*3270*/  @P0 IMAD.MOV.U32 R5, RZ, RZ, RZ ;  /* 0x000000ffff050224 */ /* 0x000fca00078e00ff */
[----:B----4-:R-:W4:Y:S01]  /*3280*/  @P0 LDC R0, c[0x0][0x458] ;  /* 0x00011600ff000b82 */ /* 0x010f220000000800 */
[----:B------:R1:W2:Y:S04]  /*3290*/  LDSM.16.M88.4 R140, [R176] ;  /* 0x00000000b08c783b */ /* 0x0002a80000000200 */
[----:B------:R1:W2:Y:S02]  /*32a0*/  LDSM.16.M88.4 R144, [R176+0x800] ;  /* 0x00080000b090783b */ /* 0x0002a40000000200 */
[----:B-1----:R-:W-:-:S04]  /*32b0*/  @P0 IMAD.WIDE.U32 R4, R42, R6, R4 ;  /* 0x000000062a040225 */ /* 0x002fc800078e0004 */
[----:B------:R-:W-:Y:S01]  /*32c0*/  @P0 IMAD R7, R42, R7, R5 ;  /* 0x000000072a070224 */ /* 0x000fe200078e0205 */
[C---:B------:R-:W-:Y:S01]  /*32d0*/  @P0 LEA R6, P1, R4.reuse, UR6, 0x2 ;  /* 0x0000000604060c11 */ /* 0x040fe2000f8210ff */
[----:B------:R-:W1:Y:S03]  /*32e0*/  LDCU UR6, c[0x0][0x590] ;  /* 0x0000b200ff0677ac */ /* 0x000e660008000800 */
[----:B------:R-:W-:Y:S01]  /*32f0*/  @P0 LEA.HI.X R7, R4, UR7, R7, 0x2, P1 ;  /* 0x0000000704070c11 */ /* 0x000fe200088f1407 */
[----:B----4-:R4:W3:Y:S01]  /*3300*/  @P0 MUFU.RCP R5, R0 ;  /* 0x0000000000050308 */ /* 0x0108e20000001000 */
[----:B------:R-:W-:Y:S01]  /*3310*/  LOP3.LUT R2, R2, 0x8, RZ, 0xc0, !PT ;  /* 0x0000000802027812 */ /* 0x000fe200078ec0ff */
[C---:B------:R-:W-:Y:S02]  /*3320*/  IMAD.SHL.U32 R4, R44.reuse, 0x2, RZ ;  /* 0x000000022c047824 */ /* 0x040fe400078e00ff */
[----:B------:R-:W-:Y:S01]  /*3330*/  IMAD.MOV.U32 R186, RZ, RZ, 0x40 ;  /* 0x00000040ffba7424 */ /* 0x000fe200078e00ff */
[----:B------:R2:W3:Y:S01]  /*3340*/  @P0 LDG.E R6, desc[UR26][R6.64] ;  /* 0x0000001a06060981 */ /* 0x0004e2000c1e1900 */
[----:B------:R-:W-:Y:S01]  /*3350*/  R2P PR, R44, 0x6 ;  /* 0x000000062c007804 */ /* 0x000fe20000000000 */
[----:B------:R-:W-:Y:S01]  /*3360*/  IMAD.MOV.U32 R177, RZ, RZ, 0x20 ;  /* 0x00000020ffb17424 */ /* 0x000fe200078e00ff */
[----:B------:R-:W-:Y:S01]  /*3370*/  LOP3.LUT R2, R2, 0x10, R44, 0xf8, !PT ;  /* 0x0000001002027812 */ /* 0x000fe200078ef82c */
[----:B------:R-:W-:Y:S01]  /*3380*/  IMAD.MOV.U32 R252, RZ, RZ, 0x10 ;  /* 0x00000010fffc7424 */ /* 0x000fe200078e00ff */
[----:B------:R-:W-:Y:S01]  /*3390*/  LOP3.LUT R4, R4, 0x6, RZ, 0xc0, !PT ;  /* 0x0000000604047812 */ /* 0x000fe200078ec0ff */
[----:B------:R-:W-:Y:S01]  /*33a0*/  IMAD.MOV.U32 R189, RZ, RZ, 0x20 ;  /* 0x00000020ffbd7424 */ /* 0x000fe200078e00ff */
[----:B------:R-:W-:Y:S01]  /*33b0*/  SEL R168, R168, 0xffffffe0, !P1 ;  /* 0xffffffe0a8a87807 */ /* 0x000fe20004800000 */
[----:B------:R-:W-:Y:S01]  /*33c0*/  IMAD R191, R39, 0x40, R191 ;  /* 0x0000004027bf7824 */ /* 0x000fe200078e02bf */
[C---:B------:R-:W-:Y:S01]  /*33d0*/  LOP3.LUT P1, RZ, R187.reuse, 0x4, RZ, 0xc0, !PT ;  /* 0x00000004bbff7812 */ /* 0x040fe2000782c0ff */
[----:B------:R-:W-:Y:S01]  /*33e0*/  IMAD.SHL.U32 R248, R248, 0x8, RZ ;  /* 0x00000008f8f87824 */ /* 0x000fe200078e00ff */
[----:B------:R-:W-:Y:S01]  /*33f0*/  LOP3.LUT R4, R4, 0x1e0, R8, 0xf8, !PT ;  /* 0x000001e004047812 */ /* 0x000fe200078ef808 */
[----:B------:R-:W-:Y:S01]  /*3400*/  IMAD.IADD R152, R176, 0x1, R168 ;  /* 0x00000001b0987824 */ /* 0x000fe200078e02a8 */
[----:B------:R-:W-:Y:S01]  /*3410*/  SEL R186, R186, 0xffffffc0, !P1 ;  /* 0xffffffc0baba7807 */ /* 0x000fe20004800000 */
[----:B------:R-:W-:Y:S01]  /*3420*/  @P2 VIADD R160, R176, 0xffffffc0 ;  /* 0xffffffc0b0a02836 */ /* 0x000fe20000000000 */
[----:B------:R-:W-:Y:S01]  /*3430*/  LOP3.LUT P2, RZ, R187, 0x2, RZ, 0xc0, !PT ;  /* 0x00000002bbff7812 */ /* 0x000fe2000784c0ff */
[----:B------:R-:W-:Y:S01]  /*3440*/  IMAD.MOV.U32 R231, RZ, RZ, R226 ;  /* 0x000000ffffe77224 */ /* 0x000fe200078e00e2 */
[----:B------:R1:W1:Y:S01]  /*3450*/  LDSM.16.M88.4 R148, [R152] ;  /* 0x000000009894783b */ /* 0x0002620000000200 */
[----:B------:R-:W-:Y:S01]  /*3460*/  IMAD.IADD R168, R168, 0x1, R160 ;  /* 0x00000001a8a87824 */ /* 0x000fe200078e02a0 */
[----:B------:R-:W-:Y:S01]  /*3470*/  SEL R177, R177, 0xffffffe0, !P2 ;  /* 0xffffffe0b1b17807 */ /* 0x000fe20005000000 */
[--C-:B------:R-:W-:Y:S01]  /*3480*/  IMAD.IADD R180, R176, 0x1, R186.reuse ;  /* 0x00000001b0b47824 */ /* 0x100fe200078e02ba */
[----:B------:R1:W1:Y:S01]  /*3490*/  LDSM.16.M88.4 R156, [R160] ;  /* 0x00000000a09c783b */ /* 0x0002620000000200 */
[----:B------:R-:W-:Y:S01]  /*34a0*/  SEL R252, R252, 0xfffffff0, !P1 ;  /* 0xfffffff0fcfc7807 */ /* 0x000fe20004800000 */
[----:B------:R-:W-:Y:S01]  /*34b0*/  IMAD.IADD R179, R178, 0x1, R186 ;  /* 0x00000001b2b37824 */ /* 0x000fe200078e02ba */
[----:B------:R-:W-:Y:S01]  /*34c0*/  CS2R R94, SRZ ;  /* 0x00000000005e7805 */ /* 0x000fe2000001ff00 */
[----:B------:R1:W1:Y:S01]  /*34d0*/  LDSM.16.M88.4 R164, [R168] ;  /* 0x00000000a8a4783b */ /* 0x0002620000000200 */
[----:B--2---:R-:W-:Y:S01]  /*34e0*/  IMAD.SHL.U32 R7, R44, 0x40, RZ ;  /* 0x000000402c077824 */ /* 0x004fe200078e00ff */
[----:B------:R-:W-:-:S02]  /*34f0*/  CS2R R92, SRZ ;  /* 0x00000000005c7805 */ /* 0x000fc4000001ff00 */
[----:B------:R-:W-:Y:S01]  /*3500*/  CS2R R98, SRZ ;  /* 0x0000000000627805 */ /* 0x000fe2000001ff00 */
[----:B------:R-:W2:Y:S01]  /*3510*/  LDSM.16.M88.4 R152, [R152+0x800] ;  /* 0x000800009898783b */ /* 0x000ea20000000200 */
[----:B------:R-:W-:Y:S02]  /*3520*/  CS2R R96, SRZ ;  /* 0x0000000000607805 */ /* 0x000fe4000001ff00 */
[----:B----4-:R-:W-:Y:S02]  /*3530*/  LOP3.LUT R0, R173, 0x1c0, R7, 0xf8, !PT ;  /* 0x000001c0ad007812 */ /* 0x010fe400078ef807 */
[----:B------:R-:W-:Y:S01]  /*3540*/  CS2R R90, SRZ ;  /* 0x00000000005a7805 */ /* 0x000fe2000001ff00 */
[----:B------:R-:W4:Y:S01]  /*3550*/  LDSM.16.M88.4 R160, [R160+0x800] ;  /* 0x00080000a0a0783b */ /* 0x000f220000000200 */
[----:B------:R-:W-:Y:S02]  /*3560*/  CS2R R88, SRZ ;  /* 0x0000000000587805 */ /* 0x000fe4000001ff00 */
[----:B------:R-:W-:-:S02]  /*3570*/  LOP3.LUT R0, R2, R0, RZ, 0x3c, !PT ;  /* 0x0000000002007212 */ /* 0x000fc400078e3cff */
[----:B------:R-:W-:Y:S01]  /*3580*/  CS2R R86, SRZ ;  /* 0x0000000000567805 */ /* 0x000fe2000001ff00 */
[----:B------:R-:W1:Y:S01]  /*3590*/  LDSM.16.M88.4 R168, [R168+0x800] ;  /* 0x00080000a8a8783b */ /* 0x000e620000000200 */
[----:B------:R-:W-:Y:S02]  /*35a0*/  IADD3 R2, PT, PT, R36, R4, R23 ;  /* 0x0000000424027210 */ /* 0x000fe40007ffe017 */
[----:B------:R-:W-:Y:S02]  /*35b0*/  CS2R R84, SRZ ;  /* 0x0000000000547805 */ /* 0x000fe4000001ff00 */
[----:B------:R-:W-:Y:S02]  /*35c0*/  LOP3.LUT R0, R0, 0x200, R7, 0xf8, !PT ;  /* 0x0000020000007812 */ /* 0x000fe400078ef807 */
[----:B------:R-:W-:Y:S02]  /*35d0*/  CS2R R78, SRZ ;  /* 0x00000000004e7805 */ /* 0x000fe4000001ff00 */
[----:B------:R-:W-:-:S02]  /*35e0*/  IADD3 R191, PT, PT, R191, -0x29, -R2 ;  /* 0xffffffd7bfbf7810 */ /* 0x000fc40007ffe802 */
[----:B------:R-:W-:Y:S02]  /*35f0*/  CS2R R76, SRZ ;  /* 0x00000000004c7805 */ /* 0x000fe4000001ff00 */
[----:B------:R-:W-:Y:S02]  /*3600*/  LEA R172, R0, UR24, 0x1 ;  /* 0x0000001800ac7c11 */ /* 0x000fe4000f8e08ff */
[----:B------:R-:W-:Y:S02]  /*3610*/  CS2R R82, SRZ ;  /* 0x0000000000527805 */ /* 0x000fe4000001ff00 */
[----:B------:R-:W-:Y:S02]  /*3620*/  CS2R R80, SRZ ;  /* 0x0000000000507805 */ /* 0x000fe4000001ff00 */
[----:B------:R-:W-:Y:S02]  /*3630*/  CS2R R74, SRZ ;  /* 0x00000000004a7805 */ /* 0x000fe4000001ff00 */
        /* <DEDUP_REMOVED lines=21> */
[--C-:B------:R-:W-:Y:S01]  /*3790*/  IMAD.IADD R181, R176, 0x1, R177.reuse ;  /* 0x00000001b0b57824 */ /* 0x100fe200078e02b1 */
[----:B------:R-:W2:Y:S01]  /*37a0*/  LDCU UR7, c[0x0][0x440] ;  /* 0x00008800ff0777ac */ /* 0x000ea20008000800 */
[----:B------:R-:W-:Y:S02]  /*37b0*/  IMAD.IADD R183, R178, 0x1, R177 ;  /* 0x00000001b2b77824 */ /* 0x000fe400078e02b1 */
[----:B------:R-:W-:Y:S01]  /*37c0*/  IMAD.IADD R195, R229, 0x1, R252 ;  /* 0x00000001e5c37824 */ /* 0x000fe200078e02fc */
[----:B-1----:R-:W-:Y:S01]  /*37d0*/  USHF.L.U32 UR6, UR6, 0x6, URZ ;  /* 0x0000000606067899 */ /* 0x002fe200080006ff */
[----:B------:R-:W-:-:S02]  /*37e0*/  IMAD.IADD R185, R177, 0x1, R180 ;  /* 0x00000001b1b97824 */ /* 0x000fc400078e02b4 */
[----:B------:R-:W-:Y:S02]  /*37f0*/  IMAD.IADD R182, R177, 0x1, R179 ;  /* 0x00000001b1b67824 */ /* 0x000fe400078e02b3 */
[----:B---3--:R-:W-:Y:S01]  /*3800*/  @P0 FMUL.FTZ R190, R6, R5 ;  /* 0x0000000506be0220 */ /* 0x008fe20000410000 */
[----:B------:R-:W-:-:S04]  /*3810*/  LOP3.LUT P0, RZ, R187, 0x2, RZ, 0xc0, !PT ;  /* 0x00000002bbff7812 */ /* 0x000fc8000780c0ff */
[----:B------:R-:W-:-:S05]  /*3820*/  SEL R188, R189, 0xffffffe0, !P0 ;  /* 0xffffffe0bdbc7807 */ /* 0x000fca0004000000 */
[----:B--2-4-:R-:W-:-:S07]  /*3830*/  IMAD.IADD R184, R175, 0x1, R188 ;  /* 0x00000001afb87824 */ /* 0x014fce00078e02bc */
.L_x_1501:
[----:B------:R-:W0:Y:S01]  /*3840*/  LDGDEPBAR ;  /* 0x00000000000079af */ /* 0x000e220000000000 */
[----:B------:R-:W-:Y:S01]  /*3850*/  IADD3 R112, PT, PT, R177, R174, RZ ;  /* 0x000000aeb1707210 */ /* 0x000fe20007ffe0ff */
[----:B------:R-:W-:Y:S01]  /*3860*/  IMAD.IADD R0, R174, 0x1, R186 ;  /* 0x00000001ae007824 */ /* 0x000fe200078e02ba */
[----:B-----5:R-:W-:Y:S02]  /*3870*/  FSETP.NEU.FTZ.AND P0, PT, R242, -INF , PT ;  /* 0xff800000f200780b */ /* 0x020fe40003f1d000 */
        /* <DEDUP_REMOVED lines=19> */
[----:B------:R-:W-:Y:S01]  /*39b0*/  LDSM.16.M88.4 R128, [R180+-0x3800] ;  /* 0xffc80000b480783b */ /* 0x000fe20000000200 */
[C---:B------:R-:W-:Y:S07]  /*39c0*/  HMMA.16816.F32.BF16 R24, R28.reuse, R100, RZ ;  /* 0x000000641c18723c */ /* 0x040fee00000418ff */
[----:B------:R-:W-:Y:S01]  /*39d0*/  LDSM.16.M88.4 R132, [R2] ;  /* 0x000000000284783b */ /* 0x000fe20000000200 */
[-C--:B------:R-:W-:Y:S07]  /*39e0*/  HMMA.16816.F32.BF16 R28, R28, R102.reuse, RZ ;  /* 0x000000661c1c723c */ /* 0x080fee00000418ff */
[----:B------:R-:W-:Y:S01]  /*39f0*/  LDSM.16.M88.4 R136, [R185+-0x4000] ;  /* 0xffc00000b988783b */ /* 0x000fe20000000200 */
[----:B------:R-:W-:Y:S07]  /*3a00*/  HMMA.16816.F32.BF16 R32, R32, R102, RZ ;  /* 0x000000662020723c */ /* 0x000fee00000418ff */
[----:B------:R3:W2:Y:S01]  /*3a10*/  LDSM.16.M88.4 R100, [R0+0x1000] ;  /* 0x001000000064783b */ /* 0x0006a20000000200 */
[-C--:B----4-:R-:W-:Y:S08]  /*3a20*/  HMMA.16816.F32.BF16 R4, R104, R108.reuse, R4 ;  /* 0x0000006c6804723c */ /* 0x090ff00000041804 */
[C---:B-1----:R-:W-:Y:S04]  /*3a30*/  HMMA.16816.F32.BF16 R8, R112.reuse, R108, R8 ;  /* 0x0000006c7008723c */ /* 0x042fe80000041808 */
[----:B------:R-:W-:Y:S04]  /*3a40*/  IADD3 R108, PT, PT, R220, R252, RZ ;  /* 0x000000fcdc6c7210 */ /* 0x000fe80007ffe0ff */
[-C--:B------:R-:W-:Y:S03]  /*3a50*/  HMMA.16816.F32.BF16 R12, R112, R110.reuse, R12 ;  /* 0x0000006e700c723c */ /* 0x080fe6000004180c */
[----:B---3--:R-:W-:Y:S05]  /*3a60*/  IMAD.SHL.U32 R0, R250, 0x80, RZ ;  /* 0x00000080fa007824 */ /* 0x008fea00078e00ff */
[C---:B------:R-:W-:Y:S04]  /*3a70*/  HMMA.16816.F32.BF16 R16, R104.reuse, R110, R16 ;  /* 0x0000006e6810723c */ /* 0x040fe80000041810 */
[----:B------:R-:W-:Y:S04]  /*3a80*/  IADD3 R0, PT, PT, R0, 0x80, RZ ;  /* 0x0000008000007810 */ /* 0x000fe80007ffe0ff */
[-C--:B--2---:R-:W-:Y:S03]  /*3a90*/  HMMA.16816.F32.BF16 R20, R104, R116.reuse, R20 ;  /* 0x000000746814723c */ /* 0x084fe60000041814 */
[-C--:B------:R-:W-:Y:S05]  /*3aa0*/  ISETP.GE.AND P6, PT, R0, R201.reuse, PT ;  /* 0x000000c90000720c */ /* 0x080fea0003fc6270 */
[C---:B------:R-:W-:Y:S08]  /*3ab0*/  HMMA.16816.F32.BF16 R24, R112.reuse, R116, R24 ;  /* 0x000000747018723c */ /* 0x040ff00000041818 */
[-C--:B------:R-:W-:Y:S03]  /*3ac0*/  HMMA.16816.F32.BF16 R28, R112, R118.reuse, R28 ;  /* 0x00000076701c723c */ /* 0x080fe6000004181c */
[----:B------:R-:W-:Y:S05]  /*3ad0*/  @P6 SHF.R.U32.HI R0, RZ, 0x1, R187 ;  /* 0x00000001ff006819 */ /* 0x000fea00000116bb */
[----:B------:R-:W-:Y:S01]  /*3ae0*/  HMMA.16816.F32.BF16 R32, R104, R118, R32 ;  /* 0x000000766820723c */ /* 0x000fe20000041820 */
[----:B------:R1:W2:Y:S07]  /*3af0*/  LDSM.16.M88.4 R104, [R2+0x1000] ;  /* 0x001000000268783b */ /* 0x0002ae0000000200 */
[-C--:B------:R-:W-:Y:S08]  /*3b00*/  HMMA.16816.F32.BF16 R4, R120, R124.reuse, R4 ;  /* 0x0000007c7804723c */ /* 0x080ff00000041804 */
[C---:B------:R-:W-:Y:S08]  /*3b10*/  HMMA.16816.F32.BF16 R8, R100.reuse, R124, R8 ;  /* 0x0000007c6408723c */ /* 0x040ff00000041808 */
[-C--:B------:R-:W-:Y:S03]  /*3b20*/  HMMA.16816.F32.BF16 R12, R100, R126.reuse, R12 ;  /* 0x0000007e640c723c */ /* 0x080fe6000004180c */
[----:B-1----:R-:W-:Y:S05]  /*3b30*/  VIADD R2, R191, 0xffffffe8 ;  /* 0xffffffe8bf027836 */ /* 0x002fea0000000000 */
[C---:B------:R-:W-:Y:S08]  /*3b40*/  HMMA.16816.F32.BF16 R16, R120.reuse, R126, R16 ;  /* 0x0000007e7810723c */ /* 0x040ff00000041810 */
[-C--:B------:R-:W-:Y:S08]  /*3b50*/  HMMA.16816.F32.BF16 R20, R120, R128.reuse, R20 ;  /* 0x000000807814723c */ /* 0x080ff00000041814 */
[C---:B------:R-:W-:Y:S08]  /*3b60*/  HMMA.16816.F32.BF16 R24, R100.reuse, R128, R24 ;  /* 0x000000806418723c */ /* 0x040ff00000041818 */
[-C--:B------:R-:W-:Y:S08]  /*3b70*/  HMMA.16816.F32.BF16 R28, R100, R130.reuse, R28 ;  /* 0x00000082641c723c */ /* 0x080ff0000004181c */
[----:B------:R-:W-:Y:S08]  /*3b80*/  HMMA.16816.F32.BF16 R32, R120, R130, R32 ;  /* 0x000000827820723c */ /* 0x000ff00000041820 */
[-C--:B------:R-:W-:Y:S08]  /*3b90*/  HMMA.16816.F32.BF16 R4, R132, R136.reuse, R4 ;  /* 0x000000888404723c */ /* 0x080ff00000041804 */
[C---:B--2---:R-:W-:Y:S08]  /*3ba0*/  HMMA.16816.F32.BF16 R8, R104.reuse, R136, R8 ;  /* 0x000000886808723c */ /* 0x044ff00000041808 */
        /* <DEDUP_REMOVED lines=10> */
[----:B------:R-:W1:Y:S01]  /*3c50*/  MUFU.TANH R119, R5 ;  /* 0x0000000500777308 */ /* 0x000e620000002400 */
        /* <DEDUP_REMOVED lines=8> */
[----:B------:R-:W-:Y:S07]  /*3ce0*/  FMUL.FTZ R16, R16, UR14 ;  /* 0x0000000e10107c20 */ /* 0x000fee0008410000 */
[----:B------:R-:W3:Y:S10]  /*3cf0*/  MUFU.TANH R113, R6 ;  /* 0x0000000600717308 */ /* 0x000ef40000002400 */
[----:B------:R4:W3:Y:S01]  /*3d00*/  MUFU.TANH R215, R7 ;  /* 0x0000000700d77308 */ /* 0x0008e20000002400 */
[----:B--2---:R-:W-:Y:S05]  /*3d10*/  @P6 IMAD.SHL.U32 R10, R187, 0x2, RZ ;  /* 0x00000002bb0a6824 */ /* 0x004fea00078e00ff */
[----:B------:R-:W-:Y:S04]  /*3d20*/  @P6 LOP3.LUT R10, R10, 0x6, RZ, 0xc0, !PT ;  /* 0x000000060a0a6812 */ /* 0x000fe800078ec0ff */
[----:B------:R2:W-:Y:S01]  /*3d30*/  MUFU.TANH R223, R8 ;  /* 0x0000000800df7308 */ /* 0x0005e20000002400 */
[----:B------:R-:W-:Y:S04]  /*3d40*/  @P6 LOP3.LUT R10, R10, 0x1e0, R0, 0xf8, !PT ;  /* 0x000001e00a0a6812 */ /* 0x000fe800078ef800 */
[----:B------:R-:W-:Y:S05]  /*3d50*/  @P6 LEA R10, R250, R10, 0x7 ;  /* 0x0000000afa0a6211 */ /* 0x000fea00078e38ff */
[----:B------:R1:W-:Y:S01]  /*3d60*/  MUFU.TANH R227, R11 ;  /* 0x0000000b00e37308 */ /* 0x0003e20000002400 */
[----:B----4-:R-:W4:Y:S01]  /*3d70*/  LDSM.16.M88.4 R4, [R185+-0x3800] ;  /* 0xffc80000b904783b */ /* 0x010f220000000200 */
[CC--:B------:R-:W-:Y:S01]  /*3d80*/  @P6 ISETP.GE.AND P2, PT, R10.reuse, R201.reuse, PT ;  /* 0x000000c90a00620c */ /* 0x0c0fe20003f46270 */
[----:B------:R-:W-:Y:S07]  /*3d90*/  @P6 VIADD R0, R10, 0x1 ;  /* 0x000000010a006836 */ /* 0x000fee0000000000 */
[----:B------:R3:W4:Y:S01]  /*3da0*/  MUFU.TANH R222, R9 ;  /* 0x0000000900de7308 */ /* 0x0007220000002400 */
[----:B------:R-:W-:Y:S02]  /*3db0*/  @P6 ISETP.GE.AND P3, PT, R0, R201, PT ;  /* 0x000000c90000620c */ /* 0x000fe40003f66270 */
[C---:B--2---:R-:W-:Y:S02]  /*3dc0*/  IADD3 R8, PT, PT, R191.reuse, -0x17, RZ ;  /* 0xffffffe9bf087810 */ /* 0x044fe40007ffe0ff */
[C---:B------:R-:W-:Y:S05]  /*3dd0*/  IADD3 R0, PT, PT, R191.reuse, -0xf, RZ ;  /* 0xfffffff1bf007810 */ /* 0x040fea0007ffe0ff */
[----:B------:R2:W4:Y:S01]  /*3de0*/  MUFU.TANH R217, R13 ;  /* 0x0000000d00d97308 */ /* 0x0005220000002400 */
[----:B-1----:R-:W-:Y:S02]  /*3df0*/  IABS R11, R8 ;  /* 0x00000008000b7213 */ /* 0x002fe40000000000 */
[----:B------:R-:W-:Y:S02]  /*3e00*/  IABS R8, R2 ;  /* 0x0000000200087213 */ /* 0x000fe40000000000 */
[----:B------:R-:W-:Y:S05]  /*3e10*/  I2FP.F32.S32 R101, R11 ;  /* 0x0000000b00657245 */ /* 0x000fea0000201400 */
[----:B------:R1:W-:Y:S01]  /*3e20*/  MUFU.TANH R225, R14 ;  /* 0x0000000e00e17308 */ /* 0x0003e20000002400 */
[----:B------:R-:W-:Y:S01]  /*3e30*/  IABS R2, R0 ;  /* 0x0000000000027213 */ /* 0x000fe20000000000 */
[----:B---3--:R-:W-:Y:S01]  /*3e40*/  VIADD R9, R191, 0xfffffff0 ;  /* 0xfffffff0bf097836 */ /* 0x008fe20000000000 */
[----:B------:R-:W-:Y:S02]  /*3e50*/  I2FP.F32.S32 R102, R8 ;  /* 0x0000000800667245 */ /* 0x000fe40000201400 */
[----:B------:R-:W-:Y:S02]  /*3e60*/  I2FP.F32.S32 R100, R2 ;  /* 0x0000000200647245 */ /* 0x000fe40000201400 */
[----:B------:R-:W-:Y:S03]  /*3e70*/  IABS R0, R9 ;  /* 0x0000000900007213 */ /* 0x000fe60000000000 */
[----:B------:R3:W3:Y:S01]  /*3e80*/  MUFU.TANH R221, R12 ;  /* 0x0000000c00dd7308 */ /* 0x0006e20000002400 */
[-C--:B------:R-:W-:Y:S01]  /*3e90*/  FFMA.FTZ R11, R102, -R190.reuse, R119 ;  /* 0x800000be660b7223 */ /* 0x080fe20000010077 */
[----:B------:R-:W-:Y:S01]  /*3ea0*/  FFMA.FTZ R2, R100, -R190, R113 ;  /* 0x800000be64027223 */ /* 0x000fe20000010071 */
[----:B--2---:R-:W-:Y:S03]  /*3eb0*/  FMUL.FTZ R13, R242, 1.4426950216293334961 ;  /* 0x3fb8aa3bf20d7820 */ /* 0x004fe60000410000 */
[----:B------:R-:W-:Y:S04]  /*3ec0*/  @P6 FSEL R11, R11, -INF , !P3 ;  /* 0xff8000000b0b6808 */ /* 0x000fe80005800000 */
[----:B------:R-:W2:Y:S01]  /*3ed0*/  MUFU.TANH R224, R15 ;  /* 0x0000000f00e07308 */ /* 0x000ea20000002400 */
[----:B------:R-:W-:Y:S01]  /*3ee0*/  FSEL R8, R13, RZ, P0 ;  /* 0x000000ff0d087208 */ /* 0x000fe20000000000 */
[----:B-1----:R-:W-:Y:S01]  /*3ef0*/  FMUL.FTZ R14, R19, UR14 ;  /* 0x0000000e130e7c20 */ /* 0x002fe20008410000 */
[----:B------:R-:W-:Y:S01]  /*3f00*/  I2FP.F32.S32 R19, R0 ;  /* 0x0000000000137245 */ /* 0x000fe20000201400 */
[-C--:B----4-:R-:W-:Y:S03]  /*3f10*/  HMMA.16816.F32.BF16 R20, R132, R4.reuse, R20 ;  /* 0x000000048414723c */ /* 0x090fe60000041814 */
[----:B------:R-:W-:Y:S03]  /*3f20*/  @P6 FSEL R2, R2, -INF , !P2 ;  /* 0xff80000002026808 */ /* 0x000fe60005000000 */
[----:B------:R1:W-:Y:S01]  /*3f30*/  MUFU.TANH R208, R14 ;  /* 0x0000000e00d07308 */ /* 0x0003e20000002400 */
[-C--:B------:R-:W-:Y:S01]  /*3f40*/  FFMA.FTZ R0, R19, -R190.reuse, R215 ;  /* 0x800000be13007223 */ /* 0x080fe200000100d7 */
[----:B---3--:R-:W-:Y:S01]  /*3f50*/  FMUL.FTZ R12, R243, 1.4426950216293334961 ;  /* 0x3fb8aa3bf30c7820 */ /* 0x008fe20000410000 */
[----:B------:R-:W-:Y:S01]  /*3f60*/  IADD3 R13, PT, PT, R191, 0x11, RZ ;  /* 0x00000011bf0d7810 */ /* 0x000fe20007ffe0ff */
[--C-:B------:R-:W-:Y:S01]  /*3f70*/  FFMA.FTZ R2, R2, UR9, -R8.reuse ;  /* 0x0000000902027c23 */ /* 0x100fe20008010808 */
[C---:B------:R-:W-:Y:S05]  /*3f80*/  HMMA.16816.F32.BF16 R24, R104.reuse, R4, R24 ;  /* 0x000000046818723c */ /* 0x040fea0000041818 */
[----:B------:R3:W-:Y:S01]  /*3f90*/  MUFU.EX2 R238, R2 ;  /* 0x0000000200ee7308 */ /* 0x0007e20000000800 */
[----:B------:R-:W-:Y:S01]  /*3fa0*/  @P6 FSEL R0, R0, -INF , !P3 ;  /* 0xff80000000006808 */ /* 0x000fe20005800000 */
[----:B------:R-:W-:Y:S01]  /*3fb0*/  @P6 VIADD R4, R10, 0x10 ;  /* 0x000000100a046836 */ /* 0x000fe20000000000 */
[----:B------:R-:W-:Y:S07]  /*3fc0*/  FSEL R9, R12, RZ, P1 ;  /* 0x000000ff0c097208 */ /* 0x000fee0000800000 */
[----:B------:R4:W-:Y:S01]  /*3fd0*/  MUFU.TANH R203, R16 ;  /* 0x0000001000cb7308 */ /* 0x0009e20000002400 */
[-C--:B------:R-:W-:Y:S03]  /*3fe0*/  HMMA.16816.F32.BF16 R28, R104, R6.reuse, R28 ;  /* 0x00000006681c723c */ /* 0x080fe6000004181c */
[----:B------:R-:W-:Y:S01]  /*3ff0*/  FFMA.FTZ R0, R0, UR9, -R8 ;  /* 0x0000000900007c23 */ /* 0x000fe20008010808 */
[----:B------:R-:W-:Y:S01]  /*4000*/  FFMA.FTZ R12, R101, -R190, R109 ;  /* 0x800000be650c7223 */ /* 0x000fe2000001006d */
[----:B------:R-:W-:Y:S01]  /*4010*/  FSETP.NEU.FTZ.AND P0, PT, R240, -INF , PT ;  /* 0xff800000f000780b */ /* 0x000fe20003f1d000 */
[--C-:B------:R-:W-:Y:S03]  /*4020*/  FFMA.FTZ R11, R11, UR9, -R9.reuse ;  /* 0x000000090b0b7c23 */ /* 0x100fe60008010809 */
[----:B------:R2:W4:Y:S01]  /*4030*/  MUFU.EX2 R239, R0 ;  /* 0x0000000000ef7308 */ /* 0x0005220000000800 */
[----:B------:R-:W-:Y:S01]  /*4040*/  FSETP.NEU.FTZ.AND P1, PT, R241, -INF , PT ;  /* 0xff800000f100780b */ /* 0x000fe20003f3d000 */
[----:B------:R-:W-:Y:S08]  /*4050*/  HMMA.16816.F32.BF16 R32, R132, R6, R32 ;  /* 0x000000068420723c */ /* 0x000ff00000041820 */
[----:B------:R4:W-:Y:S01]  /*4060*/  MUFU.EX2 R110, R11 ;  /* 0x0000000b006e7308 */ /* 0x0009e20000000800 */
[----:B---3--:R-:W-:Y:S01]  /*4070*/  @P6 IADD3 R2, PT, PT, R10, 0x9, RZ ;  /* 0x000000090a026810 */ /* 0x008fe20007ffe0ff */
[----:B------:R-:W-:Y:S08]  /*4080*/  FMUL.FTZ R24, R24, UR14 ;  /* 0x0000000e18187c20 */ /* 0x000ff00008410000 */
[----:B------:R3:W-:Y:S01]  /*4090*/  MUFU.TANH R202, R17 ;  /* 0x0000001100ca7308 */ /* 0x0007e20000002400 */
[----:B------:R-:W-:Y:S01]  /*40a0*/  @P6 FSEL R12, R12, -INF , !P2 ;  /* 0xff8000000c0c6808 */ /* 0x000fe20005000000 */
[----:B------:R-:W-:Y:S01]  /*40b0*/  VIADD R6, R191, 0x1 ;  /* 0x00000001bf067836 */ /* 0x000fe20000000000 */
[-C--:B------:R-:W-:Y:S01]  /*40c0*/  @P6 ISETP.GE.AND P5, PT, R2, R201.reuse, PT ;  /* 0x000000c90200620c */ /* 0x080fe20003fa6270 */
[----:B------:R-:W-:Y:S01]  /*40d0*/  FMUL.FTZ R2, R241, 1.4426950216293334961 ;  /* 0x3fb8aa3bf1027820 */ /* 0x000fe20000410000 */
[----:B------:R-:W-:Y:S01]  /*40e0*/  @P6 IADD3 R5, PT, PT, R10, 0x11, RZ ;  /* 0x000000110a056810 */ /* 0x000fe20007ffe0ff */
[----:B------:R-:W-:Y:S01]  /*40f0*/  FFMA.FTZ R12, R12, UR9, -R9 ;  /* 0x000000090c0c7c23 */ /* 0x000fe20008010809 */
[----:B--2---:R-:W-:Y:S01]  /*4100*/  @P6 IADD3 R0, PT, PT, R10, 0x8, RZ ;  /* 0x000000080a006810 */ /* 0x004fe20007ffe0ff */
[----:B------:R-:W-:Y:S01]  /*4110*/  FMUL.FTZ R28, R28, UR14 ;  /* 0x0000000e1c1c7c20 */ /* 0x000fe20008410000 */
[----:B------:R-:W-:Y:S01]  /*4120*/  FSEL R2, R2, RZ, P1 ;  /* 0x000000ff02027208 */ /* 0x000fe20000800000 */
[----:B------:R2:W3:Y:S01]  /*4130*/  MUFU.EX2 R124, R12 ;  /* 0x0000000c007c7308 */ /* 0x0004e20000000800 */
[-C--:B------:R-:W-:Y:S01]  /*4140*/  @P6 ISETP.GE.AND P4, PT, R0, R201.reuse, PT ;  /* 0x000000c90000620c */ /* 0x080fe20003f86270 */
[----:B------:R-:W-:Y:S01]  /*4150*/  FMUL.FTZ R0, R240, 1.4426950216293334961 ;  /* 0x3fb8aa3bf0007820 */ /* 0x000fe20000410000 */
[----:B------:R-:W-:Y:S01]  /*4160*/  @P6 ISETP.GE.AND P1, PT, R4, R201, PT ;  /* 0x000000c90400620c */ /* 0x000fe20003f26270 */
[----:B------:R-:W-:Y:S01]  /*4170*/  VIADD R4, R191, 0x8 ;  /* 0x00000008bf047836 */ /* 0x000fe20000000000 */
[----:B------:R-:W-:Y:S01]  /*4180*/  IABS R13, R13 ;  /* 0x0000000d000d7213 */ /* 0x000fe20000000000 */
[----:B------:R-:W-:Y:S01]  /*4190*/  FMUL.FTZ R25, R25, UR14 ;  /* 0x0000000e19197c20 */ /* 0x000fe20008410000 */
[----:B------:R-:W-:Y:S01]  /*41a0*/  FSEL R0, R0, RZ, P0 ;  /* 0x000000ff00007208 */ /* 0x000fe20000000000 */
[----:B------:R-:W-:Y:S01]  /*41b0*/  FMUL.FTZ R29, R29, UR14 ;  /* 0x0000000e1d1d7c20 */ /* 0x000fe20008410000 */
[----:B------:R-:W-:Y:S01]  /*41c0*/  @P6 ISETP.GE.AND P0, PT, R5, R201, PT ;  /* 0x000000c90500620c */ /* 0x000fe20003f06270 */
[----:B-1----:R-:W-:Y:S01]  /*41d0*/  IMAD.MOV.U32 R14, RZ, RZ, R13 ;  /* 0x000000ffff0e7224 */ /* 0x002fe200078e000d */
[----:B------:R-:W-:Y:S01]  /*41e0*/  IABS R4, R4 ;  /* 0x0000000400047213 */ /* 0x000fe20000000000 */
[----:B------:R-:W-:Y:S01]  /*41f0*/  MUFU.TANH R200, R28 ;  /* 0x0000001c00c87308 */ /* 0x000fe20000002400 */
[----:B------:R-:W-:Y:S01]  /*4200*/  IADD3 R5, PT, PT, R191, 0x9, RZ ;  /* 0x00000009bf057810 */ /* 0x000fe20007ffe0ff */
[----:B------:R-:W-:Y:S01]  /*4210*/  FMUL.FTZ R20, R20, UR14 ;  /* 0x0000000e14147c20 */ /* 0x000fe20008410000 */
[----:B------:R-:W-:Y:S01]  /*4220*/  I2FP.F32.S32 R13, R4 ;  /* 0x00000004000d7245 */ /* 0x000fe20000201400 */
[----:B------:R-:W-:Y:S01]  /*4230*/  FMUL.FTZ R21, R21, UR14 ;  /* 0x0000000e15157c20 */ /* 0x000fe20008410000 */
[----:B------:R-:W-:Y:S01]  /*4240*/  IABS R5, R5 ;  /* 0x0000000500057213 */ /* 0x000fe20000000000 */
[----:B------:R-:W-:Y:S01]  /*4250*/  FMUL.FTZ R22, R22, UR14 ;  /* 0x0000000e16167c20 */ /* 0x000fe20008410000 */
[----:B----4-:R-:W-:Y:S01]  /*4260*/  IADD3 R11, PT, PT, R191, 0x10, RZ ;  /* 0x00000010bf0b7810 */ /* 0x010fe20007ffe0ff */
[-C--:B------:R-:W-:Y:S01]  /*4270*/  FFMA.FTZ R4, R13, -R190.reuse, R222 ;  /* 0x800000be0d047223 */ /* 0x080fe200000100de */
[----:B--2---:R-:W-:Y:S01]  /*4280*/  I2FP.F32.S32 R12, R5 ;  /* 0x00000005000c7245 */ /* 0x004fe20000201400 */
[----:B------:R-:W1:Y:S01]  /*4290*/  MUFU.TANH R213, R24 ;  /* 0x0000001800d57308 */ /* 0x000e620000002400 */
[----:B------:R-:W-:Y:S01]  /*42a0*/  IABS R11, R11 ;  /* 0x0000000b000b7213 */ /* 0x000fe20000000000 */
[----:B------:R-:W-:Y:S01]  /*42b0*/  FMUL.FTZ R23, R23, UR14 ;  /* 0x0000000e17177c20 */ /* 0x000fe20008410000 */
[----:B------:R-:W-:Y:S01]  /*42c0*/  @P6 FSEL R4, R4, -INF , !P3 ;  /* 0xff80000004046808 */ /* 0x000fe20005800000 */
[----:B------:R-:W-:Y:S01]  /*42d0*/  FFMA.FTZ R5, R12, -R190, R223 ;  /* 0x800000be0c057223 */ /* 0x000fe200000100df */
[----:B------:R-:W-:Y:S01]  /*42e0*/  I2FP.F32.S32 R14, R14 ;  /* 0x0000000e000e7245 */ /* 0x000fe20000201400 */
[----:B------:R-:W-:Y:S01]  /*42f0*/  FMUL.FTZ R26, R26, UR14 ;  /* 0x0000000e1a1a7c20 */ /* 0x000fe20008410000 */
[----:B------:R-:W-:Y:S01]  /*4300*/  I2FP.F32.S32 R15, R11 ;  /* 0x0000000b000f7245 */ /* 0x000fe20000201400 */
[----:B------:R-:W-:Y:S01]  /*4310*/  FFMA.FTZ R4, R4, UR9, -R2 ;  /* 0x0000000904047c23 */ /* 0x000fe20008010802 */
[----:B------:R-:W-:Y:S01]  /*4320*/  @P6 FSEL R5, R5, -INF , !P2 ;  /* 0xff80000005056808 */ /* 0x000fe20005000000 */
[----:B------:R-:W-:Y:S01]  /*4330*/  FFMA.FTZ R11, R14, -R190, R228 ;  /* 0x800000be0e0b7223 */ /* 0x000fe200000100e4 */
[----:B------:R-:W-:Y:S01]  /*4340*/  IABS R16, R191 ;  /* 0x000000bf00107213 */ /* 0x000fe20000000000 */
[----:B------:R2:W-:Y:S01]  /*4350*/  MUFU.EX2 R194, R4 ;  /* 0x0000000400c27308 */ /* 0x0005e20000000800 */
[----:B------:R-:W-:Y:S01]  /*4360*/  IABS R6, R6 ;  /* 0x0000000600067213 */ /* 0x000fe20000000000 */
[----:B------:R-:W-:Y:S01]  /*4370*/  FFMA.FTZ R14, R5, UR9, -R2 ;  /* 0x00000009050e7c23 */ /* 0x000fe20008010802 */
[----:B------:R-:W-:Y:S01]  /*4380*/  FFMA.FTZ R5, R15, -R190, R227 ;  /* 0x800000be0f057223 */ /* 0x000fe200000100e3 */
[----:B------:R-:W-:Y:S06]  /*4390*/  @P6 FSEL R11, R11, -INF , !P2 ;  /* 0xff8000000b0b6808 */ /* 0x000fec0005000000 */
[----:B------:R-:W-:Y:S01]  /*43a0*/  MUFU.TANH R212, R25 ;  /* 0x0000001900d47308 */ /* 0x000fe20000002400 */
[----:B------:R-:W-:Y:S01]  /*43b0*/  I2FP.F32.S32 R16, R16 ;  /* 0x0000001000107245 */ /* 0x000fe20000201400 */
[----:B------:R-:W-:Y:S01]  /*43c0*/  FMUL.FTZ R27, R27, UR14 ;  /* 0x0000000e1b1b7c20 */ /* 0x000fe20008410000 */
[----:B------:R-:W-:Y:S01]  /*43d0*/  @P6 FSEL R5, R5, -INF , !P3 ;  /* 0xff80000005056808 */ /* 0x000fe20005800000 */
[--C-:B------:R-:W-:Y:S01]  /*43e0*/  FFMA.FTZ R11, R11, UR9, -R0.reuse ;  /* 0x000000090b0b7c23 */ /* 0x100fe20008010800 */
[----:B---3--:R-:W-:Y:S01]  /*43f0*/  I2FP.F32.S32 R17, R6 ;  /* 0x0000000600117245 */ /* 0x008fe20000201400 */
[----:B------:R-:W-:Y:S01]  /*4400*/  FFMA.FTZ R6, R16, -R190, R217 ;  /* 0x800000be10067223 */ /* 0x000fe200000100d9 */
[----:B------:R-:W-:Y:S01]  /*4410*/  IADD3 R15, PT, PT, R191, -0x8, RZ ;  /* 0xfffffff8bf0f7810 */ /* 0x000fe20007ffe0ff */
[----:B------:R-:W-:Y:S01]  /*4420*/  FFMA.FTZ R5, R5, UR9, -R0 ;  /* 0x0000000905057c23 */ /* 0x000fe20008010800 */
[----:B--2---:R-:W-:Y:S01]  /*4430*/  @P6 IADD3 R4, PT, PT, R10, 0x18, RZ ;  /* 0x000000180a046810 */ /* 0x004fe20007ffe0ff */
[----:B------:R2:W-:Y:S01]  /*4440*/  MUFU.EX2 R199, R14 ;  /* 0x0000000e00c77308 */ /* 0x0005e20000000800 */
[----:B------:R-:W-:Y:S01]  /*4450*/  @P6 FSEL R6, R6, -INF , !P5 ;  /* 0xff80000006066808 */ /* 0x000fe20006800000 */
[----:B------:R-:W-:Y:S01]  /*4460*/  FMUL.FTZ R30, R30, UR14 ;  /* 0x0000000e1e1e7c20 */ /* 0x000fe20008410000 */
[----:B------:R-:W-:Y:S07]  /*4470*/  @P6 ISETP.GE.AND P2, PT, R4, R201, PT ;  /* 0x000000c90400620c */ /* 0x000fee0003f46270 */
[----:B------:R3:W-:Y:S01]  /*4480*/  MUFU.EX2 R206, R5 ;  /* 0x0000000500ce7308 */ /* 0x0007e20000000800 */
[----:B------:R-:W-:Y:S01]  /*4490*/  F2FP.BF16.F32.PACK_AB R4, R239, R238 ;  /* 0x000000eeef04723e */ /* 0x000fe200000010ff */
[--C-:B------:R-:W-:Y:S01]  /*44a0*/  FFMA.FTZ R6, R6, UR9, -R2.reuse ;  /* 0x0000000906067c23 */ /* 0x100fe20008010802 */
[----:B------:R-:W-:Y:S07]  /*44b0*/  @P6 IADD3 R10, PT, PT, R10, 0x19, RZ ;  /* 0x000000190a0a6810 */ /* 0x000fee0007ffe0ff */
[----:B------:R-:W4:Y:S01]  /*44c0*/  MUFU.TANH R197, R29 ;  /* 0x0000001d00c57308 */ /* 0x000f220000002400 */
[----:B------:R-:W-:Y:S01]  /*44d0*/  IABS R15, R15 ;  /* 0x0000000f000f7213 */ /* 0x000fe20000000000 */
[----:B------:R1:W-:Y:S01]  /*44e0*/  STS [R229+0x400], R4 ;  /* 0x00040004e5007388 */ /* 0x0003e20000000800 */
[----:B------:R-:W-:Y:S01]  /*44f0*/  @P6 ISETP.GE.AND P3, PT, R10, R201, PT ;  /* 0x000000c90a00620c */ /* 0x000fe20003f66270 */
[----:B------:R-:W-:Y:S01]  /*4500*/  FMUL.FTZ R31, R31, UR14 ;  /* 0x0000000e1f1f7c20 */ /* 0x000fe20008410000 */
[C---:B------:R-:W-:Y:S01]  /*4510*/  IADD3 R10, PT, PT, R191.reuse, -0x7, RZ ;  /* 0xfffffff9bf0a7810 */ /* 0x040fe20007ffe0ff */
[----:B------:R-:W-:Y:S01]  /*4520*/  FMUL.FTZ R32, R32, UR14 ;  /* 0x0000000e20207c20 */ /* 0x000fe20008410000 */
[----:B--2---:R-:W-:Y:S03]  /*4530*/  IADD3 R14, PT, PT, R191, -0x20, RZ ;  /* 0xffffffe0bf0e7810 */ /* 0x004fe60007ffe0ff */
[----:B------:R-:W-:Y:S01]  /*4540*/  MUFU.EX2 R138, R6 ;  /* 0x00000006008a7308 */ /* 0x000fe20000000800 */
[----:B------:R-:W-:Y:S01]  /*4550*/  I2FP.F32.S32 R15, R15 ;  /* 0x0000000f000f7245 */ /* 0x000fe20000201400 */
[----:B------:R-:W-:Y:S01]  /*4560*/  FMUL.FTZ R33, R33, UR14 ;  /* 0x0000000e21217c20 */ /* 0x000fe20008410000 */
[----:B---3--:R-:W-:Y:S07]  /*4570*/  F2FP.BF16.F32.PACK_AB R5, R110, R124 ;  /* 0x0000007c6e05723e */ /* 0x008fee00000010ff */
[----:B------:R2:W-:Y:S01]  /*4580*/  MUFU.EX2 R207, R11 ;  /* 0x0000000b00cf7308 */ /* 0x0005e20000000800 */
[----:B------:R-:W-:Y:S01]  /*4590*/  FMUL.FTZ R34, R34, UR14 ;  /* 0x0000000e22227c20 */ /* 0x000fe20008410000 */
[----:B------:R-:W-:Y:S01]  /*45a0*/  FMUL.FTZ R35, R35, UR14 ;  /* 0x0000000e23237c20 */ /* 0x000fe20008410000 */
[----:B------:R3:W-:Y:S07]  /*45b0*/  STS [R229], R5 ;  /* 0x00000005e5007388 */ /* 0x0007ee0000000800 */
[----:B------:R-:W-:Y:S10]  /*45c0*/  MUFU.TANH R192, R21 ;  /* 0x0000001500c07308 */ /* 0x000ff40000002400 */
[----:B------:R-:W-:Y:S01]  /*45d0*/  MUFU.TANH R193, R20 ;  /* 0x0000001400c17308 */ /* 0x000fe20000002400 */
[----:B--2---:R-:W-:Y:S02]  /*45e0*/  VIADD R11, R191, 0xffffffe1 ;  /* 0xffffffe1bf0b7836 */ /* 0x004fe40000000000 */
[-C--:B-1----:R-:W-:Y:S03]  /*45f0*/  FFMA.FTZ R4, R17, -R190.reuse, R221 ;  /* 0x800000be11047223 */ /* 0x082fe600000100dd */
[----:B------:R-:W-:Y:S02]  /*4600*/  IABS R11, R11 ;  /* 0x0000000b000b7213 */ /* 0x000fe40000000000 */
[----:B------:R-:W-:Y:S02]  /*4610*/  @P6 FSEL R4, R4, -INF , !P4 ;  /* 0xff80000004046808 */ /* 0x000fe40006000000 */
[----:B------:R1:W2:Y:S01]  /*4620*/  MUFU.TANH R211, R18 ;  /* 0x0000001200d37308 */ /* 0x0002a20000002400 */
[----:B------:R-:W-:Y:S02]  /*4630*/  I2FP.F32.S32 R11, R11 ;  /* 0x0000000b000b7245 */ /* 0x000fe40000201400 */
[----:B------:R-:W-:Y:S01]  /*4640*/  FFMA.FTZ R7, R4, UR9, -R2 ;  /* 0x0000000904077c23 */ /* 0x000fe20008010802 */
[----:B------:R-:W-:Y:S01]  /*4650*/  FFMA.FTZ R4, R13, -R190, R224 ;  /* 0x800000be0d047223 */ /* 0x000fe200000100e0 */
[----:B------:R-:W-:Y:S01]  /*4660*/  IABS R13, R10 ;  /* 0x0000000a000d7213 */ /* 0x000fe20000000000 */
[----:B---3--:R-:W-:Y:S04]  /*4670*/  FFMA.FTZ R5, R12, -R190, R225 ;  /* 0x800000be0c057223 */ /* 0x008fe800000100e1 */
[----:B------:R3:W-:Y:S01]  /*4680*/  MUFU.EX2 R139, R7 ;  /* 0x00000007008b7308 */ /* 0x0007e20000000800 */
[----:B------:R-:W-:Y:S01]  /*4690*/  VIADD R12, R191, 0xffffffd8 ;  /* 0xffffffd8bf0c7836 */ /* 0x000fe20000000000 */
[----:B------:R-:W-:Y:S02]  /*46a0*/  @P6 FSEL R4, R4, -INF , !P5 ;  /* 0xff80000004046808 */ /* 0x000fe40006800000 */
[----:B------:R-:W-:Y:S06]  /*46b0*/  @P6 FSEL R5, R5, -INF , !P4 ;  /* 0xff80000005056808 */ /* 0x000fec0006000000 */
[----:B------:R-:W2:Y:S01]  /*46c0*/  MUFU.TANH R205, R22 ;  /* 0x0000001600cd7308 */ /* 0x000ea20000002400 */
[----:B------:R-:W-:Y:S01]  /*46d0*/  I2FP.F32.S32 R13, R13 ;  /* 0x0000000d000d7245 */ /* 0x000fe20000201400 */
[--C-:B------:R-:W-:Y:S01]  /*46e0*/  FFMA.FTZ R6, R4, UR9, -R0.reuse ;  /* 0x0000000904067c23 */ /* 0x100fe20008010800 */
[----:B------:R-:W-:Y:S01]  /*46f0*/  IABS R4, R14 ;  /* 0x0000000e00047213 */ /* 0x000fe20000000000 */
[----:B------:R-:W-:Y:S01]  /*4700*/  FFMA.FTZ R5, R5, UR9, -R0 ;  /* 0x0000000905057c23 */ /* 0x000fe20008010800 */
[----:B-1----:R-:W-:Y:S02]  /*4710*/  IADD3 R18, PT, PT, R191, -0x27, RZ ;  /* 0xffffffd9bf127810 */ /* 0x002fe40007ffe0ff */
[----:B------:R-:W-:Y:S03]  /*4720*/  MOV R10, R4 ;  /* 0x00000004000a7202 */ /* 0x000fe60000000f00 */
[----:B------:R1:W-:Y:S01]  /*4730*/  MUFU.EX2 R198, R5 ;  /* 0x0000000500c67308 */ /* 0x0003e20000000800 */
[-C--:B---3--:R-:W-:Y:S01]  /*4740*/  FFMA.FTZ R7, R13, -R190.reuse, R213 ;  /* 0x800000be0d077223 */ /* 0x088fe200000100d5 */
[----:B----4-:R-:W-:Y:S01]  /*4750*/  FFMA.FTZ R4, R19, -R190, R197 ;  /* 0x800000be13047223 */ /* 0x010fe200000100c5 */
[----:B------:R-:W-:Y:S07]  /*4760*/  I2FP.F32.S32 R10, R10 ;  /* 0x0000000a000a7245 */ /* 0x000fee0000201400 */
[----:B------:R3:W-:Y:S01]  /*4770*/  MUFU.EX2 R196, R6 ;  /* 0x0000000600c47308 */ /* 0x0007e20000000800 */
[----:B------:R-:W-:Y:S02]  /*4780*/  @P6 FSEL R7, R7, -INF , !P1 ;  /* 0xff80000007076808 */ /* 0x000fe40004800000 */
[----:B------:R-:W-:Y:S07]  /*4790*/  @P6 FSEL R4, R4, -INF , !P3 ;  /* 0xff80000004046808 */ /* 0x000fee0005800000 */
[----:B------:R-:W-:Y:S01]  /*47a0*/  MUFU.TANH R204, R23 ;  /* 0x0000001700cc7308 */ /* 0x000fe20000002400 */
[----:B------:R-:W-:Y:S01]  /*47b0*/  FFMA.FTZ R19, R7, UR9, -R2 ;  /* 0x0000000907137c23 */ /* 0x000fe20008010802 */
[-C--:B-1----:R-:W-:Y:S08]  /*47c0*/  FFMA.FTZ R5, R100, -R190.reuse, R200 ;  /* 0x800000be64057223 */ /* 0x082ff000000100c8 */
[----:B------:R-:W-:Y:S01]  /*47d0*/  MUFU.TANH R216, R26 ;  /* 0x0000001a00d87308 */ /* 0x000fe20000002400 */
[----:B---3--:R-:W-:Y:S01]  /*47e0*/  FFMA.FTZ R6, R15, -R190, R212 ;  /* 0x800000be0f067223 */ /* 0x008fe200000100d4 */
[----:B------:R-:W-:Y:S04]  /*47f0*/  @P6 FSEL R5, R5, -INF , !P2 ;  /* 0xff80000005056808 */ /* 0x000fe80005000000 */
[----:B------:R-:W-:Y:S01]  /*4800*/  @P6 FSEL R6, R6, -INF , !P0 ;  /* 0xff80000006066808 */ /* 0x000fe20004000000 */
[--C-:B------:R-:W-:Y:S01]  /*4810*/  FFMA.FTZ R21, R5, UR9, -R2.reuse ;  /* 0x0000000905157c23 */ /* 0x100fe20008010802 */
[----:B------:R-:W-:Y:S02]  /*4820*/  IABS R5, R12 ;  /* 0x0000000c00057213 */ /* 0x000fe40000000000 */
[----:B------:R-:W-:Y:S01]  /*4830*/  MUFU.TANH R214, R27 ;  /* 0x0000001b00d67308 */ /* 0x000fe20000002400 */
[--C-:B------:R-:W-:Y:S01]  /*4840*/  FFMA.FTZ R20, R6, UR9, -R2.reuse ;  /* 0x0000000906147c23 */ /* 0x100fe20008010802 */
[----:B------:R-:W-:Y:S01]  /*4850*/  FFMA.FTZ R2, R4, UR9, -R2 ;  /* 0x0000000904027c23 */ /* 0x000fe20008010802 */
[-C--:B------:R-:W-:Y:S01]  /*4860*/  FFMA.FTZ R4, R11, -R190.reuse, R203 ;  /* 0x800000be0b047223 */ /* 0x080fe200000100cb */
[----:B------:R-:W-:Y:S01]  /*4870*/  I2FP.F32.S32 R14, R5 ;  /* 0x00000005000e7245 */ /* 0x000fe20000201400 */
[----:B--2---:R-:W-:Y:S01]  /*4880*/  FFMA.FTZ R5, R101, -R190, R211 ;  /* 0x800000be65057223 */ /* 0x004fe200000100d3 */
[----:B------:R-:W-:Y:S04]  /*4890*/  IABS R6, R18 ;  /* 0x0000001200067213 */ /* 0x000fe80000000000 */
[----:B------:R-:W1:Y:S01]  /*48a0*/  MUFU.TANH R210, R30 ;  /* 0x0000001e00d27308 */ /* 0x000e620000002400 */
[----:B------:R-:W-:Y:S02]  /*48b0*/  @P6 FSEL R4, R4, -INF , !P4 ;  /* 0xff80000004046808 */ /* 0x000fe40006000000 */
[----:B------:R-:W-:Y:S02]  /*48c0*/  @P6 FSEL R5, R5, -INF , !P4 ;  /* 0xff80000005056808 */ /* 0x000fe40006000000 */
[----:B------:R-:W-:Y:S01]  /*48d0*/  MOV R12, R6 ;  /* 0x00000006000c7202 */ /* 0x000fe20000000f00 */
[--C-:B------:R-:W-:Y:S01]  /*48e0*/  FFMA.FTZ R7, R4, UR9, -R9.reuse ;  /* 0x0000000904077c23 */ /* 0x100fe20008010809 */
[-C--:B------:R-:W-:Y:S01]  /*48f0*/  FFMA.FTZ R4, R102, -R190.reuse, R208 ;  /* 0x800000be66047223 */ /* 0x080fe200000100d0 */
[----:B------:R-:W-:Y:S01]  /*4900*/  FFMA.FTZ R5, R5, UR9, -R8 ;  /* 0x0000000905057c23 */ /* 0x000fe20008010808 */
[----:B------:R-:W-:Y:S01]  /*4910*/  FFMA.FTZ R6, R10, -R190, R202 ;  /* 0x800000be0a067223 */ /* 0x000fe200000100ca */
[----:B------:R2:W-:Y:S01]  /*4920*/  MUFU.EX2 R120, R7 ;  /* 0x0000000700787308 */ /* 0x0005e20000000800 */
[----:B------:R-:W-:Y:S02]  /*4930*/  I2FP.F32.S32 R12, R12 ;  /* 0x0000000c000c7245 */ /* 0x000fe40000201400 */
[----:B------:R-:W-:Y:S07]  /*4940*/  @P6 FSEL R4, R4, -INF , !P5 ;  /* 0xff80000004046808 */ /* 0x000fee0006800000 */
[----:B------:R3:W-:Y:S01]  /*4950*/  MUFU.EX2 R125, R5 ;  /* 0x00000005007d7308 */ /* 0x0007e20000000800 */
[----:B------:R-:W-:Y:S01]  /*4960*/  @P6 FSEL R6, R6, -INF , !P5 ;  /* 0xff80000006066808 */ /* 0x000fe20006800000 */
[----:B------:R-:W-:Y:S08]  /*4970*/  FFMA.FTZ R4, R4, UR9, -R8 ;  /* 0x0000000904047c23 */ /* 0x000ff00008010808 */
[----:B------:R-:W-:Y:S01]  /*4980*/  MUFU.TANH R209, R31 ;  /* 0x0000001f00d17308 */ /* 0x000fe20000002400 */
[----:B------:R-:W-:Y:S01]  /*4990*/  FFMA.FTZ R6, R6, UR9, -R9 ;  /* 0x0000000906067c23 */ /* 0x000fe20008010809 */
[-C--:B--2---:R-:W-:Y:S08]  /*49a0*/  FFMA.FTZ R7, R12, -R190.reuse, R193 ;  /* 0x800000be0c077223 */ /* 0x084ff000000100c1 */
[----:B------:R2:W-:Y:S01]  /*49b0*/  MUFU.EX2 R123, R4 ;  /* 0x00000004007b7308 */ /* 0x0005e20000000800 */
[-C--:B---3--:R-:W-:Y:S01]  /*49c0*/  FFMA.FTZ R5, R11, -R190.reuse, R205 ;  /* 0x800000be0b057223 */ /* 0x088fe200000100cd */
[----:B------:R-:W-:Y:S01]  /*49d0*/  @P6 FSEL R7, R7, -INF , !P1 ;  /* 0xff80000007076808 */ /* 0x000fe20004800000 */
[-C--:B-1----:R-:W-:Y:S07]  /*49e0*/  FFMA.FTZ R11, R13, -R190.reuse, R210 ;  /* 0x800000be0d0b7223 */ /* 0x082fee00000100d2 */
[----:B------:R1:W3:Y:S01]  /*49f0*/  MUFU.EX2 R118, R6 ;  /* 0x0000000600767308 */ /* 0x0002e20000000800 */
[----:B------:R-:W-:Y:S01]  /*4a00*/  @P6 FSEL R5, R5, -INF , !P1 ;  /* 0xff80000005056808 */ /* 0x000fe20004800000 */
[--C-:B------:R-:W-:Y:S08]  /*4a10*/  FFMA.FTZ R7, R7, UR9, -R9.reuse ;  /* 0x0000000907077c23 */ /* 0x100ff00008010809 */
[----:B------:R-:W4:Y:S01]  /*4a20*/  MUFU.TANH R127, R32 ;  /* 0x00000020007f7308 */ /* 0x000f220000002400 */
[----:B------:R-:W-:Y:S01]  /*4a30*/  @P6 FSEL R11, R11, -INF , !P2 ;  /* 0xff8000000b0b6808 */ /* 0x000fe20005000000 */
[----:B------:R-:W-:Y:S01]  /*4a40*/  FFMA.FTZ R5, R5, UR9, -R8 ;  /* 0x0000000905057c23 */ /* 0x000fe20008010808 */
[-C--:B--2---:R-:W-:Y:S03]  /*4a50*/  FFMA.FTZ R4, R10, -R190.reuse, R204 ;  /* 0x800000be0a047223 */ /* 0x084fe600000100cc */
[----:B------:R-:W-:Y:S04]  /*4a60*/  FFMA.FTZ R11, R11, UR9, -R0 ;  /* 0x000000090b0b7c23 */ /* 0x000fe80008010800 */
[----:B------:R2:W-:Y:S01]  /*4a70*/  MUFU.EX2 R117, R7 ;  /* 0x0000000700757308 */ /* 0x0005e20000000800 */
[-C--:B-1----:R-:W-:Y:S01]  /*4a80*/  FFMA.FTZ R6, R14, -R190.reuse, R192 ;  /* 0x800000be0e067223 */ /* 0x082fe200000100c0 */
[----:B------:R-:W-:Y:S08]  /*4a90*/  @P6 FSEL R4, R4, -INF , !P0 ;  /* 0xff80000004046808 */ /* 0x000ff00004000000 */
[----:B------:R1:W-:Y:S01]  /*4aa0*/  MUFU.EX2 R122, R5 ;  /* 0x00000005007a7308 */ /* 0x0003e20000000800 */
[----:B------:R-:W-:Y:S01]  /*4ab0*/  @P6 FSEL R6, R6, -INF , !P0 ;  /* 0xff80000006066808 */ /* 0x000fe20004000000 */
[----:B------:R-:W-:Y:S08]  /*4ac0*/  FFMA.FTZ R4, R4, UR9, -R8 ;  /* 0x0000000904047c23 */ /* 0x000ff00008010808 */
[----:B------:R-:W3:Y:S01]  /*4ad0*/  MUFU.TANH R126, R33 ;  /* 0x00000021007e7308 */ /* 0x000ee20000002400 */
[----:B------:R-:W-:Y:S01]  /*4ae0*/  FFMA.FTZ R6, R6, UR9, -R9 ;  /* 0x0000000906067c23 */ /* 0x000fe20008010809 */
[----:B--2---:R-:W-:Y:S08]  /*4af0*/  VIADD R7, R191, 0xffffffd1 ;  /* 0xffffffd1bf077836 */ /* 0x004ff00000000000 */
[----:B------:R2:W-:Y:S01]  /*4b00*/  MUFU.EX2 R121, R4 ;  /* 0x0000000400797308 */ /* 0x0005e20000000800 */
[-C--:B-1----:R-:W-:Y:S01]  /*4b10*/  FFMA.FTZ R5, R17, -R190.reuse, R216 ;  /* 0x800000be11057223 */ /* 0x082fe200000100d8 */
[----:B------:R-:W-:Y:S08]  /*4b20*/  IABS R7, R7 ;  /* 0x0000000700077213 */ /* 0x000ff00000000000 */
[----:B------:R1:W3:Y:S01]  /*4b30*/  MUFU.EX2 R116, R6 ;  /* 0x0000000600747308 */ /* 0x0002e20000000800 */
[----:B------:R-:W-:Y:S02]  /*4b40*/  @P6 FSEL R5, R5, -INF , !P1 ;  /* 0xff80000005056808 */ /* 0x000fe40004800000 */
[----:B------:R-:W-:Y:S07]  /*4b50*/  I2FP.F32.S32 R10, R7 ;  /* 0x00000007000a7245 */ /* 0x000fee0000201400 */
[----:B------:R-:W3:Y:S01]  /*4b60*/  MUFU.TANH R131, R34 ;  /* 0x0000002200837308 */ /* 0x000ee20000002400 */
[----:B------:R-:W-:Y:S01]  /*4b70*/  ISETP.NE.AND P1, PT, R230, RZ, PT ;  /* 0x000000ffe600720c */ /* 0x000fe20003f25270 */
[----:B------:R-:W-:Y:S01]  /*4b80*/  FFMA.FTZ R7, R5, UR9, -R0 ;  /* 0x0000000905077c23 */ /* 0x000fe20008010800 */
[-C--:B----4-:R-:W-:Y:S01]  /*4b90*/  FFMA.FTZ R10, R10, -R190.reuse, R127 ;  /* 0x800000be0a0a7223 */ /* 0x090fe2000001007f */
[----:B--2---:R-:W-:Y:S06]  /*4ba0*/  FFMA.FTZ R4, R16, -R190, R214 ;  /* 0x800000be10047223 */ /* 0x004fec00000100d6 */
[----:B------:R-:W2:Y:S01]  /*4bb0*/  MUFU.TANH R130, R35 ;  /* 0x0000002300827308 */ /* 0x000ea20000002400 */
[----:B-1----:R-:W-:Y:S02]  /*4bc0*/  IADD3 R6, PT, PT, R191, -0x30, RZ ;  /* 0xffffffd0bf067810 */ /* 0x002fe40007ffe0ff */
[----:B------:R-:W-:Y:S02]  /*4bd0*/  @P6 FSEL R4, R4, -INF , !P0 ;  /* 0xff80000004046808 */ /* 0x000fe40004000000 */
[----:B------:R-:W-:Y:S02]  /*4be0*/  IABS R6, R6 ;  /* 0x0000000600067213 */ /* 0x000fe40000000000 */
[----:B------:R-:W-:Y:S01]  /*4bf0*/  @P6 FSEL R10, R10, -INF , !P2 ;  /* 0xff8000000a0a6808 */ /* 0x000fe20005000000 */
[--C-:B------:R-:W-:Y:S02]  /*4c00*/  FFMA.FTZ R5, R4, UR9, -R0.reuse ;  /* 0x0000000904057c23 */ /* 0x100fe40008010800 */
[----:B------:R1:W-:Y:S01]  /*4c10*/  MUFU.EX2 R137, R7 ;  /* 0x0000000700897308 */ /* 0x0003e20000000800 */
[----:B------:R-:W-:Y:S01]  /*4c20*/  I2FP.F32.S32 R6, R6 ;  /* 0x0000000600067245 */ /* 0x000fe20000201400 */
[----:B------:R-:W-:Y:S01]  /*4c30*/  FFMA.FTZ R4, R15, -R190, R209 ;  /* 0x800000be0f047223 */ /* 0x000fe200000100d1 */
[----:B------:R-:W-:Y:S07]  /*4c40*/  FFMA.FTZ R10, R10, UR9, -R9 ;  /* 0x000000090a0a7c23 */ /* 0x000fee0008010809 */
[----:B------:R2:W-:Y:S01]  /*4c50*/  MUFU.EX2 R136, R5 ;  /* 0x0000000500887308 */ /* 0x0005e20000000800 */
[----:B------:R-:W-:Y:S09]  /*4c60*/  @P6 FSEL R4, R4, -INF , !P3 ;  /* 0xff80000004046808 */ /* 0x000ff20005800000 */
[----:B------:R4:W-:Y:S01]  /*4c70*/  MUFU.EX2 R128, R2 ;  /* 0x0000000200807308 */ /* 0x0009e20000000800 */
[----:B------:R-:W-:Y:S01]  /*4c80*/  FFMA.FTZ R0, R4, UR9, -R0 ;  /* 0x0000000904007c23 */ /* 0x000fe20008010800 */
[----:B---3--:R-:W-:Y:S01]  /*4c90*/  F2FP.BF16.F32.PACK_AB R4, R118, R120 ;  /* 0x000000787604723e */ /* 0x008fe200000010ff */
[-C--:B-1----:R-:W-:Y:S01]  /*4ca0*/  FFMA.FTZ R7, R6, -R190.reuse, R126 ;  /* 0x800000be06077223 */ /* 0x082fe2000001007e */
[-C--:B------:R-:W-:Y:S06]  /*4cb0*/  FFMA.FTZ R6, R12, -R190.reuse, R131 ;  /* 0x800000be0c067223 */ /* 0x080fec0000010083 */
[----:B------:R-:W-:Y:S01]  /*4cc0*/  MUFU.EX2 R112, R10 ;  /* 0x0000000a00707308 */ /* 0x000fe20000000800 */
[----:B--2---:R-:W-:Y:S01]  /*4cd0*/  FFMA.FTZ R5, R14, -R190, R130 ;  /* 0x800000be0e057223 */ /* 0x004fe20000010082 */
[----:B------:R-:W-:Y:S01]  /*4ce0*/  @P6 FSEL R7, R7, -INF , !P3 ;  /* 0xff80000007076808 */ /* 0x000fe20005800000 */
[----:B------:R1:W-:Y:S01]  /*4cf0*/  STS [R195], R4 ;  /* 0x00000004c3007388 */ /* 0x0003e20000000800 */
[----:B------:R-:W-:Y:S06]  /*4d00*/  @P6 FSEL R6, R6, -INF , !P2 ;  /* 0xff80000006066808 */ /* 0x000fec0005000000 */
[----:B------:R-:W-:Y:S01]  /*4d10*/  MUFU.EX2 R134, R0 ;  /* 0x0000000000867308 */ /* 0x000fe20000000800 */
[----:B------:R-:W-:Y:S01]  /*4d20*/  @P6 FSEL R5, R5, -INF , !P3 ;  /* 0xff80000005056808 */ /* 0x000fe20005800000 */
[----:B------:R-:W-:Y:S01]  /*4d30*/  FFMA.FTZ R9, R7, UR9, -R9 ;  /* 0x0000000907097c23 */ /* 0x000fe20008010809 */
[----:B----4-:R-:W-:Y:S01]  /*4d40*/  F2FP.BF16.F32.PACK_AB R2, R123, R125 ;  /* 0x0000007d7b02723e */ /* 0x010fe200000010ff */
[--C-:B------:R-:W-:Y:S01]  /*4d50*/  FFMA.FTZ R7, R6, UR9, -R8.reuse ;  /* 0x0000000906077c23 */ /* 0x100fe20008010808 */
[----:B------:R-:W-:Y:S01]  /*4d60*/  F2FP.BF16.F32.PACK_AB R6, R194, R199 ;  /* 0x000000c7c206723e */ /* 0x000fe200000010ff */
[----:B------:R-:W-:Y:S01]  /*4d70*/  FFMA.FTZ R8, R5, UR9, -R8 ;  /* 0x0000000905087c23 */ /* 0x000fe20008010808 */
[----:B------:R-:W-:Y:S01]  /*4d80*/  F2FP.BF16.F32.PACK_AB R5, R206, R207 ;  /* 0x000000cfce05723e */ /* 0x000fe200000010ff */
[----:B------:R2:W-:Y:S02]  /*4d90*/  STS [R195+0x400], R2 ;  /* 0x00040002c3007388 */ /* 0x0005e40000000800 */
[----:B------:R-:W3:Y:S02]  /*4da0*/  MUFU.EX2 R111, R9 ;  /* 0x00000009006f7308 */ /* 0x000ee40000000800 */
[----:B------:R4:W-:Y:S08]  /*4db0*/  STS [R229+0x1000], R6 ;  /* 0x00100006e5007388 */ /* 0x0009f00000000800 */
[----:B------:R-:W-:Y:S01]  /*4dc0*/  MUFU.EX2 R115, R7 ;  /* 0x0000000700737308 */ /* 0x000fe20000000800 */
[----:B------:R4:W-:Y:S09]  /*4dd0*/  STS [R229+0x1400], R5 ;  /* 0x00140005e5007388 */ /* 0x0009f20000000800 */
[----:B------:R-:W-:Y:S10]  /*4de0*/  MUFU.EX2 R114, R8 ;  /* 0x0000000800727308 */ /* 0x000ff40000000800 */
[----:B------:R-:W-:Y:S01]  /*4df0*/  MUFU.EX2 R133, R19 ;  /* 0x0000001300857308 */ /* 0x000fe20000000800 */
[----:B-1----:R-:W-:Y:S02]  /*4e00*/  F2FP.BF16.F32.PACK_AB R4, R116, R117 ;  /* 0x000000757404723e */ /* 0x002fe400000010ff */
[----:B---3--:R-:W-:Y:S07]  /*4e10*/  F2FP.BF16.F32.PACK_AB R0, R111, R112 ;  /* 0x000000706f00723e */ /* 0x008fee00000010ff */
[----:B------:R-:W1:Y:S10]  /*4e20*/  MUFU.EX2 R132, R20 ;  /* 0x0000001400847308 */ /* 0x000e740000000800 */
[----:B------:R-:W3:Y:S01]  /*4e30*/  MUFU.EX2 R129, R21 ;  /* 0x0000001500817308 */ /* 0x000ee20000000800 */
[----:B--2---:R-:W-:Y:S09]  /*4e40*/  F2FP.BF16.F32.PACK_AB R2, R121, R122 ;  /* 0x0000007a7902723e */ /* 0x004ff200000010ff */
[----:B------:R-:W2:Y:S01]  /*4e50*/  MUFU.EX2 R135, R11 ;  /* 0x0000000b00877308 */ /* 0x000ea20000000800 */
[----:B----4-:R-:W-:Y:S02]  /*4e60*/  F2FP.BF16.F32.PACK_AB R6, R138, R139 ;  /* 0x0000008b8a06723e */ /* 0x010fe400000010ff */
[----:B------:R-:W-:Y:S03]  /*4e70*/  F2FP.BF16.F32.PACK_AB R5, R196, R198 ;  /* 0x000000c6c405723e */ /* 0x000fe600000010ff */
[----:B------:R1:W-:Y:S04]  /*4e80*/  STS [R195+0x1000], R6 ;  /* 0x00100006c3007388 */ /* 0x0003e80000000800 */
[----:B------:R4:W-:Y:S04]  /*4e90*/  STS [R195+0x1400], R5 ;  /* 0x00140005c3007388 */ /* 0x0009e80000000800 */
[----:B------:R3:W-:Y:S04]  /*4ea0*/  STS [R220], R4 ;  /* 0x00000004dc007388 */ /* 0x0007e80000000800 */
[----:B------:R2:W-:Y:S04]  /*4eb0*/  STS [R220+0x400], R2 ;  /* 0x00040002dc007388 */ /* 0x0005e80000000800 */
[----:B------:R2:W-:Y:S01]  /*4ec0*/  STS [R108], R0 ;  /* 0x000000006c007388 */ /* 0x0005e20000000800 */
[----:B-1----:R-:W-:Y:S02]  /*4ed0*/  F2FP.BF16.F32.PACK_AB R6, R132, R133 ;  /* 0x000000858406723e */ /* 0x002fe400000010ff */
[----:B----4-:R-:W-:Y:S02]  /*4ee0*/  F2FP.BF16.F32.PACK_AB R5, R136, R137 ;  /* 0x000000898805723e */ /* 0x010fe400000010ff */
[----:B---3--:R-:W-:Y:S02]  /*4ef0*/  F2FP.BF16.F32.PACK_AB R4, R114, R115 ;  /* 0x000000737204723e */ /* 0x008fe400000010ff */
[----:B--2---:R-:W-:Y:S03]  /*4f00*/  F2FP.BF16.F32.PACK_AB R2, R128, R129 ;  /* 0x000000818002723e */ /* 0x004fe600000010ff */
[----:B------:R-:W-:Y:S01]  /*4f10*/  STS [R108+0x400], R4 ;  /* 0x000400046c007388 */ /* 0x000fe20000000800 */
[----:B------:R-:W-:Y:S03]  /*4f20*/  F2FP.BF16.F32.PACK_AB R0, R134, R135 ;  /* 0x000000878600723e */ /* 0x000fe600000010ff */
[----:B------:R-:W-:Y:S04]  /*4f30*/  STS [R220+0x1000], R6 ;  /* 0x00100006dc007388 */ /* 0x000fe80000000800 */
[----:B------:R-:W-:Y:S04]  /*4f40*/  STS [R220+0x1400], R5 ;  /* 0x00140005dc007388 */ /* 0x000fe80000000800 */
[----:B------:R1:W-:Y:S04]  /*4f50*/  STS [R108+0x1000], R2 ;  /* 0x001000026c007388 */ /* 0x0003e80000000800 */
[----:B------:R2:W-:Y:S04]  /*4f60*/  STS [R108+0x1400], R0 ;  /* 0x001400006c007388 */ /* 0x0005e80000000800 */
[----:B------:R-:W3:Y:S08]  /*4f70*/  LDSM.16.M88.4 R32, [R178+0x4000] ;  /* 0x00400000b220783b */ /* 0x000ef00000000200 */
[----:B------:R-:W4:Y:S08]  /*4f80*/  LDSM.16.M88.4 R28, [R178+0x5000] ;  /* 0x00500000b21c783b */ /* 0x000f300000000200 */
[----:B------:R-:W4:Y:S01]  /*4f90*/  LDSM.16.M88.4 R100, [R183+0x4000] ;  /* 0x00400000b764783b */ /* 0x000f220000000200 */
[----:B-1----:R-:W-:Y:S01]  /*4fa0*/  FFMA.FTZ R2, -R119, R119, 1 ;  /* 0x3f80000077027423 */ /* 0x002fe20000010177 */
[----:B--2---:R-:W-:Y:S03]  /*4fb0*/  FFMA.FTZ R0, -R109, R109, 1 ;  /* 0x3f8000006d007423 */ /* 0x004fe6000001016d */
[----:B------:R-:W-:Y:S03]  /*4fc0*/  FMUL.FTZ R2, R2, UR14 ;  /* 0x0000000e02027c20 */ /* 0x000fe60008410000 */
[----:B------:R-:W1:Y:S01]  /*4fd0*/  LDSM.16.M88.4 R104, [R183+0x5000] ;  /* 0x00500000b768783b */ /* 0x000e620000000200 */
[----:B------:R-:W-:Y:S01]  /*4fe0*/  FMUL.FTZ R0, R0, UR14 ;  /* 0x0000000e00007c20 */ /* 0x000fe20008410000 */
[-C--:B---3--:R-:W-:Y:S08]  /*4ff0*/  HMMA.16816.F32.BF16 R4, R32, R140.reuse, RZ ;  /* 0x0000008c2004723c */ /* 0x088ff000000418ff */
[C---:B----4-:R-:W-:Y:S08]  /*5000*/  HMMA.16816.F32.BF16 R8, R28.reuse, R140, RZ ;  /* 0x0000008c1c08723c */ /* 0x050ff000000418ff */
[-C--:B------:R-:W-:Y:S08]  /*5010*/  HMMA.16816.F32.BF16 R12, R28, R142.reuse, RZ ;  /* 0x0000008e1c0c723c */ /* 0x080ff000000418ff */
[C---:B------:R-:W-:Y:S08]  /*5020*/  HMMA.16816.F32.BF16 R16, R32.reuse, R142, RZ ;  /* 0x0000008e2010723c */ /* 0x040ff000000418ff */
[-C--:B------:R-:W-:Y:S08]  /*5030*/  HMMA.16816.F32.BF16 R20, R32, R144.reuse, RZ ;  /* 0x000000902014723c */ /* 0x080ff000000418ff */
[C---:B------:R-:W-:Y:S08]  /*5040*/  HMMA.16816.F32.BF16 R24, R28.reuse, R144, RZ ;  /* 0x000000901c18723c */ /* 0x040ff000000418ff */
[-C--:B------:R-:W-:Y:S08]  /*5050*/  HMMA.16816.F32.BF16 R28, R28, R146.reuse, RZ ;  /* 0x000000921c1c723c */ /* 0x080ff000000418ff */
[----:B------:R-:W-:Y:S08]  /*5060*/  HMMA.16816.F32.BF16 R32, R32, R146, RZ ;  /* 0x000000922020723c */ /* 0x000ff000000418ff */
[-C--:B------:R-:W-:Y:S08]  /*5070*/  HMMA.16816.F32.BF16 R4, R100, R148.reuse, R4 ;  /* 0x000000946404723c */ /* 0x080ff00000041804 */
[C---:B-1----:R-:W-:Y:S08]  /*5080*/  HMMA.16816.F32.BF16 R8, R104.reuse, R148, R8 ;  /* 0x000000946808723c */ /* 0x042ff00000041808 */
        /* <DEDUP_REMOVED lines=16> */
[----:B------:R-:W-:Y:S01]  /*5190*/  IMAD.MOV.U32 R100, RZ, RZ, R245 ;  /* 0x000000ffff647224 */ /* 0x000fe200078e00f5 */
[----:B------:R-:W-:Y:S04]  /*51a0*/  MOV R101, R244 ;  /* 0x000000f400657202 */ /* 0x000fe80000000f00 */
[C---:B------:R-:W-:Y:S04]  /*51b0*/  LEA R106, P0, R247.reuse, R100, 0x2 ;  /* 0x00000064f76a7211 */ /* 0x040fe800078010ff */
[----:B------:R-:W-:Y:S02]  /*51c0*/  LEA.HI.X R107, R247, R101, RZ, 0x2, P0 ;  /* 0x00000065f76b7211 */ /* 0x000fe400000f14ff */
[----:B------:R-:W1:Y:S08]  /*51d0*/  LDSM.16.M88.4 R100, [R182+0x4000] ;  /* 0x00400000b664783b */ /* 0x000e700000000200 */
[----:B------:R-:W2:Y:S04]  /*51e0*/  LDG.E R105, desc[UR26][R106.64] ;  /* 0x0000001a6a697981 */ /* 0x000ea8000c1e1900 */
[----:B------:R-:W3:Y:S01]  /*51f0*/  LDG.E R104, desc[UR26][R106.64+0x20] ;  /* 0x0000201a6a687981 */ /* 0x000ee2000c1e1900 */
[-C--:B-1----:R-:W-:Y:S11]  /*5200*/  HMMA.16816.F32.BF16 R4, R100, R164.reuse, R4 ;  /* 0x000000a46404723c */ /* 0x082ff60000041804 */
[----:B------:R-:W-:Y:S08]  /*5210*/  @!UPT UIADD3 URZ, UPT, UPT, URZ, URZ, URZ ;  /* 0x000000fffffff290 */ /* 0x000ff0000fffe0ff */
[C---:B--2---:R-:W-:Y:S01]  /*5220*/  FADD.FTZ R4, -R105.reuse, R4 ;  /* 0x0000000469047221 */ /* 0x044fe20000010100 */
[----:B------:R-:W-:Y:S03]  /*5230*/  FADD.FTZ R5, -R105, R5 ;  /* 0x0000000569057221 */ /* 0x000fe60000010100 */
[----:B------:R-:W-:Y:S01]  /*5240*/  FMUL.FTZ R4, R124, R4 ;  /* 0x000000047c047220 */ /* 0x000fe20000410000 */
[----:B------:R-:W-:Y:S01]  /*5250*/  FMUL.FTZ R5, R110, R5 ;  /* 0x000000056e057220 */ /* 0x000fe20000410000 */
[C---:B---3--:R-:W-:Y:S01]  /*5260*/  FADD.FTZ R6, -R104.reuse, R6 ;  /* 0x0000000668067221 */ /* 0x048fe20000010100 */
[----:B------:R-:W-:Y:S01]  /*5270*/  FADD.FTZ R7, -R104, R7 ;  /* 0x0000000768077221 */ /* 0x000fe20000010100 */
[----:B------:R-:W-:Y:S01]  /*5280*/  FMUL.FTZ R110, R0, R4 ;  /* 0x00000004006e7220 */ /* 0x000fe20000410000 */
[----:B------:R-:W-:Y:S01]  /*5290*/  FFMA.FTZ R0, -R113, R113, 1 ;  /* 0x3f80000071007423 */ /* 0x000fe20000010171 */
[----:B------:R-:W-:Y:S01]  /*52a0*/  FMUL.FTZ R6, R238, R6 ;  /* 0x00000006ee067220 */ /* 0x000fe20000410000 */
[----:B------:R-:W-:Y:S01]  /*52b0*/  FMUL.FTZ R109, R2, R5 ;  /* 0x00000005026d7220 */ /* 0x000fe20000410000 */
[----:B------:R-:W-:Y:S01]  /*52c0*/  FMUL.FTZ R113, R239, R7 ;  /* 0x00000007ef717220 */ /* 0x000fe20000410000 */
[----:B------:R-:W-:Y:S01]  /*52d0*/  FMUL.FTZ R0, R0, UR14 ;  /* 0x0000000e00007c20 */ /* 0x000fe20008410000 */
[----:B------:R-:W-:Y:S03]  /*52e0*/  SHF.L.U32 R238, R187, 0x3, RZ ;  /* 0x00000003bbee7819 */ /* 0x000fe600000006ff */
[----:B------:R-:W-:Y:S01]  /*52f0*/  FMUL.FTZ R124, R0, R6 ;  /* 0x00000006007c7220 */ /* 0x000fe20000410000 */
[----:B------:R-:W-:Y:S01]  /*5300*/  SHF.R.U32.HI R0, RZ, 0x4, R187 ;  /* 0x00000004ff007819 */ /* 0x000fe200000116bb */
[----:B------:R-:W1:Y:S02]  /*5310*/  LDSM.16.M88.4 R4, [R182+0x5000] ;  /* 0x00500000b604783b */ /* 0x000e640000000200 */
[C---:B-1----:R-:W-:Y:S08]  /*5320*/  HMMA.16816.F32.BF16 R8, R4.reuse, R164, R8 ;  /* 0x000000a40408723c */ /* 0x042ff00000041808 */
[-C--:B------:R-:W-:Y:S08]  /*5330*/  HMMA.16816.F32.BF16 R12, R4, R166.reuse, R12 ;  /* 0x000000a6040c723c */ /* 0x080ff0000004180c */
[C---:B------:R-:W-:Y:S08]  /*5340*/  HMMA.16816.F32.BF16 R16, R100.reuse, R166, R16 ;  /* 0x000000a66410723c */ /* 0x040ff00000041810 */
[-C--:B------:R-:W-:Y:S08]  /*5350*/  HMMA.16816.F32.BF16 R20, R100, R168.reuse, R20 ;  /* 0x000000a86414723c */ /* 0x080ff00000041814 */
[C---:B------:R-:W-:Y:S08]  /*5360*/  HMMA.16816.F32.BF16 R24, R4.reuse, R168, R24 ;  /* 0x000000a80418723c */ /* 0x040ff00000041818 */
[-C--:B------:R-:W-:Y:S01]  /*5370*/  HMMA.16816.F32.BF16 R28, R4, R170.reuse, R28 ;  /* 0x000000aa041c723c */ /* 0x080fe2000004181c */
[----:B------:R1:W5:Y:S04]  /*5380*/  LDG.E R6, desc[UR26][R106.64+0x80] ;  /* 0x0000801a6a067981 */ /* 0x000368000c1e1900 */
[----:B------:R1:W5:Y:S03]  /*5390*/  LDG.E R5, desc[UR26][R106.64+0xa0] ;  /* 0x0000a01a6a057981 */ /* 0x000366000c1e1900 */
[----:B------:R-:W-:Y:S01]  /*53a0*/  HMMA.16816.F32.BF16 R32, R100, R170, R32 ;  /* 0x000000aa6420723c */ /* 0x000fe20000041820 */
[----:B------:R-:W-:Y:S08]  /*53b0*/  @!UPT UIADD3 URZ, UPT, UPT, URZ, URZ, URZ ;  /* 0x000000fffffff290 */ /* 0x000ff0000fffe0ff */
[----:B------:R-:W-:Y:S11]  /*53c0*/  @!P1 BRA `(.L_x_1499) ;  /* 0x0000000000889947 */ /* 0x000ff60003800000 */
[----:B------:R-:W2:Y:S01]  /*53d0*/  LDC R102, c[0x0][0x3b0] ;  /* 0x0000ec00ff667b82 */ /* 0x000ea20000000800 */
[----:B------:R-:W-:Y:S02]  /*53e0*/  ISETP.GE.AND P0, PT, R173, UR7, PT ;  /* 0x00000007ad007c0c */ /* 0x000fe4000bf06270 */
[----:B------:R-:W-:Y:S02]  /*53f0*/  IADD3 R4, P2, PT, RZ, -UR5, RZ ;  /* 0x80000005ff047c10 */ /* 0x000fe4000ff5e0ff */
[----:B------:R-:W-:Y:S04]  /*5400*/  LOP3.LUT R7, R230, 0x1, RZ, 0xc0, !PT ;  /* 0x00000001e6077812 */ /* 0x000fe800078ec0ff */
[----:B------:R-:W-:Y:S05]  /*5410*/  ISETP.NE.U32.AND P4, PT, R7, 0x1, PT ;  /* 0x000000010700780c */ /* 0x000fea0003f85070 */
[----:B------:R-:W3:Y:S01]  /*5420*/  @!P0 LDC R101, c[0x0][0x3b4] ;  /* 0x0000ed00ff658b82 */ /* 0x000ee20000000800 */
[----:B--2---:R-:W-:Y:S04]  /*5430*/  IMAD.SHL.U32 R2, R102, 0x40, RZ ;  /* 0x0000004066027824 */ /* 0x004fe800078e00ff */
[----:B------:R-:W-:Y:S01]  /*5440*/  IMAD.X R2, RZ, RZ, ~R2, P2 ;  /* 0x000000ffff027224 */ /* 0x000fe200010e0e02 */
[----:B------:R-:W-:Y:S04]  /*5450*/  ISETP.GE.AND P2, PT, R173, UR7, PT ;  /* 0x00000007ad007c0c */ /* 0x000fe8000bf46270 */
[----:B------:R-:W-:Y:S04]  /*5460*/  SHF.R.S64 R4, R4, 0x1f, R2 ;  /* 0x0000001f04047819 */ /* 0x000fe80000001002 */
[----:B------:R-:W-:Y:S01]  /*5470*/  IADD3 R236, P3, PT, R4, R236, RZ ;  /* 0x000000ec04ec7210 */ /* 0x000fe20007f7e0ff */
[----:B------:R-:W-:Y:S03]  /*5480*/  IMAD.MOV.U32 R4, RZ, RZ, -0x2000 ;  /* 0xffffe000ff047424 */ /* 0x000fe600078e00ff */
[----:B------:R-:W-:Y:S02]  /*5490*/  LEA.HI.X.SX32 R235, R2, R235, 0x1, P3 ;  /* 0x000000eb02eb7211 */ /* 0x000fe400018f0eff */
[----:B------:R-:W-:Y:S02]  /*54a0*/  @!P0 LEA R100, P3, R102, R236, 0x6 ;  /* 0x000000ec66648211 */ /* 0x000fe400078630ff */
[----:B------:R-:W-:Y:S01]  /*54b0*/  SEL R2, R4, 0x2000, !P4 ;  /* 0x0000200004027807 */ /* 0x000fe20006000000 */
[----:B------:R-:W-:Y:S01]  /*54c0*/  @!P2 IMAD.MOV.U32 R103, RZ, RZ, R235 ;  /* 0x000000ffff67a224 */ /* 0x000fe200078e00eb */
[----:B---3--:R-:W-:Y:S01]  /*54d0*/  @!P0 LEA.HI.X R101, R102, R235, R101, 0x6, P3 ;  /* 0x000000eb66658211 */ /* 0x008fe200018f3465 */
        /* <DEDUP_REMOVED lines=17> */
.L_x_1499:
[----:B------:R-:W-:Y:S01]  /*55f0*/  SHF.L.U32 R4, R187, 0x6, RZ ;  /* 0x00000006bb047819 */ /* 0x000fe200000006ff */
[C---:B------:R-:W-:Y:S01]  /*5600*/  FADD.FTZ R20, -R105.reuse, R20 ;  /* 0x0000001469147221 */ /* 0x040fe20000010100 */
[----:B------:R-:W-:Y:S01]  /*5610*/  LOP3.LUT R119, R0, 0x8, RZ, 0xc0, !PT ;  /* 0x0000000800777812 */ /* 0x000fe200078ec0ff */
[C---:B------:R-:W-:Y:S01]  /*5620*/  FADD.FTZ R16, -R105.reuse, R16 ;  /* 0x0000001069107221 */ /* 0x040fe20000010100 */
[----:B------:R-:W-:Y:S01]  /*5630*/  LOP3.LUT R173, R238, 0x38, RZ, 0xc0, !PT ;  /* 0x00000038eead7812 */ /* 0x000fe200078ec0ff */
[----:B------:R-:W-:Y:S01]  /*5640*/  FADD.FTZ R17, -R105, R17 ;  /* 0x0000001169117221 */ /* 0x000fe20000010100 */
[----:B------:R-:W-:Y:S01]  /*5650*/  LOP3.LUT R2, R119, 0x10, R187, 0xf8, !PT ;  /* 0x0000001077027812 */ /* 0x000fe200078ef8bb */
[----:B------:R-:W-:Y:S01]  /*5660*/  FFMA.FTZ R7, -R192, R192, 1 ;  /* 0x3f800000c0077423 */ /* 0x000fe200000101c0 */
[--C-:B------:R-:W-:Y:S01]  /*5670*/  LOP3.LUT R0, R173, 0x1c0, R4.reuse, 0xf8, !PT ;  /* 0x000001c0ad007812 */ /* 0x100fe200078ef804 */
[----:B--2---:R-:W-:Y:S01]  /*5680*/  FMUL.FTZ R101, R120, R16 ;  /* 0x0000001078657220 */ /* 0x004fe20000410000 */
[----:B------:R-:W-:Y:S01]  /*5690*/  FMUL.FTZ R100, R118, R17 ;  /* 0x0000001176647220 */ /* 0x000fe20000410000 */
[----:B------:R-:W-:Y:S01]  /*56a0*/  FMUL.FTZ R7, R7, UR14 ;  /* 0x0000000e07077c20 */ /* 0x000fe20008410000 */
[----:B------:R-:W-:Y:S01]  /*56b0*/  LOP3.LUT R0, R2, R0, RZ, 0x3c, !PT ;  /* 0x0000000002007212 */ /* 0x000fe200078e3cff */
[----:B------:R-:W-:Y:S01]  /*56c0*/  FFMA.FTZ R16, -R193, R193, 1 ;  /* 0x3f800000c1107423 */ /* 0x000fe200000101c1 */
[----:B------:R-:W-:Y:S01]  /*56d0*/  FFMA.FTZ R17, -R202, R202, 1 ;  /* 0x3f800000ca117423 */ /* 0x000fe200000101ca */
[C---:B------:R-:W-:Y:S01]  /*56e0*/  FADD.FTZ R33, -R105.reuse, R33 ;  /* 0x0000002169217221 */ /* 0x040fe20000010100 */
[----:B------:R-:W-:Y:S01]  /*56f0*/  LOP3.LUT R0, R0, 0x200, R4, 0xf8, !PT ;  /* 0x0000020000007812 */ /* 0x000fe200078ef804 */
[----:B------:R-:W-:Y:S01]  /*5700*/  FADD.FTZ R4, -R105, R21 ;  /* 0x0000001569047221 */ /* 0x000fe20000010100 */
[----:B------:R-:W-:Y:S01]  /*5710*/  FMUL.FTZ R21, R117, R20 ;  /* 0x0000001475157220 */ /* 0x000fe20000410000 */
[----:B------:R-:W-:Y:S01]  /*5720*/  FFMA.FTZ R20, -R203, R203, 1 ;  /* 0x3f800000cb147423 */ /* 0x000fe200000101cb */
[----:B------:R-:W-:Y:S01]  /*5730*/  FMUL.FTZ R16, R16, UR14 ;  /* 0x0000000e10107c20 */ /* 0x000fe20008410000 */
[----:B------:R-:W-:Y:S01]  /*5740*/  FMUL.FTZ R4, R116, R4 ;  /* 0x0000000474047220 */ /* 0x000fe20000410000 */
[----:B------:R-:W-:Y:S01]  /*5750*/  FMUL.FTZ R17, R17, UR14 ;  /* 0x0000000e11117c20 */ /* 0x000fe20008410000 */
[----:B------:R-:W-:Y:S01]  /*5760*/  FMUL.FTZ R20, R20, UR14 ;  /* 0x0000000e14147c20 */ /* 0x000fe20008410000 */
[----:B------:R-:W-:Y:S01]  /*5770*/  FADD.FTZ R32, -R105, R32 ;  /* 0x0000002069207221 */ /* 0x000fe20000010100 */
[----:B------:R-:W-:Y:S01]  /*5780*/  FMUL.FTZ R21, R16, R21 ;  /* 0x0000001510157220 */ /* 0x000fe20000410000 */
[----:B------:R-:W-:Y:S01]  /*5790*/  FMUL.FTZ R100, R17, R100 ;  /* 0x0000006411647220 */ /* 0x000fe20000410000 */
[----:B------:R-:W-:Y:S01]  /*57a0*/  FMUL.FTZ R101, R20, R101 ;  /* 0x0000006514657220 */ /* 0x000fe20000410000 */
[----:B------:R-:W-:Y:S01]  /*57b0*/  FMUL.FTZ R20, R7, R4 ;  /* 0x0000000407147220 */ /* 0x000fe20000410000 */
[----:B------:R-:W-:Y:S01]  /*57c0*/  FFMA.FTZ R4, -R126, R126, 1 ;  /* 0x3f8000007e047423 */ /* 0x000fe2000001017e */
[----:B------:R-:W-:Y:S01]  /*57d0*/  FFMA.FTZ R7, -R127, R127, 1 ;  /* 0x3f8000007f077423 */ /* 0x000fe2000001017f */
[----:B------:R-:W-:Y:S01]  /*57e0*/  FMUL.FTZ R33, R111, R33 ;  /* 0x000000216f217220 */ /* 0x000fe20000410000 */
[----:B------:R-:W-:Y:S01]  /*57f0*/  FMUL.FTZ R32, R112, R32 ;  /* 0x0000002070207220 */ /* 0x000fe20000410000 */
[----:B------:R-:W-:Y:S01]  /*5800*/  FMUL.FTZ R16, R4, UR14 ;  /* 0x0000000e04107c20 */ /* 0x000fe20008410000 */
[----:B------:R-:W-:Y:S01]  /*5810*/  FMUL.FTZ R17, R7, UR14 ;  /* 0x0000000e07117c20 */ /* 0x000fe20008410000 */
[----:B------:R-:W-:Y:S01]  /*5820*/  FFMA.FTZ R4, -R215, R215, 1 ;  /* 0x3f800000d7047423 */ /* 0x000fe200000101d7 */
[----:B------:R-:W-:Y:S01]  /*5830*/  FADD.FTZ R19, -R104, R19 ;  /* 0x0000001368137221 */ /* 0x000fe20000010100 */
[----:B------:R-:W-:Y:S01]  /*5840*/  FMUL.FTZ R33, R16, R33 ;  /* 0x0000002110217220 */ /* 0x000fe20000410000 */
[----:B------:R-:W-:Y:S01]  /*5850*/  FMUL.FTZ R32, R17, R32 ;  /* 0x0000002011207220 */ /* 0x000fe20000410000 */
[----:B------:R-:W-:Y:S01]  /*5860*/  FMUL.FTZ R16, R4, UR14 ;  /* 0x0000000e04107c20 */ /* 0x000fe20008410000 */
[----:B------:R-:W-:Y:S01]  /*5870*/  FADD.FTZ R4, -R104, R18 ;  /* 0x0000001268047221 */ /* 0x000fe20000010100 */
[----:B------:R-:W-:Y:S01]  /*5880*/  FMUL.FTZ R19, R123, R19 ;  /* 0x000000137b137220 */ /* 0x000fe20000410000 */
[----:B------:R-:W-:Y:S01]  /*5890*/  F2FP.BF16.F32.PACK_AB R20, R20, R21 ;  /* 0x000000151414723e */ /* 0x000fe200000010ff */
[----:B------:R-:W-:Y:S01]  /*58a0*/  FFMA.FTZ R21, -R205, R205, 1 ;  /* 0x3f800000cd157423 */ /* 0x000fe200000101cd */
[----:B------:R-:W-:Y:S01]  /*58b0*/  F2FP.BF16.F32.PACK_AB R18, R33, R32 ;  /* 0x000000202112723e */ /* 0x000fe200000010ff */
[----:B------:R-:W-:Y:S01]  /*58c0*/  FMUL.FTZ R17, R125, R4 ;  /* 0x000000047d117220 */ /* 0x000fe20000410000 */
[----:B------:R-:W-:Y:S01]  /*58d0*/  FMUL.FTZ R32, R16, R113 ;  /* 0x0000007110207220 */ /* 0x000fe20000410000 */
[----:B------:R-:W-:Y:S01]  /*58e0*/  FFMA.FTZ R4, -R208, R208, 1 ;  /* 0x3f800000d0047423 */ /* 0x000fe200000101d0 */
[----:B------:R-:W-:Y:S01]  /*58f0*/  FFMA.FTZ R16, -R211, R211, 1 ;  /* 0x3f800000d3107423 */ /* 0x000fe200000101d3 */
[----:B------:R-:W-:Y:S01]  /*5900*/  F2FP.BF16.F32.PACK_AB R7, R100, R101 ;  /* 0x000000656407723e */ /* 0x000fe200000010ff */
[----:B------:R-:W-:Y:S01]  /*5910*/  FMUL.FTZ R100, R21, UR14 ;  /* 0x0000000e15647c20 */ /* 0x000fe20008410000 */
[----:B------:R-:W-:Y:S01]  /*5920*/  FMUL.FTZ R33, R4, UR14 ;  /* 0x0000000e04217c20 */ /* 0x000fe20008410000 */
[----:B------:R-:W-:Y:S01]  /*5930*/  FMUL.FTZ R16, R16, UR14 ;  /* 0x0000000e10107c20 */ /* 0x000fe20008410000 */
[----:B------:R-:W-:Y:S01]  /*5940*/  FADD.FTZ R4, -R104, R35 ;  /* 0x0000002368047221 */ /* 0x000fe20000010100 */
[----:B------:R-:W-:Y:S01]  /*5950*/  F2FP.BF16.F32.PACK_AB R2, R109, R110 ;  /* 0x0000006e6d02723e */ /* 0x000fe200000010ff */
[----:B------:R-:W-:Y:S01]  /*5960*/  FMUL.FTZ R33, R33, R19 ;  /* 0x0000001321217220 */ /* 0x000fe20000410000 */
[----:B------:R-:W-:Y:S01]  /*5970*/  FMUL.FTZ R35, R16, R17 ;  /* 0x0000001110237220 */ /* 0x000fe20000410000 */
[----:B------:R-:W-:Y:S01]  /*5980*/  FFMA.FTZ R19, -R204, R204, 1 ;  /* 0x3f800000cc137423 */ /* 0x000fe200000101cc */
[----:B------:R-:W-:Y:S01]  /*5990*/  FFMA.FTZ R17, -R131, R131, 1 ;  /* 0x3f80000083117423 */ /* 0x000fe20000010183 */
[----:B------:R-:W-:Y:S01]  /*59a0*/  FFMA.FTZ R16, -R130, R130, 1 ;  /* 0x3f80000082107423 */ /* 0x000fe20000010182 */
[----:B------:R-:W-:Y:S01]  /*59b0*/  FMUL.FTZ R4, R114, R4 ;  /* 0x0000000472047220 */ /* 0x000fe20000410000 */
[----:B------:R-:W-:Y:S01]  /*59c0*/  FMUL.FTZ R21, R19, UR14 ;  /* 0x0000000e13157c20 */ /* 0x000fe20008410000 */
[----:B------:R-:W-:Y:S01]  /*59d0*/  FMUL.FTZ R19, R17, UR14 ;  /* 0x0000000e11137c20 */ /* 0x000fe20008410000 */
[----:B------:R-:W-:Y:S01]  /*59e0*/  FMUL.FTZ R17, R16, UR14 ;  /* 0x0000000e10117c20 */ /* 0x000fe20008410000 */
[----:B------:R2:W-:Y:S01]  /*59f0*/  STS [R229+-0x4000], R2 ;  /* 0xffc00002e5007388 */ /* 0x0005e20000000800 */
[C---:B------:R-:W-:Y:S01]  /*5a00*/  FADD.FTZ R34, -R104.reuse, R34 ;  /* 0x0000002268227221 */ /* 0x040fe20000010100 */
[----:B------:R-:W-:Y:S01]  /*5a10*/  FADD.FTZ R23, -R104, R23 ;  /* 0x0000001768177221 */ /* 0x000fe20000010100 */
[----:B------:R-:W-:Y:S01]  /*5a20*/  FMUL.FTZ R17, R17, R4 ;  /* 0x0000000411117220 */ /* 0x000fe20000410000 */
[----:B------:R-:W-:Y:S01]  /*5a30*/  F2FP.BF16.F32.PACK_AB R4, R32, R124 ;  /* 0x0000007c2004723e */ /* 0x000fe200000010ff */
[----:B------:R-:W-:Y:S01]  /*5a40*/  FMUL.FTZ R34, R115, R34 ;  /* 0x0000002273227220 */ /* 0x000fe20000410000 */
[C---:B-----5:R-:W-:Y:S01]  /*5a50*/  FADD.FTZ R12, -R6.reuse, R12 ;  /* 0x0000000c060c7221 */ /* 0x060fe20000010100 */
[C---:B------:R-:W-:Y:S01]  /*5a60*/  FADD.FTZ R9, -R6.reuse, R9 ;  /* 0x0000000906097221 */ /* 0x040fe20000010100 */
[----:B------:R-:W-:Y:S01]  /*5a70*/  FMUL.FTZ R23, R121, R23 ;  /* 0x0000001779177220 */ /* 0x000fe20000410000 */
[----:B------:R3:W-:Y:S01]  /*5a80*/  STS [R229+-0x3c00], R4 ;  /* 0xffc40004e5007388 */ /* 0x0007e20000000800 */
[----:B------:R-:W-:Y:S01]  /*5a90*/  FMUL.FTZ R34, R19, R34 ;  /* 0x0000002213227220 */ /* 0x000fe20000410000 */
[----:B------:R-:W-:Y:S01]  /*5aa0*/  FADD.FTZ R8, -R6, R8 ;  /* 0x0000000806087221 */ /* 0x000fe20000010100 */
[----:B------:R-:W-:Y:S02]  /*5ab0*/  FMUL.FTZ R19, R194, R9 ;  /* 0x00000009c2137220 */ /* 0x000fe40000410000 */
[----:B------:R4:W-:Y:S01]  /*5ac0*/  STS [R195+-0x4000], R7 ;  /* 0xffc00007c3007388 */ /* 0x0009e20000000800 */
[----:B------:R-:W-:Y:S01]  /*5ad0*/  FFMA.FTZ R9, -R222, R222, 1 ;  /* 0x3f800000de097423 */ /* 0x000fe200000101de */
[----:B------:R-:W-:Y:S01]  /*5ae0*/  FMUL.FTZ R16, R21, R23 ;  /* 0x0000001715107220 */ /* 0x000fe20000410000 */
[----:B------:R-:W-:Y:S01]  /*5af0*/  FMUL.FTZ R21, R199, R8 ;  /* 0x00000008c7157220 */ /* 0x000fe20000410000 */
[C---:B------:R-:W-:Y:S01]  /*5b00*/  FADD.FTZ R25, -R6.reuse, R25 ;  /* 0x0000001906197221 */ /* 0x040fe20000010100 */
[----:B------:R-:W-:Y:S01]  /*5b10*/  FMUL.FTZ R9, R9, UR14 ;  /* 0x0000000e09097c20 */ /* 0x000fe20008410000 */
[C---:B------:R-:W-:Y:S01]  /*5b20*/  FADD.FTZ R28, -R6.reuse, R28 ;  /* 0x0000001c061c7221 */ /* 0x040fe20000010100 */
[----:B------:R-:W-:Y:S01]  /*5b30*/  FADD.FTZ R24, -R6, R24 ;  /* 0x0000001806187221 */ /* 0x000fe20000010100 */
[----:B------:R-:W-:Y:S01]  /*5b40*/  FFMA.FTZ R8, -R221, R221, 1 ;  /* 0x3f800000dd087423 */ /* 0x000fe200000101dd */
[----:B------:R-:W-:Y:S01]  /*5b50*/  FMUL.FTZ R19, R9, R19 ;  /* 0x0000001309137220 */ /* 0x000fe20000410000 */
[----:B------:R-:W-:Y:S01]  /*5b60*/  FFMA.FTZ R9, -R213, R213, 1 ;  /* 0x3f800000d5097423 */ /* 0x000fe200000101d5 */
[----:B------:R-:W-:Y:S01]  /*5b70*/  FMUL.FTZ R24, R133, R24 ;  /* 0x0000001885187220 */ /* 0x000fe20000410000 */
[----:B--2---:R-:W-:Y:S01]  /*5b80*/  F2FP.BF16.F32.PACK_AB R2, R33, R35 ;  /* 0x000000232102723e */ /* 0x004fe200000010ff */
[----:B------:R-:W-:Y:S01]  /*5b90*/  FMUL.FTZ R28, R129, R28 ;  /* 0x0000001c811c7220 */ /* 0x000fe20000410000 */
[----:B------:R-:W-:Y:S01]  /*5ba0*/  FMUL.FTZ R9, R9, UR14 ;  /* 0x0000000e09097c20 */ /* 0x000fe20008410000 */
[----:B------:R-:W-:Y:S01]  /*5bb0*/  FMUL.FTZ R8, R8, UR14 ;  /* 0x0000000e08087c20 */ /* 0x000fe20008410000 */
[----:B------:R-:W-:Y:S01]  /*5bc0*/  FADD.FTZ R11, -R5, R11 ;  /* 0x0000000b050b7221 */ /* 0x000fe20000010100 */
[----:B------:R2:W-:Y:S01]  /*5bd0*/  STS [R195+-0x3c00], R2 ;  /* 0xffc40002c3007388 */ /* 0x0005e20000000800 */
[----:B------:R-:W-:Y:S01]  /*5be0*/  FMUL.FTZ R24, R9, R24 ;  /* 0x0000001809187220 */ /* 0x000fe20000410000 */
[C---:B------:R-:W-:Y:S01]  /*5bf0*/  FADD.FTZ R10, -R5.reuse, R10 ;  /* 0x0000000a050a7221 */ /* 0x040fe20000010100 */
[----:B------:R-:W-:Y:S01]  /*5c00*/  FADD.FTZ R14, -R5, R14 ;  /* 0x0000000e050e7221 */ /* 0x000fe20000010100 */
[----:B---3--:R-:W-:Y:S01]  /*5c10*/  FADD.FTZ R4, -R6, R13 ;  /* 0x0000000d06047221 */ /* 0x008fe20000010100 */
[----:B------:R-:W-:Y:S01]  /*5c20*/  FMUL.FTZ R13, R139, R12 ;  /* 0x0000000c8b0d7220 */ /* 0x000fe20000410000 */
[----:B------:R-:W-:Y:S01]  /*5c30*/  FFMA.FTZ R12, -R223, R223, 1 ;  /* 0x3f800000df0c7423 */ /* 0x000fe200000101df */
[----:B------:R-:W-:Y:S01]  /*5c40*/  FMUL.FTZ R14, R198, R14 ;  /* 0x0000000ec60e7220 */ /* 0x000fe20000410000 */
[----:B----4-:R-:W-:Y:S01]  /*5c50*/  FFMA.FTZ R7, -R217, R217, 1 ;  /* 0x3f800000d9077423 */ /* 0x010fe200000101d9 */
[----:B------:R-:W-:Y:S01]  /*5c60*/  FMUL.FTZ R4, R138, R4 ;  /* 0x000000048a047220 */ /* 0x000fe20000410000 */
[----:B------:R-:W-:Y:S01]  /*5c70*/  FMUL.FTZ R12, R12, UR14 ;  /* 0x0000000e0c0c7c20 */ /* 0x000fe20008410000 */
[----:B------:R-:W-:Y:S01]  /*5c80*/  FMUL.FTZ R13, R8, R13 ;  /* 0x0000000d080d7220 */ /* 0x000fe20000410000 */
[----:B------:R-:W-:Y:S01]  /*5c90*/  FMUL.FTZ R7, R7, UR14 ;  /* 0x0000000e07077c20 */ /* 0x000fe20008410000 */
[C---:B------:R-:W-:Y:S01]  /*5ca0*/  FADD.FTZ R27, -R5.reuse, R27 ;  /* 0x0000001b051b7221 */ /* 0x040fe20000010100 */
[----:B------:R-:W-:Y:S01]  /*5cb0*/  FMUL.FTZ R21, R12, R21 ;  /* 0x000000150c157220 */ /* 0x000fe20000410000 */
[----:B------:R-:W-:Y:S01]  /*5cc0*/  FADD.FTZ R26, -R5, R26 ;  /* 0x0000001a051a7221 */ /* 0x000fe20000010100 */
[----:B------:R-:W-:Y:S01]  /*5cd0*/  FMUL.FTZ R12, R7, R4 ;  /* 0x00000004070c7220 */ /* 0x000fe20000410000 */
[----:B------:R-:W-:Y:S01]  /*5ce0*/  FADD.FTZ R4, -R6, R29 ;  /* 0x0000001d06047221 */ /* 0x000fe20000010100 */
[----:B------:R-:W-:Y:S01]  /*5cf0*/  FFMA.FTZ R7, -R200, R200, 1 ;  /* 0x3f800000c8077423 */ /* 0x000fe200000101c8 */
[----:B------:R-:W-:Y:S01]  /*5d00*/  FFMA.FTZ R6, -R197, R197, 1 ;  /* 0x3f800000c5067423 */ /* 0x000fe200000101c5 */
[----:B------:R-:W-:Y:S01]  /*5d10*/  FADD.FTZ R30, -R5, R30 ;  /* 0x0000001e051e7221 */ /* 0x000fe20000010100 */
[----:B------:R-:W-:Y:S01]  /*5d20*/  FMUL.FTZ R4, R128, R4 ;  /* 0x0000000480047220 */ /* 0x000fe20000410000 */
[----:B------:R-:W-:Y:S01]  /*5d30*/  FMUL.FTZ R7, R7, UR14 ;  /* 0x0000000e07077c20 */ /* 0x000fe20008410000 */
[----:B------:R-:W-:Y:S01]  /*5d40*/  FMUL.FTZ R6, R6, UR14 ;  /* 0x0000000e06067c20 */ /* 0x000fe20008410000 */
[----:B------:R-:W-:Y:S01]  /*5d50*/  FADD.FTZ R22, -R104, R22 ;  /* 0x0000001668167221 */ /* 0x000fe20000010100 */
[----:B--2---:R-:W-:Y:S01]  /*5d60*/  F2FP.BF16.F32.PACK_AB R2, R19, R21 ;  /* 0x000000151302723e */ /* 0x004fe200000010ff */
[----:B------:R-:W-:Y:S01]  /*5d70*/  FMUL.FTZ R9, R7, R28 ;  /* 0x0000001c07097220 */ /* 0x000fe20000410000 */
[----:B------:R-:W-:Y:S01]  /*5d80*/  FMUL.FTZ R4, R6, R4 ;  /* 0x0000000406047220 */ /* 0x000fe20000410000 */
[----:B------:R-:W-:Y:S01]  /*5d90*/  F2FP.BF16.F32.PACK_AB R7, R12, R13 ;  /* 0x0000000d0c07723e */ /* 0x000fe200000010ff */
[----:B------:R-:W-:Y:S01]  /*5da0*/  FMUL.FTZ R13, R206, R11 ;  /* 0x0000000bce0d7220 */ /* 0x000fe20000410000 */
[----:B------:R-:W-:Y:S01]  /*5db0*/  FFMA.FTZ R12, -R228, R228, 1 ;  /* 0x3f800000e40c7423 */ /* 0x000fe200000101e4 */
[----:B------:R2:W-:Y:S01]  /*5dc0*/  STS [R229+-0x3000], R2 ;  /* 0xffd00002e5007388 */ /* 0x0005e20000000800 */
[----:B------:R-:W-:Y:S01]  /*5dd0*/  F2FP.BF16.F32.PACK_AB R9, R4, R9 ;  /* 0x000000090409723e */ /* 0x000fe200000010ff */
[----:B------:R-:W-:Y:S01]  /*5de0*/  FADD.FTZ R4, -R5, R15 ;  /* 0x0000000f05047221 */ /* 0x000fe20000010100 */
[----:B------:R-:W-:Y:S01]  /*5df0*/  FMUL.FTZ R15, R207, R10 ;  /* 0x0000000acf0f7220 */ /* 0x000fe20000410000 */
[----:B------:R-:W-:Y:S01]  /*5e00*/  FFMA.FTZ R11, -R227, R227, 1 ;  /* 0x3f800000e30b7423 */ /* 0x000fe200000101e3 */
[----:B------:R-:W-:Y:S01]  /*5e10*/  FFMA.FTZ R10, -R225, R225, 1 ;  /* 0x3f800000e10a7423 */ /* 0x000fe200000101e1 */
[----:B------:R-:W-:Y:S01]  /*5e20*/  FFMA.FTZ R6, -R224, R224, 1 ;  /* 0x3f800000e0067423 */ /* 0x000fe200000101e0 */
[----:B------:R-:W-:Y:S01]  /*5e30*/  FMUL.FTZ R12, R12, UR14 ;  /* 0x0000000e0c0c7c20 */ /* 0x000fe20008410000 */
[----:B------:R-:W-:Y:S01]  /*5e40*/  FMUL.FTZ R11, R11, UR14 ;  /* 0x0000000e0b0b7c20 */ /* 0x000fe20008410000 */
[----:B------:R-:W-:Y:S01]  /*5e50*/  FMUL.FTZ R10, R10, UR14 ;  /* 0x0000000e0a0a7c20 */ /* 0x000fe20008410000 */
[----:B------:R-:W-:Y:S01]  /*5e60*/  FMUL.FTZ R4, R196, R4 ;  /* 0x00000004c4047220 */ /* 0x000fe20000410000 */
[----:B------:R-:W-:Y:S01]  /*5e70*/  FMUL.FTZ R6, R6, UR14 ;  /* 0x0000000e06067c20 */ /* 0x000fe20008410000 */
[----:B------:R-:W-:Y:S01]  /*5e80*/  FMUL.FTZ R19, R12, R15 ;  /* 0x0000000f0c137220 */ /* 0x000fe20000410000 */
[----:B------:R-:W-:Y:S01]  /*5e90*/  FMUL.FTZ R15, R11, R13 ;  /* 0x0000000d0b0f7220 */ /* 0x000fe20000410000 */
[----:B------:R-:W-:Y:S01]  /*5ea0*/  FMUL.FTZ R14, R10, R14 ;  /* 0x0000000e0a0e7220 */ /* 0x000fe20000410000 */
[----:B------:R-:W-:Y:S01]  /*5eb0*/  FFMA.FTZ R11, -R216, R216, 1 ;  /* 0x3f800000d80b7423 */ /* 0x000fe200000101d8 */
[----:B------:R-:W-:Y:S01]  /*5ec0*/  FMUL.FTZ R12, R6, R4 ;  /* 0x00000004060c7220 */ /* 0x000fe20000410000 */
[----:B------:R-:W-:Y:S01]  /*5ed0*/  FFMA.FTZ R10, -R214, R214, 1 ;  /* 0x3f800000d60a7423 */ /* 0x000fe200000101d6 */
[----:B------:R-:W-:Y:S01]  /*5ee0*/  FADD.FTZ R4, -R5, R31 ;  /* 0x0000001f05047221 */ /* 0x000fe20000010100 */
        /* <DEDUP_REMOVED lines=8> */
[----:B------:R-:W-:Y:S01]  /*5f70*/  FFMA.FTZ R8, -R212, R212, 1 ;  /* 0x3f800000d4087423 */ /* 0x000fe200000101d4 */
[----:B--2---:R-:W-:Y:S01]  /*5f80*/  F2FP.BF16.F32.PACK_AB R2, R12, R14 ;  /* 0x0000000e0c02723e */ /* 0x004fe200000010ff */
[----:B------:R-:W-:Y:S01]  /*5f90*/  FMUL.FTZ R6, R6, R4 ;  /* 0x0000000406067220 */ /* 0x000fe20000410000 */
[----:B------:R-:W-:Y:S01]  /*5fa0*/  F2FP.BF16.F32.PACK_AB R4, R15, R19 ;  /* 0x000000130f04723e */ /* 0x000fe200000010ff */
[----:B------:R-:W-:Y:S01]  /*5fb0*/  FMUL.FTZ R22, R100, R22 ;  /* 0x0000001664167220 */ /* 0x000fe20000410000 */
[----:B------:R-:W-:Y:S01]  /*5fc0*/  FMUL.FTZ R25, R132, R25 ;  /* 0x0000001984197220 */ /* 0x000fe20000410000 */
[----:B------:R-:W-:Y:S01]  /*5fd0*/  FMUL.FTZ R27, R136, R27 ;  /* 0x0000001b881b7220 */ /* 0x000fe20000410000 */
[----:B------:R-:W-:Y:S01]  /*5fe0*/  FMUL.FTZ R8, R8, UR14 ;  /* 0x0000000e08087c20 */ /* 0x000fe20008410000 */
[----:B------:R-:W-:Y:S01]  /*5ff0*/  STS [R229+-0x2c00], R4 ;  /* 0xffd40004e5007388 */ /* 0x000fe20000000800 */
[----:B------:R-:W-:Y:S01]  /*6000*/  FMUL.FTZ R26, R137, R26 ;  /* 0x0000001a891a7220 */ /* 0x000fe20000410000 */
[----:B------:R-:W-:Y:S01]  /*6010*/  F2FP.BF16.F32.PACK_AB R16, R16, R22 ;  /* 0x000000161010723e */ /* 0x000fe200000010ff */
[----:B------:R-:W-:Y:S02]  /*6020*/  FMUL.FTZ R8, R8, R25 ;  /* 0x0000001908087220 */ /* 0x000fe40000410000 */
[----:B------:R-:W-:Y:S01]  /*6030*/  STS [R195+-0x3000], R7 ;  /* 0xffd00007c3007388 */ /* 0x000fe20000000800 */
[----:B------:R-:W-:Y:S01]  /*6040*/  FMUL.FTZ R26, R13, R26 ;  /* 0x0000001a0d1a7220 */ /* 0x000fe20000410000 */
[----:B------:R-:W-:Y:S01]  /*6050*/  FMUL.FTZ R5, R11, R27 ;  /* 0x0000001b0b057220 */ /* 0x000fe20000410000 */
[----:B------:R-:W-:Y:S02]  /*6060*/  FMUL.FTZ R30, R135, R30 ;  /* 0x0000001e871e7220 */ /* 0x000fe40000410000 */
[----:B------:R2:W-:Y:S01]  /*6070*/  STS [R195+-0x2c00], R2 ;  /* 0xffd40002c3007388 */ /* 0x0005e20000000800 */
[----:B------:R-:W-:Y:S01]  /*6080*/  F2FP.BF16.F32.PACK_AB R17, R17, R34 ;  /* 0x000000221111723e */ /* 0x000fe200000010ff */
[----:B------:R-:W-:Y:S02]  /*6090*/  IMAD R129, R246, UR8, RZ ;  /* 0x00000008f6817c24 */ /* 0x000fe4000f8e02ff */
[----:B------:R-:W-:Y:S01]  /*60a0*/  FMUL.FTZ R30, R10, R30 ;  /* 0x0000001e0a1e7220 */ /* 0x000fe20000410000 */
[----:B------:R-:W-:Y:S01]  /*60b0*/  STS [R220+-0x4000], R20 ;  /* 0xffc00014dc007388 */ /* 0x000fe20000000800 */
[----:B------:R-:W-:Y:S02]  /*60c0*/  F2FP.BF16.F32.PACK_AB R8, R8, R24 ;  /* 0x000000180808723e */ /* 0x000fe400000010ff */
[----:B------:R-:W-:Y:S02]  /*60d0*/  F2FP.BF16.F32.PACK_AB R5, R5, R26 ;  /* 0x0000001a0505723e */ /* 0x000fe400000010ff */
[----:B------:R-:W-:Y:S01]  /*60e0*/  STS [R220+-0x3c00], R16 ;  /* 0xffc40010dc007388 */ /* 0x000fe20000000800 */
[----:B------:R-:W-:Y:S02]  /*60f0*/  F2FP.BF16.F32.PACK_AB R6, R6, R30 ;  /* 0x0000001e0606723e */ /* 0x000fe400000010ff */
[----:B------:R-:W-:Y:S02]  /*6100*/  LEA R0, R0, UR4, 0x1 ;  /* 0x0000000400007c11 */ /* 0x000fe4000f8e08ff */
[----:B------:R-:W-:Y:S01]  /*6110*/  STS [R108+-0x4000], R18 ;  /* 0xffc000126c007388 */ /* 0x000fe20000000800 */
[----:B------:R-:W-:Y:S02]  /*6120*/  LOP3.LUT P0, RZ, R187, 0x4, RZ, 0xc0, !PT ;  /* 0x00000004bbff7812 */ /* 0x000fe4000780c0ff */
[----:B------:R-:W-:Y:S02]  /*6130*/  MOV R118, 0x40 ;  /* 0x0000004000767802 */ /* 0x000fe40000000f00 */
[----:B------:R-:W-:Y:S02]  /*6140*/  STS [R108+-0x3c00], R17 ;  /* 0xffc400116c007388 */ /* 0x000fe40000000800 */
[----:B------:R-:W-:Y:S03]  /*6150*/  SEL R118, R118, 0xffffffc0, !P0 ;  /* 0xffffffc076767807 */ /* 0x000fe60004000000 */
[----:B------:R-:W-:Y:S05]  /*6160*/  STS [R220+-0x3000], R8 ;  /* 0xffd00008dc007388 */ /* 0x000fea0000000800 */
[----:B------:R-:W-:Y:S01]  /*6170*/  STS [R220+-0x2c00], R5 ;  /* 0xffd40005dc007388 */ /* 0x000fe20000000800 */
[----:B--2---:R-:W-:Y:S04]  /*6180*/  IADD3 R2, PT, PT, R0, R118, RZ ;  /* 0x0000007600027210 */ /* 0x004fe80007ffe0ff */
        /* <DEDUP_REMOVED lines=11> */
[----:B------:R-:W-:Y:S01]  /*6240*/  LDSM.16.MT88.4 R100, [R0+0x5000] ;  /* 0x005000000064783b */ /* 0x000fe20000004200 */
[-C--:B--2---:R-:W-:Y:S04]  /*6250*/  HMMA.16816.F32.BF16 R36, R4, R8.reuse, R36 ;  /* 0x000000080424723c */ /* 0x084fe80000041824 */
[----:B-1----:R-:W-:Y:S04]  /*6260*/  LDSM.16.MT88.4 R104, [R3+0x3000] ;  /* 0x003000000368783b */ /* 0x002fe80000004200 */
        /* <DEDUP_REMOVED lines=40> */
[----:B------:R-:W-:Y:S02]  /*64f0*/  LOP3.LUT R5, R5, 0x38, R187, 0x78, !PT ;  /* 0x0000003805057812 */ /* 0x000fe400078e78bb */
[C---:B------:R-:W-:Y:S02]  /*6500*/  LEA R6, P0, R4.reuse, R218, 0x2 ;  /* 0x000000da04067211 */ /* 0x040fe400078010ff */
[----:B------:R-:W-:Y:S02]  /*6510*/  LOP3.LUT R5, R5, 0x1e00, R238, 0xf8, !PT ;  /* 0x00001e0005057812 */ /* 0x000fe400078ef8ee */
[----:B------:R-:W-:Y:S02]  /*6520*/  LEA.HI.X.SX32 R4, R4, R219, 0x2, P0 ;  /* 0x000000db04047211 */ /* 0x000fe400000f16ff */
[----:B------:R-:W-:Y:S02]  /*6530*/  LEA R128, R5, UR4, 0x1 ;  /* 0x0000000405807c11 */ /* 0x000fe4000f8e08ff */
[----:B------:R-:W-:Y:S02]  /*6540*/  MOV R218, R6 ;  /* 0x0000000600da7202 */ /* 0x000fe40000000f00 */
[----:B------:R-:W-:Y:S01]  /*6550*/  MOV R219, R4 ;  /* 0x0000000400db7202 */ /* 0x000fe20000000f00 */
[----:B------:R-:W-:Y:S06]  /*6560*/  @!P1 BRA `(.L_x_1500) ;  /* 0x00000000005c9947 */ /* 0x000fec0003800000 */
[----:B------:R-:W2:Y:S01]  /*6570*/  LDL R239, [R1] ;  /* 0x0000000001ef7983 */ /* 0x000ea20000100800 */
        /* <DEDUP_REMOVED lines=9> */
[----:B------:R-:W-:Y:S05]  /*6610*/  @!P3 IMAD.MOV.U32 R7, RZ, RZ, R234 ;  /* 0x000000ffff07b224 */ /* 0x000fea00078e00ea */
[----:B------:R-:W-:Y:S01]  /*6620*/  @!PT LDS RZ, [RZ] ;  /* 0x00000000fffff984 */ /* 0x000fe20000000800 */
[----:B------:R-:W-:Y:S01]  /*6630*/  @!PT LDS RZ, [RZ] ;  /* 0x00000000fffff984 */ /* 0x000fe20000000800 */
[----:B------:R-:W-:Y:S01]  /*6640*/  @!PT LDS RZ, [RZ] ;  /* 0x00000000fffff984 */ /* 0x000fe20000000800 */
[----:B------:R1:W-:Y:S04]  /*6650*/  @!P3 LDGSTS.E.BYPASS.LTC128B.128 [R128+0x4000], desc[UR26][R6.64] ;  /* 0x040000000680bfae */ /* 0x0003e8000b981a1a */
[----:B------:R1:W-:Y:S04]  /*6660*/  @P3 STS.128 [R128+0x4000], RZ ;  /* 0x004000ff80003388 */ /* 0x0003e80000000c00 */
[----:B------:R1:W-:Y:S01]  /*6670*/  @P2 STS.128 [R128+0x5000], RZ ;  /* 0x005000ff80002388 */ /* 0x0003e20000000c00 */
[----:B--2---:R-:W-:Y:S05]  /*6680*/  @!P2 LEA.HI.X R5, R249, R234, R239, 0x1, P0 ;  /* 0x000000eaf905a211 */ /* 0x004fea00000f0cef */
[----:B------:R-:W-:Y:S01]  /*6690*/  @!PT LDS RZ, [RZ] ;  /* 0x00000000fffff984 */ /* 0x000fe20000000800 */
[----:B------:R-:W-:Y:S01]  /*66a0*/  @!PT LDS RZ, [RZ] ;  /* 0x00000000fffff984 */ /* 0x000fe20000000800 */
[----:B------:R-:W-:Y:S01]  /*66b0*/  @!PT LDS RZ, [RZ] ;  /* 0x00000000fffff984 */ /* 0x000fe20000000800 */
[----:B------:R1:W-:Y:S04]  /*66c0*/  @!P2 LDGSTS.E.BYPASS.LTC128B.128 [R128+0x5000], desc[UR26][R4.64] ;  /* 0x050000000480afae */ /* 0x0003e8000b981a1a */
[----:B------:R-:W0:Y:S02]  /*66d0*/  LDGDEPBAR ;  /* 0x00000000000079af */ /* 0x000e240000000000 */
.L_x_1500:
[----:B------:R-:W-:Y:S01]  /*66e0*/  LDSM.16.M88.4 R16, [R175] ;  /* 0x00000000af10783b */ /* 0x000fe20000000200 */
[----:B------:R-:W-:Y:S01]  /*66f0*/  IMAD.IADD R116, R175, 0x1, R118 ;  /* 0x00000001af747824 */ /* 0x000fe200078e0276 */
[----:B------:R-:W-:Y:S01]  /*6700*/  LEA R124, P0, R248, R218, 0x2 ;  /* 0x000000daf87c7211 */ /* 0x000fe200078010ff */
[----:B------:R-:W-:Y:S01]  /*6710*/  VIADD R191, R191, 0xffffffc0 ;  /* 0xffffffc0bfbf7836 */ /* 0x000fe20000000000 */
[----:B------:R-:W1:Y:S01]  /*6720*/  LDSM.16.MT88.4 R8, [R0+0x6000] ;  /* 0x006000000008783b */ /* 0x000e620000004200 */
[----:B------:R-:W-:Y:S01]  /*6730*/  IMAD.IADD R117, R188, 0x1, R116 ;  /* 0x00000001bc757824 */ /* 0x000fe200078e0274 */
[----:B------:R-:W-:Y:S02]  /*6740*/  LEA.HI.X.SX32 R125, R248, R219, 0x2, P0 ;  /* 0x000000dbf87d7211 */ /* 0x000fe400000f16ff */
[----:B------:R-:W2:Y:S01]  /*6750*/  LDSM.16.MT88.4 R20, [R2+0x6000] ;  /* 0x006000000214783b */ /* 0x000ea20000004200 */
[C---:B------:R-:W-:Y:S02]  /*6760*/  LEA R122, P0, R129.reuse, R124, 0x5 ;  /* 0x0000007c817a7211 */ /* 0x040fe400078028ff */
[C---:B------:R-:W-:Y:S01]  /*6770*/  ISETP.GT.AND P3, PT, R230.reuse, RZ, PT ;  /* 0x000000ffe600720c */ /* 0x040fe20003f64270 */
[----:B------:R-:W-:Y:S01]  /*6780*/  LDSM.16.M88.4 R24, [R184] ;  /* 0x00000000b818783b */ /* 0x000fe20000000200 */
[C---:B------:R-:W-:Y:S02]  /*6790*/  LEA.HI.X.SX32 R123, R129.reuse, R125, 0x5, P0 ;  /* 0x0000007d817b7211 */ /* 0x040fe400000f2eff */
[C---:B------:R-:W-:Y:S01]  /*67a0*/  LEA R120, P0, R129.reuse, R122, 0x5 ;  /* 0x0000007a81787211 */ /* 0x040fe200078028ff */
[----:B------:R-:W3:Y:S03]  /*67b0*/  LDSM.16.MT88.4 R28, [R0+0x6800] ;  /* 0x00680000001c783b */ /* 0x000ee60000004200 */
[C---:B------:R-:W-:Y:S01]  /*67c0*/  LEA.HI.X.SX32 R121, R129.reuse, R123, 0x5, P0 ;  /* 0x0000007b81797211 */ /* 0x040fe200000f2eff */
        /* <DEDUP_REMOVED lines=22> */
[----:B------:R-:W-:Y:S04]  /*6930*/  LDSM.16.M88.4 R20, [R184+0x2000] ;  /* 0x00200000b814783b */ /* 0x000fe80000000200 */
[----:B------:R-:W1:Y:S03]  /*6940*/  LDSM.16.MT88.4 R100, [R0+0x8800] ;  /* 0x008800000064783b */ /* 0x000e660000004200 */
        /* <DEDUP_REMOVED lines=14> */
[C---:B------:R-:W-:Y:S05]  /*6a30*/  LEA.HI.X.SX32 R111, R129.reuse, R113, 0x5, P0 ;  /* 0x00000071816f7211 */ /* 0x040fea00000f2eff */
[----:B------:R-:W-:Y:S01]  /*6a40*/  HMMA.16816.F32.BF16 R16, R24, R106, R16 ;  /* 0x0000006a1810723c */ /* 0x000fe20000041810 */
[----:B------:R3:W4:Y:S04]  /*6a50*/  LDSM.16.M88.4 R24, [R116+0x2000] ;  /* 0x002000007418783b */ /* 0x0007280000000200 */
[----:B------:R-:W-:Y:S03]  /*6a60*/  LDSM.16.MT88.4 R104, [R2+0x9800] ;  /* 0x009800000268783b */ /* 0x000fe60000004200 */
[C---:B-1----:R-:W-:Y:S08]  /*6a70*/  HMMA.16816.F32.BF16 R4, R20.reuse, R100, R4 ;  /* 0x000000641404723c */ /* 0x042ff00000041804 */
[C---:B------:R-:W-:Y:S01]  /*6a80*/  HMMA.16816.F32.BF16 R8, R20.reuse, R102, R8 ;  /* 0x000000661408723c */ /* 0x040fe20000041808 */
[----:B------:R1:W4:Y:S07]  /*6a90*/  LDSM.16.MT88.4 R100, [R2+0x9000] ;  /* 0x009000000264783b */ /* 0x00032e0000004200 */
[C---:B--2---:R-:W-:Y:S03]  /*6aa0*/  HMMA.16816.F32.BF16 R12, R20.reuse, R28, R12 ;  /* 0x0000001c140c723c */ /* 0x044fe6000004180c */
[C---:B---3--:R-:W-:Y:S05]  /*6ab0*/  LEA R116, P0, R129.reuse, R110, 0x5 ;  /* 0x0000006e81747211 */ /* 0x048fea00078028ff */
[----:B------:R-:W-:Y:S01]  /*6ac0*/  HMMA.16816.F32.BF16 R16, R20, R30, R16 ;  /* 0x0000001e1410723c */ /* 0x000fe20000041810 */
[----:B------:R2:W-:Y:S04]  /*6ad0*/  LDSM.16.MT88.4 R28, [R0+0x9800] ;  /* 0x00980000001c783b */ /* 0x0005e80000004200 */
[----:B------:R3:W3:Y:S01]  /*6ae0*/  LDSM.16.M88.4 R20, [R117+0x2000] ;  /* 0x002000007514783b */ /* 0x0006e20000000200 */
[----:B-1----:R-:W-:Y:S02]  /*6af0*/  VIADD R2, R230, 0xffffffff ;  /* 0xffffffffe6027836 */ /* 0x002fe40000000000 */
[C---:B----4-:R-:W-:Y:S08]  /*6b00*/  HMMA.16816.F32.BF16 R4, R24.reuse, R32, R4 ;  /* 0x000000201804723c */ /* 0x050ff00000041804 */
[C---:B------:R-:W-:Y:S03]  /*6b10*/  HMMA.16816.F32.BF16 R8, R24.reuse, R34, R8 ;  /* 0x000000221808723c */ /* 0x040fe60000041808 */
[----:B--2---:R-:W-:Y:S05]  /*6b20*/  IMAD.IADD R0, R118, 0x1, R172 ;  /* 0x0000000176007824 */ /* 0x004fea00078e02ac */
[C---:B------:R-:W-:Y:S03]  /*6b30*/  HMMA.16816.F32.BF16 R12, R24.reuse, R100, R12 ;  /* 0x00000064180c723c */ /* 0x040fe6000004180c */
[----:B---3--:R-:W-:Y:S05]  /*6b40*/  LEA.HI.X.SX32 R117, R129, R111, 0x5, P0 ;  /* 0x0000006f81757211 */ /* 0x008fea00000f2eff */
[----:B------:R-:W-:Y:S01]  /*6b50*/  HMMA.16816.F32.BF16 R16, R24, R102, R16 ;  /* 0x000000661810723c */ /* 0x000fe20000041810 */
[----:B------:R-:W-:Y:S02]  /*6b60*/  LDSM.16.MT88.4 R100, [R172+0x1000] ;  /* 0x00100000ac64783b */ /* 0x000fe40000004200 */
[----:B------:R-:W-:Y:S04]  /*6b70*/  @P1 IMAD.WIDE.U32 R26, R247, 0x4, R232 ;  /* 0x00000004f71a1825 */ /* 0x000fe800078e00e8 */
[C---:B------:R-:W-:Y:S01]  /*6b80*/  IMAD.WIDE R126, R129.reuse, -0xc0, R116 ;  /* 0xffffff40817e7825 */ /* 0x040fe200078e0274 */
[----:B------:R-:W5:Y:S01]  /*6b90*/  @P1 LDG.E R243, desc[UR26][R26.64+-0x100] ;  /* 0xffff001a1af31981 */ /* 0x000f62000c1e1900 */
[C---:B------:R-:W-:Y:S03]  /*6ba0*/  HMMA.16816.F32.BF16 R4, R20.reuse, R28, R4 ;  /* 0x0000001c1404723c */ /* 0x040fe60000041804 */
        /* <DEDUP_REMOVED lines=94> */
[----:B------:R-:W2:Y:S01]  /*7190*/  LDL R130, [R1+0x4] ;  /* 0x0000040001827983 */ /* 0x000ea20000100800 */
[C---:B------:R-:W-:Y:S01]  /*71a0*/  IMAD.SHL.U32 R2, R187.reuse, 0x20, RZ ;  /* 0x00000020bb027824 */ /* 0x040fe200078e00ff */
[----:B------:R-:W1:Y:S01]  /*71b0*/  LDCU UR6, c[0x0][0x500] ;  /* 0x0000a000ff0677ac */ /* 0x000e620008000800 */
[C---:B------:R-:W-:Y:S01]  /*71c0*/  IMAD.SHL.U32 R4, R187.reuse, 0x10, RZ ;  /* 0x00000010bb047824 */ /* 0x040fe200078e00ff */
[C---:B------:R-:W-:Y:S01]  /*71d0*/  R2P PR, R187.reuse, 0x18 ;  /* 0x00000018bb007804 */ /* 0x040fe20000000000 */
[----:B------:R-:W-:Y:S01]  /*71e0*/  IMAD.SHL.U32 R0, R187, 0x2, RZ ;  /* 0x00000002bb007824 */ /* 0x000fe200078e00ff */
[----:B------:R-:W-:Y:S02]  /*71f0*/  LOP3.LUT R2, R2, 0xc00, RZ, 0xc0, !PT ;  /* 0x00000c0002027812 */ /* 0x000fe400078ec0ff */
[----:B------:R-:W-:Y:S02]  /*7200*/  LOP3.LUT R4, R4, 0x1c0, RZ, 0xc0, !PT ;  /* 0x000001c004047812 */ /* 0x000fe400078ec0ff */
[----:B------:R-:W-:-:S02]  /*7210*/  LOP3.LUT R2, R2, 0x6, R0, 0xf8, !PT ;  /* 0x0000000602027812 */ /* 0x000fc400078ef800 */
[----:B------:R-:W-:Y:S02]  /*7220*/  LOP3.LUT R0, R4, 0x38, R0, 0xf8, !PT ;  /* 0x0000003804007812 */ /* 0x000fe400078ef800 */
[----:B------:R-:W-:Y:S02]  /*7230*/  SEL R5, R189, 0xffffffe0, !P3 ;  /* 0xffffffe0bd057807 */ /* 0x000fe40005800000 */
[----:B------:R-:W-:Y:S02]  /*7240*/  LOP3.LUT R0, R2, R0, R119, 0xf6, !PT ;  /* 0x0000000002007212 */ /* 0x000fe400078ef677 */
[----:B------:R-:W-:Y:S02]  /*7250*/  F2FP.BF16.F32.PACK_AB R36, R37, R36 ;  /* 0x000000242524723e */ /* 0x000fe400000010ff */
        /* <DEDUP_REMOVED lines=103> */
[----:B-1----:R-:W-:Y:S05]  /*78d0*/  @P0 BRA `(.L_x_1502) ;  /* 0x00000000002c0947 */ /* 0x002fea0003800000 */
        /* <DEDUP_REMOVED lines=11> */
.L_x_1502:
[----:B------:R-:W1:Y:S01]  /*7990*/  LDCU.64 UR14, c[0x0][0x5c0] ;  /* 0x0000b800ff0e77ac */ /* 0x000e620008000a00 */
[----:B------:R-:W-:-:S05]  /*79a0*/  IADD3 R4, PT, PT, R251, R130, RZ ;  /* 0x00000082fb047210 */ /* 0x000fca0007ffe0ff */
[C---:B-1----:R-:W-:Y:S02]  /*79b0*/  IMAD R0, R4.reuse, UR15, RZ ;  /* 0x0000000f04007c24 */ /* 0x042fe4000f8e02ff */
[----:B------:R-:W-:-:S05]  /*79c0*/  IMAD.WIDE.U32 R4, R4, UR14, RZ ;  /* 0x0000000e04047c25 */ /* 0x000fca000f8e00ff */
[----:B------:R-:W-:Y:S02]  /*79d0*/  IADD3 R18, PT, PT, R5, R0, RZ ;  /* 0x0000000005127210 */ /* 0x000fe40007ffe0ff */
[----:B------:R-:W-:Y:S02]  /*79e0*/  MOV R9, R4 ;  /* 0x0000000400097202 */ /* 0x000fe40000000f00 */
.L_x_1503:
        /* <DEDUP_REMOVED lines=12> */
.L_x_1504:
[----:B------:R-:W1:Y:S01]  /*7ab0*/  LDCU.64 UR8, c[0x0][0x5c8] ;  /* 0x0000b900ff0877ac */ /* 0x000e620008000a00 */
[----:B------:R-:W-:-:S05]  /*7ac0*/  IADD3 R4, PT, PT, R251, R130, RZ ;  /* 0x00000082fb047210 */ /* 0x000fca0007ffe0ff */
[C---:B-1----:R-:W-:Y:S02]  /*7ad0*/  IMAD R0, R4.reuse, UR9, RZ ;  /* 0x0000000904007c24 */ /* 0x042fe4000f8e02ff */
[----:B------:R-:W-:-:S05]  /*7ae0*/  IMAD.WIDE.U32 R4, R4, UR8, RZ ;  /* 0x0000000804047c25 */ /* 0x000fca000f8e00ff */
[----:B------:R-:W-:Y:S02]  /*7af0*/  IADD3 R7, PT, PT, R5, R0, RZ ;  /* 0x0000000005077210 */ /* 0x000fe40007ffe0ff */
[----:B------:R-:W-:-:S07]  /*7b00*/  MOV R2, R4 ;  /* 0x0000000400027202 */ /* 0x000fce0000000f00 */
.L_x_1505:
        /* <DEDUP_REMOVED lines=59> */
.L_x_1507:
[----:B------:R-:W-:Y:S05]  /*7ec0*/  BSYNC.RECONVERGENT B0 ;  /* 0x0000000000007941 */ /* 0x000fea0003800200 */
.L_x_1506:
        /* <DEDUP_REMOVED lines=12> */
.L_x_1509:
[----:B------:R-:W-:Y:S05]  /*7f90*/  BSYNC.RECONVERGENT B0 ;  /* 0x0000000000007941 */ /* 0x000fea0003800200 */
.L_x_1508:
[----:B------:R-:W3:Y:S01]  /*7fa0*/  LDS.128 R128, [R128+0x8000] ;  /* 0x0080000080807984 */ /* 0x000ee20000000c00 */
[C---:B-1----:R-:W-:Y:S01]  /*7fb0*/  IADD3 R16, P1, PT, R25.reuse, 0x40, RZ ;  /* 0x0000004019107810 */ /* 0x042fe20007f3e0ff */
        /* <DEDUP_REMOVED lines=14> */
.L_x_1511:
[----:B------:R-:W-:Y:S05]  /*80a0*/  BSYNC.RECONVERGENT B0 ;  /* 0x0000000000007941 */ /* 0x000fea0003800200 */
.L_x_1510:
[----:B------:R-:W-:Y:S01]  /*80b0*/  BSSY.RECONVERGENT B0, `(.L_x_1512) ;  /* 0x000000e000007945 */ /* 0x000fe20003800200 */
[----:B------:R-:W-:Y:S02]  /*80c0*/  @!P5 LEA.HI.X R23, R14, R23, R17, 0x1, P6 ;  /* 0x000000170e17d211 */ /* 0x000fe400030f0c11 */
[----:B-12---:R-:W-:Y:S01]  /*80d0*/  IADD3.X R8, PT, PT, RZ, RZ, RZ, P0, !PT ;  /* 0x000000ffff087210 */ /* 0x006fe200007fe4ff */
        /* <DEDUP_REMOVED lines=11> */
.L_x_1513:
[----:B------:R-:W-:Y:S05]  /*8190*/  BSYNC.RECONVERGENT B0 ;  /* 0x0000000000007941 */ /* 0x000fea0003800200 */
.L_x_1512:
[----:B------:R2:W-:Y:S01]  /*81a0*/  @!P5 STG.E.128 desc[UR26][R22.64], R32 ;  /* 0x000000201600d986 */ /* 0x0005e2000c101d1a */
        /* <DEDUP_REMOVED lines=12> */
.L_x_1515:
[----:B------:R-:W-:Y:S05]  /*8270*/  BSYNC.RECONVERGENT B0 ;  /* 0x0000000000007941 */ /* 0x000fea0003800200 */
.L_x_1514:
        /* <DEDUP_REMOVED lines=12> */
.L_x_1517:
[----:B------:R-:W-:Y:S05]  /*8340*/  BSYNC.RECONVERGENT B0 ;  /* 0x0000000000007941 */ /* 0x000fea0003800200 */
.L_x_1516:
[----:B------:R-:W-:Y:S05]  /*8350*/  @P2 BRA `(.L_x_1466) ;  /* 0x0000000000282947 */ /* 0x000fea0003800000 */
[----:B------:R-:W2:Y:S01]  /*8360*/  LDCU.64 UR6, c[0x0][0x568] ;  /* 0x0000ad00ff0677ac */ /* 0x000ea20008000a00 */
[----:B-1--4-:R-:W-:Y:S01]  /*8370*/  MOV R6, R12 ;  /* 0x0000000c00067202 */ /* 0x012fe20000000f00 */
        /* <DEDUP_REMOVED lines=8> */
.L_x_1466:
[----:B------:R-:W-:Y:S05]  /*8400*/  BSYNC.RECONVERGENT B1 ;  /* 0x0000000000017941 */ /* 0x000fea0003800200 */
.L_x_1440:
        /* <DEDUP_REMOVED lines=11> */
.L_x_1519:
        /* <DEDUP_REMOVED lines=12> */
.L_x_2777:


//--------------------- .text._ZN5flash44flash_bwd_dq_dk_dv_loop_seqk_parallel_kernelI23Flash_bwd_kernel_traitsILi64ELi64ELi128ELi8ELi2ELi4ELi4ELb1ELb0EN7cutlass10bfloat16_tE19Flash_kernel_traitsILi64ELi64ELi128ELi8ES3_EELb1ELb0ELb1ELb0ELb0ELb1ELb0EEEvNS_16Flash_bwd_paramsE --------------------------
	.section	.text._ZN5flash44flash_bwd_dq_dk_dv_loop_seqk_parallel_kernelI23Flash_bwd_kernel_traitsILi64ELi64ELi128ELi8ELi2ELi4ELi4ELb1ELb0EN7cutlass10bfloat16_tE19Flash_kernel_traitsILi64ELi64ELi128ELi8ES3_EELb1ELb0ELb1ELb0ELb0ELb1ELb0EEEvNS_16Flash_bwd_paramsE,"ax",@progbits
	.align	128
        .global         _ZN5flash44flash_bwd_dq_dk_dv_loop_seqk_parallel_kernelI23Flash_bwd_kernel_traitsILi64ELi64ELi128ELi8ELi2ELi4ELi4ELb1ELb0EN7cutlass10bfloat16_tE19Flash_kernel_traitsILi64ELi64ELi128ELi8ES3_EELb1ELb0ELb1ELb0ELb0ELb1ELb0EEEvNS_16Flash_bwd_paramsE
        .type           _ZN5flash44flash_bwd_dq_dk_dv_loop_seqk_parallel_kernelI23Flash_bwd_kernel_traitsILi64ELi64ELi128ELi8ELi2ELi4ELi4ELb1ELb0EN7cutlass10bfloat16_tE19Flash_kernel_traitsILi64ELi64ELi128ELi8ES3_EELb1ELb0ELb1ELb0ELb0ELb1ELb0EEEvNS_16Flash_bwd_paramsE,@function
        .size           _ZN5flash44flash_bwd_dq_dk_dv_loop_seqk_parallel_kernelI23Flash_bwd_kernel_traitsILi64ELi64ELi128ELi8ELi2ELi4ELi4ELb1ELb0EN7cutlass10bfloat16_tE19Flash_kernel_traitsILi64ELi64ELi128ELi8ES3_EELb1ELb0ELb1ELb0ELb0ELb1ELb0EEEvNS_16Flash_bwd_paramsE,(.L_x_2778 - _ZN5flash44flash_bwd_dq_dk_dv_loop_seqk_parallel_kernelI23Flash_bwd_kernel_traitsILi64ELi64ELi128ELi8ELi2ELi4ELi4ELb1ELb0EN7cutlass10bfloat16_tE19Flash_kernel_traitsILi64ELi64ELi128ELi8ES3_EELb1ELb0ELb1ELb0ELb0ELb1ELb0EEEvNS_16Flash_bwd_paramsE)
        .other          _ZN5flash44flash_bwd_dq_dk_dv_loop_seqk_parallel_kernelI23Flash_bwd_kernel_traitsILi64ELi64ELi128ELi8ELi2ELi4ELi4ELb1ELb0EN7cutlass10bfloat16_tE19Flash_kernel_traitsILi64ELi64ELi128ELi8ES3_EELb1ELb0ELb1ELb0ELb0ELb1ELb0EEEvNS_16Flash_bwd_paramsE,@"STO_CUDA_ENTRY STV_DEFAULT"
_ZN5flash44flash_bwd_dq_dk_dv_loop_seqk_parallel_kernelI23Flash_bwd_kernel_traitsILi64ELi64ELi128ELi8ELi2ELi4ELi4ELb1ELb0EN7cutlass10bfloat16_tE19Flash_kernel_traitsILi64ELi64ELi128ELi8ES3_EELb1ELb0ELb1ELb0ELb0ELb1ELb0EEEvNS_16Flash_bwd_paramsE:
.text._ZN5flash44flash_bwd_dq_dk_dv_loop_seqk_parallel_kernelI23Flash_bwd_kernel_traitsILi64ELi64ELi128ELi8ELi2ELi4ELi4ELb1ELb0EN7cutlass10bfloat16_tE19Flash_kernel_traitsILi64ELi64ELi128ELi8ES3_EELb1ELb0ELb1ELb0ELb0ELb1ELb0EEEvNS_16Flash_bwd_paramsE:
        /* <DEDUP_REMOVED lines=23> */
[----:B--2---:R-:W-:-:S04]  /*0170*/  ULEA UR6, UR6, UR5, 0x18 ;  /* 0x0000000506067291 */ /* 0x004fc8000f8ec0ff */
        /* <DEDUP_REMOVED lines=12> */
[----:B------:R-:W-:Y:S01]  /*0240*/  LOP3.LUT R11, R9, 0x1c0, RZ, 0xc0, !PT ;  /* 0x000001c0090b7812 */ /* 0x000fe200078ec0ff */
[----:B------:R-:W1:Y:S01]  /*0250*/  LDC R13, c[0x0][0x438] ;  /* 0x00010e00ff0d7b82 */ /* 0x000e620000000800 */
[----:B------:R-:W-:Y:S02]  /*0260*/  LOP3.LUT R197, R197, 0x6, R0, 0xf8, !PT ;  /* 0x00000006c5c57812 */ /* 0x000fe400078ef800 */
[----:B------:R-:W-:Y:S02]  /*0270*/  LOP3.LUT R0, R0, 0x7006, R3, 0xc8, !PT ;  /* 0x0000700600007812 */ /* 0x000fe400078ec803 */
[----:B------:R-:W-:Y:S02]  /*0280*/  LOP3.LUT R5, R5, 0x8, RZ, 0xc0, !PT ;  /* 0x0000000805057812 */ /* 0x000fe400078ec0ff */
[----:B------:R-:W-:Y:S02]  /*0290*/  LOP3.LUT P1, R196, R201, 0x10, RZ, 0xc0, !PT ;  /* 0x00000010c9c47812 */ /* 0x000fe4000782c0ff */
[----:B------:R-:W-:-:S02]  /*02a0*/  LOP3.LUT R192, R11, 0x38, R202, 0xf8, !PT ;  /* 0x000000380bc07812 */ /* 0x000fc400078ef8ca */
[----:B------:R-:W-:Y:S02]  /*02b0*/  LOP3.LUT R208, R0, 0x400, R3, 0xf8, !PT ;  /* 0x0000040000d07812 */ /* 0x000fe400078ef803 */
[----:B------:R-:W-:Y:S02]  /*02c0*/  LOP3.LUT R197, R197, R2, R5, 0xf6, !PT ;  /* 0x00000002c5c57212 */ /* 0x000fe400078ef605 */
[----:B------:R-:W-:Y:S02]  /*02d0*/  LOP3.LUT R0, R7, 0x30, RZ, 0xc0, !PT ;  /* 0x0000003007007812 */ /* 0x000fe400078ec0ff */
[----:B------:R-:W-:Y:S02]  /*02e0*/  LOP3.LUT R196, R192, R5, R196, 0x1e, !PT ;  /* 0x00000005c0c47212 */ /* 0x000fe400078e1ec4 */
[----:B------:R-:W-:Y:S02]  /*02f0*/  LOP3.LUT R5, R2, 0x20, R7, 0x78, !PT ;  /* 0x0000002002057812 */ /* 0x000fe400078e7807 */
[----:B------:R-:W-:-:S02]  /*0300*/  LOP3.LUT R194, R9, 0x200, RZ, 0xc0, !PT ;  /* 0x0000020009c27812 */ /* 0x000fc400078ec0ff */
[----:B------:R-:W-:Y:S02]  /*0310*/  LOP3.LUT R0, R0, 0x8, R201, 0xf8, !PT ;  /* 0x0000000800007812 */ /* 0x000fe400078ef8c9 */
[----:B------:R-:W-:Y:S02]  /*0320*/  LEA R197, R197, UR6, 0x1 ;  /* 0x00000006c5c57c11 */ /* 0x000fe4000f8e08ff */
[----:B------:R-:W-:Y:S02]  /*0330*/  LOP3.LUT R199, R7, 0x10, RZ, 0xc0, !PT ;  /* 0x0000001007c77812 */ /* 0x000fe400078ec0ff */
[----:B------:R-:W-:Y:S01]  /*0340*/  LOP3.LUT R208, R208, R5, RZ, 0xfc, !PT ;  /* 0x00000005d0d07212 */ /* 0x000fe200078efcff */
[----:B------:R-:W-:Y:S01]  /*0350*/  VIADD R195, R197, 0x6040 ;  /* 0x00006040c5c37836 */ /* 0x000fe20000000000 */
[----:B------:R-:W-:Y:S02]  /*0360*/  LOP3.LUT R198, R194, 0x400, R3, 0xf8, !PT ;  /* 0x00000400c2c67812 */ /* 0x000fe400078ef803 */
[----:B------:R-:W-:-:S02]  /*0370*/  LOP3.LUT R7, R192, 0x8, R7, 0x78, !PT ;  /* 0x00000008c0077812 */ /* 0x000fc400078e7807 */
[----:B------:R-:W-:Y:S01]  /*0380*/  LOP3.LUT R5, R0, 0x1c0, R9, 0xf8, !PT ;  /* 0x000001c000057812 */ /* 0x000fe200078ef809 */
[----:B------:R-:W-:Y:S01]  /*0390*/  VIADD R0, R197, 0x6000 ;  /* 0x00006000c5007836 */ /* 0x000fe20000000000 */
[----:B---3--:R-:W-:Y:S02]  /*03a0*/  LEA R206, P0, R200, R206, 0x2 ;  /* 0x000000cec8ce7211 */ /* 0x008fe400078010ff */
[----:B------:R-:W-:Y:S01]  /*03b0*/  LOP3.LUT R194, R194, 0xc00, R3, 0xf8, !PT ;  /* 0x00000c00c2c27812 */ /* 0x000fe200078ef803 */
[----:B------:R-:W-:Y:S01]  /*03c0*/  @P1 VIADD R195, R0, 0xffffffc0 ;  /* 0xffffffc000c31836 */ /* 0x000fe20000000000 */
[----:B------:R-:W-:Y:S02]  /*03d0*/  LOP3.LUT R192, R192, 0x8, R201, 0x78, !PT ;  /* 0x00000008c0c07812 */ /* 0x000fe400078e78c9 */
[----:B------:R-:W-:Y:S02]  /*03e0*/  LEA.HI.X R207, R200, R207, RZ, 0x2, P0 ;  /* 0x000000cfc8cf7211 */ /* 0x000fe400000f14ff */
[----:B------:R-:W-:-:S02]  /*03f0*/  LOP3.LUT R198, R198, R7, RZ, 0xfc, !PT ;  /* 0x00000007c6c67212 */ /* 0x000fc400078efcff */
[----:B------:R-:W-:Y:S02]  /*0400*/  LOP3.LUT R194, R194, R7, RZ, 0xfc, !PT ;  /* 0x00000007c2c27212 */ /* 0x000fe400078efcff */
[----:B------:R-:W-:Y:S02]  /*0410*/  LOP3.LUT R186, R5, 0x38, R202, 0x78, !PT ;  /* 0x0000003805ba7812 */ /* 0x000fe400078e78ca */
[----:B------:R-:W-:Y:S02]  /*0420*/  LOP3.LUT R192, R192, 0x7a00, R3, 0xf8, !PT ;  /* 0x00007a00c0c07812 */ /* 0x000fe400078ef803 */
[C---:B------:R-:W-:Y:S02]  /*0430*/  LOP3.LUT P0, RZ, R201.reuse, 0x4, RZ, 0xc0, !PT ;  /* 0x00000004c9ff7812 */ /* 0x040fe4000780c0ff */
[----:B------:R-:W-:Y:S02]  /*0440*/  LOP3.LUT P2, RZ, R201, 0x8, RZ, 0xc0, !PT ;  /* 0x00000008c9ff7812 */ /* 0x000fe4000784c0ff */
[----:B------:R-:W-:-:S02]  /*0450*/  LOP3.LUT R0, R202, 0x1f8, RZ, 0xc0, !PT ;  /* 0x000001f8ca007812 */ /* 0x000fc400078ec0ff */
[----:B------:R-:W-:Y:S02]  /*0460*/  LOP3.LUT R196, R196, 0x200, R9, 0xf8, !PT ;  /* 0x00000200c4c47812 */ /* 0x000fe400078ef809 */
[----:B------:R-:W-:Y:S02]  /*0470*/  LOP3.LUT R186, R186, 0x200, R3, 0xf8, !PT ;  /* 0x00000200baba7812 */ /* 0x000fe400078ef803 */
[----:B------:R-:W-:Y:S02]  /*0480*/  LOP3.LUT P1, RZ, R201, 0x2, RZ, 0xc0, !PT ;  /* 0x00000002c9ff7812 */ /* 0x000fe4000782c0ff */
[----:B------:R-:W-:Y:S02]  /*0490*/  SEL R189, R189, 0xffffffc0, !P0 ;  /* 0xffffffc0bdbd7807 */ /* 0x000fe40004000000 */
[----:B------:R-:W-:Y:S02]  /*04a0*/  LEA R198, R198, UR6, 0x1 ;  /* 0x00000006c6c67c11 */ /* 0x000fe4000f8e08ff */
[----:B------:R-:W-:-:S02]  /*04b0*/  LEA R192, R192, UR4, 0x1 ;  /* 0x00000004c0c07c11 */ /* 0x000fc4000f8e08ff */
[----:B------:R-:W-:Y:S01]  /*04c0*/  LEA R194, R194, UR4, 0x1 ;  /* 0x00000004c2c27c11 */ /* 0x000fe2000f8e08ff */
[----:B------:R-:W-:Y:S01]  /*04d0*/  IMAD.IADD R2, R198, 0x1, R189 ;  /* 0x00000001c6027824 */ /* 0x000fe200078e02bd */
[----:B------:R-:W-:Y:S01]  /*04e0*/  LOP3.LUT R3, R0, 0x38, R201, 0x78, !PT ;  /* 0x0000003800037812 */ /* 0x000fe200078e78c9 */
[--C-:B------:R-:W-:Y:S01]  /*04f0*/  IMAD.IADD R188, R192, 0x1, R189.reuse ;  /* 0x00000001c0bc7824 */ /* 0x100fe200078e02bd */
[----:B------:R-:W-:Y:S01]  /*0500*/  LEA R208, R208, UR5, 0x1 ;  /* 0x00000005d0d07c11 */ /* 0x000fe2000f8e08ff */
[----:B------:R-:W-:Y:S01]  /*0510*/  IMAD.IADD R183, R194, 0x1, R189 ;  /* 0x00000001c2b77824 */ /* 0x000fe200078e02bd */
[--C-:B------:R-:W-:Y:S02]  /*0520*/  SHF.R.U32.HI R4, RZ, 0x2, R201.reuse ;  /* 0x00000002ff047819 */ /* 0x100fe400000116c9 */
[--C-:B------:R-:W-:Y:S01]  /*0530*/  SHF.R.U32.HI R203, RZ, 0x3, R201.reuse ;  /* 0x00000003ffcb7819 */ /* 0x100fe200000116c9 */
[C---:B------:R-:W-:Y:S01]  /*0540*/  VIADD R235, R208.reuse, 0x20 ;  /* 0x00000020d0eb7836 */ /* 0x040fe20000000000 */
[----:B------:R-:W-:Y:S01]  /*0550*/  SEL R191, R191, 0xffffffe0, !P1 ;  /* 0xffffffe0bfbf7807 */ /* 0x000fe20004800000 */
[----:B------:R-:W-:Y:S01]  /*0560*/  @P2 VIADD R235, R208, 0xffffffe0 ;  /* 0xffffffe0d0eb2836 */ /* 0x000fe20000000000 */
[----:B------:R-:W-:Y:S01]  /*0570*/  LEA R196, R196, UR6, 0x1 ;  /* 0x00000006c4c47c11 */ /* 0x000fe2000f8e08ff */
[----:B------:R-:W-:Y:S01]  /*0580*/  VIADD R205, R203, 0x60 ;  /* 0x00000060cbcd7836 */ /* 0x000fe20000000000 */
[----:B------:R-:W-:Y:S01]  /*0590*/  SHF.R.U32.HI R201, RZ, 0x5, R201 ;  /* 0x00000005ffc97819 */ /* 0x000fe200000116c9 */
[--C-:B------:R-:W-:Y:S01]  /*05a0*/  IMAD.IADD R190, R192, 0x1, R191.reuse ;  /* 0x00000001c0be7824 */ /* 0x100fe200078e02bf */
[----:B------:R-:W-:Y:S01]  /*05b0*/  LOP3.LUT R210, R3, 0x1e00, R202, 0xf8, !PT ;  /* 0x00001e0003d27812 */ /* 0x000fe200078ef8ca */
[----:B------:R-:W-:Y:S01]  /*05c0*/  IMAD.IADD R3, R198, 0x1, R191 ;  /* 0x00000001c6037824 */ /* 0x000fe200078e02bf */
[----:B------:R-:W-:Y:S01]  /*05d0*/  LOP3.LUT R199, R199, 0x7, R4, 0xf8, !PT ;  /* 0x00000007c7c77812 */ /* 0x000fe200078ef804 */
[----:B------:R-:W-:Y:S01]  /*05e0*/  IMAD.IADD R185, R196, 0x1, R189 ;  /* 0x00000001c4b97824 */ /* 0x000fe200078e02bd */
[----:B------:R-:W-:Y:S01]  /*05f0*/  LOP3.LUT R209, R201, 0x1, RZ, 0xc0, !PT ;  /* 0x00000001c9d17812 */ /* 0x000fe200078ec0ff */
[----:B------:R-:W-:Y:S01]  /*0600*/  IMAD.IADD R184, R194, 0x1, R191 ;  /* 0x00000001c2b87824 */ /* 0x000fe200078e02bf */
[----:B------:R-:W-:Y:S01]  /*0610*/  LEA R210, R210, UR6, 0x1 ;  /* 0x00000006d2d27c11 */ /* 0x000fe2000f8e08ff */
[C---:B------:R-:W-:Y:S01]  /*0620*/  IMAD.IADD R187, R191.reuse, 0x1, R188 ;  /* 0x00000001bfbb7824 */ /* 0x040fe200078e02bc */
[----:B------:R-:W-:Y:S01]  /*0630*/  LEA R186, R186, UR5, 0x1 ;  /* 0x00000005baba7c11 */ /* 0x000fe2000f8e08ff */
[----:B------:R-:W-:-:S02]  /*0640*/  IMAD.IADD R0, R191, 0x1, R2 ;  /* 0x00000001bf007824 */ /* 0x000fc400078e0202 */
[----:B-1--4-:R-:W-:-:S07]  /*0650*/  IMAD.IADD R182, R191, 0x1, R183 ;  /* 0x00000001bfb67824 */ /* 0x012fce00078e02b7 */
.L_x_1569:
[----:B------:R-:W1:Y:S01]  /*0660*/  LDC.64 R4, c[0x0][0x478] ;  /* 0x00011e00ff047b82 */ /* 0x000e620000000a00 */
[----:B------:R-:W-:Y:S01]  /*0670*/  ISETP.NE.U32.AND P5, PT, RZ, UR8, PT ;  /* 0x00000008ff007c0c */ /* 0x000fe2000bfa5070 */
[----:B------:R-:W-:Y:S01]  /*0680*/  IMAD.SHL.U32 R15, R200, 0x4, RZ ;  /* 0x00000004c80f7824 */ /* 0x000fe200078e00ff */
        /* <DEDUP_REMOVED lines=41> */
.L_x_1520:
        /* <DEDUP_REMOVED lines=12> */
[----:B------:R-:W3:Y:S01]  /*09e0*/  @!P3 LDC.64 R6, c[0x0][0x398] ;  /* 0x0000e600ff06bb82 */ /* 0x000ee20000000a00 */
[----:B------:R-:W-:-:S07]  /*09f0*/  SHF.R.S32.HI R9, RZ, 0x6, R9 ;  /* 0x00000006ff097819 */ /* 0x000fce0000011409 */
[----:B------:R-:W4:Y:S01]  /*0a00*/  @P3 LDC.64 R4, c[0x0][0x3b0] ;  /* 0x0000ec00ff043b82 */ /* 0x000f220000000a00 */
[----:B--2---:R-:W-:-:S05]  /*0a10*/  IADD3 R13, PT, PT, R214, R13, -R231 ;  /* 0x0000000dd60d7210 */ /* 0x004fca0007ffe8e7 */
[----:B------:R-:W-:-:S05]  /*0a20*/  VIADD R13, R13, 0x3f ;  /* 0x0000003f0d0d7836 */ /* 0x000fca0000000000 */
[----:B------:R-:W-:-:S04]  /*0a30*/  SHF.R.S32.HI R20, RZ, 0x1f, R13 ;  /* 0x0000001fff147819 */ /* 0x000fc8000001140d */
[----:B------:R-:W-:Y:S01]  /*0a40*/  LEA.HI R20, R20, R13, RZ, 0x6 ;  /* 0x0000000d14147211 */ /* 0x000fe200078f30ff */
[----:B---3--:R-:W-:-:S03]  /*0a50*/  @!P3 IMAD.WIDE.U32 R26, R200, R6, RZ ;  /* 0x00000006c81ab225 */ /* 0x008fc600078e00ff */
        /* <DEDUP_REMOVED lines=20> */
.L_x_1522:
[----:B------:R-:W2:Y:S01]  /*0ba0*/  LDCU.64 UR12, c[0x0][0x3b8] ;  /* 0x00007700ff0c77ac */ /* 0x000ea20008000a00 */
[----:B------:R-:W-:-:S05]  /*0bb0*/  IADD3 R4, PT, PT, R232, R233, RZ ;  /* 0x000000e9e8047210 */ /* 0x000fca0007ffe0ff */
[C---:B--2---:R-:W-:Y:S02]  /*0bc0*/  IMAD R17, R4.reuse, UR13, RZ ;  /* 0x0000000d04117c24 */ /* 0x044fe4000f8e02ff */
[----:B------:R-:W-:-:S05]  /*0bd0*/  IMAD.WIDE.U32 R4, R4, UR12, RZ ;  /* 0x0000000c04047c25 */ /* 0x000fca000f8e00ff */
[----:B------:R-:W-:Y:S02]  /*0be0*/  IADD3 R17, PT, PT, R5, R17, RZ ;  /* 0x0000001105117210 */ /* 0x000fe40007ffe0ff */
[----:B------:R-:W-:-:S07]  /*0bf0*/  MOV R18, R4 ;  /* 0x0000000400127202 */ /* 0x000fce0000000f00 */
.L_x_1523:
[----:B------:R-:W2:Y:S01]  /*0c00*/  LDC R4, c[0x0][0x3e8] ;  /* 0x0000fa00ff047b82 */ /* 0x000ea20000000800 */
[----:B-1----:R-:W-:Y:S02]  /*0c10*/  SHF.R.S32.HI R15, RZ, 0x1f, R215 ;  /* 0x0000001fff0f7819 */ /* 0x002fe400000114d7 */
[----:B--2---:R-:W-:-:S04]  /*0c20*/  IABS R7, R4 ;  /* 0x0000000400077213 */ /* 0x004fc80000000000 */
        /* <DEDUP_REMOVED lines=15> */
[-C--:B------:R-:W-:Y:S01]  /*0d20*/  @!P2 IADD3 R6, PT, PT, R6, -R7.reuse, RZ ;  /* 0x800000070606a210 */ /* 0x080fe20007ffe0ff */
[----:B------:R-:W-:Y:S01]  /*0d30*/  @!P2 VIADD R13, R13, 0x1 ;  /* 0x000000010d0da836 */ /* 0x000fe20000000000 */
        /* <DEDUP_REMOVED lines=18> */
.L_x_1524:
[----:B------:R-:W1:Y:S01]  /*0e60*/  LDCU.64 UR10, c[0x0][0x3c0] ;  /* 0x00007800ff0a77ac */ /* 0x000e620008000a00 */
[----:B------:R-:W-:-:S05]  /*0e70*/  IADD3 R4, PT, PT, R232, R233, RZ ;  /* 0x000000e9e8047210 */ /* 0x000fca0007ffe0ff */
[C---:B-1----:R-:W-:Y:S02]  /*0e80*/  IMAD R8, R4.reuse, UR11, RZ ;  /* 0x0000000b04087c24 */ /* 0x042fe4000f8e02ff */
[----:B------:R-:W-:-:S05]  /*0e90*/  IMAD.WIDE.U32 R4, R4, UR10, RZ ;  /* 0x0000000a04047c25 */ /* 0x000fca000f8e00ff */
[----:B------:R-:W-:Y:S02]  /*0ea0*/  IADD3 R8, PT, PT, R5, R8, RZ ;  /* 0x0000000805087210 */ /* 0x000fe40007ffe0ff */
[----:B------:R-:W-:-:S07]  /*0eb0*/  MOV R10, R4 ;  /* 0x00000004000a7202 */ /* 0x000fce0000000f00 */
.L_x_1525:
[----:B------:R-:W1:Y:S01]  /*0ec0*/  @!P3 LDC.64 R6, c[0x0][0x588] ;  /* 0x00016200ff06bb82 */ /* 0x000e620000000a00 */
[----:B------:R-:W2:Y:S01]  /*0ed0*/  LDCU UR17, c[0x0][0x3e0] ;  /* 0x00007c00ff1177ac */ /* 0x000ea20008000800 */
[----:B------:R-:W2:Y:S06]  /*0ee0*/  LDCU UR23, c[0x0][0x44c] ;  /* 0x00008980ff1777ac */ /* 0x000eac0008000800 */
[----:B------:R-:W3:Y:S01]  /*0ef0*/  @P3 LDC.64 R4, c[0x0][0x590] ;  /* 0x00016400ff043b82 */ /* 0x000ee20000000a00 */
[----:B--2---:R-:W-:Y:S01]  /*0f00*/  UIMAD.WIDE UR6, UR17, UR23, URZ ;  /* 0x00000017110672a5 */ /* 0x004fe2000f8e02ff */
[----:B-1----:R-:W-:-:S04]  /*0f10*/  @!P3 IMAD.WIDE.U32 R24, R200, R6, RZ ;  /* 0x00000006c818b225 */ /* 0x002fc800078e00ff */
[----:B------:R-:W-:Y:S01]  /*0f20*/  @!P3 IMAD R7, R200, R7, R25 ;  /* 0x00000007c807b224 */ /* 0x000fe200078e0219 */
[----:B------:R-:W-:Y:S01]  /*0f30*/  @!P3 MOV R6, R24 ;  /* 0x000000180006b202 */ /* 0x000fe20000000f00 */
        /* <DEDUP_REMOVED lines=20> */
.L_x_1526:
[C---:B------:R-:W-:Y:S02]  /*1080*/  IMAD R28, R11.reuse, UR7, RZ ;  /* 0x000000070b1c7c24 */ /* 0x040fe4000f8e02ff */
[----:B------:R-:W-:-:S05]  /*1090*/  IMAD.WIDE.U32 R22, R11, UR6, RZ ;  /* 0x000000060b167c25 */ /* 0x000fca000f8e00ff */
[----:B------:R-:W-:-:S07]  /*10a0*/  IADD3 R28, PT, PT, R23, R28, RZ ;  /* 0x0000001c171c7210 */ /* 0x000fce0007ffe0ff */
.L_x_1527:
        /* <DEDUP_REMOVED lines=20> */
.L_x_1528:
[----:B------:R-:W1:Y:S01]  /*11f0*/  LDC R9, c[0x0][0x434] ;  /* 0x00010d00ff097b82 */ /* 0x000e620000000800 */
[----:B------:R-:W-:-:S04]  /*1200*/  IMAD R4, R200, UR17, R193 ;  /* 0x00000011c8047c24 */ /* 0x000fc8000f8e02c1 */
[----:B-1----:R-:W-:-:S03]  /*1210*/  IMAD R9, R4, R9, RZ ;  /* 0x0000000904097224 */ /* 0x002fc600078e02ff */
.L_x_1529:
        /* <DEDUP_REMOVED lines=11> */
.L_x_1530:
[----:B------:R-:W1:Y:S01]  /*12d0*/  LDC R11, c[0x0][0x444] ;  /* 0x00011100ff0b7b82 */ /* 0x000e620000000800 */
[----:B------:R-:W-:-:S04]  /*12e0*/  IMAD R4, R200, UR17, R193 ;  /* 0x00000011c8047c24 */ /* 0x000fc8000f8e02c1 */
[----:B-1----:R-:W-:-:S07]  /*12f0*/  IMAD R11, R4, R11, RZ ;  /* 0x0000000b040b7224 */ /* 0x002fce00078e02ff */
.L_x_1531:
[----:B------:R-:W1:Y:S01]  /*1300*/  LDCU.128 UR4, c[0x0][0x590] ;  /* 0x0000b200ff0477ac */ /* 0x000e620008000c00 */
[----:B------:R-:W2:Y:S01]  /*1310*/  LDC.64 R4, c[0x0][0x3b0] ;  /* 0x0000ec00ff047b82 */ /* 0x000ea20000000a00 */
[----:B------:R-:W-:Y:S01]  /*1320*/  LOP3.LUT R24, R202, 0x38, RZ, 0xc0, !PT ;  /* 0x00000038ca187812 */ /* 0x000fe200078ec0ff */
[----:B------:R-:W3:Y:S01]  /*1330*/  S2R R14, SR_TID.X ;  /* 0x00000000000e7919 */ /* 0x000ee20000002100 */
[----:B------:R-:W4:Y:S01]  /*1340*/  LDCU.64 UR14, c[0x0][0x3c8] ;  /* 0x00007900ff0e77ac */ /* 0x000f220008000a00 */
[----:B------:R-:W-:Y:S01]  /*1350*/  IMAD R11, R230, 0x40, R11 ;  /* 0x00000040e60b7824 */ /* 0x000fe200078e020b */
[----:B------:R-:W-:Y:S01]  /*1360*/  IADD3 R34, P0, PT, R24, R6, RZ ;  /* 0x0000000618227210 */ /* 0x000fe20007f1e0ff */
[----:B------:R-:W-:Y:S01]  /*1370*/  BSSY.RECONVERGENT B1, `(.L_x_1521) ;  /* 0x00006c9000017945 */ /* 0x000fe20003800200 */
[----:B------:R-:W-:Y:S01]  /*1380*/  UIMAD UR23, UR17, UR23, URZ ;  /* 0x00000017111772a4 */ /* 0x000fe2000f8e02ff */
[----:B------:R-:W5:Y:S01]  /*1390*/  LDC R228, c[0x0][0x508] ;  /* 0x00014200ffe47b82 */ /* 0x000f620000000800 */
[----:B------:R-:W-:Y:S01]  /*13a0*/  LEA R9, R230, R9, 0x6 ;  /* 0x00000009e6097211 */ /* 0x000fe200078e30ff */
[----:B------:R-:W-:Y:S01]  /*13b0*/  IMAD.X R35, RZ, RZ, R7, P0 ;  /* 0x000000ffff237224 */ /* 0x000fe200000e0607 */
[----:B------:R-:W-:Y:S01]  /*13c0*/  IADD3 R22, P1, P0, R32, R22, R27 ;  /* 0x0000001620167210 */ /* 0x000fe2000783e01b */
[----:B------:R-:W-:-:S04]  /*13d0*/  USHF.L.U32 UR25, UR23, 0x6, URZ ;  /* 0x0000000617197899 */ /* 0x000fc800080006ff */
[----:B------:R-:W4:Y:S01]  /*13e0*/  LDC.64 R238, c[0x0][0x420] ;  /* 0x00010800ffee7b82 */ /* 0x000f220000000a00 */
[----:B-1----:R-:W-:Y:S01]  /*13f0*/  IMAD R6, R21, UR4, RZ ;  /* 0x0000000415067c24 */ /* 0x002fe2000f8e02ff */
[----:B------:R-:W-:Y:S01]  /*1400*/  USHF.L.U32 UR24, UR4, 0x5, URZ ;  /* 0x0000000504187899 */ /* 0x000fe200080006ff */
[----:B------:R-:W-:-:S04]  /*1410*/  IMAD.WIDE.U32 R34, R19, UR4, R34 ;  /* 0x0000000413227c25 */ /* 0x000fc8000f8e0022 */
[----:B------:R-:W-:Y:S02]  /*1420*/  IMAD R25, R19, UR5, R6 ;  /* 0x0000000513197c24 */ /* 0x000fe4000f8e0206 */
[----:B------:R-:W1:Y:S01]  /*1430*/  LDC.64 R6, c[0x0][0x5f8] ;  /* 0x00017e00ff067b82 */ /* 0x000e620000000a00 */
[----:B--2---:R-:W-:Y:S02]  /*1440*/  IMAD R30, R21, R4, RZ ;  /* 0x00000004151e7224 */ /* 0x004fe400078e02ff */
[----:B------:R-:W-:Y:S02]  /*1450*/  IMAD.IADD R35, R35, 0x1, R25 ;  /* 0x0000000123237824 */ /* 0x000fe400078e0219 */
[----:B------:R-:W-:Y:S02]  /*1460*/  IMAD.MOV.U32 R25, RZ, RZ, RZ ;  /* 0x000000ffff197224 */ /* 0x000fe400078e00ff */
[C---:B------:R-:W-:Y:S01]  /*1470*/  IMAD R21, R19.reuse, R5, R30 ;  /* 0x0000000513157224 */ /* 0x040fe200078e021e */
[----:B-----5:R-:W-:Y:S01]  /*1480*/  IADD3 R228, PT, PT, R214, -R228, -R231 ;  /* 0x800000e4d6e47210 */ /* 0x020fe20007ffe8e7 */
[----:B------:R-:W-:Y:S01]  /*1490*/  IMAD.WIDE.U32 R30, R19, R4, R24 ;  /* 0x00000004131e7225 */ /* 0x000fe200078e0018 */
[----:B------:R-:W-:-:S03]  /*14a0*/  SHF.R.S32.HI R19, RZ, 0x1f, R27 ;  /* 0x0000001fff137819 */ /* 0x000fc6000001141b */
[----:B------:R-:W-:Y:S01]  /*14b0*/  IMAD.WIDE.U32 R32, R193, UR6, R34 ;  /* 0x00000006c1207c25 */ /* 0x000fe2000f8e0022 */
[----:B------:R-:W-:Y:S02]  /*14c0*/  IADD3 R30, P2, PT, R26, R30, RZ ;  /* 0x0000001e1a1e7210 */ /* 0x000fe40007f5e0ff */
[----:B------:R-:W-:Y:S01]  /*14d0*/  IADD3.X R19, PT, PT, R23, R28, R19, P1, P0 ;  /* 0x0000001c17137210 */ /* 0x000fe20000fe0413 */
[----:B------:R-:W-:Y:S01]  /*14e0*/  IMAD R33, R193, UR7, R33 ;  /* 0x00000007c1217c24 */ /* 0x000fe2000f8e0221 */
[----:B------:R-:W-:Y:S01]  /*14f0*/  IADD3.X R31, PT, PT, R16, R31, R21, P2, !PT ;  /* 0x0000001f101f7210 */ /* 0x000fe200017fe415 */
[----:B------:R-:W2:Y:S01]  /*1500*/  LDCU.64 UR6, c[0x0][0x550] ;  /* 0x0000aa00ff0677ac */ /* 0x000ea20008000a00 */
[----:B---3--:R-:W-:Y:S01]  /*1510*/  LOP3.LUT R16, R14, 0x1f, RZ, 0xc0, !PT ;  /* 0x0000001f0e107812 */ /* 0x008fe200078ec0ff */
[----:B------:R-:W-:Y:S01]  /*1520*/  IMAD.WIDE.U32 R28, R203, UR4, R32 ;  /* 0x00000004cb1c7c25 */ /* 0x000fe2000f8e0020 */
[----:B------:R-:W-:Y:S01]  /*1530*/  ISETP.NE.AND P1, PT, RZ, UR22, PT ;  /* 0x00000016ff007c0c */ /* 0x000fe2000bf25270 */
[----:B------:R-:W-:-:S02]  /*1540*/  USHF.L.U64.HI UR22, UR4, 0x5, UR5 ;  /* 0x0000000504167899 */ /* 0x000fc40008010205 */
[----:B-1----:R-:W-:-:S04]  /*1550*/  IMAD.WIDE.U32 R26, R6, UR16, RZ ;  /* 0x00000010061a7c25 */ /* 0x002fc8000f8e00ff */
[----:B------:R-:W-:Y:S01]  /*1560*/  IMAD R6, R7, UR16, R27 ;  /* 0x0000001007067c24 */ /* 0x000fe2000f8e021b */
[----:B------:R-:W-:Y:S01]  /*1570*/  SEL R7, R26, RZ, P1 ;  /* 0x000000ff1a077207 */ /* 0x000fe20000800000 */
[----:B------:R-:W-:Y:S01]  /*1580*/  IMAD R21, R201, UR23, R16 ;  /* 0x00000017c9157c24 */ /* 0x000fe2000f8e0210 */
[----:B------:R-:W1:Y:S01]  /*1590*/  LDC.64 R26, c[0x0][0x5e8] ;  /* 0x00017a00ff1a7b82 */ /* 0x000e620000000a00 */
[----:B----4-:R-:W-:Y:S01]  /*15a0*/  IMAD.WIDE.U32 R30, R193, UR14, R30 ;  /* 0x0000000ec11e7c25 */ /* 0x010fe2000f8e001e */
[----:B------:R-:W-:Y:S02]  /*15b0*/  SEL R6, R6, RZ, P1 ;  /* 0x000000ff06067207 */ /* 0x000fe40000800000 */
[----:B------:R-:W-:Y:S01]  /*15c0*/  IADD3 R7, P2, P0, R21, R22, R7 ;  /* 0x0000001615077210 */ /* 0x000fe2000785e007 */
[----:B------:R-:W-:Y:S01]  /*15d0*/  VIADD R22, R228, 0xffffff80 ;  /* 0xffffff80e4167836 */ /* 0x000fe20000000000 */
[----:B--2---:R-:W-:Y:S01]  /*15e0*/  LEA R220, P3, R28, UR6, 0x1 ;  /* 0x000000061cdc7c11 */ /* 0x004fe2000f8608ff */
[----:B------:R-:W-:Y:S01]  /*15f0*/  IMAD R221, R203, UR5, R29 ;  /* 0x00000005cbdd7c24 */ /* 0x000fe2000f8e021d */
[----:B------:R-:W2:Y:S01]  /*1600*/  LDCU.64 UR4, c[0x0][0x380] ;  /* 0x00007000ff0477ac */ /* 0x000ea20008000a00 */
[----:B------:R-:W-:Y:S01]  /*1610*/  IMAD R29, R193, UR15, R31 ;  /* 0x0000000fc11d7c24 */ /* 0x000fe2000f8e021f */
[----:B------:R-:W-:Y:S01]  /*1620*/  SHF.R.S32.HI R213, RZ, 0x1f, R22 ;  /* 0x0000001fffd57819 */ /* 0x000fe20000011416 */
[----:B------:R-:W-:Y:S01]  /*1630*/  IMAD.WIDE R238, R9, 0x4, R238 ;  /* 0x0000000409ee7825 */ /* 0x000fe200078e02ee */
[----:B------:R-:W3:Y:S01]  /*1640*/  LDCU.64 UR14, c[0x0][0x570] ;  /* 0x0000ae00ff0e77ac */ /* 0x000ee20008000a00 */
[----:B------:R-:W-:-:S02]  /*1650*/  SHF.R.S32.HI R21, RZ, 0x1f, R21 ;  /* 0x0000001fff157819 */ /* 0x000fc40000011415 */
[----:B------:R-:W-:Y:S01]  /*1660*/  LEA.HI R213, R213, R22, RZ, 0x6 ;  /* 0x00000016d5d57211 */ /* 0x000fe200078f30ff */
[----:B------:R-:W-:Y:S01]  /*1670*/  IMAD.SHL.U32 R31, R4, 0x20, RZ ;  /* 0x00000020041f7824 */ /* 0x000fe200078e00ff */
[----:B------:R-:W-:Y:S01]  /*1680*/  LEA.HI.X R221, R28, UR7, R221, 0x1, P3 ;  /* 0x000000071cdd7c11 */ /* 0x000fe200098f0cdd */
[----:B------:R-:W-:Y:S01]  /*1690*/  IMAD.MOV.U32 R28, RZ, RZ, R30 ;  /* 0x000000ffff1c7224 */ /* 0x000fe200078e001e */
[----:B------:R-:W-:Y:S02]  /*16a0*/  SHF.R.S32.HI R213, RZ, 0x6, R213 ;  /* 0x00000006ffd57819 */ /* 0x000fe400000114d5 */
[----:B------:R-:W-:Y:S01]  /*16b0*/  IADD3.X R19, PT, PT, R21, R19, R6, P2, P0 ;  /* 0x0000001315137210 */ /* 0x000fe200017e0406 */
[----:B------:R-:W-:Y:S01]  /*16c0*/  IMAD.U32 R6, RZ, RZ, UR25 ;  /* 0x00000019ff067e24 */ /* 0x000fe2000f8e00ff */
[----:B------:R-:W-:Y:S01]  /*16d0*/  VIMNMX R213, PT, PT, RZ, R213, !PT ;  /* 0x000000d5ffd57248 */ /* 0x000fe20007fe0100 */
[----:B------:R-:W-:Y:S01]  /*16e0*/  IMAD.WIDE.U32 R22, R203, R4, R28 ;  /* 0x00000004cb167225 */ /* 0x000fe200078e001c */
[----:B------:R-:W-:-:S02]  /*16f0*/  IADD3 R7, P0, PT, R7, UR25, RZ ;  /* 0x0000001907077c10 */ /* 0x000fc4000ff1e0ff */
[----:B------:R-:W-:Y:S01]  /*1700*/  ISETP.GT.AND P4, PT, R20, R213, PT ;  /* 0x000000d51400720c */ /* 0x000fe20003f84270 */
[----:B------:R-:W-:Y:S01]  /*1710*/  IMAD R219, R203, R5, R23 ;  /* 0x00000005cbdb7224 */ /* 0x000fe200078e0217 */
[----:B------:R-:W-:Y:S01]  /*1720*/  LEA.HI.X.SX32 R6, R6, R19, 0x1, P0 ;  /* 0x0000001306067211 */ /* 0x000fe200000f0eff */
[----:B-1----:R-:W-:Y:S01]  /*1730*/  IMAD.WIDE R216, R11, 0x4, R26 ;  /* 0x000000040bd87825 */ /* 0x002fe200078e021a */
[C---:B--2---:R-:W-:Y:S02]  /*1740*/  LEA R218, P2, R22.reuse, UR4, 0x1 ;  /* 0x0000000416da7c11 */ /* 0x044fe4000f8408ff */
[----:B---3--:R-:W-:Y:S01]  /*1750*/  LEA R236, P0, R7, UR14, 0x2 ;  /* 0x0000000e07ec7c11 */ /* 0x008fe2000f8010ff */
[----:B------:R-:W-:Y:S01]  /*1760*/  VIADD R23, R203, 0x20 ;  /* 0x00000020cb177836 */ /* 0x000fe20000000000 */
[----:B------:R-:W-:Y:S02]  /*1770*/  LEA.HI.X R219, R22, UR5, R219, 0x1, P2 ;  /* 0x0000000516db7c11 */ /* 0x000fe400090f0cdb */
[----:B------:R-:W-:Y:S01]  /*1780*/  LEA.HI.X R237, R7, UR15, R6, 0x2, P0 ;  /* 0x0000000f07ed7c11 */ /* 0x000fe200080f1406 */
[C---:B------:R-:W-:Y:S01]  /*1790*/  VIADD R7, R203.reuse, 0x40 ;  /* 0x00000040cb077836 */ /* 0x040fe20000000000 */
[----:B------:R-:W-:-:S02]  /*17a0*/  IADD3 R20, P2, PT, R203, 0x60, RZ ;  /* 0x00000060cb147810 */ /* 0x000fc40007f5e0ff */
[C---:B------:R-:W-:Y:S02]  /*17b0*/  IADD3 R21, P0, PT, R203.reuse, 0x20, RZ ;  /* 0x00000020cb157810 */ /* 0x040fe40007f1e0ff */
[----:B------:R-:W-:Y:S01]  /*17c0*/  IADD3 R19, P3, PT, R203, 0x40, RZ ;  /* 0x00000040cb137810 */ /* 0x000fe20007f7e0ff */
[----:B------:R-:W-:Y:S01]  /*17d0*/  IMAD.X R26, RZ, RZ, RZ, P2 ;  /* 0x000000ffff1a7224 */ /* 0x000fe200010e06ff */
[----:B------:R-:W-:Y:S01]  /*17e0*/  SHF.L.U64.HI R28, R4, 0x5, R5 ;  /* 0x00000005041c7819 */ /* 0x000fe20000010205 */
        /* <DEDUP_REMOVED lines=14> */
.L_x_1533:
[----:B------:R-:W1:Y:S01]  /*18d0*/  LDCU.64 UR10, c[0x0][0x5c0] ;  /* 0x0000b800ff0a77ac */ /* 0x000e620008000a00 */
[----:B------:R-:W-:-:S05]  /*18e0*/  IADD3 R4, PT, PT, R232, R233, RZ ;  /* 0x000000e9e8047210 */ /* 0x000fca0007ffe0ff */
[C---:B-1----:R-:W-:Y:S02]  /*18f0*/  IMAD R6, R4.reuse, UR11, RZ ;  /* 0x0000000b04067c24 */ /* 0x042fe4000f8e02ff */
[----:B------:R-:W-:-:S05]  /*1900*/  IMAD.WIDE.U32 R4, R4, UR10, RZ ;  /* 0x0000000a04047c25 */ /* 0x000fca000f8e00ff */
[----:B------:R-:W-:Y:S02]  /*1910*/  IADD3 R6, PT, PT, R5, R6, RZ ;  /* 0x0000000605067210 */ /* 0x000fe40007ffe0ff */
.L_x_1534:
        /* <DEDUP_REMOVED lines=11> */
.L_x_1535:
[----:B------:R-:W1:Y:S01]  /*19d0*/  LDCU.64 UR6, c[0x0][0x5c8] ;  /* 0x0000b900ff0677ac */ /* 0x000e620008000a00 */
[----:B------:R-:W-:-:S05]  /*19e0*/  IADD3 R232, PT, PT, R232, R233, RZ ;  /* 0x000000e9e8e87210 */ /* 0x000fca0007ffe0ff */
[C---:B-1----:R-:W-:Y:S02]  /*19f0*/  IMAD R8, R232.reuse, UR7, RZ ;  /* 0x00000007e8087c24 */ /* 0x042fe4000f8e02ff */
[----:B------:R-:W-:-:S05]  /*1a00*/  IMAD.WIDE.U32 R10, R232, UR6, RZ ;  /* 0x00000006e80a7c25 */ /* 0x000fca000f8e00ff */
[----:B------:R-:W-:Y:S02]  /*1a10*/  IADD3 R8, PT, PT, R11, R8, RZ ;  /* 0x000000080b087210 */ /* 0x000fe40007ffe0ff */
.L_x_1536:
        /* <DEDUP_REMOVED lines=32> */
.L_x_1538:
[----:B------:R-:W-:Y:S05]  /*1c20*/  BSYNC.RECONVERGENT B0 ;  /* 0x0000000000007941 */ /* 0x000fea0003800200 */
.L_x_1537:
        /* <DEDUP_REMOVED lines=12> */
.L_x_1540:
[----:B------:R-:W-:Y:S05]  /*1cf0*/  BSYNC.RECONVERGENT B0 ;  /* 0x0000000000007941 */ /* 0x000fea0003800200 */
.L_x_1539:
        /* <DEDUP_REMOVED lines=12> */
.L_x_1542:
[----:B------:R-:W-:Y:S05]  /*1dc0*/  BSYNC.RECONVERGENT B0 ;  /* 0x0000000000007941 */ /* 0x000fea0003800200 */
.L_x_1541:
        /* <DEDUP_REMOVED lines=11> */
[----:B--23--:R-:W-:-:S04]  /*1e80*/  @!P4 IMAD.WIDE.U32 R12, R203, UR6, R10 ;  /* 0x00000006cb0ccc25 */ /* 0x00cfc8000f8e000a */
        /* <DEDUP_REMOVED lines=15> */
.L_x_1544:
[----:B------:R-:W-:Y:S05]  /*1f80*/  BSYNC.RECONVERGENT B0 ;  /* 0x0000000000007941 */ /* 0x000fea0003800200 */
.L_x_1543:
        /* <DEDUP_REMOVED lines=12> */
.L_x_1546:
[----:B------:R-:W-:Y:S05]  /*2050*/  BSYNC.RECONVERGENT B0 ;  /* 0x0000000000007941 */ /* 0x000fea0003800200 */
.L_x_1545:
        /* <DEDUP_REMOVED lines=12> */
.L_x_1532:
[----:B------:R-:W-:Y:S01]  /*2120*/  IMAD.IADD R212, R231, 0x1, -R215 ;  /* 0x00000001e7d47824 */ /* 0x000fe200078e0ad7 */
[----:B------:R-:W1:Y:S01]  /*2130*/  LDCU.64 UR4, c[0x0][0x3d8] ;  /* 0x00007b00ff0477ac */ /* 0x000e620008000a00 */
[----:B------:R-:W-:Y:S02]  /*2140*/  IMAD R4, R15, UR10, RZ ;  /* 0x0000000a0f047c24 */ /* 0x000fe4000f8e02ff */
[----:B------:R-:W-:Y:S01]  /*2150*/  IMAD.MOV.U32 R227, RZ, RZ, 0x7f800000 ;  /* 0x7f800000ffe37424 */ /* 0x000fe200078e00ff */
[-C--:B------:R-:W-:Y:S01]  /*2160*/  ISETP.GE.AND P4, PT, R7, R212.reuse, PT ;  /* 0x000000d40700720c */ /* 0x080fe20003f86270 */
[----:B------:R-:W-:Y:S01]  /*2170*/  IMAD.WIDE.U32 R6, R215, UR10, R24 ;  /* 0x0000000ad7067c25 */ /* 0x000fe2000f8e0018 */
[-C--:B------:R-:W-:Y:S01]  /*2180*/  ISETP.GE.AND P6, PT, R203, R212.reuse, PT ;  /* 0x000000d4cb00720c */ /* 0x080fe20003fc6270 */
[----:B------:R-:W2:Y:S01]  /*2190*/  LDCU UR7, c[0x0][0x590] ;  /* 0x0000b200ff0777ac */ /* 0x000ea20008000800 */
[----:B------:R-:W-:Y:S01]  /*21a0*/  ISETP.GE.AND P5, PT, R23, R212, PT ;  /* 0x000000d41700720c */ /* 0x000fe20003fa6270 */
[----:B------:R-:W-:Y:S01]  /*21b0*/  IMAD R5, R215, UR11, R4 ;  /* 0x0000000bd7057c24 */ /* 0x000fe2000f8e0204 */
[----:B------:R-:W-:Y:S01]  /*21c0*/  IADD3 R34, P0, PT, R10, R6, RZ ;  /* 0x000000060a227210 */ /* 0x000fe20007f1e0ff */
[----:B------:R-:W-:Y:S01]  /*21d0*/  IMAD.MOV.U32 R226, RZ, RZ, 0x7f800000 ;  /* 0x7f800000ffe27424 */ /* 0x000fe200078e00ff */
[----:B------:R-:W-:Y:S01]  /*21e0*/  ISETP.GE.AND P3, PT, R205, R212, PT ;  /* 0x000000d4cd00720c */ /* 0x000fe20003f66270 */
[----:B------:R-:W-:Y:S01]  /*21f0*/  IMAD.MOV.U32 R225, RZ, RZ, 0x7f800000 ;  /* 0x7f800000ffe17424 */ /* 0x000fe200078e00ff */
[----:B------:R-:W-:Y:S01]  /*2200*/  IADD3.X R35, PT, PT, R8, R7, R5, P0, !PT ;  /* 0x0000000708237210 */ /* 0x000fe200007fe405 */
[----:B------:R-:W-:Y:S01]  /*2210*/  IMAD.MOV.U32 R224, RZ, RZ, 0x7f800000 ;  /* 0x7f800000ffe07424 */ /* 0x000fe200078e00ff */
[----:B------:R-:W-:Y:S01]  /*2220*/  @P1 BAR.SYNC.DEFER_BLOCKING 0x0 ;  /* 0x0000000000001b1d */ /* 0x000fe20000010000 */
[----:B------:R-:W-:-:S02]  /*2230*/  @!P4 IMAD R30, R22, UR10, RZ ;  /* 0x0000000a161ecc24 */ /* 0x000fc4000f8e02ff */
[----:B-1----:R-:W-:Y:S02]  /*2240*/  IMAD R36, R12, UR4, RZ ;  /* 0x000000040c247c24 */ /* 0x002fe4000f8e02ff */
[----:B------:R-:W-:-:S03]  /*2250*/  IMAD.WIDE.U32 R34, R13, UR4, R34 ;  /* 0x000000040d227c25 */ /* 0x000fc6000f8e0022 */
[----:B------:R-:W1:Y:S01]  /*2260*/  @!P4 LDC.64 R6, c[0x0][0x390] ;  /* 0x0000e400ff06cb82 */ /* 0x000e620000000a00 */
[----:B------:R-:W-:Y:S01]  /*2270*/  USHF.L.U32 UR23, UR23, 0x3, URZ ;  /* 0x0000000317177899 */ /* 0x000fe200080006ff */
[----:B------:R-:W-:Y:S01]  /*2280*/  IMAD R36, R13, UR5, R36 ;  /* 0x000000050d247c24 */ /* 0x000fe2000f8e0224 */
[----:B------:R-:W3:Y:S01]  /*2290*/  LDCU.64 UR4, c[0x0][0x3d0] ;  /* 0x00007a00ff0477ac */ /* 0x000ee20008000a00 */
[----:B------:R-:W-:Y:S02]  /*22a0*/  @!P6 IMAD.MOV.U32 R40, RZ, RZ, R34 ;  /* 0x000000ffff28e224 */ /* 0x000fe400078e0022 */
[----:B------:R-:W-:Y:S02]  /*22b0*/  IMAD.IADD R37, R35, 0x1, R36 ;  /* 0x0000000123257824 */ /* 0x000fe400078e0224 */
[----:B------:R-:W4:Y:S01]  /*22c0*/  @!P6 LDC.64 R10, c[0x0][0x390] ;  /* 0x0000e400ff0aeb82 */ /* 0x000f220000000a00 */
[----:B------:R-:W-:Y:S01]  /*22d0*/  @!P4 IMAD.MOV.U32 R36, RZ, RZ, R34 ;  /* 0x000000ffff24c224 */ /* 0x000fe200078e0022 */
[----:B------:R-:W1:Y:S01]  /*22e0*/  LDCU UR6, c[0x0][0x45c] ;  /* 0x00008b80ff0677ac */ /* 0x000e620008000800 */
[----:B------:R-:W-:-:S02]  /*22f0*/  @!P6 IMAD.MOV.U32 R41, RZ, RZ, R37 ;  /* 0x000000ffff29e224 */ /* 0x000fc400078e0025 */
[--C-:B------:R-:W-:Y:S02]  /*2300*/  @!P5 IMAD.MOV.U32 R39, RZ, RZ, R37.reuse ;  /* 0x000000ffff27d224 */ /* 0x100fe400078e0025 */
[--C-:B------:R-:W-:Y:S01]  /*2310*/  @!P3 IMAD.MOV.U32 R35, RZ, RZ, R37.reuse ;  /* 0x000000ffff23b224 */ /* 0x100fe200078e0025 */
[----:B------:R-:W2:Y:S01]  /*2320*/  @!P5 LDC.64 R8, c[0x0][0x390] ;  /* 0x0000e400ff08db82 */ /* 0x000ea20000000a00 */
[----:B------:R-:W-:Y:S02]  /*2330*/  @!P5 IMAD R32, R27, UR10, RZ ;  /* 0x0000000a1b20dc24 */ /* 0x000fe4000f8e02ff */
[----:B------:R-:W-:-:S04]  /*2340*/  @!P4 IMAD.WIDE.U32 R36, R19, UR10, R36 ;  /* 0x0000000a1324cc25 */ /* 0x000fc8000f8e0024 */
[----:B------:R-:W-:Y:S01]  /*2350*/  @!P4 IMAD R30, R19, UR11, R30 ;  /* 0x0000000b131ecc24 */ /* 0x000fe2000f8e021e */
[----:B------:R-:W3:Y:S01]  /*2360*/  @!P3 LDC.64 R4, c[0x0][0x390] ;  /* 0x0000e400ff04bb82 */ /* 0x000ee20000000a00 */
[----:B------:R-:W-:-:S04]  /*2370*/  @!P6 IMAD.WIDE.U32 R40, R203, UR10, R40 ;  /* 0x0000000acb28ec25 */ /* 0x000fc8000f8e0028 */
[----:B------:R-:W-:Y:S02]  /*2380*/  @!P5 IMAD.MOV.U32 R38, RZ, RZ, R34 ;  /* 0x000000ffff26d224 */ /* 0x000fe400078e0022 */
[----:B------:R-:W-:Y:S01]  /*2390*/  @!P5 IMAD R29, R21, UR11, R32 ;  /* 0x0000000b151ddc24 */ /* 0x000fe2000f8e0220 */
[----:B-1----:R-:W-:Y:S01]  /*23a0*/  @!P4 LEA R32, P0, R36, R6, 0x1 ;  /* 0x000000062420c211 */ /* 0x002fe200078008ff */
[----:B------:R-:W-:Y:S01]  /*23b0*/  @!P4 IMAD.IADD R30, R37, 0x1, R30 ;  /* 0x00000001251ec824 */ /* 0x000fe200078e021e */
[----:B----4-:R-:W-:Y:S01]  /*23c0*/  @!P6 LEA R42, P2, R40, R10, 0x1 ;  /* 0x0000000a282ae211 */ /* 0x010fe200078408ff */
[----:B------:R-:W-:Y:S02]  /*23d0*/  @!P6 IMAD R6, R203, UR11, R41 ;  /* 0x0000000bcb06ec24 */ /* 0x000fe4000f8e0229 */
[----:B------:R-:W-:Y:S01]  /*23e0*/  @!P5 IMAD.WIDE.U32 R38, R21, UR10, R38 ;  /* 0x0000000a1526dc25 */ /* 0x000fe2000f8e0026 */
[----:B------:R-:W-:Y:S02]  /*23f0*/  @!P4 LEA.HI.X R33, R36, R7, R30, 0x1, P0 ;  /* 0x000000072421c211 */ /* 0x000fe400000f0c1e */
[----:B------:R-:W-:Y:S01]  /*2400*/  @!P6 LEA.HI.X R43, R40, R11, R6, 0x1, P2 ;  /* 0x0000000b282be211 */ /* 0x000fe200010f0c06 */
[----:B------:R-:W-:Y:S01]  /*2410*/  @!P5 IMAD.IADD R29, R39, 0x1, R29 ;  /* 0x00000001271dd824 */ /* 0x000fe200078e021d */
[----:B--2---:R-:W-:Y:S01]  /*2420*/  @!P5 LEA R36, P0, R38, R8, 0x1 ;  /* 0x000000082624d211 */ /* 0x004fe200078008ff */
[----:B------:R-:W-:-:S02]  /*2430*/  IMAD.WIDE.U32 R10, R215, UR12, R24 ;  /* 0x0000000cd70a7c25 */ /* 0x000fc4000f8e0018 */
[----:B------:R-:W-:Y:S01]  /*2440*/  @!PT LDS RZ, [RZ] ;  /* 0x00000000fffff984 */ /* 0x000fe20000000800 */
[----:B------:R-:W-:Y:S01]  /*2450*/  @!PT LDS RZ, [RZ] ;  /* 0x00000000fffff984 */ /* 0x000fe20000000800 */
[----:B------:R-:W-:Y:S01]  /*2460*/  @!PT LDS RZ, [RZ] ;  /* 0x00000000fffff984 */ /* 0x000fe20000000800 */
[----:B------:R-:W-:Y:S01]  /*2470*/  @!P6 LDGSTS.E.BYPASS.LTC128B.128 [R210+0xa000], desc[UR18][R42.64] ;  /* 0x0a0000002ad2efae */ /* 0x000fe2000b981a12 */
[----:B------:R-:W-:Y:S01]  /*2480*/  @!P5 LEA.HI.X R37, R38, R9, R29, 0x1, P0 ;  /* 0x000000092625d211 */ /* 0x000fe200000f0c1d */
[----:B------:R-:W-:Y:S01]  /*2490*/  IMAD R6, R15, UR12, RZ ;  /* 0x0000000c0f067c24 */ /* 0x000fe2000f8e02ff */
[----:B------:R-:W-:Y:S01]  /*24a0*/  IADD3 R8, P0, PT, R18, R10, RZ ;  /* 0x0000000a12087210 */ /* 0x000fe20007f1e0ff */
[----:B------:R-:W-:Y:S01]  /*24b0*/  IMAD R24, R230, -0x40, R234 ;  /* 0xffffffc0e6187824 */ /* 0x000fe200078e02ea */
[----:B------:R1:W-:Y:S01]  /*24c0*/  @P6 STS.128 [R210+0xa000], RZ ;  /* 0x00a000ffd2006388 */ /* 0x0003e20000000c00 */
[----:B------:R-:W-:Y:S02]  /*24d0*/  IMAD R6, R215, UR13, R6 ;  /* 0x0000000dd7067c24 */ /* 0x000fe4000f8e0206 */
[----:B------:R-:W-:Y:S01]  /*24e0*/  @!P3 IMAD R7, R26, UR10, RZ ;  /* 0x0000000a1a07bc24 */ /* 0x000fe2000f8e02ff */
[----:B------:R-:W-:Y:S01]  /*24f0*/  ISETP.GE.AND P2, PT, R23, R24, PT ;  /* 0x000000181700720c */ /* 0x000fe20003f46270 */
[C---:B------:R-:W-:Y:S01]  /*2500*/  @!P3 IMAD.WIDE.U32 R34, R20.reuse, UR10, R34 ;  /* 0x0000000a1422bc25 */ /* 0x040fe2000f8e0022 */
[----:B------:R-:W-:Y:S01]  /*2510*/  IADD3.X R9, PT, PT, R17, R11, R6, P0, !PT ;  /* 0x0000000b11097210 */ /* 0x000fe200007fe406 */
[----:B------:R1:W-:Y:S02]  /*2520*/  @P5 STS.128 [R210+0xb000], RZ ;  /* 0x00b000ffd2005388 */ /* 0x0003e40000000c00 */
[----:B------:R-:W-:Y:S01]  /*2530*/  @!P3 IMAD R7, R20, UR11, R7 ;  /* 0x0000000b1407bc24 */ /* 0x000fe2000f8e0207 */
[----:B---3--:R-:W-:Y:S01]  /*2540*/  @!P3 LEA R38, P0, R34, R4, 0x1 ;  /* 0x000000042226b211 */ /* 0x008fe200078008ff */
[----:B------:R-:W-:Y:S01]  /*2550*/  IMAD R12, R12, UR4, RZ ;  /* 0x000000040c0c7c24 */ /* 0x000fe2000f8e02ff */
[----:B------:R-:W-:Y:S01]  /*2560*/  @!PT LDS RZ, [RZ] ;  /* 0x00000000fffff984 */ /* 0x000fe20000000800 */
[----:B------:R-:W-:Y:S01]  /*2570*/  @!PT LDS RZ, [RZ] ;  /* 0x00000000fffff984 */ /* 0x000fe20000000800 */
[----:B------:R-:W-:Y:S01]  /*2580*/  @!PT LDS RZ, [RZ] ;  /* 0x00000000fffff984 */ /* 0x000fe20000000800 */
[----:B------:R-:W-:Y:S01]  /*2590*/  @!P5 LDGSTS.E.BYPASS.LTC128B.128 [R210+0xb000], desc[UR18][R36.64] ;  /* 0x0b00000024d2dfae */ /* 0x000fe2000b981a12 */
[----:B------:R-:W-:-:S02]  /*25a0*/  @!P3 IMAD.IADD R6, R35, 0x1, R7 ;  /* 0x000000012306b824 */ /* 0x000fc400078e0207 */
[C---:B------:R-:W-:Y:S01]  /*25b0*/  IMAD R29, R13.reuse, UR5, R12 ;  /* 0x000000050d1d7c24 */ /* 0x040fe2000f8e020c */
[----:B------:R1:W-:Y:S01]  /*25c0*/  @P4 STS.128 [R210+0xc000], RZ ;  /* 0x00c000ffd2004388 */ /* 0x0003e20000000c00 */
[----:B------:R-:W-:Y:S01]  /*25d0*/  IMAD.WIDE.U32 R8, R13, UR4, R8 ;  /* 0x000000040d087c25 */ /* 0x000fe2000f8e0008 */
[----:B------:R-:W-:Y:S01]  /*25e0*/  @!P3 LEA.HI.X R39, R34, R5, R6, 0x1, P0 ;  /* 0x000000052227b211 */ /* 0x000fe200000f0c06 */
[----:B------:R-:W2:Y:S01]  /*25f0*/  @!P6 LDC.64 R12, c[0x0][0x388] ;  /* 0x0000e200ff0ceb82 */ /* 0x000ea20000000a00 */
[----:B------:R-:W-:Y:S01]  /*2600*/  LOP3.LUT R6, R230, 0x80000001, RZ, 0xc0, !PT ;  /* 0x80000001e6067812 */ /* 0x000fe200078ec0ff */
[----:B------:R-:W-:Y:S01]  /*2610*/  IMAD.U32 R35, RZ, RZ, UR24 ;  /* 0x00000018ff237e24 */ /* 0x000fe2000f8e00ff */
[----:B------:R-:W-:Y:S01]  /*2620*/  @!P2 LEA R30, P0, R31, R218, 0x1 ;  /* 0x000000da1f1ea211 */ /* 0x000fe200078008ff */
[----:B------:R-:W-:Y:S01]  /*2630*/  IMAD.IADD R29, R9, 0x1, R29 ;  /* 0x00000001091d7824 */ /* 0x000fe200078e021d */
[----:B------:R-:W-:Y:S01]  /*2640*/  @!PT LDS RZ, [RZ] ;  /* 0x00000000fffff984 */ /* 0x000fe20000000800 */
[----:B------:R-:W-:Y:S01]  /*2650*/  @!PT LDS RZ, [RZ] ;  /* 0x00000000fffff984 */ /* 0x000fe20000000800 */
[----:B------:R-:W-:Y:S01]  /*2660*/  @!PT LDS RZ, [RZ] ;  /* 0x00000000fffff984 */ /* 0x000fe20000000800 */
[----:B------:R-:W-:Y:S01]  /*2670*/  @!P4 LDGSTS.E.BYPASS.LTC128B.128 [R210+0xc000], desc[UR18][R32.64] ;  /* 0x0c00000020d2cfae */ /* 0x000fe2000b981a12 */
[----:B------:R-:W-:Y:S01]  /*2680*/  IMAD.U32 R5, RZ, RZ, UR24 ;  /* 0x00000018ff057e24 */ /* 0x000fe2000f8e00ff */
[----:B------:R-:W-:Y:S01]  /*2690*/  @!P2 LEA R34, P1, R35, R220, 0x1 ;  /* 0x000000dc2322a211 */ /* 0x000fe200078208ff */
[----:B------:R-:W-:Y:S01]  /*26a0*/  IMAD.U32 R4, RZ, RZ, UR22 ;  /* 0x00000016ff047e24 */ /* 0x000fe2000f8e00ff */
[----:B------:R-:W-:Y:S01]  /*26b0*/  @!P2 LEA.HI.X R31, R31, R219, R28, 0x1, P0 ;  /* 0x000000db1f1fa211 */ /* 0x000fe200000f0c1c */
[----:B------:R-:W-:Y:S01]  /*26c0*/  @!P5 IMAD.MOV.U32 R10, RZ, RZ, R8 ;  /* 0x000000ffff0ad224 */ /* 0x000fe200078e0008 */
[----:B------:R-:W-:Y:S01]  /*26d0*/  ISETP.GE.AND P0, PT, R203, R24, PT ;  /* 0x00000018cb00720c */ /* 0x000fe20003f06270 */
[--C-:B------:R-:W-:Y:S01]  /*26e0*/  @!P5 IMAD.MOV.U32 R11, RZ, RZ, R29.reuse ;  /* 0x000000ffff0bd224 */ /* 0x100fe200078e001d */
[----:B------:R-:W-:Y:S01]  /*26f0*/  @!P2 LEA.HI.X R35, R5, R221, R4, 0x1, P1 ;  /* 0x000000dd0523a211 */ /* 0x000fe200008f0c04 */
[--C-:B------:R-:W-:Y:S01]  /*2700*/  @!P3 IMAD.MOV.U32 R9, RZ, RZ, R29.reuse ;  /* 0x000000ffff09b224 */ /* 0x100fe200078e001d */
[----:B------:R-:W-:Y:S01]  /*2710*/  ISETP.NE.AND P1, PT, R6, 0x1, PT ;  /* 0x000000010600780c */ /* 0x000fe20003f25270 */
[----:B------:R-:W-:Y:S01]  /*2720*/  @!P4 IMAD R22, R22, UR12, RZ ;  /* 0x0000000c1616cc24 */ /* 0x000fe2000f8e02ff */
[----:B------:R1:W-:Y:S01]  /*2730*/  @P3 STS.128 [R210+0xd000], RZ ;  /* 0x00d000ffd2003388 */ /* 0x0003e20000000c00 */
[----:B------:R-:W-:Y:S01]  /*2740*/  @!P5 IMAD R4, R27, UR12, RZ ;  /* 0x0000000c1b04dc24 */ /* 0x000fe2000f8e02ff */
[----:B------:R-:W-:Y:S01]  /*2750*/  SEL R5, RZ, 0x2000, P1 ;  /* 0x00002000ff057807 */ /* 0x000fe20000800000 */
[----:B------:R-:W-:Y:S01]  /*2760*/  @!P3 IMAD R17, R26, UR12, RZ ;  /* 0x0000000c1a11bc24 */ /* 0x000fe2000f8e02ff */
[----:B------:R-:W-:Y:S01]  /*2770*/  @!PT LDS RZ, [RZ] ;  /* 0x00000000fffff984 */ /* 0x000fe20000000800 */
[----:B------:R-:W-:Y:S01]  /*2780*/  @!PT LDS RZ, [RZ] ;  /* 0x00000000fffff984 */ /* 0x000fe20000000800 */
[----:B------:R-:W-:Y:S01]  /*2790*/  @!PT LDS RZ, [RZ] ;  /* 0x00000000fffff984 */ /* 0x000fe20000000800 */
[----:B------:R-:W-:Y:S01]  /*27a0*/  @!P3 LDGSTS.E.BYPASS.LTC128B.128 [R210+0xd000], desc[UR18][R38.64] ;  /* 0x0d00000026d2bfae */ /* 0x000fe2000b981a12 */
[----:B------:R-:W-:Y:S01]  /*27b0*/  @!P4 IMAD.MOV.U32 R6, RZ, RZ, R8 ;  /* 0x000000ffff06c224 */ /* 0x000fe200078e0008 */
[----:B------:R-:W-:Y:S01]  /*27c0*/  CS2R R126, SRZ ;  /* 0x00000000007e7805 */ /* 0x000fe2000001ff00 */
[----:B------:R-:W-:Y:S01]  /*27d0*/  @!P4 IMAD.MOV.U32 R7, RZ, RZ, R29 ;  /* 0x000000ffff07c224 */ /* 0x000fe200078e001d */
[----:B------:R-:W0:Y:S01]  /*27e0*/  LDGDEPBAR ;  /* 0x00000000000079af */ /* 0x000e220000000000 */
[----:B------:R-:W-:Y:S01]  /*27f0*/  @!P5 IMAD.WIDE.U32 R26, R21, UR12, R10 ;  /* 0x0000000c151adc25 */ /* 0x000fe2000f8e000a */
[----:B------:R-:W-:Y:S01]  /*2800*/  CS2R R124, SRZ ;  /* 0x00000000007c7805 */ /* 0x000fe2000001ff00 */
[----:B------:R-:W3:Y:S01]  /*2810*/  @!P5 LDC.64 R10, c[0x0][0x388] ;  /* 0x0000e200ff0adb82 */ /* 0x000ee20000000a00 */
[----:B------:R-:W-:Y:S01]  /*2820*/  @!P0 LDGSTS.E.BYPASS.LTC128B.128 [R210+0x4000], desc[UR18][R220.64] ;  /* 0x04000000dcd28fae */ /* 0x000fe2000b981a12 */
[C---:B------:R-:W-:Y:S01]  /*2830*/  @!P4 IMAD R15, R19.reuse, UR13, R22 ;  /* 0x0000000d130fcc24 */ /* 0x040fe2000f8e0216 */
[----:B------:R-:W-:Y:S01]  /*2840*/  CS2R R130, SRZ ;  /* 0x0000000000827805 */ /* 0x000fe2000001ff00 */
[--C-:B------:R-:W-:Y:S01]  /*2850*/  @!P6 IMAD.MOV.U32 R28, RZ, RZ, R8.reuse ;  /* 0x000000ffff1ce224 */ /* 0x100fe200078e0008 */
[----:B------:R1:W-:Y:S01]  /*2860*/  @P0 STS.128 [R210+0x4000], RZ ;  /* 0x004000ffd2000388 */ /* 0x0003e20000000c00 */
[----:B------:R-:W-:Y:S01]  /*2870*/  @!P3 IMAD.WIDE.U32 R22, R20, UR12, R8 ;  /* 0x0000000c1416bc25 */ /* 0x000fe2000f8e0008 */
[----:B------:R-:W-:Y:S01]  /*2880*/  CS2R R128, SRZ ;  /* 0x0000000000807805 */ /* 0x000fe2000001ff00 */
[----:B------:R-:W4:Y:S01]  /*2890*/  @!P4 LDC.64 R8, c[0x0][0x388] ;  /* 0x0000e200ff08cb82 */ /* 0x000f220000000a00 */
[----:B------:R1:W-:Y:S01]  /*28a0*/  @P2 STS.128 [R210+0x5000], RZ ;  /* 0x005000ffd2002388 */ /* 0x0003e20000000c00 */
[----:B------:R-:W-:Y:S01]  /*28b0*/  @!P4 IMAD.WIDE.U32 R18, R19, UR12, R6 ;  /* 0x0000000c1312cc25 */ /* 0x000fe2000f8e0006 */
[----:B------:R-:W-:-:S02]  /*28c0*/  CS2R R122, SRZ ;  /* 0x00000000007a7805 */ /* 0x000fc4000001ff00 */
[----:B------:R-:W-:Y:S01]  /*28d0*/  CS2R R120, SRZ ;  /* 0x0000000000787805 */ /* 0x000fe2000001ff00 */
[----:B------:R-:W-:Y:S01]  /*28e0*/  @!PT LDS RZ, [RZ] ;  /* 0x00000000fffff984 */ /* 0x000fe20000000800 */
[----:B------:R-:W-:Y:S01]  /*28f0*/  @!PT LDS RZ, [RZ] ;  /* 0x00000000fffff984 */ /* 0x000fe20000000800 */
[----:B------:R-:W-:Y:S01]  /*2900*/  @!PT LDS RZ, [RZ] ;  /* 0x00000000fffff984 */ /* 0x000fe20000000800 */
[----:B------:R-:W-:Y:S01]  /*2910*/  @!P2 LDGSTS.E.BYPASS.LTC128B.128 [R210+0x5000], desc[UR18][R34.64] ;  /* 0x0500000022d2afae */ /* 0x000fe2000b981a12 */
[----:B------:R-:W-:Y:S01]  /*2920*/  IMAD.IADD R229, R210, 0x1, R5 ;  /* 0x00000001d2e57824 */ /* 0x000fe200078e0205 */
[----:B------:R-:W-:Y:S01]  /*2930*/  CS2R R118, SRZ ;  /* 0x0000000000767805 */ /* 0x000fe2000001ff00 */
[----:B------:R-:W1:Y:S01]  /*2940*/  @!P3 LDC.64 R6, c[0x0][0x388] ;  /* 0x0000e200ff06bb82 */ /* 0x000e620000000a00 */
[----:B------:R-:W-:Y:S01]  /*2950*/  @!P6 IMAD.WIDE.U32 R28, R203, UR12, R28 ;  /* 0x0000000ccb1cec25 */ /* 0x000fe2000f8e001c */
[----:B------:R-:W-:Y:S01]  /*2960*/  CS2R R116, SRZ ;  /* 0x0000000000747805 */ /* 0x000fe2000001ff00 */
[----:B------:R-:W-:Y:S01]  /*2970*/  @!P0 LDGSTS.E.BYPASS.LTC128B.128 [R229], desc[UR18][R218.64] ;  /* 0x00000000dae58fae */ /* 0x000fe2000b981a12 */
[----:B------:R-:W-:Y:S01]  /*2980*/  CS2R R110, SRZ ;  /* 0x00000000006e7805 */ /* 0x000fe2000001ff00 */
[----:B------:R-:W-:Y:S01]  /*2990*/  @!P5 IMAD R4, R21, UR13, R4 ;  /* 0x0000000d1504dc24 */ /* 0x000fe2000f8e0204 */
[----:B--2---:R-:W-:Y:S01]  /*29a0*/  @!P6 LEA R12, P1, R28, R12, 0x1 ;  /* 0x0000000c1c0ce211 */ /* 0x004fe200078208ff */
[----:B------:R-:W-:Y:S01]  /*29b0*/  @!P3 IMAD R17, R20, UR13, R17 ;  /* 0x0000000d1411bc24 */ /* 0x000fe2000f8e0211 */
[----:B------:R2:W-:Y:S01]  /*29c0*/  @P0 STS.128 [R229], RZ ;  /* 0x000000ffe5000388 */ /* 0x0005e20000000c00 */
[----:B------:R-:W-:Y:S01]  /*29d0*/  @!P6 IMAD R20, R203, UR13, R29 ;  /* 0x0000000dcb14ec24 */ /* 0x000fe2000f8e021d */
[----:B---3--:R-:W-:Y:S01]  /*29e0*/  @!P5 LEA R10, P0, R26, R10, 0x1 ;  /* 0x0000000a1a0ad211 */ /* 0x008fe200078008ff */
[----:B------:R-:W-:Y:S01]  /*29f0*/  @!P5 IMAD.IADD R4, R27, 0x1, R4 ;  /* 0x000000011b04d824 */ /* 0x000fe200078e0204 */
[----:B------:R2:W-:Y:S01]  /*2a00*/  @P2 STS.128 [R229+0x1000], RZ ;  /* 0x001000ffe5002388 */ /* 0x0005e20000000c00 */
[----:B------:R-:W-:Y:S01]  /*2a10*/  @!P4 IMAD.IADD R15, R19, 0x1, R15 ;  /* 0x00000001130fc824 */ /* 0x000fe200078e020f */
[----:B------:R-:W-:Y:S01]  /*2a20*/  @!P6 LEA.HI.X R13, R28, R13, R20, 0x1, P1 ;  /* 0x0000000d1c0de211 */ /* 0x000fe200008f0c14 */
[----:B------:R-:W-:Y:S01]  /*2a30*/  @!P3 IMAD.IADD R17, R23, 0x1, R17 ;  /* 0x000000011711b824 */ /* 0x000fe200078e0211 */
[----:B----4-:R-:W-:Y:S01]  /*2a40*/  @!P4 LEA R8, P1, R18, R8, 0x1 ;  /* 0x000000081208c211 */ /* 0x010fe200078208ff */
[----:B------:R-:W-:Y:S01]  /*2a50*/  @!PT LDS RZ, [RZ] ;  /* 0x00000000fffff984 */ /* 0x000fe20000000800 */
[----:B------:R-:W-:Y:S01]  /*2a60*/  @!PT LDS RZ, [RZ] ;  /* 0x00000000fffff984 */ /* 0x000fe20000000800 */
[----:B------:R-:W-:Y:S01]  /*2a70*/  @!PT LDS RZ, [RZ] ;  /* 0x00000000fffff984 */ /* 0x000fe20000000800 */
[----:B------:R-:W-:Y:S01]  /*2a80*/  @!P2 LDGSTS.E.BYPASS.LTC128B.128 [R229+0x1000], desc[UR18][R30.64] ;  /* 0x010000001ee5afae */ /* 0x000fe2000b981a12 */
[----:B------:R-:W-:Y:S01]  /*2a90*/  @!P5 LEA.HI.X R11, R26, R11, R4, 0x1, P0 ;  /* 0x0000000b1a0bd211 */ /* 0x000fe200000f0c04 */
[C---:B------:R-:W-:Y:S01]  /*2aa0*/  IMAD.WIDE.U32 R20, R199.reuse, 0x4, R238 ;  /* 0x00000004c7147825 */ /* 0x040fe200078e00ee */
[----:B------:R-:W-:Y:S01]  /*2ab0*/  @!P4 LEA.HI.X R9, R18, R9, R15, 0x1, P1 ;  /* 0x000000091209c211 */ /* 0x000fe200008f0c0f */
[----:B------:R3:W-:Y:S01]  /*2ac0*/  @!P6 LDGSTS.E.BYPASS.LTC128B.128 [R210+0x6000], desc[UR18][R12.64] ;  /* 0x060000000cd2efae */ /* 0x0007e2000b981a12 */
[----:B------:R-:W4:Y:S01]  /*2ad0*/  LDC.64 R18, c[0x0][0x528] ;  /* 0x00014a00ff127b82 */ /* 0x000f220000000a00 */
[----:B------:R-:W-:Y:S01]  /*2ae0*/  VIADD R15, R199, 0x8 ;  /* 0x00000008c70f7836 */ /* 0x000fe20000000000 */
[----:B-1----:R-:W-:Y:S01]  /*2af0*/  @!P3 LEA R6, P0, R22, R6, 0x1 ;  /* 0x000000061606b211 */ /* 0x002fe200078008ff */
[----:B------:R2:W-:Y:S01]  /*2b00*/  @P6 STS.128 [R210+0x6000], RZ ;  /* 0x006000ffd2006388 */ /* 0x0005e20000000c00 */
[----:B------:R-:W-:-:S02]  /*2b10*/  CS2R R108, SRZ ;  /* 0x00000000006c7805 */ /* 0x000fc4000001ff00 */
[----:B------:R-:W-:Y:S02]  /*2b20*/  CS2R R114, SRZ ;  /* 0x0000000000727805 */ /* 0x000fe4000001ff00 */
[----:B------:R-:W-:Y:S01]  /*2b30*/  @!P3 LEA.HI.X R7, R22, R7, R17, 0x1, P0 ;  /* 0x000000071607b211 */ /* 0x000fe200000f0c11 */
[----:B------:R2:W-:Y:S01]  /*2b40*/  @P5 STS.128 [R210+0x7000], RZ ;  /* 0x007000ffd2005388 */ /* 0x0005e20000000c00 */
[----:B------:R-:W-:Y:S02]  /*2b50*/  LOP3.LUT R17, R199, 0x20, RZ, 0xfc, !PT ;  /* 0x00000020c7117812 */ /* 0x000fe400078efcff */
[----:B------:R-:W-:Y:S02]  /*2b60*/  CS2R R112, SRZ ;  /* 0x0000000000707805 */ /* 0x000fe4000001ff00 */
[-C--:B------:R-:W-:Y:S01]  /*2b70*/  ISETP.GE.AND P2, PT, R15, R24.reuse, PT ;  /* 0x000000180f00720c */ /* 0x080fe20003f46270 */
[----:B------:R-:W-:Y:S01]  /*2b80*/  @!PT LDS RZ, [RZ] ;  /* 0x00000000fffff984 */ /* 0x000fe20000000800 */
[----:B------:R-:W-:Y:S01]  /*2b90*/  @!PT LDS RZ, [RZ] ;  /* 0x00000000fffff984 */ /* 0x000fe20000000800 */
[----:B------:R-:W-:Y:S01]  /*2ba0*/  @!PT LDS RZ, [RZ] ;  /* 0x00000000fffff984 */ /* 0x000fe20000000800 */
[----:B------:R1:W-:Y:S01]  /*2bb0*/  @!P5 LDGSTS.E.BYPASS.LTC128B.128 [R210+0x7000], desc[UR18][R10.64] ;  /* 0x070000000ad2dfae */ /* 0x0003e2000b981a12 */
[----:B------:R-:W-:-:S02]  /*2bc0*/  ISETP.GE.AND P1, PT, R17, R24, PT ;  /* 0x000000181100720c */ /* 0x000fc40003f26270 */
[----:B------:R-:W-:Y:S02]  /*2bd0*/  CS2R R106, SRZ ;  /* 0x00000000006a7805 */ /* 0x000fe4000001ff00 */
[----:B------:R-:W-:Y:S01]  /*2be0*/  CS2R R104, SRZ ;  /* 0x0000000000687805 */ /* 0x000fe2000001ff00 */
[----:B------:R2:W-:Y:S01]  /*2bf0*/  @P4 STS.128 [R210+0x8000], RZ ;  /* 0x008000ffd2004388 */ /* 0x0005e20000000c00 */
[----:B------:R-:W-:Y:S02]  /*2c00*/  CS2R R102, SRZ ;  /* 0x0000000000667805 */ /* 0x000fe4000001ff00 */
[----:B------:R-:W-:Y:S02]  /*2c10*/  CS2R R100, SRZ ;  /* 0x0000000000647805 */ /* 0x000fe4000001ff00 */
[----:B------:R-:W-:Y:S01]  /*2c20*/  CS2R R94, SRZ ;  /* 0x00000000005e7805 */ /* 0x000fe2000001ff00 */
[----:B------:R-:W-:Y:S01]  /*2c30*/  @!PT LDS RZ, [RZ] ;  /* 0x00000000fffff984 */ /* 0x000fe20000000800 */
[----:B------:R-:W-:Y:S01]  /*2c40*/  @!PT LDS RZ, [RZ] ;  /* 0x00000000fffff984 */ /* 0x000fe20000000800 */
[----:B------:R-:W-:Y:S01]  /*2c50*/  @!PT LDS RZ, [RZ] ;  /* 0x00000000fffff984 */ /* 0x000fe20000000800 */
[----:B------:R2:W-:Y:S01]  /*2c60*/  @!P4 LDGSTS.E.BYPASS.LTC128B.128 [R210+0x8000], desc[UR18][R8.64] ;  /* 0x0800000008d2cfae */ /* 0x0005e2000b981a12 */
[----:B------:R-:W-:-:S02]  /*2c70*/  CS2R R92, SRZ ;  /* 0x00000000005c7805 */ /* 0x000fc4000001ff00 */
[----:B------:R-:W-:Y:S02]  /*2c80*/  CS2R R98, SRZ ;  /* 0x0000000000627805 */ /* 0x000fe4000001ff00 */
[----:B------:R-:W-:Y:S01]  /*2c90*/  CS2R R96, SRZ ;  /* 0x0000000000607805 */ /* 0x000fe2000001ff00 */
[----:B------:R1:W-:Y:S01]  /*2ca0*/  @P3 STS.128 [R210+0x9000], RZ ;  /* 0x009000ffd2003388 */ /* 0x0003e20000000c00 */
[----:B------:R-:W-:Y:S02]  /*2cb0*/  CS2R R90, SRZ ;  /* 0x00000000005a7805 */ /* 0x000fe4000001ff00 */
[----:B------:R-:W-:Y:S01]  /*2cc0*/  CS2R R88, SRZ ;  /* 0x0000000000587805 */ /* 0x000fe2000001ff00 */
[C---:B---3--:R-:W-:Y:S01]  /*2cd0*/  VIADD R13, R199.reuse, 0x28 ;  /* 0x00000028c70d7836 */ /* 0x048fe20000000000 */
[----:B------:R-:W-:Y:S01]  /*2ce0*/  @!PT LDS RZ, [RZ] ;  /* 0x00000000fffff984 */ /* 0x000fe20000000800 */
[----:B------:R-:W-:Y:S01]  /*2cf0*/  @!PT LDS RZ, [RZ] ;  /* 0x00000000fffff984 */ /* 0x000fe20000000800 */
[----:B------:R-:W-:Y:S01]  /*2d00*/  @!PT LDS RZ, [RZ] ;  /* 0x00000000fffff984 */ /* 0x000fe20000000800 */
[----:B------:R3:W-:Y:S01]  /*2d10*/  @!P3 LDGSTS.E.BYPASS.LTC128B.128 [R210+0x9000], desc[UR18][R6.64] ;  /* 0x0900000006d2bfae */ /* 0x0007e2000b981a12 */
[----:B------:R-:W-:Y:S02]  /*2d20*/  ISETP.GE.AND P3, PT, R199, R24, PT ;  /* 0x00000018c700720c */ /* 0x000fe40003f66270 */
[----:B------:R-:W-:-:S02]  /*2d30*/  CS2R R86, SRZ ;  /* 0x0000000000567805 */ /* 0x000fc4000001ff00 */
[----:B------:R-:W-:Y:S01]  /*2d40*/  CS2R R84, SRZ ;  /* 0x0000000000547805 */ /* 0x000fe2000001ff00 */
[----:B------:R-:W0:Y:S01]  /*2d50*/  LDGDEPBAR ;  /* 0x00000000000079af */ /* 0x000e220000000000 */
[----:B------:R-:W-:Y:S02]  /*2d60*/  ISETP.GE.AND P0, PT, R13, R24, PT ;  /* 0x000000180d00720c */ /* 0x000fe40003f06270 */
[----:B------:R-:W-:Y:S02]  /*2d70*/  CS2R R78, SRZ ;  /* 0x00000000004e7805 */ /* 0x000fe4000001ff00 */
[----:B------:R-:W-:Y:S01]  /*2d80*/  CS2R R76, SRZ ;  /* 0x00000000004c7805 */ /* 0x000fe2000001ff00 */
[----:B------:R3:W5:Y:S01]  /*2d90*/  @!P2 LDG.E R226, desc[UR18][R20.64+0x20] ;  /* 0x0000201214e2a981 */ /* 0x000762000c1e1900 */
[----:B------:R-:W-:Y:S02]  /*2da0*/  CS2R R82, SRZ ;  /* 0x0000000000527805 */ /* 0x000fe4000001ff00 */
[----:B------:R-:W-:-:S02]  /*2db0*/  CS2R R80, SRZ ;  /* 0x0000000000507805 */ /* 0x000fc4000001ff00 */
[----:B------:R-:W-:Y:S01]  /*2dc0*/  CS2R R74, SRZ ;  /* 0x00000000004a7805 */ /* 0x000fe2000001ff00 */
[----:B------:R3:W5:Y:S01]  /*2dd0*/  @!P1 LDG.E R225, desc[UR18][R20.64+0x80] ;  /* 0x0000801214e19981 */ /* 0x000762000c1e1900 */
[----:B------:R-:W-:Y:S02]  /*2de0*/  CS2R R72, SRZ ;  /* 0x0000000000487805 */ /* 0x000fe4000001ff00 */
[----:B------:R-:W-:Y:S02]  /*2df0*/  CS2R R70, SRZ ;  /* 0x0000000000467805 */ /* 0x000fe4000001ff00 */
[----:B------:R-:W-:Y:S01]  /*2e00*/  CS2R R68, SRZ ;  /* 0x0000000000447805 */ /* 0x000fe2000001ff00 */
[----:B------:R3:W5:Y:S01]  /*2e10*/  @!P3 LDG.E R227, desc[UR18][R20.64] ;  /* 0x0000001214e3b981 */ /* 0x000762000c1e1900 */
[----:B------:R-:W1:Y:S03]  /*2e20*/  LDCU UR4, c[0x0][0x3e0] ;  /* 0x00007c00ff0477ac */ /* 0x000e660008000800 */
[----:B------:R3:W5:Y:S01]  /*2e30*/  @!P0 LDG.E R224, desc[UR18][R20.64+0xa0] ;  /* 0x0000a01214e08981 */ /* 0x000762000c1e1900 */
[----:B------:R-:W1:Y:S01]  /*2e40*/  LDCU.U8 UR5, c[0x0][0x4f8] ;  /* 0x00009f00ff0577ac */ /* 0x000e620008000000 */
[----:B------:R-:W-:-:S04]  /*2e50*/  DEPBAR.LE SB0, 0x1 ;  /* 0x000080400000791a */ /* 0x000fc80000000000 */
[----:B------:R-:W-:Y:S06]  /*2e60*/  BAR.SYNC.DEFER_BLOCKING 0x0 ;  /* 0x0000000000007b1d */ /* 0x000fec0000010000 */
[----:B----4-:R-:W4:Y:S04]  /*2e70*/  LDG.E.64 R6, desc[UR18][R18.64] ;  /* 0x0000001212067981 */ /* 0x010f28000c1e1b00 */
[----:B------:R-:W3:Y:S04]  /*2e80*/  LDG.E.64 R12, desc[UR18][R18.64+0x8] ;  /* 0x00000812120c7981 */ /* 0x000ee8000c1e1b00 */
[----:B------:R1:W3:Y:S04]  /*2e90*/  LDSM.16.M88.4 R140, [R192] ;  /* 0x00000000c08c783b */ /* 0x0002e80000000200 */
[----:B------:R1:W3:Y:S04]  /*2ea0*/  LDSM.16.M88.4 R144, [R192+0x800] ;  /* 0x00080000c090783b */ /* 0x0002e80000000200 */
[----:B------:R2:W3:Y:S04]  /*2eb0*/  LDSM.16.M88.4 R152, [R190] ;  /* 0x00000000be98783b */ /* 0x0004e80000000200 */
[----:B------:R3:W3:Y:S04]  /*2ec0*/  LDSM.16.M88.4 R160, [R190+0x800] ;  /* 0x00080000bea0783b */ /* 0x0006e80000000200 */
[----:B------:R3:W3:Y:S04]  /*2ed0*/  LDSM.16.M88.4 R164, [R188] ;  /* 0x00000000bca4783b */ /* 0x0006e80000000200 */
[----:B------:R3:W3:Y:S04]  /*2ee0*/  LDSM.16.M88.4 R168, [R188+0x800] ;  /* 0x00080000bca8783b */ /* 0x0006e80000000200 */
[----:B------:R3:W3:Y:S04]  /*2ef0*/  LDSM.16.M88.4 R172, [R187] ;  /* 0x00000000bbac783b */ /* 0x0006e80000000200 */
[----:B------:R3:W3:Y:S01]  /*2f00*/  LDSM.16.M88.4 R176, [R187+0x800] ;  /* 0x00080000bbb0783b */ /* 0x0006e20000000200 */
[----:B-1----:R-:W-:-:S02]  /*2f10*/  IMAD.SHL.U32 R11, R14, 0x2, RZ ;  /* 0x000000020e0b7824 */ /* 0x002fc400078e00ff */
[----:B--2---:R-:W-:Y:S01]  /*2f20*/  IMAD R9, R200, UR17, R193 ;  /* 0x00000011c8097c24 */ /* 0x004fe2000f8e02c1 */
[----:B------:R-:W-:Y:S02]  /*2f30*/  SHF.R.U32.HI R4, RZ, 0x1, R14 ;  /* 0x00000001ff047819 */ /* 0x000fe4000001160e */
[----:B------:R-:W-:Y:S01]  /*2f40*/  LOP3.LUT R11, R11, 0x6, RZ, 0xc0, !PT ;  /* 0x000000060b0b7812 */ /* 0x000fe200078ec0ff */
[----:B------:R-:W-:-:S03]  /*2f50*/  IMAD.SHL.U32 R9, R9, 0x20, RZ ;  /* 0x0000002009097824 */ /* 0x000fc600078e00ff */
[----:B------:R-:W-:Y:S02]  /*2f60*/  LOP3.LUT R4, R11, 0x1e0, R4, 0xf8, !PT ;  /* 0x000001e00b047812 */ /* 0x000fe400078ef804 */
[----:B------:R-:W-:Y:S01]  /*2f70*/  SHF.R.S32.HI R222, RZ, 0x1f, R9 ;  /* 0x0000001fffde7819 */ /* 0x000fe20000011409 */
[--C-:B------:R-:W-:Y:S02]  /*2f80*/  IMAD.IADD R181, R198, 0x1, R5.reuse ;  /* 0x00000001c6b57824 */ /* 0x100fe400078e0205 */
[----:B------:R-:W-:Y:S02]  /*2f90*/  IMAD.IADD R211, R215, 0x1, R4 ;  /* 0x00000001d7d37824 */ /* 0x000fe400078e0204 */
[----:B------:R-:W-:Y:S01]  /*2fa0*/  IMAD.IADD R180, R196, 0x1, R5 ;  /* 0x00000001c4b47824 */ /* 0x000fe200078e0205 */
[----:B------:R-:W-:Y:S01]  /*2fb0*/  USHF.L.U32 UR7, UR7, 0x6, URZ ;  /* 0x0000000607077899 */ /* 0x000fe200080006ff */
[----:B----4-:R-:W-:Y:S02]  /*2fc0*/  R2UR UR30, R7 ;  /* 0x00000000071e72ca */ /* 0x010fe400000e0000 */
[----:B------:R-:W-:-:S02]  /*2fd0*/  R2UR UR31, R6 ;  /* 0x00000000061f72ca */ /* 0x000fc400000e0000 */
[----:B---3--:R-:W-:-:S04]  /*2fe0*/  IADD3 R223, P1, P0, R9, R12, R16 ;  /* 0x0000000c09df7210 */ /* 0x008fc8000783e010 */
        /* <DEDUP_REMOVED lines=12> */
[----:B------:R-:W-:-:S12]  /*30b0*/  UIADD3 UR10, UPT, UPT, UR30, 0x646e171e, URZ ;  /* 0x646e171e1e0a7890 */ /* 0x000fd8000fffe0ff */
.L_x_1552:
[----:B------:R-:W0:Y:S01]  /*30c0*/  LDGDEPBAR ;  /* 0x00000000000079af */ /* 0x000e220000000000 */
[----:B------:R-:W-:Y:S01]  /*30d0*/  LEA R150, P0, R199, R216, 0x2 ;  /* 0x000000d8c7967211 */ /* 0x000fe200078010ff */
[--C-:B------:R-:W-:Y:S02]  /*30e0*/  IMAD.IADD R132, R191, 0x1, R181.reuse ;  /* 0x00000001bf847824 */ /* 0x100fe400078e02b5 */
[----:B------:R-:W-:Y:S01]  /*30f0*/  IMAD.IADD R148, R189, 0x1, R181 ;  /* 0x00000001bd947824 */ /* 0x000fe200078e02b5 */
[----:B------:R-:W-:Y:S01]  /*3100*/  LEA.HI.X R151, R199, R217, RZ, 0x2, P0 ;  /* 0x000000d9c7977211 */ /* 0x000fe200000f14ff */
[----:B------:R-:W-:Y:S05]  /*3110*/  IMAD.SHL.U32 R149, R230, 0x40, RZ ;  /* 0x00000040e6957824 */ /* 0x000fea00078e00ff */
[----:B------:R-:W-:Y:S01]  /*3120*/  ISETP.GE.AND P0, PT, R149, R228, PT ;  /* 0x000000e49500720c */ /* 0x000fe20003f06270 */
[----:B------:R-:W-:Y:S04]  /*3130*/  DEPBAR.LE SB0, 0x0 ;  /* 0x000080000000791a */ /* 0x000fe80000000000 */
[----:B------:R-:W-:Y:S06]  /*3140*/  BAR.SYNC.DEFER_BLOCKING 0x0 ;  /* 0x0000000000007b1d */ /* 0x000fec0000010000 */
[----:B------:R-:W-:Y:S05]  /*3150*/  LDSM.16.M88.4 R36, [R181] ;  /* 0x00000000b524783b */ /* 0x000fea0000000200 */
[----:B------:R-:W1:Y:S05]  /*3160*/  LDSM.16.M88.4 R40, [R192+-0x4000] ;  /* 0xffc00000c028783b */ /* 0x000e6a0000000200 */
[----:B------:R-:W2:Y:S05]  /*3170*/  LDSM.16.M88.4 R44, [R181+0x1000] ;  /* 0x00100000b52c783b */ /* 0x000eaa0000000200 */
[----:B-----5:R3:W5:Y:S05]  /*3180*/  LDG.E R244, desc[UR18][R150.64] ;  /* 0x0000001296f47981 */ /* 0x02076a000c1e1900 */
[----:B------:R3:W5:Y:S05]  /*3190*/  LDG.E R243, desc[UR18][R150.64+0x20] ;  /* 0x0000201296f37981 */ /* 0x00076a000c1e1900 */
[----:B------:R3:W5:Y:S05]  /*31a0*/  LDG.E R242, desc[UR18][R150.64+0x80] ;  /* 0x0000801296f27981 */ /* 0x00076a000c1e1900 */
[----:B------:R3:W5:Y:S05]  /*31b0*/  LDG.E R241, desc[UR18][R150.64+0xa0] ;  /* 0x0000a01296f17981 */ /* 0x00076a000c1e1900 */
[----:B------:R-:W4:Y:S05]  /*31c0*/  LDSM.16.M88.4 R48, [R192+-0x3800] ;  /* 0xffc80000c030783b */ /* 0x000f2a0000000200 */
[----:B------:R-:W-:Y:S05]  /*31d0*/  LDSM.16.M88.4 R52, [R132] ;  /* 0x000000008434783b */ /* 0x000fea0000000200 */
[----:B------:R-:W3:Y:S01]  /*31e0*/  LDSM.16.M88.4 R56, [R190+-0x4000] ;  /* 0xffc00000be38783b */ /* 0x000ee20000000200 */
[-C--:B-1----:R-:W-:Y:S04]  /*31f0*/  HMMA.16816.F32.BF16 R4, R36, R40.reuse, RZ ;  /* 0x000000282404723c */ /* 0x082fe800000418ff */
[----:B------:R-:W1:Y:S05]  /*3200*/  LDSM.16.M88.4 R60, [R132+0x1000] ;  /* 0x00100000843c783b */ /* 0x000e6a0000000200 */
[----:B------:R-:W1:Y:S01]  /*3210*/  LDSM.16.M88.4 R64, [R190+-0x3800] ;  /* 0xffc80000be40783b */ /* 0x000e620000000200 */
[C---:B--2---:R-:W-:Y:S04]  /*3220*/  HMMA.16816.F32.BF16 R8, R44.reuse, R40, RZ ;  /* 0x000000282c08723c */ /* 0x044fe800000418ff */
[----:B------:R-:W-:Y:S04]  /*3230*/  LDSM.16.M88.4 R136, [R187+-0x3800] ;  /* 0xffc80000bb88783b */ /* 0x000fe80000000200 */
        /* <DEDUP_REMOVED lines=9> */
[----:B------:R-:W4:Y:S02]  /*32d0*/  LDSM.16.M88.4 R48, [R188+-0x3800] ;  /* 0xffc80000bc30783b */ /* 0x000f240000000200 */
[-C--:B---3--:R-:W-:Y:S08]  /*32e0*/  HMMA.16816.F32.BF16 R4, R52, R56.reuse, R4 ;  /* 0x000000383404723c */ /* 0x088ff00000041804 */
        /* <DEDUP_REMOVED lines=10> */
[----:B------:R-:W3:Y:S05]  /*3390*/  LDSM.16.M88.4 R132, [R64+0x1000] ;  /* 0x001000004084783b */ /* 0x000eea0000000200 */
[-C--:B--2---:R-:W-:Y:S08]  /*33a0*/  HMMA.16816.F32.BF16 R4, R36, R40.reuse, R4 ;  /* 0x000000282404723c */ /* 0x084ff00000041804 */
[C---:B------:R-:W-:Y:S08]  /*33b0*/  HMMA.16816.F32.BF16 R8, R44.reuse, R40, R8 ;  /* 0x000000282c08723c */ /* 0x040ff00000041808 */
[-C--:B------:R-:W-:Y:S08]  /*33c0*/  HMMA.16816.F32.BF16 R12, R44, R42.reuse, R12 ;  /* 0x0000002a2c0c723c */ /* 0x080ff0000004180c */
[C---:B------:R-:W-:Y:S08]  /*33d0*/  HMMA.16816.F32.BF16 R16, R36.reuse, R42, R16 ;  /* 0x0000002a2410723c */ /* 0x040ff00000041810 */
[-C--:B----4-:R-:W-:Y:S08]  /*33e0*/  HMMA.16816.F32.BF16 R20, R36, R48.reuse, R20 ;  /* 0x000000302414723c */ /* 0x090ff00000041814 */
[C---:B------:R-:W-:Y:S08]  /*33f0*/  HMMA.16816.F32.BF16 R24, R44.reuse, R48, R24 ;  /* 0x000000302c18723c */ /* 0x040ff00000041818 */
[-C--:B------:R-:W-:Y:S08]  /*3400*/  HMMA.16816.F32.BF16 R28, R44, R50.reuse, R28 ;  /* 0x000000322c1c723c */ /* 0x080ff0000004181c */
[----:B------:R-:W-:Y:S08]  /*3410*/  HMMA.16816.F32.BF16 R32, R36, R50, R32 ;  /* 0x000000322420723c */ /* 0x000ff00000041820 */
[-C--:B-1----:R-:W-:Y:S08]  /*3420*/  HMMA.16816.F32.BF16 R4, R56, R60.reuse, R4 ;  /* 0x0000003c3804723c */ /* 0x082ff00000041804 */
[C---:B---3--:R-:W-:Y:S08]  /*3430*/  HMMA.16816.F32.BF16 R8, R132.reuse, R60, R8 ;  /* 0x0000003c8408723c */ /* 0x048ff00000041808 */
        /* <DEDUP_REMOVED lines=17> */
.L_x_1548:
        /* <DEDUP_REMOVED lines=150> */
.L_x_1549:
[C---:B------:R-:W-:Y:S01]  /*3eb0*/  FSETP.NEU.FTZ.AND P0, PT, R226.reuse, -INF , PT ;  /* 0xff800000e200780b */ /* 0x040fe20003f1d000 */
[----:B------:R-:W1:Y:S01]  /*3ec0*/  S2R R240, SR_TID.X ;  /* 0x0000000000f07919 */ /* 0x000e620000002100 */
[C---:B------:R-:W-:Y:S01]  /*3ed0*/  FSETP.NEU.FTZ.AND P1, PT, R227.reuse, -INF , PT ;  /* 0xff800000e300780b */ /* 0x040fe20003f3d000 */
[----:B------:R-:W-:Y:S01]  /*3ee0*/  FMUL.FTZ R60, R226, 1.4426950216293334961 ;  /* 0x3fb8aa3be23c7820 */ /* 0x000fe20000410000 */
[----:B------:R-:W-:Y:S02]  /*3ef0*/  IMAD.MOV.U32 R41, RZ, RZ, 0x10 ;  /* 0x00000010ff297424 */ /* 0x000fe400078e00ff */
        /* <DEDUP_REMOVED lines=9> */
[----:B------:R-:W-:Y:S01]  /*3f90*/  FFMA.FTZ R63, R35, UR6, -R60 ;  /* 0x00000006233f7c23 */ /* 0x000fe2000801083c */
[----:B------:R-:W-:Y:S01]  /*3fa0*/  FSEL R67, R67, RZ, P1 ;  /* 0x000000ff43437208 */ /* 0x000fe20000800000 */
[----:B------:R-:W-:Y:S01]  /*3fb0*/  IMAD.WIDE.U32 R34, R251, -0x326172a9, RZ ;  /* 0xcd9e8d57fb227825 */ /* 0x000fe200078e00ff */
[----:B------:R-:W-:Y:S03]  /*3fc0*/  FSEL R248, R248, RZ, P0 ;  /* 0x000000fff8f87208 */ /* 0x000fe60000000000 */
[--C-:B------:R-:W-:Y:S01]  /*3fd0*/  FFMA.FTZ R66, R5, UR6, -R65.reuse ;  /* 0x0000000605427c23 */ /* 0x100fe20008010841 */
[----:B------:R-:W-:Y:S01]  /*3fe0*/  FFMA.FTZ R246, R20, UR6, -R65 ;  /* 0x0000000614f67c23 */ /* 0x000fe20008010841 */
[----:B------:R-:W-:Y:S01]  /*3ff0*/  LOP3.LUT R247, R222, UR31, R35, 0x96, !PT ;  /* 0x0000001fdef77c12 */ /* 0x000fe2000f8e9623 */
[----:B------:R-:W-:Y:S01]  /*4000*/  FFMA.FTZ R37, R30, UR6, -R248 ;  /* 0x000000061e257c23 */ /* 0x000fe200080108f8 */
[--C-:B------:R-:W-:Y:S01]  /*4010*/  FFMA.FTZ R249, R19, UR6, -R60.reuse ;  /* 0x0000000613f97c23 */ /* 0x100fe2000801083c */
[--C-:B------:R-:W-:Y:S01]  /*4020*/  FFMA.FTZ R19, R16, UR6, -R65.reuse ;  /* 0x0000000610137c23 */ /* 0x100fe20008010841 */
[----:B------:R-:W-:Y:S01]  /*4030*/  FFMA.FTZ R17, R17, UR6, -R65 ;  /* 0x0000000611117c23 */ /* 0x000fe20008010841 */
[----:B------:R-:W-:Y:S01]  /*4040*/  FFMA.FTZ R5, R8, UR6, -R67 ;  /* 0x0000000608057c23 */ /* 0x000fe20008010843 */
[----:B------:R-:W-:Y:S01]  /*4050*/  VIADD R251, R251, 0x2 ;  /* 0x00000002fbfb7836 */ /* 0x000fe20000000000 */
[----:B------:R-:W2:Y:S01]  /*4060*/  MUFU.EX2 R30, R19 ;  /* 0x00000013001e7308 */ /* 0x000ea20000000800 */
[--C-:B------:R-:W-:Y:S01]  /*4070*/  FFMA.FTZ R250, R18, UR6, -R60.reuse ;  /* 0x0000000612fa7c23 */ /* 0x100fe2000801083c */
[--C-:B------:R-:W-:Y:S01]  /*4080*/  FFMA.FTZ R18, R32, UR6, -R65.reuse ;  /* 0x0000000620127c23 */ /* 0x100fe20008010841 */
[----:B------:R-:W-:Y:S01]  /*4090*/  FFMA.FTZ R62, R6, UR6, -R60 ;  /* 0x00000006063e7c23 */ /* 0x000fe2000801083c */
[----:B-1----:R-:W-:Y:S01]  /*40a0*/  SHF.R.U32.HI R245, RZ, 0x6, R240 ;  /* 0x00000006fff57819 */ /* 0x002fe200000116f0 */
[----:B------:R-:W-:Y:S01]  /*40b0*/  FFMA.FTZ R6, R33, UR6, -R65 ;  /* 0x0000000621067c23 */ /* 0x000fe20008010841 */
[----:B------:R-:W-:Y:S01]  /*40c0*/  LOP3.LUT P0, RZ, R240, 0x4, RZ, 0xc0, !PT ;  /* 0x00000004f0ff7812 */ /* 0x000fe2000780c0ff */
[----:B------:R-:W-:Y:S04]  /*40d0*/  IMAD.WIDE.U32 R38, R251, -0x326172a9, RZ ;  /* 0xcd9e8d57fb267825 */ /* 0x000fe800078e00ff */
[--C-:B------:R-:W-:Y:S01]  /*40e0*/  FFMA.FTZ R252, R7, UR6, -R60.reuse ;  /* 0x0000000607fc7c23 */ /* 0x100fe2000801083c */
[----:B------:R-:W1:Y:S01]  /*40f0*/  MUFU.EX2 R17, R17 ;  /* 0x0000001100117308 */ /* 0x000e620000000800 */
[----:B------:R-:W-:Y:S01]  /*4100*/  SEL R41, R41, 0xfffffff0, !P0 ;  /* 0xfffffff029297807 */ /* 0x000fe20004000000 */
[----:B------:R-:W-:Y:S02]  /*4110*/  IMAD R245, R204, 0x4, R245 ;  /* 0x00000004ccf57824 */ /* 0x000fe400078e02f5 */
[--C-:B------:R-:W-:Y:S01]  /*4120*/  FFMA.FTZ R61, R23, UR6, -R60.reuse ;  /* 0x00000006173d7c23 */ /* 0x100fe2000801083c */
[----:B------:R-:W-:Y:S04]  /*4130*/  IMAD.WIDE.U32 R32, R223, -0x2daee0ad, RZ ;  /* 0xd2511f53df207825 */ /* 0x000fe800078e00ff */
[--C-:B------:R-:W-:Y:S01]  /*4140*/  FFMA.FTZ R7, R4, UR6, -R65.reuse ;  /* 0x0000000604077c23 */ /* 0x100fe20008010841 */
[----:B------:R-:W-:Y:S01]  /*4150*/  MUFU.EX2 R18, R18 ;  /* 0x0000001200127308 */ /* 0x000fe20000000800 */
[----:B------:R-:W-:Y:S01]  /*4160*/  FFMA.FTZ R65, R21, UR6, -R65 ;  /* 0x0000000615417c23 */ /* 0x000fe20008010841 */
[----:B------:R-:W-:Y:S01]  /*4170*/  IMAD.WIDE.U32 R42, R247, -0x2daee0ad, RZ ;  /* 0xd2511f53f72a7825 */ /* 0x000fe200078e00ff */
[----:B------:R-:W-:Y:S07]  /*4180*/  LOP3.LUT R33, R245, UR30, R33, 0x96, !PT ;  /* 0x0000001ef5217c12 */ /* 0x000fee000f8e9621 */
[----:B------:R-:W-:Y:S01]  /*4190*/  MUFU.EX2 R4, R66 ;  /* 0x0000004200047308 */ /* 0x000fe20000000800 */
[----:B------:R-:W-:Y:S01]  /*41a0*/  FFMA.FTZ R247, R9, UR6, -R67 ;  /* 0x0000000609f77c23 */ /* 0x000fe20008010843 */
[----:B------:R-:W-:Y:S01]  /*41b0*/  LOP3.LUT R9, R222, UR31, R39, 0x96, !PT ;  /* 0x0000001fde097c12 */ /* 0x000fe2000f8e9627 */
[----:B------:R-:W-:Y:S01]  /*41c0*/  FFMA.FTZ R60, R22, UR6, -R60 ;  /* 0x00000006163c7c23 */ /* 0x000fe2000801083c */
[----:B------:R-:W-:Y:S01]  /*41d0*/  LOP3.LUT R22, R32, UR28, R43, 0x96, !PT ;  /* 0x0000001c20167c12 */ /* 0x000fe2000f8e962b */
[--C-:B------:R-:W-:Y:S01]  /*41e0*/  FFMA.FTZ R21, R13, UR6, -R67.reuse ;  /* 0x000000060d157c23 */ /* 0x100fe20008010843 */
[--C-:B------:R-:W-:Y:S01]  /*41f0*/  FFMA.FTZ R245, R24, UR6, -R67.reuse ;  /* 0x0000000618f57c23 */ /* 0x100fe20008010843 */
[--C-:B------:R-:W-:Y:S01]  /*4200*/  FFMA.FTZ R23, R12, UR6, -R67.reuse ;  /* 0x000000060c177c23 */ /* 0x100fe20008010843 */
[--C-:B------:R-:W-:Y:S01]  /*4210*/  FFMA.FTZ R13, R28, UR6, -R67.reuse ;  /* 0x000000061c0d7c23 */ /* 0x100fe20008010843 */
[--C-:B------:R-:W-:Y:S01]  /*4220*/  FFMA.FTZ R251, R29, UR6, -R67.reuse ;  /* 0x000000061dfb7c23 */ /* 0x100fe20008010843 */
[----:B------:R-:W-:Y:S04]  /*4230*/  IMAD.WIDE.U32 R8, R9, -0x2daee0ad, RZ ;  /* 0xd2511f5309087825 */ /* 0x000fe800078e00ff */
[----:B------:R-:W-:Y:S01]  /*4240*/  FFMA.FTZ R67, R25, UR6, -R67 ;  /* 0x0000000619437c23 */ /* 0x000fe20008010843 */
[----:B------:R-:W-:Y:S01]  /*4250*/  MUFU.EX2 R21, R21 ;  /* 0x0000001500157308 */ /* 0x000fe20000000800 */
[----:B------:R-:W-:Y:S01]  /*4260*/  IMAD.WIDE.U32 R28, R33, -0x326172a9, RZ ;  /* 0xcd9e8d57211c7825 */ /* 0x000fe200078e00ff */
[----:B------:R-:W-:Y:S08]  /*4270*/  LOP3.LUT R33, R32, UR28, R9, 0x96, !PT ;  /* 0x0000001c20217c12 */ /* 0x000ff0000f8e9609 */
[----:B------:R-:W-:Y:S01]  /*4280*/  MUFU.EX2 R23, R23 ;  /* 0x0000001700177308 */ /* 0x000fe20000000800 */
[----:B------:R-:W-:Y:S01]  /*4290*/  IMAD.WIDE.U32 R24, R22, -0x326172a9, RZ ;  /* 0xcd9e8d5716187825 */ /* 0x000fe200078e00ff */
[--C-:B------:R-:W-:Y:S08]  /*42a0*/  LOP3.LUT R9, R38, UR29, R29.reuse, 0x96, !PT ;  /* 0x0000001d26097c12 */ /* 0x100ff0000f8e961d */
[----:B------:R-:W-:Y:S01]  /*42b0*/  MUFU.EX2 R251, R251 ;  /* 0x000000fb00fb7308 */ /* 0x000fe20000000800 */
[----:B------:R-:W-:Y:S01]  /*42c0*/  LOP3.LUT R35, R34, UR29, R29, 0x96, !PT ;  /* 0x0000001d22237c12 */ /* 0x000fe2000f8e961d */
[--C-:B------:R-:W-:Y:S01]  /*42d0*/  FFMA.FTZ R34, R14, UR6, -R248.reuse ;  /* 0x000000060e227c23 */ /* 0x100fe200080108f8 */
[----:B------:R-:W-:Y:S01]  /*42e0*/  LOP3.LUT R22, R28, UR27, R25, 0x96, !PT ;  /* 0x0000001b1c167c12 */ /* 0x000fe2000f8e9619 */
[----:B------:R-:W-:Y:S04]  /*42f0*/  IMAD.WIDE.U32 R38, R9, -0x2daee0ad, RZ ;  /* 0xd2511f5309267825 */ /* 0x000fe800078e00ff */
[--C-:B------:R-:W-:Y:S01]  /*4300*/  FFMA.FTZ R25, R11, UR6, -R248.reuse ;  /* 0x000000060b197c23 */ /* 0x100fe200080108f8 */
[----:B------:R-:W-:Y:S01]  /*4310*/  IMAD.WIDE.U32 R32, R33, -0x326172a9, RZ ;  /* 0xcd9e8d5721207825 */ /* 0x000fe200078e00ff */
[----:B------:R-:W-:Y:S01]  /*4320*/  LOP3.LUT R14, R8, UR26, R39, 0x96, !PT ;  /* 0x0000001a080e7c12 */ /* 0x000fe2000f8e9627 */
[----:B------:R-:W-:Y:S02]  /*4330*/  MUFU.EX2 R34, R34 ;  /* 0x0000002200227308 */ /* 0x000fe40000000800 */
[--C-:B------:R-:W-:Y:S01]  /*4340*/  FFMA.FTZ R39, R27, UR6, -R248.reuse ;  /* 0x000000061b277c23 */ /* 0x100fe200080108f8 */
[----:B------:R-:W-:Y:S01]  /*4350*/  IMAD.WIDE.U32 R46, R22, -0x2daee0ad, RZ ;  /* 0xd2511f53162e7825 */ /* 0x000fe200078e00ff */
[----:B------:R-:W-:Y:S06]  /*4360*/  LOP3.LUT R29, R28, UR27, R33, 0x96, !PT ;  /* 0x0000001b1c1d7c12 */ /* 0x000fec000f8e9621 */
[----:B------:R-:W-:Y:S01]  /*4370*/  MUFU.EX2 R25, R25 ;  /* 0x0000001900197308 */ /* 0x000fe20000000800 */
[--C-:B------:R-:W-:Y:S01]  /*4380*/  FFMA.FTZ R22, R15, UR6, -R248.reuse ;  /* 0x000000060f167c23 */ /* 0x100fe200080108f8 */
[----:B------:R-:W-:Y:S05]  /*4390*/  IMAD.WIDE.U32 R50, R35, -0x2daee0ad, RZ ;  /* 0xd2511f5323327825 */ /* 0x000fea00078e00ff */
[----:B------:R-:W-:Y:S01]  /*43a0*/  LOP3.LUT R9, R42, UR26, R51, 0x96, !PT ;  /* 0x0000001a2a097c12 */ /* 0x000fe2000f8e9633 */
[----:B------:R-:W-:Y:S01]  /*43b0*/  IMAD.WIDE.U32 R42, R29, -0x2daee0ad, RZ ;  /* 0xd2511f531d2a7825 */ /* 0x000fe200078e00ff */
[----:B------:R-:W-:Y:S03]  /*43c0*/  LOP3.LUT R15, R50, UR17, R47, 0x96, !PT ;  /* 0x00000011320f7c12 */ /* 0x000fe6000f8e962f */
[--C-:B------:R-:W-:Y:S01]  /*43d0*/  FFMA.FTZ R29, R10, UR6, -R248.reuse ;  /* 0x000000060a1d7c23 */ /* 0x100fe200080108f8 */
[----:B------:R-:W-:Y:S04]  /*43e0*/  IMAD.WIDE.U32 R50, R14, -0x326172a9, RZ ;  /* 0xcd9e8d570e327825 */ /* 0x000fe800078e00ff */
[----:B------:R-:W-:Y:S01]  /*43f0*/  IMAD.WIDE.U32 R54, R9, -0x326172a9, RZ ;  /* 0xcd9e8d5709367825 */ /* 0x000fe200078e00ff */
[----:B------:R-:W-:Y:S02]  /*4400*/  LOP3.LUT R9, R38, UR17, R43, 0x96, !PT ;  /* 0x0000001126097c12 */ /* 0x000fe4000f8e962b */
[----:B------:R-:W-:Y:S01]  /*4410*/  LOP3.LUT R33, R32, UR25, R51, 0x96, !PT ;  /* 0x0000001920217c12 */ /* 0x000fe2000f8e9633 */
[----:B------:R-:W-:Y:S01]  /*4420*/  IMAD.WIDE.U32 R14, R15, -0x326172a9, RZ ;  /* 0xcd9e8d570f0e7825 */ /* 0x000fe200078e00ff */
[----:B------:R-:W-:Y:S03]  /*4430*/  LOP3.LUT R10, R24, UR25, R55, 0x96, !PT ;  /* 0x00000019180a7c12 */ /* 0x000fe6000f8e9637 */
[--C-:B------:R-:W-:Y:S01]  /*4440*/  FFMA.FTZ R38, R26, UR6, -R248.reuse ;  /* 0x000000061a267c23 */ /* 0x100fe200080108f8 */
        /* <DEDUP_REMOVED lines=17> */
[C---:B------:R-:W-:Y:S02]  /*4560*/  PRMT R26, R46.reuse, 0x7770, RZ ;  /* 0x000077702e1a7816 */ /* 0x040fe400000000ff */
[----:B------:R-:W-:Y:S02]  /*4570*/  PRMT R15, R46, 0x7771, RZ ;  /* 0x000077712e0f7816 */ /* 0x000fe400000000ff */
[----:B------:R-:W-:Y:S02]  /*4580*/  ISETP.LE.U32.AND P1, PT, R26, UR5, PT ;  /* 0x000000051a007c0c */ /* 0x000fe4000bf23070 */
[----:B------:R-:W-:Y:S01]  /*4590*/  LOP3.LUT R11, R32, UR12, R11, 0x96, !PT ;  /* 0x0000000c200b7c12 */ /* 0x000fe2000f8e960b */
[----:B------:R3:W4:Y:S01]  /*45a0*/  MUFU.EX2 R26, R250 ;  /* 0x000000fa001a7308 */ /* 0x0007220000000800 */
[----:B------:R-:W-:Y:S01]  /*45b0*/  ISETP.GT.U32.AND P6, PT, R15, UR5, PT ;  /* 0x000000050f007c0c */ /* 0x000fe2000bfc4070 */
[----:B------:R-:W-:Y:S01]  /*45c0*/  IMAD.WIDE.U32 R32, R33, -0x2daee0ad, RZ ;  /* 0xd2511f5321207825 */ /* 0x000fe200078e00ff */
[----:B------:R-:W-:Y:S07]  /*45d0*/  LOP3.LUT R9, R50, UR11, R47, 0x96, !PT ;  /* 0x0000000b32097c12 */ /* 0x000fee000f8e962f */
[----:B------:R4:W4:Y:S01]  /*45e0*/  MUFU.EX2 R15, R249 ;  /* 0x000000f9000f7308 */ /* 0x0009220000000800 */
[C---:B------:R-:W-:Y:S01]  /*45f0*/  PRMT R14, R46.reuse, 0x7772, RZ ;  /* 0x000077722e0e7816 */ /* 0x040fe200000000ff */
[----:B------:R-:W-:Y:S01]  /*4600*/  IMAD.WIDE.U32 R50, R27, -0x2daee0ad, RZ ;  /* 0xd2511f531b327825 */ /* 0x000fe200078e00ff */
[----:B------:R-:W-:Y:S02]  /*4610*/  PRMT R31, R46, 0x7773, RZ ;  /* 0x000077732e1f7816 */ /* 0x000fe400000000ff */
[----:B------:R-:W-:Y:S01]  /*4620*/  SHF.R.U32.HI R49, RZ, 0x18, R9 ;  /* 0x00000018ff317819 */ /* 0x000fe20000011609 */
[----:B--2---:R-:W-:Y:S01]  /*4630*/  @!P1 FADD.FTZ R30, -R30, -RZ ;  /* 0x800000ff1e1e9221 */ /* 0x004fe20000010100 */
[----:B------:R-:W-:Y:S01]  /*4640*/  ISETP.GT.U32.AND P5, PT, R14, UR5, PT ;  /* 0x000000050e007c0c */ /* 0x000fe2000bfa4070 */
[----:B------:R-:W-:Y:S01]  /*4650*/  IMAD.WIDE.U32 R46, R11, -0x326172a9, RZ ;  /* 0xcd9e8d570b2e7825 */ /* 0x000fe200078e00ff */
[----:B------:R-:W-:Y:S02]  /*4660*/  ISETP.GT.U32.AND P4, PT, R31, UR5, PT ;  /* 0x000000051f007c0c */ /* 0x000fe4000bf84070 */
[----:B---3--:R-:W-:Y:S01]  /*4670*/  LOP3.LUT R250, R8, UR10, R33, 0x96, !PT ;  /* 0x0000000a08fa7c12 */ /* 0x008fe2000f8e9621 */
[----:B-1----:R-:W-:Y:S01]  /*4680*/  @P6 FADD.FTZ R17, -R17, -RZ ;  /* 0x800000ff11116221 */ /* 0x002fe20000010100 */
[----:B------:R-:W-:Y:S01]  /*4690*/  PRMT R19, R46, 0x7772, RZ ;  /* 0x000077722e137816 */ /* 0x000fe200000000ff */
[----:B------:R1:W2:Y:S01]  /*46a0*/  MUFU.EX2 R33, R252 ;  /* 0x000000fc00217308 */ /* 0x0002a20000000800 */
[----:B----4-:R-:W-:Y:S02]  /*46b0*/  LOP3.LUT R249, R10, UR10, R51, 0x96, !PT ;  /* 0x0000000a0af97c12 */ /* 0x010fe4000f8e9633 */
[C---:B------:R-:W-:Y:S07]  /*46c0*/  PRMT R35, R50.reuse, 0x7770, RZ ;  /* 0x0000777032237816 */ /* 0x040fee00000000ff */
[----:B------:R-:W3:Y:S01]  /*46d0*/  MUFU.EX2 R8, R7 ;  /* 0x0000000700087308 */ /* 0x000ee20000000800 */
[----:B------:R-:W-:Y:S01]  /*46e0*/  PRMT R10, R50, 0x7771, RZ ;  /* 0x00007771320a7816 */ /* 0x000fe200000000ff */
[----:B------:R-:W-:Y:S01]  /*46f0*/  @P5 FADD.FTZ R26, -R26, -RZ ;  /* 0x800000ff1a1a5221 */ /* 0x000fe20000010100 */
[----:B------:R-:W-:Y:S01]  /*4700*/  PRMT R27, R50, 0x7772, RZ ;  /* 0x00007772321b7816 */ /* 0x000fe200000000ff */
[----:B------:R-:W-:Y:S01]  /*4710*/  @P4 FADD.FTZ R15, -R15, -RZ ;  /* 0x800000ff0f0f4221 */ /* 0x000fe20000010100 */
[----:B------:R-:W-:Y:S05]  /*4720*/  ISETP.LE.U32.AND P2, PT, R49, UR5, PT ;  /* 0x0000000531007c0c */ /* 0x000fea000bf43070 */
[----:B------:R-:W-:Y:S01]  /*4730*/  MUFU.EX2 R7, R64 ;  /* 0x0000004000077308 */ /* 0x000fe20000000800 */
[----:B------:R-:W-:Y:S02]  /*4740*/  PRMT R45, R46, 0x7771, RZ ;  /* 0x000077712e2d7816 */ /* 0x000fe400000000ff */
[----:B------:R-:W-:Y:S02]  /*4750*/  ISETP.GT.U32.AND P6, PT, R19, UR5, PT ;  /* 0x0000000513007c0c */ /* 0x000fe4000bfc4070 */
[----:B-1----:R-:W-:Y:S05]  /*4760*/  PRMT R252, R50, 0x7773, RZ ;  /* 0x0000777332fc7816 */ /* 0x002fea00000000ff */
[----:B------:R-:W1:Y:S01]  /*4770*/  MUFU.EX2 R19, R22 ;  /* 0x0000001600137308 */ /* 0x000e620000000800 */
[----:B------:R-:W-:Y:S02]  /*4780*/  LOP3.LUT R50, R9, 0xff, RZ, 0xc0, !PT ;  /* 0x000000ff09327812 */ /* 0x000fe400078ec0ff */
[----:B------:R-:W-:Y:S02]  /*4790*/  LOP3.LUT R14, R42, UR11, R47, 0x96, !PT ;  /* 0x0000000b2a0e7c12 */ /* 0x000fe4000f8e962f */
[----:B------:R-:W-:Y:S01]  /*47a0*/  ISETP.LE.U32.AND P3, PT, R50, UR5, PT ;  /* 0x0000000532007c0c */ /* 0x000fe2000bf63070 */
[----:B--2---:R-:W-:Y:S01]  /*47b0*/  @!P2 FADD.FTZ R33, -R33, -RZ ;  /* 0x800000ff2121a221 */ /* 0x004fe20000010100 */
[C---:B------:R-:W-:Y:S02]  /*47c0*/  PRMT R11, R46.reuse, 0x7773, RZ ;  /* 0x000077732e0b7816 */ /* 0x040fe400000000ff */
[----:B------:R-:W-:Y:S01]  /*47d0*/  PRMT R47, R46, 0x7770, RZ ;  /* 0x000077702e2f7816 */ /* 0x000fe200000000ff */
[----:B------:R-:W-:Y:S01]  /*47e0*/  @P6 FADD.FTZ R34, -R34, -RZ ;  /* 0x800000ff22226221 */ /* 0x000fe20000010100 */
[----:B------:R-:W-:Y:S02]  /*47f0*/  ISETP.GT.U32.AND P1, PT, R45, UR5, PT ;  /* 0x000000052d007c0c */ /* 0x000fe4000bf24070 */
[C---:B------:R-:W-:Y:S02]  /*4800*/  PRMT R46, R32.reuse, 0x7770, RZ ;  /* 0x00007770202e7816 */ /* 0x040fe400000000ff */
[----:B------:R-:W-:Y:S02]  /*4810*/  PRMT R43, R32, 0x7771, RZ ;  /* 0x00007771202b7816 */ /* 0x000fe400000000ff */
[----:B------:R-:W-:Y:S01]  /*4820*/  ISETP.GT.U32.AND P5, PT, R11, UR5, PT ;  /* 0x000000050b007c0c */ /* 0x000fe2000bfa4070 */
[----:B---3--:R-:W-:Y:S01]  /*4830*/  @!P3 FADD.FTZ R8, -R8, -RZ ;  /* 0x800000ff0808b221 */ /* 0x008fe20000010100 */
[----:B------:R-:W-:Y:S01]  /*4840*/  ISETP.LE.U32.AND P0, PT, R47, UR5, PT ;  /* 0x000000052f007c0c */ /* 0x000fe2000bf03070 */
[----:B------:R-:W2:Y:S01]  /*4850*/  MUFU.EX2 R11, R6 ;  /* 0x00000006000b7308 */ /* 0x000ea20000000800 */
[----:B------:R-:W-:Y:S02]  /*4860*/  ISETP.LE.U32.AND P4, PT, R46, UR5, PT ;  /* 0x000000052e007c0c */ /* 0x000fe4000bf83070 */
[----:B------:R-:W-:Y:S01]  /*4870*/  ISETP.GT.U32.AND P2, PT, R43, UR5, PT ;  /* 0x000000052b007c0c */ /* 0x000fe2000bf44070 */
[----:B------:R-:W-:Y:S01]  /*4880*/  @P1 FADD.FTZ R21, -R21, -RZ ;  /* 0x800000ff15151221 */ /* 0x000fe20000010100 */
[----:B------:R-:W-:Y:S05]  /*4890*/  PRMT R42, R32, 0x7772, RZ ;  /* 0x00007772202a7816 */ /* 0x000fea00000000ff */
[----:B------:R3:W-:Y:S01]  /*48a0*/  MUFU.EX2 R6, R245 ;  /* 0x000000f500067308 */ /* 0x0007e20000000800 */
[----:B------:R-:W-:Y:S02]  /*48b0*/  ISETP.GT.U32.AND P6, PT, R10, UR5, PT ;  /* 0x000000050a007c0c */ /* 0x000fe4000bfc4070 */
[----:B------:R-:W-:Y:S01]  /*48c0*/  ISETP.GT.U32.AND P3, PT, R42, UR5, PT ;  /* 0x000000052a007c0c */ /* 0x000fe2000bf64070 */
[----:B-1----:R-:W-:Y:S01]  /*48d0*/  @P5 FADD.FTZ R19, -R19, -RZ ;  /* 0x800000ff13135221 */ /* 0x002fe20000010100 */
[----:B------:R-:W-:Y:S01]  /*48e0*/  PRMT R22, R9, 0x7632, R22 ;  /* 0x0000763209167816 */ /* 0x000fe20000000016 */
[----:B------:R-:W-:Y:S01]  /*48f0*/  @!P0 FADD.FTZ R23, -R23, -RZ ;  /* 0x800000ff17178221 */ /* 0x000fe20000010100 */
[----:B------:R-:W-:Y:S01]  /*4900*/  PRMT R31, R32, 0x7773, RZ ;  /* 0x00007773201f7816 */ /* 0x000fe200000000ff */
[----:B------:R-:W-:Y:S01]  /*4910*/  @!P4 FADD.FTZ R18, -R18, -RZ ;  /* 0x800000ff1212c221 */ /* 0x000fe20000010100 */
[----:B------:R-:W-:Y:S01]  /*4920*/  ISETP.LE.U32.AND P1, PT, R35, UR5, PT ;  /* 0x0000000523007c0c */ /* 0x000fe2000bf23070 */
[----:B------:R-:W1:Y:S01]  /*4930*/  MUFU.EX2 R10, R63 ;  /* 0x0000003f000a7308 */ /* 0x000e620000000800 */
[----:B------:R-:W-:Y:S01]  /*4940*/  LOP3.LUT R22, R22, 0xff, RZ, 0xc0, !PT ;  /* 0x000000ff16167812 */ /* 0x000fe200078ec0ff */
[----:B--2---:R-:W-:Y:S01]  /*4950*/  @P2 FADD.FTZ R11, -R11, -RZ ;  /* 0x800000ff0b0b2221 */ /* 0x004fe20000010100 */
[----:B------:R-:W-:Y:S07]  /*4960*/  ISETP.GT.U32.AND P0, PT, R31, UR5, PT ;  /* 0x000000051f007c0c */ /* 0x000fee000bf04070 */
[----:B------:R2:W4:Y:S01]  /*4970*/  MUFU.EX2 R35, R62 ;  /* 0x0000003e00237308 */ /* 0x0005220000000800 */
[----:B------:R-:W-:Y:S01]  /*4980*/  ISETP.GT.U32.AND P4, PT, R252, UR5, PT ;  /* 0x00000005fc007c0c */ /* 0x000fe2000bf84070 */
[--C-:B---3--:R-:W-:Y:S01]  /*4990*/  IMAD.IADD R245, R235, 0x1, R41.reuse ;  /* 0x00000001ebf57824 */ /* 0x108fe200078e0229 */
[----:B------:R-:W-:Y:S01]  /*49a0*/  ISETP.LE.U32.AND P2, PT, R22, UR5, PT ;  /* 0x0000000516007c0c */ /* 0x000fe2000bf43070 */
[----:B------:R-:W-:Y:S01]  /*49b0*/  @P3 FADD.FTZ R7, -R7, -RZ ;  /* 0x800000ff07073221 */ /* 0x000fe20000010100 */
[----:B------:R-:W-:Y:S05]  /*49c0*/  LOP3.LUT R64, R14, 0xff, RZ, 0xc0, !PT ;  /* 0x000000ff0e407812 */ /* 0x000fea00078ec0ff */
[----:B------:R-:W3:Y:S01]  /*49d0*/  MUFU.EX2 R252, R13 ;  /* 0x0000000d00fc7308 */ /* 0x000ee20000000800 */
[----:B------:R-:W-:Y:S01]  /*49e0*/  ISETP.GT.U32.AND P5, PT, R27, UR5, PT ;  /* 0x000000051b007c0c */ /* 0x000fe2000bfa4070 */
[----:B------:R-:W-:Y:S01]  /*49f0*/  @P6 FADD.FTZ R251, -R251, -RZ ;  /* 0x800000fffbfb6221 */ /* 0x000fe20000010100 */
[----:B------:R-:W-:Y:S07]  /*4a00*/  ISETP.LE.U32.AND P3, PT, R64, UR5, PT ;  /* 0x0000000540007c0c */ /* 0x000fee000bf63070 */
[----:B------:R-:W3:Y:S01]  /*4a10*/  MUFU.EX2 R31, R5 ;  /* 0x00000005001f7308 */ /* 0x000ee20000000800 */
[----:B------:R-:W-:Y:S01]  /*4a20*/  LOP3.LUT R64, R9, 0xffff, RZ, 0xc0, !PT ;  /* 0x0000ffff09407812 */ /* 0x000fe200078ec0ff */
[----:B-1----:R-:W-:Y:S01]  /*4a30*/  @P0 FADD.FTZ R10, -R10, -RZ ;  /* 0x800000ff0a0a0221 */ /* 0x002fe20000010100 */
[----:B------:R-:W-:Y:S07]  /*4a40*/  SHF.R.U32.HI R63, RZ, 0x18, R14 ;  /* 0x00000018ff3f7819 */ /* 0x000fee000001160e */
[----:B------:R1:W-:Y:S01]  /*4a50*/  MUFU.EX2 R22, R246 ;  /* 0x000000f600167308 */ /* 0x0003e20000000800 */
[----:B--2---:R-:W-:Y:S01]  /*4a60*/  SHF.R.U32.HI R62, RZ, 0x18, R250 ;  /* 0x00000018ff3e7819 */ /* 0x004fe200000116fa */
[----:B----4-:R-:W-:Y:S01]  /*4a70*/  @!P2 FADD.FTZ R35, -R35, -RZ ;  /* 0x800000ff2323a221 */ /* 0x010fe20000010100 */
[----:B------:R-:W-:Y:S07]  /*4a80*/  SHF.R.U32.HI R64, RZ, 0x8, R64 ;  /* 0x00000008ff407819 */ /* 0x000fee0000011640 */
[----:B------:R-:W2:Y:S01]  /*4a90*/  MUFU.EX2 R9, R61 ;  /* 0x0000003d00097308 */ /* 0x000ea20000000800 */
[----:B------:R-:W-:Y:S01]  /*4aa0*/  ISETP.LE.U32.AND P0, PT, R63, UR5, PT ;  /* 0x000000053f007c0c */ /* 0x000fe2000bf03070 */
[----:B---3--:R-:W-:Y:S01]  /*4ab0*/  @!P1 FADD.FTZ R252, -R252, -RZ ;  /* 0x800000fffcfc9221 */ /* 0x008fe20000010100 */
[----:B------:R-:W-:Y:S07]  /*4ac0*/  LOP3.LUT R63, R250, 0xff, RZ, 0xc0, !PT ;  /* 0x000000fffa3f7812 */ /* 0x000fee00078ec0ff */
[----:B------:R-:W3:Y:S01]  /*4ad0*/  MUFU.EX2 R27, R29 ;  /* 0x0000001d001b7308 */ /* 0x000ee20000000800 */
[----:B------:R-:W-:Y:S01]  /*4ae0*/  ISETP.LE.U32.AND P2, PT, R62, UR5, PT ;  /* 0x000000053e007c0c */ /* 0x000fe2000bf43070 */
[----:B------:R-:W-:Y:S01]  /*4af0*/  @!P3 FADD.FTZ R31, -R31, -RZ ;  /* 0x800000ff1f1fb221 */ /* 0x000fe20000010100 */
[----:B------:R-:W-:Y:S07]  /*4b00*/  LOP3.LUT R62, R64, 0xffff, RZ, 0xc0, !PT ;  /* 0x0000ffff403e7812 */ /* 0x000fee00078ec0ff */
[----:B------:R-:W-:Y:S01]  /*4b10*/  MUFU.EX2 R29, R247 ;  /* 0x000000f7001d7308 */ /* 0x000fe20000000800 */
[----:B------:R-:W-:Y:S01]  /*4b20*/  ISETP.LE.U32.AND P1, PT, R63, UR5, PT ;  /* 0x000000053f007c0c */ /* 0x000fe2000bf23070 */
[----:B-1----:R-:W-:Y:S01]  /*4b30*/  IMAD.IADD R246, R208, 0x1, R41 ;  /* 0x00000001d0f67824 */ /* 0x002fe200078e0229 */
[----:B------:R-:W-:Y:S07]  /*4b40*/  PRMT R63, R14, 0x7632, R63 ;  /* 0x000076320e3f7816 */ /* 0x000fee000000003f */
[----:B------:R-:W-:Y:S01]  /*4b50*/  MUFU.EX2 R13, R65 ;  /* 0x00000041000d7308 */ /* 0x000fe20000000800 */
[----:B------:R-:W-:Y:S01]  /*4b60*/  ISETP.LE.U32.AND P3, PT, R62, UR5, PT ;  /* 0x000000053e007c0c */ /* 0x000fe2000bf63070 */
[----:B------:R-:W-:Y:S01]  /*4b70*/  @!P0 FADD.FTZ R25, -R25, -RZ ;  /* 0x800000ff19198221 */ /* 0x000fe20000010100 */
[----:B------:R-:W-:Y:S07]  /*4b80*/  LOP3.LUT R62, R14, 0xffff, RZ, 0xc0, !PT ;  /* 0x0000ffff0e3e7812 */ /* 0x000fee00078ec0ff */
[----:B------:R-:W-:Y:S01]  /*4b90*/  MUFU.EX2 R5, R67 ;  /* 0x0000004300057308 */ /* 0x000fe20000000800 */
[----:B------:R-:W-:Y:S01]  /*4ba0*/  LOP3.LUT R63, R63, 0xff, RZ, 0xc0, !PT ;  /* 0x000000ff3f3f7812 */ /* 0x000fe200078ec0ff */
[----:B--2---:R-:W-:Y:S01]  /*4bb0*/  @!P2 FADD.FTZ R9, -R9, -RZ ;  /* 0x800000ff0909a221 */ /* 0x004fe20000010100 */
[----:B------:R-:W-:Y:S07]  /*4bc0*/  PRMT R64, R250, 0x7632, R64 ;  /* 0x00007632fa407816 */ /* 0x000fee0000000040 */
[----:B------:R-:W-:Y:S01]  /*4bd0*/  MUFU.EX2 R14, R60 ;  /* 0x0000003c000e7308 */ /* 0x000fe20000000800 */
[----:B------:R-:W-:Y:S01]  /*4be0*/  SHF.R.U32.HI R62, RZ, 0x8, R62 ;  /* 0x00000008ff3e7819 */ /* 0x000fe2000001163e */
[----:B------:R-:W-:Y:S01]  /*4bf0*/  @!P1 FADD.FTZ R22, -R22, -RZ ;  /* 0x800000ff16169221 */ /* 0x000fe20000010100 */
[----:B------:R-:W-:Y:S07]  /*4c00*/  ISETP.LE.U32.AND P0, PT, R63, UR5, PT ;  /* 0x000000053f007c0c */ /* 0x000fee000bf03070 */
[----:B------:R-:W1:Y:S01]  /*4c10*/  MUFU.EX2 R247, R37 ;  /* 0x0000002500f77308 */ /* 0x000e620000000800 */
[----:B------:R-:W-:Y:S01]  /*4c20*/  LOP3.LUT R64, R64, 0xff, RZ, 0xc0, !PT ;  /* 0x000000ff40407812 */ /* 0x000fe200078ec0ff */
[----:B------:R-:W-:Y:S01]  /*4c30*/  @!P3 FADD.FTZ R4, -R4, -RZ ;  /* 0x800000ff0404b221 */ /* 0x000fe20000010100 */
[----:B------:R-:W-:Y:S01]  /*4c40*/  LOP3.LUT R62, R62, 0xffff, RZ, 0xc0, !PT ;  /* 0x0000ffff3e3e7812 */ /* 0x000fe200078ec0ff */
[----:B------:R-:W-:Y:S01]  /*4c50*/  @P4 FADD.FTZ R248, -R248, -RZ ;  /* 0x800000fff8f84221 */ /* 0x000fe20000010100 */
[----:B------:R-:W-:Y:S02]  /*4c60*/  LOP3.LUT R250, R250, 0xffff, RZ, 0xc0, !PT ;  /* 0x0000fffffafa7812 */ /* 0x000fe400078ec0ff */
[----:B------:R-:W-:Y:S02]  /*4c70*/  ISETP.LE.U32.AND P1, PT, R64, UR5, PT ;  /* 0x0000000540007c0c */ /* 0x000fe4000bf23070 */
[----:B------:R-:W-:Y:S02]  /*4c80*/  ISETP.LE.U32.AND P2, PT, R62, UR5, PT ;  /* 0x000000053e007c0c */ /* 0x000fe4000bf43070 */
[----:B------:R-:W-:Y:S01]  /*4c90*/  SHF.R.U32.HI R250, RZ, 0x8, R250 ;  /* 0x00000008fffa7819 */ /* 0x000fe200000116fa */
[----:B---3--:R-:W-:Y:S01]  /*4ca0*/  @!P0 FADD.FTZ R27, -R27, -RZ ;  /* 0x800000ff1b1b8221 */ /* 0x008fe20000010100 */
[----:B------:R-:W-:Y:S01]  /*4cb0*/  LOP3.LUT R61, R249, 0xff, RZ, 0xc0, !PT ;  /* 0x000000fff93d7812 */ /* 0x000fe200078ec0ff */
[----:B-1----:R-:W-:Y:S01]  /*4cc0*/  @P5 FADD.FTZ R247, -R247, -RZ ;  /* 0x800000fff7f75221 */ /* 0x002fe20000010100 */
[----:B------:R-:W-:Y:S02]  /*4cd0*/  LOP3.LUT R250, R250, 0xffff, RZ, 0xc0, !PT ;  /* 0x0000fffffafa7812 */ /* 0x000fe400078ec0ff */
[----:B------:R-:W-:Y:S02]  /*4ce0*/  ISETP.LE.U32.AND P3, PT, R61, UR5, PT ;  /* 0x000000053d007c0c */ /* 0x000fe4000bf63070 */
[----:B------:R-:W-:Y:S01]  /*4cf0*/  PRMT R61, R249, 0x7632, R61 ;  /* 0x00007632f93d7816 */ /* 0x000fe2000000003d */
[----:B------:R-:W-:Y:S01]  /*4d00*/  @!P1 FADD.FTZ R14, -R14, -RZ ;  /* 0x800000ff0e0e9221 */ /* 0x000fe20000010100 */
[----:B------:R-:W-:Y:S01]  /*4d10*/  ISETP.LE.U32.AND P0, PT, R250, UR5, PT ;  /* 0x00000005fa007c0c */ /* 0x000fe2000bf03070 */
[----:B------:R-:W-:Y:S01]  /*4d20*/  @!P2 FADD.FTZ R29, -R29, -RZ ;  /* 0x800000ff1d1da221 */ /* 0x000fe20000010100 */
[----:B------:R-:W-:Y:S01]  /*4d30*/  SHF.R.U32.HI R60, RZ, 0x18, R249 ;  /* 0x00000018ff3c7819 */ /* 0x000fe200000116f9 */
[----:B------:R-:W1:Y:S01]  /*4d40*/  MUFU.EX2 R250, R38 ;  /* 0x0000002600fa7308 */ /* 0x000e620000000800 */
[----:B------:R-:W-:Y:S02]  /*4d50*/  LOP3.LUT R61, R61, 0xff, RZ, 0xc0, !PT ;  /* 0x000000ff3d3d7812 */ /* 0x000fe400078ec0ff */
[----:B------:R-:W-:Y:S02]  /*4d60*/  LOP3.LUT R249, R249, 0xffff, RZ, 0xc0, !PT ;  /* 0x0000fffff9f97812 */ /* 0x000fe400078ec0ff */
[----:B------:R-:W-:Y:S01]  /*4d70*/  ISETP.LE.U32.AND P1, PT, R60, UR5, PT ;  /* 0x000000053c007c0c */ /* 0x000fe2000bf23070 */
[----:B------:R-:W-:Y:S01]  /*4d80*/  @!P3 FADD.FTZ R6, -R6, -RZ ;  /* 0x800000ff0606b221 */ /* 0x000fe20000010100 */
[----:B------:R-:W-:Y:S02]  /*4d90*/  ISETP.LE.U32.AND P2, PT, R61, UR5, PT ;  /* 0x000000053d007c0c */ /* 0x000fe4000bf43070 */
[----:B------:R-:W-:Y:S01]  /*4da0*/  SHF.R.U32.HI R60, RZ, 0x8, R249 ;  /* 0x00000008ff3c7819 */ /* 0x000fe200000116f9 */
[----:B------:R-:W-:Y:S01]  /*4db0*/  @!P0 FADD.FTZ R13, -R13, -RZ ;  /* 0x800000ff0d0d8221 */ /* 0x000fe20000010100 */
[----:B------:R-:W-:Y:S01]  /*4dc0*/  F2FP.RELU.BF16.F32.PACK_AB R61, R33, R35 ;  /* 0x00000023213d723e */ /* 0x000fe200000018ff */
[----:B------:R-:W2:Y:S01]  /*4dd0*/  MUFU.EX2 R249, R39 ;  /* 0x0000002700f97308 */ /* 0x000ea20000000800 */
[----:B------:R-:W-:Y:S02]  /*4de0*/  F2FP.RELU.BF16.F32.PACK_AB R63, R4, R8 ;  /* 0x00000008043f723e */ /* 0x000fe400000018ff */
[----:B------:R-:W-:Y:S01]  /*4df0*/  LOP3.LUT R60, R60, 0xffff, RZ, 0xc0, !PT ;  /* 0x0000ffff3c3c7812 */ /* 0x000fe200078ec0ff */
[----:B------:R3:W-:Y:S01]  /*4e00*/  STS [R208+0x400], R61 ;  /* 0x0004003dd0007388 */ /* 0x0007e20000000800 */
[----:B------:R-:W-:Y:S02]  /*4e10*/  F2FP.RELU.BF16.F32.PACK_AB R65, R15, R26 ;  /* 0x0000001a0f41723e */ /* 0x000fe400000018ff */
[----:B------:R-:W-:Y:S01]  /*4e20*/  ISETP.LE.U32.AND P0, PT, R60, UR5, PT ;  /* 0x000000053c007c0c */ /* 0x000fe2000bf03070 */
[----:B------:R4:W-:Y:S01]  /*4e30*/  STS [R208], R63 ;  /* 0x0000003fd0007388 */ /* 0x0009e20000000800 */
[----:B------:R-:W-:Y:S01]  /*4e40*/  F2FP.RELU.BF16.F32.PACK_AB R60, R17, R30 ;  /* 0x0000001e113c723e */ /* 0x000fe200000018ff */
[----:B-1----:R-:W-:Y:S01]  /*4e50*/  @!P2 FADD.FTZ R250, -R250, -RZ ;  /* 0x800000fffafaa221 */ /* 0x002fe20000010100 */
[----:B------:R-:W-:Y:S01]  /*4e60*/  F2FP.RELU.BF16.F32.PACK_AB R43, R29, R31 ;  /* 0x0000001f1d2b723e */ /* 0x000fe200000018ff */
[----:B------:R-:W-:Y:S01]  /*4e70*/  STS [R246+0x400], R65 ;  /* 0x00040041f6007388 */ /* 0x000fe20000000800 */
[----:B------:R-:W-:Y:S01]  /*4e80*/  F2FP.RELU.BF16.F32.PACK_AB R64, R25, R27 ;  /* 0x0000001b1940723e */ /* 0x000fe200000018ff */
[----:B--2---:R-:W-:Y:S01]  /*4e90*/  @!P1 FADD.FTZ R249, -R249, -RZ ;  /* 0x800000fff9f99221 */ /* 0x004fe20000010100 */
[----:B------:R-:W-:Y:S01]  /*4ea0*/  F2FP.RELU.BF16.F32.PACK_AB R66, R13, R22 ;  /* 0x000000160d42723e */ /* 0x000fe200000018ff */
[----:B------:R1:W-:Y:S01]  /*4eb0*/  STS [R246], R60 ;  /* 0x0000003cf6007388 */ /* 0x0003e20000000800 */
[----:B------:R-:W-:Y:S02]  /*4ec0*/  F2FP.RELU.BF16.F32.PACK_AB R62, R9, R14 ;  /* 0x0000000e093e723e */ /* 0x000fe400000018ff */
[----:B------:R-:W-:Y:S01]  /*4ed0*/  FSETP.GE.FTZ.AND P1, PT, R35, RZ, PT ;  /* 0x000000ff2300720b */ /* 0x000fe20003f36000 */
[----:B------:R-:W-:Y:S01]  /*4ee0*/  STS [R208+0x1000], R43 ;  /* 0x0010002bd0007388 */ /* 0x000fe20000000800 */
[----:B------:R-:W-:Y:S01]  /*4ef0*/  @!P0 FADD.FTZ R5, -R5, -RZ ;  /* 0x800000ff05058221 */ /* 0x000fe20000010100 */
[----:B------:R-:W-:Y:S02]  /*4f00*/  FSETP.GE.FTZ.AND P0, PT, R33, RZ, PT ;  /* 0x000000ff2100720b */ /* 0x000fe40003f16000 */
[----:B------:R2:W-:Y:S01]  /*4f10*/  STS [R208+0x1400], R64 ;  /* 0x00140040d0007388 */ /* 0x0005e20000000800 */
[----:B------:R-:W-:Y:S02]  /*4f20*/  FSETP.GE.FTZ.AND P3, PT, R8, RZ, PT ;  /* 0x000000ff0800720b */ /* 0x000fe40003f76000 */
[----:B------:R-:W-:Y:S02]  /*4f30*/  FSETP.GE.FTZ.AND P2, PT, R4, RZ, PT ;  /* 0x000000ff0400720b */ /* 0x000fe40003f56000 */
[----:B---3--:R-:W-:Y:S02]  /*4f40*/  F2FP.RELU.BF16.F32.PACK_AB R61, R19, R34 ;  /* 0x00000022133d723e */ /* 0x008fe400000018ff */
[----:B------:R-:W-:Y:S02]  /*4f50*/  FSETP.GE.FTZ.AND P4, PT, R11, RZ, PT ;  /* 0x000000ff0b00720b */ /* 0x000fe40003f96000 */
[----:B----4-:R-:W-:Y:S01]  /*4f60*/  F2FP.RELU.BF16.F32.PACK_AB R63, R21, R23 ;  /* 0x00000017153f723e */ /* 0x010fe200000018ff */
[----:B------:R3:W-:Y:S04]  /*4f70*/  STS [R246+0x1400], R61 ;  /* 0x0014003df6007388 */ /* 0x0007e80000000800 */
[----:B------:R-:W-:Y:S01]  /*4f80*/  STS [R246+0x1000], R63 ;  /* 0x0010003ff6007388 */ /* 0x000fe20000000800 */
[----:B-1----:R-:W-:Y:S03]  /*4f90*/  F2FP.RELU.BF16.F32.PACK_AB R60, R11, R18 ;  /* 0x000000120b3c723e */ /* 0x002fe600000018ff */
[----:B------:R1:W-:Y:S04]  /*4fa0*/  STS [R235], R66 ;  /* 0x00000042eb007388 */ /* 0x0003e80000000800 */
[----:B------:R4:W-:Y:S01]  /*4fb0*/  STS [R235+0x400], R62 ;  /* 0x0004003eeb007388 */ /* 0x0009e20000000800 */
[----:B--2---:R-:W-:Y:S03]  /*4fc0*/  F2FP.RELU.BF16.F32.PACK_AB R64, R10, R7 ;  /* 0x000000070a40723e */ /* 0x004fe600000018ff */
[----:B------:R2:W-:Y:S04]  /*4fd0*/  STS [R245], R60 ;  /* 0x0000003cf5007388 */ /* 0x0005e80000000800 */
[----:B------:R-:W-:Y:S01]  /*4fe0*/  STS [R245+0x400], R64 ;  /* 0x00040040f5007388 */ /* 0x000fe20000000800 */
[----:B---3--:R-:W-:Y:S05]  /*4ff0*/  F2FP.RELU.BF16.F32.PACK_AB R61, R5, R6 ;  /* 0x00000006053d723e */ /* 0x008fea00000018ff */
[----:B------:R-:W-:Y:S01]  /*5000*/  STS [R235+0x1000], R61 ;  /* 0x0010003deb007388 */ /* 0x000fe20000000800 */
[----:B-1----:R-:W-:Y:S02]  /*5010*/  F2FP.RELU.BF16.F32.PACK_AB R66, R249, R250 ;  /* 0x000000faf942723e */ /* 0x002fe400000018ff */
[----:B----4-:R-:W-:Y:S03]  /*5020*/  F2FP.RELU.BF16.F32.PACK_AB R62, R251, R252 ;  /* 0x000000fcfb3e723e */ /* 0x010fe600000018ff */
[----:B------:R-:W-:Y:S01]  /*5030*/  STS [R235+0x1400], R66 ;  /* 0x00140042eb007388 */ /* 0x000fe20000000800 */
[----:B--2---:R-:W-:Y:S03]  /*5040*/  F2FP.RELU.BF16.F32.PACK_AB R60, R248, R247 ;  /* 0x000000f7f83c723e */ /* 0x004fe600000018ff */
        /* <DEDUP_REMOVED lines=40> */
[----:B------:R-:W-:Y:S02]  /*52d0*/  FADD.FTZ R37, -R244, R37 ;  /* 0x00000025f4257221 */ /* 0x000fe40000010100 */
[-C--:B------:R-:W-:Y:S01]  /*52e0*/  FSEL R38, R38, R243.reuse, P1 ;  /* 0x000000f326267208 */ /* 0x080fe20000800000 */
[C---:B------:R-:W-:Y:S04]  /*52f0*/  HMMA.16816.F32.BF16 R48, R156.reuse, R174, R48 ;  /* 0x000000ae9c30723c */ /* 0x040fe80000041830 */
[----:B------:R-:W-:Y:S01]  /*5300*/  FSEL R39, R39, R243, P0 ;  /* 0x000000f327277208 */ /* 0x000fe20000000000 */
[----:B------:R-:W-:Y:S01]  /*5310*/  FADD.FTZ R42, -R241, R42 ;  /* 0x0000002af12a7221 */ /* 0x000fe20000010100 */
[-C--:B------:R-:W-:Y:S01]  /*5320*/  FSEL R12, R12, R244.reuse, P3 ;  /* 0x000000f40c0c7208 */ /* 0x080fe20001800000 */
[C---:B------:R-:W-:Y:S01]  /*5330*/  FADD.FTZ R16, -R242.reuse, R40 ;  /* 0x00000028f2107221 */ /* 0x040fe20000010100 */
[----:B------:R-:W-:Y:S01]  /*5340*/  FSETP.GE.FTZ.AND P1, PT, R27, RZ, PT ;  /* 0x000000ff1b00720b */ /* 0x000fe20003f36000 */
[-C--:B------:R-:W-:Y:S03]  /*5350*/  HMMA.16816.F32.BF16 R52, R156, R176.reuse, R52 ;  /* 0x000000b09c34723c */ /* 0x080fe60000041834 */
[----:B------:R-:W-:Y:S01]  /*5360*/  FSETP.GE.FTZ.AND P3, PT, R31, RZ, PT ;  /* 0x000000ff1f00720b */ /* 0x000fe20003f76000 */
[----:B------:R-:W-:Y:S01]  /*5370*/  FADD.FTZ R20, -R242, R41 ;  /* 0x00000029f2147221 */ /* 0x000fe20000010100 */
[----:B------:R-:W-:Y:S01]  /*5380*/  FSEL R37, R37, R244, P2 ;  /* 0x000000f425257208 */ /* 0x000fe20001000000 */
[----:B------:R-:W-:Y:S01]  /*5390*/  FADD.FTZ R43, -R241, R43 ;  /* 0x0000002bf12b7221 */ /* 0x000fe20000010100 */
[----:B------:R-:W-:Y:S01]  /*53a0*/  FSETP.GE.FTZ.AND P2, PT, R29, RZ, PT ;  /* 0x000000ff1d00720b */ /* 0x000fe20003f56000 */
[----:B------:R-:W-:Y:S01]  /*53b0*/  FMUL.FTZ R35, R35, R38 ;  /* 0x0000002623237220 */ /* 0x000fe20000410000 */
[----:B------:R-:W-:Y:S01]  /*53c0*/  FSETP.GE.FTZ.AND P0, PT, R25, RZ, PT ;  /* 0x000000ff1900720b */ /* 0x000fe20003f16000 */
[----:B------:R-:W-:Y:S01]  /*53d0*/  FMUL.FTZ R33, R33, R39 ;  /* 0x0000002721217220 */ /* 0x000fe20000410000 */
[-C--:B------:R-:W-:Y:S01]  /*53e0*/  FSEL R42, R42, R241.reuse, P1 ;  /* 0x000000f12a2a7208 */ /* 0x080fe20000800000 */
[C---:B------:R-:W-:Y:S04]  /*53f0*/  HMMA.16816.F32.BF16 R56, R148.reuse, R176, R56 ;  /* 0x000000b09438723c */ /* 0x040fe80000041838 */
[-C--:B------:R-:W-:Y:S01]  /*5400*/  FSEL R38, R16, R242.reuse, P3 ;  /* 0x000000f210267208 */ /* 0x080fe20001800000 */
[----:B------:R-:W-:Y:S01]  /*5410*/  FADD.FTZ R39, -R242, R44 ;  /* 0x0000002cf2277221 */ /* 0x000fe20000010100 */
[----:B------:R-:W-:Y:S01]  /*5420*/  FSETP.GE.FTZ.AND P3, PT, R23, RZ, PT ;  /* 0x000000ff1700720b */ /* 0x000fe20003f76000 */
        /* <DEDUP_REMOVED lines=15> */
[-C--:B------:R-:W-:Y:S01]  /*5520*/  FSEL R39, R46, R241.reuse, P1 ;  /* 0x000000f12e277208 */ /* 0x080fe20000800000 */
[-C--:B------:R-:W-:Y:S03]  /*5530*/  HMMA.16816.F32.BF16 R60, R148, R178.reuse, R60 ;  /* 0x000000b2943c723c */ /* 0x080fe6000004183c */
[----:B------:R-:W-:Y:S01]  /*5540*/  FSEL R38, R45, R242, P2 ;  /* 0x000000f22d267208 */ /* 0x000fe20001000000 */
[----:B------:R-:W-:Y:S01]  /*5550*/  FMUL.FTZ R23, R23, R42 ;  /* 0x0000002a17177220 */ /* 0x000fe20000410000 */
[----:B------:R-:W-:Y:S01]  /*5560*/  FSEL R46, R47, R241, P0 ;  /* 0x000000f12f2e7208 */ /* 0x000fe20000000000 */
[----:B------:R-:W-:Y:S01]  /*5570*/  FMUL.FTZ R25, R25, R43 ;  /* 0x0000002b19197220 */ /* 0x000fe20000410000 */
[C---:B------:R-:W-:Y:S01]  /*5580*/  FSETP.GE.FTZ.AND P3, PT, R30.reuse, RZ, PT ;  /* 0x000000ff1e00720b */ /* 0x040fe20003f76000 */
[----:B------:R-:W-:Y:S01]  /*5590*/  FMUL.FTZ R21, R21, R38 ;  /* 0x0000002615157220 */ /* 0x000fe20000410000 */
[----:B------:R-:W-:Y:S01]  /*55a0*/  FSETP.GE.FTZ.AND P2, PT, R17, RZ, PT ;  /* 0x000000ff1100720b */ /* 0x000fe20003f56000 */
[----:B------:R-:W-:Y:S01]  /*55b0*/  FMUL.FTZ R19, R19, R46 ;  /* 0x0000002e13137220 */ /* 0x000fe20000410000 */
[----:B------:R-:W-:Y:S01]  /*55c0*/  FSETP.GE.FTZ.AND P0, PT, R15, RZ, PT ;  /* 0x000000ff0f00720b */ /* 0x000fe20003f16000 */
[----:B------:R-:W-:Y:S01]  /*55d0*/  FMUL.FTZ R29, R29, R20 ;  /* 0x000000141d1d7220 */ /* 0x000fe20000410000 */
[-C--:B------:R-:W-:Y:S01]  /*55e0*/  FSEL R35, R35, R244.reuse, P3 ;  /* 0x000000f423237208 */ /* 0x080fe20001800000 */
[----:B------:R-:W-:Y:S01]  /*55f0*/  FADD.FTZ R38, -R243, R55 ;  /* 0x00000037f3267221 */ /* 0x000fe20000010100 */
[----:B------:R-:W-:Y:S01]  /*5600*/  FSEL R42, R49, R244, P2 ;  /* 0x000000f4312a7208 */ /* 0x000fe20001000000 */
[----:B------:R-:W-:Y:S01]  /*5610*/  FADD.FTZ R50, -R243, R50 ;  /* 0x00000032f3327221 */ /* 0x000fe20000010100 */
[----:B------:R-:W-:Y:S01]  /*5620*/  FSEL R46, R51, R243, P0 ;  /* 0x000000f3332e7208 */ /* 0x000fe20000000000 */
[----:B------:R-:W-:Y:S01]  /*5630*/  FMUL.FTZ R35, R30, R35 ;  /* 0x000000231e237220 */ /* 0x000fe20000410000 */
[----:B------:R-:W-:Y:S01]  /*5640*/  FSETP.GE.FTZ.AND P0, PT, R9, RZ, PT ;  /* 0x000000ff0900720b */ /* 0x000fe20003f16000 */
[----:B------:R-:W-:Y:S01]  /*5650*/  FMUL.FTZ R30, R17, R42 ;  /* 0x0000002a111e7220 */ /* 0x000fe20000410000 */
[----:B------:R-:W-:Y:S01]  /*5660*/  FSETP.GE.FTZ.AND P1, PT, R26, RZ, PT ;  /* 0x000000ff1a00720b */ /* 0x000fe20003f36000 */
[----:B------:R-:W-:Y:S01]  /*5670*/  FMUL.FTZ R34, R34, R39 ;  /* 0x0000002722227220 */ /* 0x000fe20000410000 */
[----:B------:R-:W-:Y:S01]  /*5680*/  F2FP.BF16.F32.PACK_AB R25, R25, R27 ;  /* 0x0000001b1919723e */ /* 0x000fe200000010ff */
[----:B------:R-:W-:Y:S01]  /*5690*/  FADD.FTZ R27, -R244, R52 ;  /* 0x00000034f41b7221 */ /* 0x000fe20000010100 */
[----:B------:R-:W-:Y:S01]  /*56a0*/  F2FP.BF16.F32.PACK_AB R29, R29, R31 ;  /* 0x0000001f1d1d723e */ /* 0x000fe200000010ff */
[----:B------:R-:W-:Y:S01]  /*56b0*/  FADD.FTZ R17, -R242, R56 ;  /* 0x00000038f2117221 */ /* 0x000fe20000010100 */
[-C--:B------:R-:W-:Y:S01]  /*56c0*/  FSEL R38, R38, R243.reuse, P0 ;  /* 0x000000f326267208 */ /* 0x080fe20000000000 */
[----:B------:R-:W-:Y:S01]  /*56d0*/  FADD.FTZ R31, -R244, R53 ;  /* 0x00000035f41f7221 */ /* 0x000fe20000010100 */
[----:B------:R-:W-:Y:S01]  /*56e0*/  FSEL R39, R50, R243, P1 ;  /* 0x000000f332277208 */ /* 0x000fe20000800000 */
[----:B------:R-:W-:Y:S01]  /*56f0*/  FADD.FTZ R54, -R243, R54 ;  /* 0x00000036f3367221 */ /* 0x000fe20000010100 */
[----:B------:R-:W-:Y:S01]  /*5700*/  FSETP.GE.FTZ.AND P3, PT, R22, RZ, PT ;  /* 0x000000ff1600720b */ /* 0x000fe20003f76000 */
[----:B------:R-:W-:Y:S01]  /*5710*/  FADD.FTZ R42, -R241, R59 ;  /* 0x0000003bf12a7221 */ /* 0x000fe20000010100 */
[----:B------:R-:W-:Y:S01]  /*5720*/  FSETP.GE.FTZ.AND P0, PT, R6, RZ, PT ;  /* 0x000000ff0600720b */ /* 0x000fe20003f16000 */
[----:B------:R-:W-:Y:S01]  /*5730*/  FMUL.FTZ R26, R26, R39 ;  /* 0x000000271a1a7220 */ /* 0x000fe20000410000 */
[----:B------:R-:W-:Y:S01]  /*5740*/  FSETP.GE.FTZ.AND P2, PT, R13, RZ, PT ;  /* 0x000000ff0d00720b */ /* 0x000fe20003f56000 */
[----:B------:R-:W-:Y:S04]  /*5750*/  HMMA.16816.F32.BF16 R64, R156, R178, R64 ;  /* 0x000000b29c40723c */ /* 0x000fe80000041840 */
[----:B------:R-:W-:Y:S01]  /*5760*/  FSETP.GE.FTZ.AND P1, PT, R14, RZ, PT ;  /* 0x000000ff0e00720b */ /* 0x000fe20003f36000 */
[----:B------:R-:W-:Y:S01]  /*5770*/  FADD.FTZ R62, -R241, R62 ;  /* 0x0000003ef13e7221 */ /* 0x000fe20000010100 */
[----:B------:R-:W-:Y:S01]  /*5780*/  FSEL R27, R27, R244, P3 ;  /* 0x000000f41b1b7208 */ /* 0x000fe20001800000 */
[----:B------:R-:W-:Y:S01]  /*5790*/  FADD.FTZ R60, -R242, R60 ;  /* 0x0000003cf23c7221 */ /* 0x000fe20000010100 */
[----:B------:R-:W-:Y:S01]  /*57a0*/  FSEL R17, R17, R242, P0 ;  /* 0x000000f211117208 */ /* 0x000fe20000000000 */
        /* <DEDUP_REMOVED lines=28> */
[----:B------:R-:W-:Y:S01]  /*5970*/  @P0 FADD.FTZ R241, -R241, R63 ;  /* 0x0000003ff1f10221 */ /* 0x000fe20000010100 */
[----:B------:R-:W-:Y:S02]  /*5980*/  FSEL R30, R23, R242, P2 ;  /* 0x000000f2171e7208 */ /* 0x000fe40001000000 */
[----:B------:R-:W-:Y:S01]  /*5990*/  FSETP.GE.FTZ.AND P2, PT, R251, RZ, PT ;  /* 0x000000fffb00720b */ /* 0x000fe20003f56000 */
[----:B------:R-:W-:Y:S01]  /*59a0*/  FMUL.FTZ R241, R248, R241 ;  /* 0x000000f1f8f17220 */ /* 0x000fe20000410000 */
[----:B------:R-:W-:Y:S01]  /*59b0*/  FSETP.GE.FTZ.AND P0, PT, R7, RZ, PT ;  /* 0x000000ff0700720b */ /* 0x000fe20003f16000 */
[----:B------:R-:W-:Y:S01]  /*59c0*/  FMUL.FTZ R30, R5, R30 ;  /* 0x0000001e051e7220 */ /* 0x000fe20000410000 */
[----:B------:R-:W-:Y:S02]  /*59d0*/  FSETP.GE.FTZ.AND P3, PT, R252, RZ, PT ;  /* 0x000000fffc00720b */ /* 0x000fe40003f76000 */
[----:B------:R-:W-:Y:S01]  /*59e0*/  FSEL R66, R66, R243, P0 ;  /* 0x000000f342427208 */ /* 0x000fe20000000000 */
[----:B------:R-:W-:Y:S01]  /*59f0*/  @P1 FADD.FTZ R243, -R243, R67 ;  /* 0x00000043f3f31221 */ /* 0x000fe20000010100 */
[----:B------:R-:W-:Y:S02]  /*5a00*/  ISETP.GT.AND P1, PT, R230, R213, PT ;  /* 0x000000d5e600720c */ /* 0x000fe40003f24270 */
[----:B------:R-:W-:Y:S01]  /*5a10*/  FSEL R60, R60, R242, P3 ;  /* 0x000000f23c3c7208 */ /* 0x000fe20001800000 */
[----:B------:R-:W-:Y:S01]  /*5a20*/  FMUL.FTZ R66, R7, R66 ;  /* 0x0000004207427220 */ /* 0x000fe20000410000 */
[----:B------:R-:W-:Y:S01]  /*5a30*/  F2FP.BF16.F32.PACK_AB R15, R15, R26 ;  /* 0x0000001a0f0f723e */ /* 0x000fe200000010ff */
        /* <DEDUP_REMOVED lines=31> */
[----:B------:R-:W-:Y:S02]  /*5c30*/  LEA.HI.X.SX32 R219, R8, R219, 0x1, P0 ;  /* 0x000000db08db7211 */ /* 0x000fe400000f0eff */
[C---:B------:R-:W-:Y:S03]  /*5c40*/  LEA R8, P0, R5.reuse, R218, 0x6 ;  /* 0x000000da05087211 */ /* 0x040fe600078030ff */
[----:B------:R-:W-:Y:S01]  /*5c50*/  @!PT LDS RZ, [RZ] ;  /* 0x00000000fffff984 */ /* 0x000fe20000000800 */
[----:B------:R-:W-:Y:S01]  /*5c60*/  @!PT LDS RZ, [RZ] ;  /* 0x00000000fffff984 */ /* 0x000fe20000000800 */
[----:B------:R-:W-:Y:S01]  /*5c70*/  @!PT LDS RZ, [RZ] ;  /* 0x00000000fffff984 */ /* 0x000fe20000000800 */
[----:B------:R1:W-:Y:S01]  /*5c80*/  LDGSTS.E.BYPASS.LTC128B.128 [R229], desc[UR18][R218.64] ;  /* 0x00000000dae57fae */ /* 0x0003e2000b981a12 */
[----:B--2---:R-:W-:Y:S05]  /*5c90*/  LEA.HI.X R9, R5, R219, R4, 0x6, P0 ;  /* 0x000000db05097211 */ /* 0x004fea00000f3404 */
[----:B------:R1:W-:Y:S05]  /*5ca0*/  LDGSTS.E.BYPASS.LTC128B.128 [R229+0x1000], desc[UR18][R8.64] ;  /* 0x0100000008e57fae */ /* 0x0003ea000b981a12 */
[----:B------:R-:W0:Y:S02]  /*5cb0*/  LDGDEPBAR ;  /* 0x00000000000079af */ /* 0x000e240000000000 */
.L_x_1550:
        /* <DEDUP_REMOVED lines=82> */
[----:B------:R-:W-:Y:S03]  /*61e0*/  LEA R8, P0, R7, R220, 0x1 ;  /* 0x000000dc07087211 */ /* 0x000fe600078008ff */
[----:B------:R-:W-:Y:S01]  /*61f0*/  @!PT LDS RZ, [RZ] ;  /* 0x00000000fffff984 */ /* 0x000fe20000000800 */
[----:B------:R-:W-:Y:S01]  /*6200*/  @!PT LDS RZ, [RZ] ;  /* 0x00000000fffff984 */ /* 0x000fe20000000800 */
[----:B------:R-:W-:Y:S01]  /*6210*/  @!PT LDS RZ, [RZ] ;  /* 0x00000000fffff984 */ /* 0x000fe20000000800 */
[----:B------:R1:W-:Y:S01]  /*6220*/  LDGSTS.E.BYPASS.LTC128B.128 [R210+0x4000], desc[UR18][R220.64] ;  /* 0x04000000dcd27fae */ /* 0x0003e2000b981a12 */
[----:B------:R-:W-:Y:S05]  /*6230*/  LEA.HI.X R9, R5, R221, R4, 0x1, P0 ;  /* 0x000000dd05097211 */ /* 0x000fea00000f0c04 */
[----:B------:R1:W-:Y:S04]  /*6240*/  LDGSTS.E.BYPASS.LTC128B.128 [R210+0x5000], desc[UR18][R8.64] ;  /* 0x0500000008d27fae */ /* 0x0003e8000b981a12 */
[----:B------:R-:W0:Y:S02]  /*6250*/  LDGDEPBAR ;  /* 0x00000000000079af */ /* 0x000e240000000000 */
.L_x_1551:
        /* <DEDUP_REMOVED lines=313> */
[----:B------:R-:W-:-:S03]  /*75f0*/  IADD3 R7, PT, PT, R7, R4, RZ ;  /* 0x0000000407077210 */ /* 0x000fc60007ffe0ff */
[----:B-1----:R-:W-:-:S04]  /*7600*/  IMAD.WIDE.U32 R10, R200, UR4, R6 ;  /* 0x00000004c80a7c25 */ /* 0x002fc8000f8e0006 */
[----:B------:R-:W-:Y:S01]  /*7610*/  IMAD R8, R200, UR5, R11 ;  /* 0x00000005c8087c24 */ /* 0x000fe2000f8e020b */
[----:B------:R-:W-:Y:S05]  /*7620*/  BRA `(.L_x_1554) ;  /* 0x0000000000147947 */ /* 0x000fea0003800000 */
.L_x_1553:
[----:B------:R-:W2:Y:S01]  /*7630*/  LDCU.64 UR10, c[0x0][0x5c0] ;  /* 0x0000b800ff0a77ac */ /* 0x000ea20008000a00 */
[----:B------:R-:W-:-:S05]  /*7640*/  IADD3 R10, PT, PT, R232, R233, RZ ;  /* 0x000000e9e80a7210 */ /* 0x000fca0007ffe0ff */
[C---:B--2---:R-:W-:Y:S02]  /*7650*/  IMAD R8, R10.reuse, UR11, RZ ;  /* 0x0000000b0a087c24 */ /* 0x044fe4000f8e02ff */
[----:B------:R-:W-:-:S05]  /*7660*/  IMAD.WIDE.U32 R10, R10, UR10, RZ ;  /* 0x0000000a0a0a7c25 */ /* 0x000fca000f8e00ff */
[----:B------:R-:W-:Y:S02]  /*7670*/  IADD3 R8, PT, PT, R11, R8, RZ ;  /* 0x000000080b087210 */ /* 0x000fe40007ffe0ff */
.L_x_1554:
        /* <DEDUP_REMOVED lines=10> */
[----:B------:R-:W-:Y:S06]  /*7720*/  BRA `(.L_x_1556) ;  /* 0x0000000000147947 */ /* 0x000fec0003800000 */
.L_x_1555:
[----:B------:R-:W2:Y:S01]  /*7730*/  LDCU.64 UR6, c[0x0][0x5c8] ;  /* 0x0000b900ff0677ac */ /* 0x000ea20008000a00 */
[----:B------:R-:W-:-:S05]  /*7740*/  IADD3 R14, PT, PT, R232, R233, RZ ;  /* 0x000000e9e80e7210 */ /* 0x000fca0007ffe0ff */
[C---:B--2---:R-:W-:Y:S02]  /*7750*/  IMAD R12, R14.reuse, UR7, RZ ;  /* 0x000000070e0c7c24 */ /* 0x044fe4000f8e02ff */
[----:B------:R-:W-:-:S05]  /*7760*/  IMAD.WIDE.U32 R14, R14, UR6, RZ ;  /* 0x000000060e0e7c25 */ /* 0x000fca000f8e00ff */
[----:B------:R-:W-:-:S07]  /*7770*/  IADD3 R12, PT, PT, R15, R12, RZ ;  /* 0x0000000c0f0c7210 */ /* 0x000fce0007ffe0ff */
.L_x_1556:
[----:B------:R-:W-:Y:S01]  /*7780*/  BAR.SYNC.DEFER_BLOCKING 0x0 ;  /* 0x0000000000007b1d */ /* 0x000fe20000010000 */
[----:B------:R-:W-:Y:S01]  /*7790*/  IMAD.SHL.U32 R13, R204, 0x80, RZ ;  /* 0x00000080cc0d7824 */ /* 0x000fe200078e00ff */
[CC--:B------:R-:W-:Y:S01]  /*77a0*/  ISETP.GE.AND P3, PT, R203.reuse, R212.reuse, PT ;  /* 0x000000d4cb00720c */ /* 0x0c0fe20003f66270 */
[C---:B------:R-:W-:Y:S01]  /*77b0*/  VIADD R9, R203.reuse, 0x20 ;  /* 0x00000020cb097836 */ /* 0x040fe20000000000 */
[----:B------:R-:W-:Y:S01]  /*77c0*/  IADD3 R27, P2, PT, R203, 0x20, RZ ;  /* 0x00000020cb1b7810 */ /* 0x000fe20007f5e0ff */
[----:B------:R-:W-:Y:S01]  /*77d0*/  IMAD.WIDE.U32 R20, R13, UR10, RZ ;  /* 0x0000000a0d147c25 */ /* 0x000fe2000f8e00ff */
[----:B------:R-:W-:Y:S01]  /*77e0*/  SHF.R.S32.HI R16, RZ, 0x1f, R13 ;  /* 0x0000001fff107819 */ /* 0x000fe2000001140d */
[----:B------:R-:W2:Y:S01]  /*77f0*/  LDCU.64 UR4, c[0x0][0x5d8] ;  /* 0x0000bb00ff0477ac */ /* 0x000ea20008000a00 */
[-C--:B------:R-:W-:Y:S01]  /*7800*/  ISETP.GE.AND P6, PT, R9, R212.reuse, PT ;  /* 0x000000d40900720c */ /* 0x080fe20003fc6270 */
[----:B------:R-:W-:Y:S01]  /*7810*/  VIADD R9, R203, 0x40 ;  /* 0x00000040cb097836 */ /* 0x000fe20000000000 */
[----:B------:R-:W-:Y:S01]  /*7820*/  LOP3.LUT R19, R20, 0x38, R202, 0xf8, !PT ;  /* 0x0000003814137812 */ /* 0x000fe200078ef8ca */
[----:B------:R-:W-:Y:S01]  /*7830*/  IMAD R18, R16, UR10, RZ ;  /* 0x0000000a10127c24 */ /* 0x000fe2000f8e02ff */
[----:B------:R-:W-:Y:S01]  /*7840*/  BSSY.RECONVERGENT B0, `(.L_x_1557) ;  /* 0x0000016000007945 */ /* 0x000fe20003800200 */
[-C--:B------:R-:W-:Y:S01]  /*7850*/  ISETP.GE.AND P4, PT, R205, R212.reuse, PT ;  /* 0x000000d4cd00720c */ /* 0x080fe20003f86270 */
[----:B------:R-:W-:Y:S01]  /*7860*/  IMAD.X R26, RZ, RZ, RZ, P2 ;  /* 0x000000ffff1a7224 */ /* 0x000fe200010e06ff */
[----:B------:R-:W-:Y:S01]  /*7870*/  ISETP.GE.AND P5, PT, R9, R212, PT ;  /* 0x000000d40900720c */ /* 0x000fe20003fa6270 */
[----:B------:R-:W-:Y:S01]  /*7880*/  IMAD R11, R13, UR11, R18 ;  /* 0x0000000b0d0b7c24 */ /* 0x000fe2000f8e0212 */
[----:B------:R-:W-:-:S02]  /*7890*/  IADD3 R18, P0, PT, R10, R19, RZ ;  /* 0x000000130a127210 */ /* 0x000fc40007f1e0ff */
[C---:B------:R-:W-:Y:S02]  /*78a0*/  IADD3 R25, P1, PT, R203.reuse, 0x40, RZ ;  /* 0x00000040cb197810 */ /* 0x040fe40007f3e0ff */
[----:B------:R-:W-:Y:S02]  /*78b0*/  IADD3.X R19, PT, PT, R8, R21, R11, P0, !PT ;  /* 0x0000001508137210 */ /* 0x000fe400007fe40b */
[----:B------:R-:W-:Y:S01]  /*78c0*/  IADD3 R24, P0, PT, R203, 0x60, RZ ;  /* 0x00000060cb187810 */ /* 0x000fe20007f1e0ff */
[----:B-1----:R1:W3:Y:S01]  /*78d0*/  LDS.128 R4, [R210+0x7000] ;  /* 0x00700000d2047984 */ /* 0x0022e20000000c00 */
[----:B--2---:R-:W-:-:S04]  /*78e0*/  IMAD.WIDE.U32 R18, R193, UR4, R18 ;  /* 0x00000004c1127c25 */ /* 0x004fc8000f8e0012 */
[----:B------:R-:W-:Y:S01]  /*78f0*/  IMAD R15, R193, UR5, R19 ;  /* 0x00000005c10f7c24 */ /* 0x000fe2000f8e0213 */
[----:B------:R-:W-:Y:S06]  /*7900*/  @P3 BRA `(.L_x_1558) ;  /* 0x0000000000243947 */ /* 0x000fec0003800000 */
[----:B------:R-:W2:Y:S01]  /*7910*/  LDS.128 R8, [R210+0x6000] ;  /* 0x00600000d2087984 */ /* 0x000ea20000000c00 */
[----:B------:R-:W4:Y:S01]  /*7920*/  LDCU.64 UR4, c[0x0][0x560] ;  /* 0x0000ac00ff0477ac */ /* 0x000f220008000a00 */
[----:B------:R-:W-:Y:S02]  /*7930*/  MOV R20, R18 ;  /* 0x0000001200147202 */ /* 0x000fe40000000f00 */
[----:B------:R-:W-:-:S03]  /*7940*/  MOV R21, R15 ;  /* 0x0000000f00157202 */ /* 0x000fc60000000f00 */
[----:B------:R-:W-:-:S04]  /*7950*/  IMAD.WIDE.U32 R22, R203, UR10, R20 ;  /* 0x0000000acb167c25 */ /* 0x000fc8000f8e0014 */
[----:B------:R-:W-:Y:S01]  /*7960*/  IMAD R17, R203, UR11, R23 ;  /* 0x0000000bcb117c24 */ /* 0x000fe2000f8e0217 */
[----:B----4-:R-:W-:-:S04]  /*7970*/  LEA R20, P2, R22, UR4, 0x1 ;  /* 0x0000000416147c11 */ /* 0x010fc8000f8408ff */
[----:B------:R-:W-:-:S05]  /*7980*/  LEA.HI.X R21, R22, UR5, R17, 0x1, P2 ;  /* 0x0000000516157c11 */ /* 0x000fca00090f0c11 */
[----:B--2---:R2:W-:Y:S04]  /*7990*/  STG.E.128 desc[UR18][R20.64], R8 ;  /* 0x0000000814007986 */ /* 0x0045e8000c101d12 */
.L_x_1558:
[----:B------:R-:W-:Y:S05]  /*79a0*/  BSYNC.RECONVERGENT B0 ;  /* 0x0000000000007941 */ /* 0x000fea0003800200 */
.L_x_1557:
[----:B------:R-:W-:Y:S04]  /*79b0*/  BSSY.RECONVERGENT B0, `(.L_x_1559) ;  /* 0x000000c000007945 */ /* 0x000fe80003800200 */
        /* <DEDUP_REMOVED lines=11> */
.L_x_1560:
[----:B------:R-:W-:Y:S05]  /*7a70*/  BSYNC.RECONVERGENT B0 ;  /* 0x0000000000007941 */ /* 0x000fea0003800200 */
.L_x_1559:
[----:B---34-:R3:W4:Y:S01]  /*7a80*/  LDS.128 R4, [R210+0x8000] ;  /* 0x00800000d2047984 */ /* 0x0187220000000c00 */
[----:B------:R-:W-:Y:S01]  /*7a90*/  BSSY.RECONVERGENT B0, `(.L_x_1561) ;  /* 0x000000e000007945 */ /* 0x000fe20003800200 */
[----:B--2---:R-:W-:Y:S02]  /*7aa0*/  LOP3.LUT R8, R202, 0x38, RZ, 0xc0, !PT ;  /* 0x00000038ca087812 */ /* 0x004fe400078ec0ff */
        /* <DEDUP_REMOVED lines=12> */
.L_x_1562:
[----:B------:R-:W-:Y:S05]  /*7b70*/  BSYNC.RECONVERGENT B0 ;  /* 0x0000000000007941 */ /* 0x000fea0003800200 */
.L_x_1561:
[----:B--2-4-:R2:W4:Y:S01]  /*7b80*/  LDS.128 R4, [R210+0x9000] ;  /* 0x00900000d2047984 */ /* 0x0145220000000c00 */
[----:B------:R-:W-:Y:S01]  /*7b90*/  BSSY.RECONVERGENT B0, `(.L_x_1563) ;  /* 0x000000f000007945 */ /* 0x000fe20003800200 */
[----:B------:R-:W-:Y:S01]  /*7ba0*/  IADD3.X R29, PT, PT, RZ, RZ, RZ, P0, !PT ;  /* 0x000000ffff1d7210 */ /* 0x000fe200007fe4ff */
[----:B------:R-:W-:Y:S01]  /*7bb0*/  IMAD R16, R16, UR6, RZ ;  /* 0x0000000610107c24 */ /* 0x000fe2000f8e02ff */
[----:B------:R-:W-:Y:S02]  /*7bc0*/  MOV R10, R8 ;  /* 0x00000008000a7202 */ /* 0x000fe40000000f00 */
[----:B------:R-:W-:Y:S01]  /*7bd0*/  MOV R11, RZ ;  /* 0x000000ff000b7202 */ /* 0x000fe20000000f00 */
        /* <DEDUP_REMOVED lines=10> */
.L_x_1564:
[----:B------:R-:W-:Y:S05]  /*7c80*/  BSYNC.RECONVERGENT B0 ;  /* 0x0000000000007941 */ /* 0x000fea0003800200 */
.L_x_1563:
[----:B------:R-:W3:Y:S01]  /*7c90*/  LDCU.64 UR4, c[0x0][0x5e0] ;  /* 0x0000bc00ff0477ac */ /* 0x000ee20008000a00 */
[----:B------:R-:W2:Y:S01]  /*7ca0*/  LDS.128 R20, [R210+0xa000] ;  /* 0x00a00000d2147984 */ /* 0x000ea20000000c00 */
[C---:B------:R-:W-:Y:S01]  /*7cb0*/  IMAD.WIDE.U32 R10, R13.reuse, UR6, R10 ;  /* 0x000000060d0a7c25 */ /* 0x040fe2000f8e000a */
[----:B-1--4-:R-:W1:Y:S01]  /*7cc0*/  @!P3 LDC.64 R4, c[0x0][0x568] ;  /* 0x00015a00ff04bb82 */ /* 0x012e620000000a00 */
[----:B------:R-:W-:Y:S02]  /*7cd0*/  BSSY.RECONVERGENT B0, `(.L_x_1565) ;  /* 0x000001a000007945 */ /* 0x000fe40003800200 */
[----:B------:R-:W-:Y:S01]  /*7ce0*/  IMAD R13, R13, UR7, R16 ;  /* 0x000000070d0d7c24 */ /* 0x000fe2000f8e0210 */
[----:B------:R-:W-:Y:S01]  /*7cf0*/  IADD3 R30, P0, PT, R14, R10, RZ ;  /* 0x0000000a0e1e7210 */ /* 0x000fe20007f1e0ff */
[----:B------:R4:W1:Y:S03]  /*7d00*/  LDS.128 R16, [R210+0xb000] ;  /* 0x00b00000d2107984 */ /* 0x0008660000000c00 */
[----:B------:R-:W-:-:S02]  /*7d10*/  IADD3.X R31, PT, PT, R12, R11, R13, P0, !PT ;  /* 0x0000000b0c1f7210 */ /* 0x000fc400007fe40d */
[----:B------:R4:W2:Y:S04]  /*7d20*/  LDS.128 R12, [R210+0xc000] ;  /* 0x00c00000d20c7984 */ /* 0x0008a80000000c00 */
[----:B------:R4:W2:Y:S01]  /*7d30*/  LDS.128 R8, [R210+0xd000] ;  /* 0x00d00000d2087984 */ /* 0x0008a20000000c00 */
[----:B---3--:R-:W-:-:S04]  /*7d40*/  IMAD.WIDE.U32 R30, R193, UR4, R30 ;  /* 0x00000004c11e7c25 */ /* 0x008fc8000f8e001e */
[----:B------:R-:W-:Y:S01]  /*7d50*/  IMAD R33, R193, UR5, R31 ;  /* 0x00000005c1217c24 */ /* 0x000fe2000f8e021f */
[----:B------:R-:W-:-:S05]  /*7d60*/  @!P3 MOV R32, R30 ;  /* 0x0000001e0020b202 */ /* 0x000fca0000000f00 */
[----:B------:R-:W-:-:S04]  /*7d70*/  @!P3 IMAD.WIDE.U32 R34, R203, UR6, R32 ;  /* 0x00000006cb22bc25 */ /* 0x000fc8000f8e0020 */
[----:B------:R-:W-:Y:S01]  /*7d80*/  @!P3 IMAD R6, R203, UR7, R35 ;  /* 0x00000007cb06bc24 */ /* 0x000fe2000f8e0223 */
[----:B-1----:R-:W-:-:S04]  /*7d90*/  @!P3 LEA R4, P0, R34, R4, 0x1 ;  /* 0x000000042204b211 */ /* 0x002fc800078008ff */
[----:B------:R-:W-:-:S05]  /*7da0*/  @!P3 LEA.HI.X R5, R34, R5, R6, 0x1, P0 ;  /* 0x000000052205b211 */ /* 0x000fca00000f0c06 */
[----:B--2---:R4:W-:Y:S01]  /*7db0*/  @!P3 STG.E.128 desc[UR18][R4.64], R20 ;  /* 0x000000140400b986 */ /* 0x0049e2000c101d12 */
        /* <DEDUP_REMOVED lines=11> */
.L_x_1566:
[----:B------:R-:W-:Y:S05]  /*7e70*/  BSYNC.RECONVERGENT B0 ;  /* 0x0000000000007941 */ /* 0x000fea0003800200 */
.L_x_1565:
        /* <DEDUP_REMOVED lines=12> */
.L_x_1568:
[----:B------:R-:W-:Y:S05]  /*7f40*/  BSYNC.RECONVERGENT B0 ;  /* 0x0000000000007941 */ /* 0x000fea0003800200 */
.L_x_1567:
        /* <DEDUP_REMOVED lines=11> */
.L_x_1547:
[----:B------:R-:W-:Y:S05]  /*8000*/  BSYNC.RECONVERGENT B1 ;  /* 0x0000000000017941 */ /* 0x000fea0003800200 */
.L_x_1521:
[----:B------:R-:W2:Y:S01]  /*8010*/  LDCU UR5, c[0x0][0x438] ;  /* 0x00008700ff0577ac */ /* 0x000ea20008000800 */
[----:B-1--4-:R-:W1:Y:S08]  /*8020*/  LDC R5, c[0x0][0x370] ;  /* 0x0000dc00ff057b82 */ /* 0x012e700000000800 */
[----:B--23--:R-:W2:Y:S01]  /*8030*/  LDC R13, c[0x0][0x438] ;  /* 0x00010e00ff0d7b82 */ /* 0x00cea20000000800 */
[----:B------:R-:W-:-:S04]  /*8040*/  UIADD3 UR5, UPT, UPT, UR5, 0x7f, URZ ;  /* 0x0000007f05057890 */ /* 0x000fc8000fffe0ff */
[----:B------:R-:W-:Y:S01]  /*8050*/  USHF.R.S32.HI UR4, URZ, 0x1f, UR5 ;  /* 0x0000001fff047899 */ /* 0x000fe20008011405 */
[----:B-1----:R-:W-:-:S03]  /*8060*/  IADD3 R204, PT, PT, R5, R204, RZ ;  /* 0x000000cc05cc7210 */ /* 0x002fc60007ffe0ff */
[----:B------:R-:W-:-:S04]  /*8070*/  ULEA.HI UR4, UR4, UR5, URZ, 0x7 ;  /* 0x0000000504047291 */ /* 0x000fc8000f8f38ff */
[----:B------:R-:W-:-:S06]  /*8080*/  USHF.R.S32.HI UR4, URZ, 0x7, UR4 ;  /* 0x00000007ff047899 */ /* 0x000fcc0008011404 */
[----:B------:R-:W-:-:S13]  /*8090*/  ISETP.GE.AND P0, PT, R204, UR4, PT ;  /* 0x00000004cc007c0c */ /* 0x000fda000bf06270 */
[----:B--2---:R-:W-:Y:S05]  /*80a0*/  @!P0 BRA `(.L_x_1569) ;  /* 0xffffff84006c8947 */ /* 0x004fea000383ffff */
[----:B------:R-:W-:Y:S05]  /*80b0*/  EXIT ;  /* 0x000000000000794d */ /* 0x000fea0003800000 */
.L_x_1570:
        /* <DEDUP_REMOVED lines=12> */
.L_x_2778:


//--------------------- .text._ZN5flash44flash_bwd_dq_dk_dv_loop_seqk_parallel_kernelI23Flash_bwd_kernel_traitsILi64ELi64ELi128ELi8ELi2ELi4ELi4ELb1ELb0EN7cutlass10bfloat16_tE19Flash_kernel_traitsILi64ELi64ELi128ELi8ES3_EELb0ELb0ELb1ELb0ELb0ELb1ELb1EEEvNS_16Flash_bwd_paramsE --------------------------
	.section	.text._ZN5flash44flash_bwd_dq_dk_dv_loop_seqk_parallel_kernelI23Flash_bwd_kernel_traitsILi64ELi64ELi128ELi8ELi2ELi4ELi4ELb1ELb0EN7cutlass10bfloat16_tE19Flash_kernel_traitsILi64ELi64ELi128ELi8ES3_EELb0ELb0ELb1ELb0ELb0ELb1ELb1EEEvNS_16Flash_bwd_paramsE,"ax",@progbits
	.align	128
        .global         _ZN5flash44flash_bwd_dq_dk_dv_loop_seqk_parallel_kernelI23Flash_bwd_kernel_traitsILi64ELi64ELi128ELi8ELi2ELi4ELi4ELb1ELb0EN7cutlass10bfloat16_tE19Flash_kernel_traitsILi64ELi64ELi128ELi8ES3_EELb0ELb0ELb1ELb0ELb0ELb1ELb1EEEvNS_16Flash_bwd_paramsE
        .type           _ZN5flash44flash_bwd_dq_dk_dv_loop_seqk_parallel_kernelI23Flash_bwd_kernel_traitsILi64ELi64ELi128ELi8ELi2ELi4ELi4ELb1ELb0EN7cutlass10bfloat16_tE19Flash_kernel_traitsILi64ELi64ELi128ELi8ES3_EELb0ELb0ELb1ELb0ELb0ELb1ELb1EEEvNS_16Flash_bwd_paramsE,@function
        .size           _ZN5flash44flash_bwd_dq_dk_dv_loop_seqk_parallel_kernelI23Flash_bwd_kernel_traitsILi64ELi64ELi128ELi8ELi2ELi4ELi4ELb1ELb0EN7cutlass10bfloat16_tE19Flash_kernel_traitsILi64ELi64ELi128ELi8ES3_EELb0ELb0ELb1ELb0ELb0ELb1ELb1EEEvNS_16Flash_bwd_paramsE,(.L_x_2779 - _ZN5flash44flash_bwd_dq_dk_dv_loop_seqk_parallel_kernelI23Flash_bwd_kernel_traitsILi64ELi64ELi128ELi8ELi2ELi4ELi4ELb1ELb0EN7cutlass10bfloat16_tE19Flash_kernel_traitsILi64ELi64ELi128ELi8ES3_EELb0ELb0ELb1ELb0ELb0ELb1ELb1EEEvNS_16Flash_bwd_paramsE)
        .other          _ZN5flash44flash_bwd_dq_dk_dv_loop_seqk_parallel_kernelI23Flash_bwd_kernel_traitsILi64ELi64ELi128ELi8ELi2ELi4ELi4ELb1ELb0EN7cutlass10bfloat16_tE19Flash_kernel_traitsILi64ELi64ELi128ELi8ES3_EELb0ELb0ELb1ELb0ELb0ELb1ELb1EEEvNS_16Flash_bwd_paramsE,@"STO_CUDA_ENTRY STV_DEFAULT"
_ZN5flash44flash_bwd_dq_dk_dv_loop_seqk_parallel_kernelI23Flash_bwd_kernel_traitsILi64ELi64ELi128ELi8ELi2ELi4ELi4ELb1ELb0EN7cutlass10bfloat16_tE19Flash_kernel_traitsILi64ELi64ELi128ELi8ES3_EELb0ELb0ELb1ELb0ELb0ELb1ELb1EEEvNS_16Flash_bwd_paramsE:
.text._ZN5flash44flash_bwd_dq_dk_dv_loop_seqk_parallel_kernelI23Flash_bwd_kernel_traitsILi64ELi64ELi128ELi8ELi2ELi4ELi4ELb1ELb0EN7cutlass10bfloat16_tE19Flash_kernel_traitsILi64ELi64ELi128ELi8ES3_EELb0ELb0ELb1ELb0ELb0ELb1ELb1EEEvNS_16Flash_bwd_paramsE:
        /* <DEDUP_REMOVED lines=16> */
[----:B------:R-:W-:Y:S01]  /*0100*/  UMOV UR13, 0x400 ;  /* 0x00000400000d7882 */ /* 0x000fe20000000000 */
[----:B------:R-:W4:Y:S01]  /*0110*/  S2UR UR22, SR_CgaCtaId ;  /* 0x00000000001679c3 */ /* 0x000f220000008800 */
[----:B------:R-:W-:Y:S01]  /*0120*/  UMOV UR7, 0x400 ;  /* 0x0000040000077882 */ /* 0x000fe20000000000 */
[----:B------:R-:W1:Y:S01]  /*0130*/  LDCU.64 UR24, c[0x0][0x358] ;  /* 0x00006b00ff1877ac */ /* 0x000e620008000a00 */
[----:B------:R-:W1:Y:S05]  /*0140*/  LDCU.64 UR10, c[0x0][0x460] ;  /* 0x00008c00ff0a77ac */ /* 0x000e6a0008000a00 */
[----:B------:R-:W5:Y:S01]  /*0150*/  S2UR UR21, SR_CgaCtaId ;  /* 0x00000000001579c3 */ /* 0x000f620000008800 */
[----:B------:R-:W4:Y:S01]  /*0160*/  LDCU.64 UR8, c[0x0][0x470] ;  /* 0x00008e00ff0877ac */ /* 0x000f220008000a00 */
[----:B---3--:R-:W-:Y:S01]  /*0170*/  IMAD.U32 R6, RZ, RZ, UR4 ;  /* 0x00000004ff067e24 */ /* 0x008fe2000f8e00ff */
[----:B------:R-:W-:Y:S01]  /*0180*/  UMOV UR26, URZ ;  /* 0x000000ff001a7c82 */ /* 0x000fe20008000000 */
[----:B------:R-:W-:-:S04]  /*0190*/  UMOV UR27, URZ ;  /* 0x000000ff001b7c82 */ /* 0x000fc80008000000 */
[----:B------:R-:W3:Y:S01]  /*01a0*/  S2UR UR18, SR_CgaCtaId ;  /* 0x00000000001279c3 */ /* 0x000ee20000008800 */
[----:B--2---:R-:W-:-:S04]  /*01b0*/  ULEA UR6, UR6, UR14, 0x18 ;  /* 0x0000000e06067291 */ /* 0x004fc8000f8ec0ff */
[----:B------:R-:W-:Y:S01]  /*01c0*/  UIADD3 UR4, UPT, UPT, UR6, 0xa000, URZ ;  /* 0x0000a00006047890 */ /* 0x000fe2000fffe0ff */
[--C-:B-1----:R-:W-:Y:S01]  /*01d0*/  SHF.R.U32.HI R177, RZ, 0x1, R176.reuse ;  /* 0x00000001ffb17819 */ /* 0x102fe200000116b0 */
[C---:B------:R-:W-:Y:S01]  /*01e0*/  IMAD.SHL.U32 R4, R176.reuse, 0x10, RZ ;  /* 0x00000010b0047824 */ /* 0x040fe200078e00ff */
[----:B------:R-:W-:Y:S01]  /*01f0*/  SHF.R.U32.HI R0, RZ, 0x2, R176 ;  /* 0x00000002ff007819 */ /* 0x000fe200000116b0 */
[C---:B------:R-:W-:Y:S01]  /*0200*/  IMAD.SHL.U32 R183, R176.reuse, 0x2, RZ ;  /* 0x00000002b0b77824 */ /* 0x040fe200078e00ff */
[C---:B------:R-:W-:Y:S01]  /*0210*/  LOP3.LUT R182, R177.reuse, 0x10, RZ, 0xc0, !PT ;  /* 0x00000010b1b67812 */ /* 0x040fe200078ec0ff */
[C---:B------:R-:W-:Y:S01]  /*0220*/  IMAD.SHL.U32 R175, R176.reuse, 0x8, RZ ;  /* 0x00000008b0af7824 */ /* 0x040fe200078e00ff */
[----:B------:R-:W-:Y:S01]  /*0230*/  LOP3.LUT R3, R177, 0x30, RZ, 0xc0, !PT ;  /* 0x00000030b1037812 */ /* 0x000fe200078ec0ff */
[----:B------:R-:W-:Y:S01]  /*0240*/  IMAD.SHL.U32 R2, R176, 0x40, RZ ;  /* 0x00000040b0027824 */ /* 0x000fe200078e00ff */
[----:B------:R-:W-:Y:S01]  /*0250*/  LOP3.LUT R182, R182, 0x7, R0, 0xf8, !PT ;  /* 0x00000007b6b67812 */ /* 0x000fe200078ef800 */
[----:B------:R-:W-:Y:S01]  /*0260*/  IMAD.SHL.U32 R0, R176, 0x20, RZ ;  /* 0x00000020b0007824 */ /* 0x000fe200078e00ff */
[----:B------:R-:W-:Y:S01]  /*0270*/  LOP3.LUT R4, R4, 0x1c0, RZ, 0xc0, !PT ;  /* 0x000001c004047812 */ /* 0x000fe200078ec0ff */
[----:B------:R-:W1:Y:S01]  /*0280*/  S2UR UR23, SR_CTAID.X ;  /* 0x00000000001779c3 */ /* 0x000e620000002500 */
[--C-:B------:R-:W-:Y:S01]  /*0290*/  LOP3.LUT R3, R3, 0x8, R176.reuse, 0xf8, !PT ;  /* 0x0000000803037812 */ /* 0x100fe200078ef8b0 */
[----:B----4-:R-:W-:Y:S01]  /*02a0*/  ULEA UR22, UR22, UR5, 0x18 ;  /* 0x0000000516167291 */ /* 0x010fe2000f8ec0ff */
[----:B------:R-:W-:Y:S01]  /*02b0*/  SHF.R.U32.HI R178, RZ, 0x4, R176 ;  /* 0x00000004ffb27819 */ /* 0x000fe200000116b0 */
[----:B------:R-:W-:Y:S01]  /*02c0*/  UIADD3 UR5, UPT, UPT, UR6, 0xe000, URZ ;  /* 0x0000e00006057890 */ /* 0x000fe2000fffe0ff */
[----:B------:R-:W-:Y:S01]  /*02d0*/  LOP3.LUT R4, R4, 0x38, R183, 0xf8, !PT ;  /* 0x0000003804047812 */ /* 0x000fe200078ef8b7 */
[----:B-----5:R-:W-:Y:S01]  /*02e0*/  ULEA UR21, UR21, UR13, 0x18 ;  /* 0x0000000d15157291 */ /* 0x020fe2000f8ec0ff */
[----:B------:R-:W-:Y:S01]  /*02f0*/  LOP3.LUT R175, R175, 0x38, RZ, 0xc0, !PT ;  /* 0x00000038afaf7812 */ /* 0x000fe200078ec0ff */
[----:B------:R-:W2:Y:S01]  /*0300*/  S2UR UR20, SR_CTAID.Y ;  /* 0x00000000001479c3 */ /* 0x000ea20000002600 */
[----:B------:R-:W-:Y:S01]  /*0310*/  LOP3.LUT R183, R183, 0x7006, R0, 0xc8, !PT ;  /* 0x00007006b7b77812 */ /* 0x000fe200078ec800 */
[----:B---3--:R-:W-:Y:S01]  /*0320*/  ULEA UR18, UR18, UR7, 0x18 ;  /* 0x0000000712127291 */ /* 0x008fe2000f8ec0ff */
[----:B------:R-:W-:-:S02]  /*0330*/  LOP3.LUT R3, R3, 0x1c0, R2, 0xf8, !PT ;  /* 0x000001c003037812 */ /* 0x000fc400078ef802 */
[----:B------:R-:W-:Y:S02]  /*0340*/  LOP3.LUT R178, R178, 0x8, RZ, 0xc0, !PT ;  /* 0x00000008b2b27812 */ /* 0x000fe400078ec0ff */
[----:B------:R-:W-:Y:S01]  /*0350*/  LOP3.LUT R5, R175, 0x1c0, R2, 0xf8, !PT ;  /* 0x000001c0af057812 */ /* 0x000fe200078ef802 */
[----:B------:R-:W3:Y:S01]  /*0360*/  S2UR UR19, SR_CTAID.Z ;  /* 0x00000000001379c3 */ /* 0x000ee20000002700 */
[----:B------:R-:W-:Y:S02]  /*0370*/  LOP3.LUT R183, R183, 0x400, R0, 0xf8, !PT ;  /* 0x00000400b7b77812 */ /* 0x000fe400078ef800 */
[----:B------:R-:W-:Y:S02]  /*0380*/  LOP3.LUT R4, R4, 0x20, R177, 0x78, !PT ;  /* 0x0000002004047812 */ /* 0x000fe400078e78b1 */
[----:B------:R-:W-:Y:S02]  /*0390*/  LOP3.LUT R175, R3, R175, RZ, 0x3c, !PT ;  /* 0x000000af03af7212 */ /* 0x000fe400078e3cff */
[----:B------:R-:W-:-:S02]  /*03a0*/  R2P PR, R176, 0xc ;  /* 0x0000000cb0007804 */ /* 0x000fc40000000000 */
[----:B------:R-:W-:Y:S02]  /*03b0*/  LOP3.LUT R3, R2, 0x200, RZ, 0xc0, !PT ;  /* 0x0000020002037812 */ /* 0x000fe400078ec0ff */
[----:B------:R-:W-:Y:S02]  /*03c0*/  LOP3.LUT R178, R178, 0x10, R176, 0xf8, !PT ;  /* 0x00000010b2b27812 */ /* 0x000fe400078ef8b0 */
[----:B------:R-:W-:Y:S02]  /*03d0*/  LOP3.LUT R183, R183, R4, RZ, 0xfc, !PT ;  /* 0x00000004b7b77212 */ /* 0x000fe400078efcff */
[----:B------:R-:W-:Y:S02]  /*03e0*/  LOP3.LUT R177, R5, 0x8, R177, 0x78, !PT ;  /* 0x0000000805b17812 */ /* 0x000fe400078e78b1 */
[----:B------:R-:W-:Y:S02]  /*03f0*/  LOP3.LUT R179, R3, 0x400, R0, 0xf8, !PT ;  /* 0x0000040003b37812 */ /* 0x000fe400078ef800 */
[----:B------:R-:W-:-:S02]  /*0400*/  LOP3.LUT R176, R5, 0x8, R176, 0x78, !PT ;  /* 0x0000000805b07812 */ /* 0x000fc400078e78b0 */
[----:B------:R-:W-:Y:S02]  /*0410*/  LOP3.LUT R178, R178, R5, RZ, 0x3c, !PT ;  /* 0x00000005b2b27212 */ /* 0x000fe400078e3cff */
[----:B------:R-:W-:Y:S02]  /*0420*/  LOP3.LUT R3, R3, 0xc00, R0, 0xf8, !PT ;  /* 0x00000c0003037812 */ /* 0x000fe400078ef800 */
[----:B------:R-:W-:Y:S02]  /*0430*/  LEA R183, R183, UR5, 0x1 ;  /* 0x00000005b7b77c11 */ /* 0x000fe4000f8e08ff */
[-C--:B------:R-:W-:Y:S02]  /*0440*/  LOP3.LUT R179, R179, R177.reuse, RZ, 0xfc, !PT ;  /* 0x000000b1b3b37212 */ /* 0x080fe400078efcff */
[----:B------:R-:W-:Y:S01]  /*0450*/  LOP3.LUT R178, R178, 0x200, R2, 0xf8, !PT ;  /* 0x00000200b2b27812 */ /* 0x000fe200078ef802 */
[----:B------:R-:W-:Y:S01]  /*0460*/  VIADD R185, R183, 0x20 ;  /* 0x00000020b7b97836 */ /* 0x000fe20000000000 */
        /* <DEDUP_REMOVED lines=9> */
[----:B-123--:R-:W-:-:S07]  /*0500*/  LEA R175, R175, UR5, 0x1 ;  /* 0x00000005afaf7c11 */ /* 0x00efce000f8e08ff */
.L_x_1620:
        /* <DEDUP_REMOVED lines=46> */
.L_x_1571:
[----:B------:R-:W-:Y:S01]  /*07f0*/  IMAD.SHL.U32 R22, R184, 0x80, RZ ;  /* 0x00000080b8167824 */ /* 0x000fe200078e00ff */
[----:B-----5:R-:W-:Y:S01]  /*0800*/  @!P3 IADD3 R203, PT, PT, R8, R6, -R204 ;  /* 0x0000000608cbb210 */ /* 0x020fe20007ffe8cc */
[----:B------:R-:W-:-:S03]  /*0810*/  @P4 IMAD.IADD R205, R7, 0x1, -R0 ;  /* 0x0000000107cd4824 */ /* 0x000fc600078e0a00 */
[----:B------:R-:W-:-:S13]  /*0820*/  ISETP.GT.AND P1, PT, R203, R22, PT ;  /* 0x00000016cb00720c */ /* 0x000fda0003f24270 */
[----:B------:R-:W-:Y:S05]  /*0830*/  @!P1 BRA `(.L_x_1572) ;  /* 0x0000007400689947 */ /* 0x000fea0003800000 */
[----:B------:R-:W2:Y:S01]  /*0840*/  LDC R6, c[0x0][0x504] ;  /* 0x00014100ff067b82 */ /* 0x000ea20000000800 */
[----:B------:R-:W-:Y:S01]  /*0850*/  ISETP.NE.AND P3, PT, R0, -0x1, PT ;  /* 0xffffffff0000780c */ /* 0x000fe20003f65270 */
[----:B------:R-:W-:Y:S01]  /*0860*/  IMAD.IADD R186, R22, 0x1, R205 ;  /* 0x0000000116ba7824 */ /* 0x000fe200078e02cd */
[----:B------:R-:W-:Y:S01]  /*0870*/  ISETP.NE.AND P5, PT, R206, -0x1, PT ;  /* 0xffffffffce00780c */ /* 0x000fe20003fa5270 */
[----:B------:R-:W-:Y:S02]  /*0880*/  VIADD R7, R205, 0x3f ;  /* 0x0000003fcd077836 */ /* 0x000fe40000000000 */
[----:B------:R-:W-:-:S03]  /*0890*/  VIADD R186, R186, 0x80 ;  /* 0x00000080baba7836 */ /* 0x000fc60000000000 */
[----:B------:R-:W-:-:S04]  /*08a0*/  SHF.R.S32.HI R8, RZ, 0x1f, R7 ;  /* 0x0000001fff087819 */ /* 0x000fc80000011407 */
[----:B------:R-:W-:Y:S01]  /*08b0*/  LEA.HI R8, R8, R7, RZ, 0x6 ;  /* 0x0000000708087211 */ /* 0x000fe200078f30ff */
        /* <DEDUP_REMOVED lines=27> */
[----:B------:R-:W-:Y:S01]  /*0a70*/  IMAD R23, R32, UR5, R25 ;  /* 0x0000000520177c24 */ /* 0x000fe2000f8e0219 */
[----:B------:R-:W-:Y:S06]  /*0a80*/  BRA `(.L_x_1574) ;  /* 0x0000000000147947 */ /* 0x000fec0003800000 */
.L_x_1573:
[----:B------:R-:W2:Y:S01]  /*0a90*/  LDCU.64 UR14, c[0x0][0x3b8] ;  /* 0x00007700ff0e77ac */ /* 0x000ea20008000a00 */
[----:B------:R-:W-:-:S05]  /*0aa0*/  IADD3 R24, PT, PT, R204, R206, RZ ;  /* 0x000000cecc187210 */ /* 0x000fca0007ffe0ff */
[C---:B--2---:R-:W-:Y:S02]  /*0ab0*/  IMAD R23, R24.reuse, UR15, RZ ;  /* 0x0000000f18177c24 */ /* 0x044fe4000f8e02ff */
[----:B------:R-:W-:-:S05]  /*0ac0*/  IMAD.WIDE.U32 R24, R24, UR14, RZ ;  /* 0x0000000e18187c25 */ /* 0x000fca000f8e00ff */
[----:B------:R-:W-:Y:S02]  /*0ad0*/  IADD3 R23, PT, PT, R25, R23, RZ ;  /* 0x0000001719177210 */ /* 0x000fe40007ffe0ff */
.L_x_1574:
[----:B------:R-:W2:Y:S01]  /*0ae0*/  LDC R2, c[0x0][0x3e8] ;  /* 0x0000fa00ff027b82 */ /* 0x000ea20000000800 */
[----:B------:R-:W3:Y:S01]  /*0af0*/  S2R R31, SR_CTAID.Z ;  /* 0x00000000001f7919 */ /* 0x000ee20000002700 */
[----:B------:R-:W-:Y:S02]  /*0b00*/  SHF.R.S32.HI R21, RZ, 0x1f, R22 ;  /* 0x0000001fff157819 */ /* 0x000fe40000011416 */
        /* <DEDUP_REMOVED lines=8> */
[----:B---3--:R-:W-:-:S03]  /*0b90*/  IABS R3, R31 ;  /* 0x0000001f00037213 */ /* 0x008fc60000000000 */
        /* <DEDUP_REMOVED lines=15> */
[----:B-1----:R-:W-:Y:S01]  /*0c90*/  SHF.R.S32.HI R11, RZ, 0x1f, R20 ;  /* 0x0000001fff0b7819 */ /* 0x002fe20000011414 */
        /* <DEDUP_REMOVED lines=13> */
.L_x_1575:
[----:B------:R-:W1:Y:S01]  /*0d70*/  LDCU.64 UR12, c[0x0][0x3c0] ;  /* 0x00007800ff0c77ac */ /* 0x000e620008000a00 */
[----:B------:R-:W-:-:S05]  /*0d80*/  IADD3 R2, PT, PT, R204, R206, RZ ;  /* 0x000000cecc027210 */ /* 0x000fca0007ffe0ff */
[C---:B-1----:R-:W-:Y:S02]  /*0d90*/  IMAD R8, R2.reuse, UR13, RZ ;  /* 0x0000000d02087c24 */ /* 0x042fe4000f8e02ff */
[----:B------:R-:W-:-:S05]  /*0da0*/  IMAD.WIDE.U32 R2, R2, UR12, RZ ;  /* 0x0000000c02027c25 */ /* 0x000fca000f8e00ff */
[----:B------:R-:W-:Y:S02]  /*0db0*/  IADD3 R8, PT, PT, R3, R8, RZ ;  /* 0x0000000803087210 */ /* 0x000fe40007ffe0ff */
[----:B------:R-:W-:-:S07]  /*0dc0*/  MOV R9, R2 ;  /* 0x0000000200097202 */ /* 0x000fce0000000f00 */
.L_x_1576:
        /* <DEDUP_REMOVED lines=28> */
.L_x_1577:
[-C--:B------:R-:W-:Y:S02]  /*0f90*/  IMAD R25, R27, R0.reuse, RZ ;  /* 0x000000001b197224 */ /* 0x080fe400078e02ff */
[----:B------:R-:W-:-:S05]  /*0fa0*/  IMAD.WIDE.U32 R2, R26, R0, RZ ;  /* 0x000000001a027225 */ /* 0x000fca00078e00ff */
[----:B------:R-:W-:Y:S02]  /*0fb0*/  IADD3 R25, PT, PT, R3, R25, RZ ;  /* 0x0000001903197210 */ /* 0x000fe40007ffe0ff */
[----:B------:R-:W-:-:S07]  /*0fc0*/  MOV R33, R2 ;  /* 0x0000000200217202 */ /* 0x000fce0000000f00 */
.L_x_1578:
        /* <DEDUP_REMOVED lines=20> */
.L_x_1579:
[----:B------:R-:W1:Y:S01]  /*1110*/  LDC R15, c[0x0][0x434] ;  /* 0x00010d00ff0f7b82 */ /* 0x000e620000000800 */
[----:B------:R-:W-:-:S04]  /*1120*/  IMAD R2, R32, R196, R31 ;  /* 0x000000c420027224 */ /* 0x000fc800078e021f */
[----:B-1----:R-:W-:-:S03]  /*1130*/  IMAD R15, R2, R15, RZ ;  /* 0x0000000f020f7224 */ /* 0x002fc600078e02ff */
.L_x_1580:
        /* <DEDUP_REMOVED lines=12> */
.L_x_1581:
[----:B------:R-:W1:Y:S01]  /*1200*/  LDC R18, c[0x0][0x444] ;  /* 0x00011100ff127b82 */ /* 0x000e620000000800 */
[----:B------:R-:W-:-:S04]  /*1210*/  IMAD R0, R32, R196, R31 ;  /* 0x000000c420007224 */ /* 0x000fc800078e021f */
[----:B-1----:R-:W-:-:S07]  /*1220*/  IMAD R18, R0, R18, RZ ;  /* 0x0000001200127224 */ /* 0x002fce00078e02ff */
.L_x_1582:
[----:B------:R-:W1:Y:S01]  /*1230*/  S2R R0, SR_TID.X ;  /* 0x0000000000007919 */ /* 0x000e620000002100 */
[----:B------:R-:W2:Y:S01]  /*1240*/  LDC.64 R6, c[0x0][0x5f8] ;  /* 0x00017e00ff067b82 */ /* 0x000ea20000000a00 */
[----:B------:R-:W-:Y:S01]  /*1250*/  IMAD R196, R196, UR6, RZ ;  /* 0x00000006c4c47c24 */ /* 0x000fe2000f8e02ff */
[----:B------:R-:W-:Y:S01]  /*1260*/  ISETP.NE.AND P2, PT, RZ, UR5, PT ;  /* 0x00000005ff007c0c */ /* 0x000fe2000bf45270 */
[----:B------:R-:W3:Y:S01]  /*1270*/  LDCU.64 UR4, c[0x0][0x570] ;  /* 0x0000ae00ff0477ac */ /* 0x000ee20008000a00 */
[--C-:B------:R-:W-:Y:S01]  /*1280*/  IADD3 R33, P1, P0, R4, R33, R28.reuse ;  /* 0x0000002104217210 */ /* 0x100fe2000783e01c */
[----:B------:R-:W-:Y:S01]  /*1290*/  IMAD.SHL.U32 R29, R196, 0x40, RZ ;  /* 0x00000040c41d7824 */ /* 0x000fe200078e00ff */
[----:B------:R-:W-:Y:S01]  /*12a0*/  SHF.R.S32.HI R28, RZ, 0x1f, R28 ;  /* 0x0000001fff1c7819 */ /* 0x000fe2000001141c */
[----:B------:R-:W4:Y:S01]  /*12b0*/  LDCU.64 UR16, c[0x0][0x3c8] ;  /* 0x00007900ff1077ac */ /* 0x000f220008000a00 */
[----:B------:R-:W5:Y:S01]  /*12c0*/  LDC.64 R4, c[0x0][0x3b0] ;  /* 0x0000ec00ff047b82 */ /* 0x000f620000000a00 */
[C---:B------:R-:W-:Y:S01]  /*12d0*/  IMAD R18, R27.reuse, 0x40, R18 ;  /* 0x000000401b127824 */ /* 0x040fe200078e0212 */
[----:B------:R-:W-:Y:S01]  /*12e0*/  IADD3.X R10, PT, PT, R10, R25, R28, P1, P0 ;  /* 0x000000190a0a7210 */ /* 0x000fe20000fe041c */
[----:B------:R-:W4:Y:S01]  /*12f0*/  LDCU.64 UR6, c[0x0][0x380] ;  /* 0x00007000ff0677ac */ /* 0x000f220008000a00 */
[----:B------:R-:W4:Y:S01]  /*1300*/  S2R R25, SR_TID.X ;  /* 0x0000000000197919 */ /* 0x000f220000002100 */
[----:B------:R-:W-:Y:S01]  /*1310*/  IMAD R15, R27, 0x40, R15 ;  /* 0x000000401b0f7824 */ /* 0x000fe200078e020f */
[----:B------:R-:W-:Y:S02]  /*1320*/  BSSY.RECONVERGENT B1, `(.L_x_1572) ;  /* 0x00006ab000017945 */ /* 0x000fe40003800200 */
[----:B------:R-:W3:Y:S01]  /*1330*/  LDC.64 R210, c[0x0][0x420] ;  /* 0x00010800ffd27b82 */ /* 0x000ee20000000a00 */
[----:B--2---:R-:W-:-:S04]  /*1340*/  IMAD.WIDE.U32 R36, R6, UR23, RZ ;  /* 0x0000001706247c25 */ /* 0x004fc8000f8e00ff */
[----:B------:R-:W-:Y:S01]  /*1350*/  IMAD R7, R7, UR23, R37 ;  /* 0x0000001707077c24 */ /* 0x000fe2000f8e0225 */
[----:B------:R-:W-:Y:S02]  /*1360*/  SEL R26, R36, RZ, P2 ;  /* 0x000000ff241a7207 */ /* 0x000fe40001000000 */
[----:B-1----:R-:W-:Y:S02]  /*1370*/  SHF.R.U32.HI R3, RZ, 0x5, R0 ;  /* 0x00000005ff037819 */ /* 0x002fe40000011600 */
[----:B------:R-:W-:Y:S02]  /*1380*/  LOP3.LUT R2, R0, 0x1f, RZ, 0xc0, !PT ;  /* 0x0000001f00027812 */ /* 0x000fe400078ec0ff */
[----:B------:R-:W-:-:S03]  /*1390*/  SEL R7, R7, RZ, P2 ;  /* 0x000000ff07077207 */ /* 0x000fc60001000000 */
[----:B------:R-:W-:Y:S02]  /*13a0*/  IMAD R6, R196, R3, R2 ;  /* 0x00000003c4067224 */ /* 0x000fe400078e0202 */
[----:B------:R-:W1:Y:S01]  /*13b0*/  LDC.64 R2, c[0x0][0x590] ;  /* 0x00016400ff027b82 */ /* 0x000e620000000a00 */
[----:B---3--:R-:W-:Y:S02]  /*13c0*/  IMAD.WIDE R210, R15, 0x4, R210 ;  /* 0x000000040fd27825 */ /* 0x008fe400078e02d2 */
[----:B------:R-:W-:Y:S02]  /*13d0*/  IADD3 R33, P1, P0, R6, R33, R26 ;  /* 0x0000002106217210 */ /* 0x000fe4000783e01a */
[----:B------:R-:W-:-:S03]  /*13e0*/  SHF.R.S32.HI R30, RZ, 0x1f, R6 ;  /* 0x0000001fff1e7819 */ /* 0x000fc60000011406 */
[----:B------:R-:W2:Y:S01]  /*13f0*/  LDC R26, c[0x0][0x508] ;  /* 0x00014200ff1a7b82 */ /* 0x000ea20000000800 */
[----:B------:R-:W-:Y:S01]  /*1400*/  IADD3.X R30, PT, PT, R30, R10, R7, P1, P0 ;  /* 0x0000000a1e1e7210 */ /* 0x000fe20000fe0407 */
[----:B------:R-:W-:Y:S01]  /*1410*/  IMAD.SHL.U32 R10, R0, 0x8, RZ ;  /* 0x00000008000a7824 */ /* 0x000fe200078e00ff */
[----:B------:R-:W-:-:S04]  /*1420*/  IADD3 R33, P0, PT, R29, R33, RZ ;  /* 0x000000211d217210 */ /* 0x000fc80007f1e0ff */
[----:B------:R-:W-:Y:S01]  /*1430*/  LOP3.LUT R28, R10, 0x38, RZ, 0xc0, !PT ;  /* 0x000000380a1c7812 */ /* 0x000fe200078ec0ff */
[----:B------:R-:W3:Y:S01]  /*1440*/  LDC.64 R6, c[0x0][0x598] ;  /* 0x00016600ff067b82 */ /* 0x000ee20000000a00 */
[----:B------:R-:W-:Y:S02]  /*1450*/  LEA.HI.X.SX32 R30, R29, R30, 0x1, P0 ;  /* 0x0000001e1d1e7211 */ /* 0x000fe400000f0eff */
[----:B------:R-:W-:Y:S02]  /*1460*/  IADD3 R34, P1, PT, R28, R34, RZ ;  /* 0x000000221c227210 */ /* 0x000fe40007f3e0ff */
[----:B------:R-:W-:Y:S01]  /*1470*/  LEA R208, P0, R33, UR4, 0x2 ;  /* 0x0000000421d07c11 */ /* 0x000fe2000f8010ff */
[----:B-1----:R-:W-:-:S03]  /*1480*/  IMAD R29, R16, R2, RZ ;  /* 0x00000002101d7224 */ /* 0x002fc600078e02ff */
[----:B------:R-:W-:Y:S01]  /*1490*/  LEA.HI.X R209, R33, UR5, R30, 0x2, P0 ;  /* 0x0000000521d17c11 */ /* 0x000fe200080f141e */
[----:B------:R-:W-:Y:S01]  /*14a0*/  IMAD.X R35, RZ, RZ, R19, P1 ;  /* 0x000000ffff237224 */ /* 0x000fe200008e0613 */
[----:B------:R-:W1:Y:S01]  /*14b0*/  LDCU.64 UR4, c[0x0][0x550] ;  /* 0x0000aa00ff0477ac */ /* 0x000e620008000a00 */
[-C--:B-----5:R-:W-:Y:S01]  /*14c0*/  IMAD R19, R16, R4.reuse, RZ ;  /* 0x0000000410137224 */ /* 0x0a0fe200078e02ff */
[----:B------:R-:W-:Y:S01]  /*14d0*/  SHF.L.U64.HI R188, R2, 0x5, R3 ;  /* 0x0000000502bc7819 */ /* 0x000fe20000010203 */
[C---:B------:R-:W-:Y:S01]  /*14e0*/  IMAD R16, R17.reuse, R3, R29 ;  /* 0x0000000311107224 */ /* 0x040fe200078e021d */
[----:B------:R-:W-:Y:S01]  /*14f0*/  LEA.HI R30, R0, 0x20, RZ, 0x1d ;  /* 0x00000020001e7811 */ /* 0x000fe200078fe8ff */
[----:B------:R-:W-:Y:S02]  /*1500*/  IMAD.MOV.U32 R29, RZ, RZ, RZ ;  /* 0x000000ffff1d7224 */ /* 0x000fe400078e00ff */
[C---:B------:R-:W-:Y:S02]  /*1510*/  IMAD R19, R17.reuse, R5, R19 ;  /* 0x0000000511137224 */ /* 0x040fe400078e0213 */
[----:B------:R-:W-:-:S04]  /*1520*/  IMAD.WIDE.U32 R36, R17, R4, R28 ;  /* 0x0000000411247225 */ /* 0x000fc800078e001c */
[----:B------:R-:W-:Y:S01]  /*1530*/  IMAD.WIDE.U32 R38, R17, R2, R34 ;  /* 0x0000000211267225 */ /* 0x000fe200078e0022 */
[----:B------:R-:W-:Y:S01]  /*1540*/  IADD3 R36, P1, PT, R13, R36, RZ ;  /* 0x000000240d247210 */ /* 0x000fe20007f3e0ff */
[----:B------:R-:W5:Y:S01]  /*1550*/  LDC.64 R34, c[0x0][0x5e8] ;  /* 0x00017a00ff227b82 */ /* 0x000f620000000a00 */
[----:B----4-:R-:W-:Y:S01]  /*1560*/  SHF.R.U32.HI R13, RZ, 0x3, R25 ;  /* 0x00000003ff0d7819 */ /* 0x010fe20000011619 */
[----:B------:R-:W-:Y:S01]  /*1570*/  IMAD.IADD R17, R39, 0x1, R16 ;  /* 0x0000000127117824 */ /* 0x000fe200078e0210 */
[----:B------:R-:W-:Y:S01]  /*1580*/  IADD3.X R37, PT, PT, R12, R37, R19, P1, !PT ;  /* 0x000000250c257210 */ /* 0x000fe20000ffe413 */
[----:B--2---:R-:W-:Y:S02]  /*1590*/  IMAD.IADD R12, R203, 0x1, R26 ;  /* 0x00000001cb0c7824 */ /* 0x004fe400078e021a */
[----:B------:R-:W-:Y:S02]  /*15a0*/  IMAD.MOV.U32 R16, RZ, RZ, R38 ;  /* 0x000000ffff107224 */ /* 0x000fe400078e0026 */
[----:B------:R-:W-:Y:S01]  /*15b0*/  IMAD.WIDE.U32 R36, R31, UR16, R36 ;  /* 0x000000101f247c25 */ /* 0x000fe2000f8e0024 */
[----:B------:R-:W-:-:S03]  /*15c0*/  IADD3 R187, PT, PT, R186, -0x80, -R12 ;  /* 0xffffff80babb7810 */ /* 0x000fc60007ffe80c */
[----:B---3--:R-:W-:Y:S01]  /*15d0*/  IMAD.WIDE.U32 R16, R31, R6, R16 ;  /* 0x000000061f107225 */ /* 0x008fe200078e0010 */
[----:B------:R-:W-:-:S03]  /*15e0*/  SHF.R.S32.HI R6, RZ, 0x1f, R187 ;  /* 0x0000001fff067819 */ /* 0x000fc600000114bb */
[C---:B------:R-:W-:Y:S01]  /*15f0*/  IMAD R39, R31.reuse, UR17, R37 ;  /* 0x000000111f277c24 */ /* 0x040fe2000f8e0225 */
[----:B------:R-:W-:Y:S01]  /*1600*/  LEA.HI R187, R6, R187, RZ, 0x6 ;  /* 0x000000bb06bb7211 */ /* 0x000fe200078f30ff */
[----:B------:R-:W-:Y:S02]  /*1610*/  IMAD.MOV.U32 R38, RZ, RZ, R36 ;  /* 0x000000ffff267224 */ /* 0x000fe400078e0024 */
[----:B------:R-:W-:Y:S01]  /*1620*/  IMAD R37, R31, R7, R17 ;  /* 0x000000071f257224 */ /* 0x000fe200078e0211 */
[----:B------:R-:W-:Y:S01]  /*1630*/  SHF.R.S32.HI R187, RZ, 0x6, R187 ;  /* 0x00000006ffbb7819 */ /* 0x000fe200000114bb */
[----:B------:R-:W-:Y:S02]  /*1640*/  IMAD.MOV.U32 R36, RZ, RZ, R16 ;  /* 0x000000ffff247224 */ /* 0x000fe400078e0010 */
[----:B------:R-:W-:Y:S01]  /*1650*/  IMAD.WIDE.U32 R16, R13, R4, R38 ;  /* 0x000000040d107225 */ /* 0x000fe200078e0026 */
[----:B------:R-:W-:-:S03]  /*1660*/  VIMNMX R187, PT, PT, RZ, R187, !PT ;  /* 0x000000bbffbb7248 */ /* 0x000fc60007fe0100 */
[C---:B------:R-:W-:Y:S01]  /*1670*/  IMAD.WIDE.U32 R6, R13.reuse, R2, R36 ;  /* 0x000000020d067225 */ /* 0x040fe200078e0024 */
[----:B------:R-:W-:Y:S02]  /*1680*/  ISETP.GT.AND P4, PT, R14, R187, PT ;  /* 0x000000bb0e00720c */ /* 0x000fe40003f84270 */
[----:B------:R-:W-:Y:S01]  /*1690*/  LEA R193, P1, R16, UR6, 0x1 ;  /* 0x0000000610c17c11 */ /* 0x000fe2000f8208ff */
[C---:B------:R-:W-:Y:S01]  /*16a0*/  IMAD R192, R13.reuse, R5, R17 ;  /* 0x000000050dc07224 */ /* 0x040fe200078e0211 */
[----:B-1----:R-:W-:Y:S01]  /*16b0*/  LEA R195, P0, R6, UR4, 0x1 ;  /* 0x0000000406c37c11 */ /* 0x002fe2000f8008ff */
[C---:B------:R-:W-:Y:S01]  /*16c0*/  IMAD R194, R13.reuse, R3, R7 ;  /* 0x000000030dc27224 */ /* 0x040fe200078e0207 */
[C---:B------:R-:W-:Y:S01]  /*16d0*/  IADD3 R17, P3, PT, R13.reuse, 0x40, RZ ;  /* 0x000000400d117810 */ /* 0x040fe20007f7e0ff */
[----:B-----5:R-:W-:Y:S01]  /*16e0*/  IMAD.WIDE R34, R18, 0x4, R34 ;  /* 0x0000000412227825 */ /* 0x020fe200078e0222 */
[----:B------:R-:W-:Y:S02]  /*16f0*/  LEA.HI.X R192, R16, UR7, R192, 0x1, P1 ;  /* 0x0000000710c07c11 */ /* 0x000fe400088f0cc0 */
[----:B------:R-:W-:Y:S01]  /*1700*/  LEA.HI.X R194, R6, UR5, R194, 0x1, P0 ;  /* 0x0000000506c27c11 */ /* 0x000fe200080f0cc2 */
[----:B------:R-:W-:Y:S01]  /*1710*/  IMAD.SHL.U32 R19, R4, 0x20, RZ ;  /* 0x0000002004137824 */ /* 0x000fe200078e00ff */
[C---:B------:R-:W-:Y:S01]  /*1720*/  IADD3 R18, P1, PT, R13.reuse, 0x20, RZ ;  /* 0x000000200d127810 */ /* 0x040fe20007f3e0ff */
[----:B------:R-:W-:Y:S01]  /*1730*/  IMAD.SHL.U32 R189, R2, 0x20, RZ ;  /* 0x0000002002bd7824 */ /* 0x000fe200078e00ff */
[----:B------:R-:W-:Y:S01]  /*1740*/  IADD3 R15, P0, PT, R13, 0x60, RZ ;  /* 0x000000600d0f7810 */ /* 0x000fe20007f1e0ff */
[----:B------:R-:W-:Y:S01]  /*1750*/  IMAD.MOV.U32 R191, RZ, RZ, R34 ;  /* 0x000000ffffbf7224 */ /* 0x000fe200078e0022 */
[----:B------:R-:W-:Y:S01]  /*1760*/  SHF.L.U64.HI R16, R4, 0x5, R5 ;  /* 0x0000000504107819 */ /* 0x000fe20000010205 */
[----:B------:R-:W-:Y:S01]  /*1770*/  IMAD.MOV.U32 R190, RZ, RZ, R35 ;  /* 0x000000ffffbe7224 */ /* 0x000fe200078e0023 */
[C---:B------:R-:W-:Y:S01]  /*1780*/  LEA.HI R4, R0.reuse, 0x40, RZ, 0x1d ;  /* 0x0000004000047811 */ /* 0x040fe200078fe8ff */
[----:B------:R-:W-:Y:S01]  /*1790*/  IMAD.X R25, RZ, RZ, RZ, P3 ;  /* 0x000000ffff197224 */ /* 0x000fe200018e06ff */
[----:B------:R-:W-:Y:S01]  /*17a0*/  LEA.HI R2, R0, 0x60, RZ, 0x1d ;  /* 0x0000006000027811 */ /* 0x000fe200078fe8ff */
[----:B------:R-:W-:-:S02]  /*17b0*/  IMAD.X R26, RZ, RZ, RZ, P1 ;  /* 0x000000ffff1a7224 */ /* 0x000fc400008e06ff */
        /* <DEDUP_REMOVED lines=14> */
.L_x_1584:
[----:B------:R-:W1:Y:S01]  /*18a0*/  LDCU.64 UR12, c[0x0][0x5c0] ;  /* 0x0000b800ff0c77ac */ /* 0x000e620008000a00 */
[----:B------:R-:W-:-:S05]  /*18b0*/  IADD3 R0, PT, PT, R204, R206, RZ ;  /* 0x000000cecc007210 */ /* 0x000fca0007ffe0ff */
[C---:B-1----:R-:W-:Y:S02]  /*18c0*/  IMAD R3, R0.reuse, UR13, RZ ;  /* 0x0000000d00037c24 */ /* 0x042fe4000f8e02ff */
[----:B------:R-:W-:-:S05]  /*18d0*/  IMAD.WIDE.U32 R6, R0, UR12, RZ ;  /* 0x0000000c00067c25 */ /* 0x000fca000f8e00ff */
[----:B------:R-:W-:Y:S02]  /*18e0*/  IADD3 R0, PT, PT, R7, R3, RZ ;  /* 0x0000000307007210 */ /* 0x000fe40007ffe0ff */
[----:B------:R-:W-:Y:S02]  /*18f0*/  MOV R3, R6 ;  /* 0x0000000600037202 */ /* 0x000fe40000000f00 */
.L_x_1585:
        /* <DEDUP_REMOVED lines=12> */
.L_x_1586:
[----:B------:R-:W1:Y:S01]  /*19c0*/  LDCU.64 UR6, c[0x0][0x5c8] ;  /* 0x0000b900ff0677ac */ /* 0x000e620008000a00 */
[----:B------:R-:W-:-:S05]  /*19d0*/  IADD3 R204, PT, PT, R204, R206, RZ ;  /* 0x000000cecccc7210 */ /* 0x000fca0007ffe0ff */
[C---:B-1----:R-:W-:Y:S02]  /*19e0*/  IMAD R32, R204.reuse, UR7, RZ ;  /* 0x00000007cc207c24 */ /* 0x042fe4000f8e02ff */
[----:B------:R-:W-:-:S05]  /*19f0*/  IMAD.WIDE.U32 R204, R204, UR6, RZ ;  /* 0x00000006cccc7c25 */ /* 0x000fca000f8e00ff */
[----:B------:R-:W-:Y:S02]  /*1a00*/  IADD3 R32, PT, PT, R205, R32, RZ ;  /* 0x00000020cd207210 */ /* 0x000fe40007ffe0ff */
[----:B------:R-:W-:Y:S02]  /*1a10*/  MOV R5, R204 ;  /* 0x000000cc00057202 */ /* 0x000fe40000000f00 */
.L_x_1587:
[----:B------:R-:W-:Y:S01]  /*1a20*/  IMAD.IADD R203, R203, 0x1, -R22 ;  /* 0x00000001cbcb7824 */ /* 0x000fe200078e0a16 */
[----:B------:R-:W1:Y:S01]  /*1a30*/  LDCU.64 UR4, c[0x0][0x5d8] ;  /* 0x0000bb00ff0477ac */ /* 0x000e620008000a00 */
[----:B------:R-:W-:Y:S01]  /*1a40*/  IMAD R8, R21, UR12, RZ ;  /* 0x0000000c15087c24 */ /* 0x000fe2000f8e02ff */
[----:B------:R-:W-:Y:S01]  /*1a50*/  BSSY.RECONVERGENT B0, `(.L_x_1588) ;  /* 0x000001d000007945 */ /* 0x000fe20003800200 */
[----:B------:R-:W-:Y:S01]  /*1a60*/  IMAD.WIDE.U32 R10, R22, UR12, R28 ;  /* 0x0000000c160a7c25 */ /* 0x000fe2000f8e001c */
[-C--:B------:R-:W-:Y:S02]  /*1a70*/  ISETP.GE.AND P4, PT, R13, R203.reuse, PT ;  /* 0x000000cb0d00720c */ /* 0x080fe40003f86270 */
[-C--:B------:R-:W-:Y:S01]  /*1a80*/  ISETP.GE.AND P3, PT, R30, R203.reuse, PT ;  /* 0x000000cb1e00720c */ /* 0x080fe20003f66270 */
        /* <DEDUP_REMOVED lines=25> */
.L_x_1589:
[----:B------:R-:W-:Y:S05]  /*1c20*/  BSYNC.RECONVERGENT B0 ;  /* 0x0000000000007941 */ /* 0x000fea0003800200 */
.L_x_1588:
        /* <DEDUP_REMOVED lines=12> */
.L_x_1591:
[----:B------:R-:W-:Y:S05]  /*1cf0*/  BSYNC.RECONVERGENT B0 ;  /* 0x0000000000007941 */ /* 0x000fea0003800200 */
.L_x_1590:
        /* <DEDUP_REMOVED lines=12> */
.L_x_1593:
[----:B------:R-:W-:Y:S05]  /*1dc0*/  BSYNC.RECONVERGENT B0 ;  /* 0x0000000000007941 */ /* 0x000fea0003800200 */
.L_x_1592:
[----:B------:R-:W5:Y:S01]  /*1dd0*/  LDCU.64 UR4, c[0x0][0x5e0] ;  /* 0x0000bc00ff0477ac */ /* 0x000f620008000a00 */
[----:B------:R-:W-:Y:S01]  /*1de0*/  IMAD.WIDE.U32 R28, R22, UR6, R28 ;  /* 0x00000006161c7c25 */ /* 0x000fe2000f8e001c */
[----:B------:R-:W1:Y:S01]  /*1df0*/  @!P4 LDC.64 R2, c[0x0][0x568] ;  /* 0x00015a00ff02cb82 */ /* 0x000e620000000a00 */
[----:B------:R-:W-:Y:S02]  /*1e00*/  BSSY.RECONVERGENT B0, `(.L_x_1594) ;  /* 0x0000018000007945 */ /* 0x000fe40003800200 */
[----:B------:R-:W-:Y:S01]  /*1e10*/  IMAD R21, R21, UR6, RZ ;  /* 0x0000000615157c24 */ /* 0x000fe2000f8e02ff */
[----:B------:R-:W-:-:S03]  /*1e20*/  IADD3 R4, P0, PT, R5, R28, RZ ;  /* 0x0000001c05047210 */ /* 0x000fc60007f1e0ff */
[----:B------:R-:W-:-:S05]  /*1e30*/  IMAD R22, R22, UR7, R21 ;  /* 0x0000000716167c24 */ /* 0x000fca000f8e0215 */
[----:B------:R-:W-:-:S03]  /*1e40*/  IADD3.X R5, PT, PT, R32, R29, R22, P0, !PT ;  /* 0x0000001d20057210 */ /* 0x000fc600007fe416 */
[----:B-----5:R-:W-:-:S04]  /*1e50*/  IMAD.WIDE.U32 R4, R31, UR4, R4 ;  /* 0x000000041f047c25 */ /* 0x020fc8000f8e0004 */
[----:B-1234-:R-:W-:Y:S01]  /*1e60*/  IMAD R7, R31, UR5, R5 ;  /* 0x000000051f077c24 */ /* 0x01efe2000f8e0205 */
        /* <DEDUP_REMOVED lines=17> */
.L_x_1595:
[----:B------:R-:W-:Y:S05]  /*1f80*/  BSYNC.RECONVERGENT B0 ;  /* 0x0000000000007941 */ /* 0x000fea0003800200 */
.L_x_1594:
        /* <DEDUP_REMOVED lines=12> */
.L_x_1597:
[----:B------:R-:W-:Y:S05]  /*2050*/  BSYNC.RECONVERGENT B0 ;  /* 0x0000000000007941 */ /* 0x000fea0003800200 */
.L_x_1596:
        /* <DEDUP_REMOVED lines=11> */
.L_x_1583:
        /* <DEDUP_REMOVED lines=8> */
[-C--:B------:R-:W-:Y:S01]  /*2190*/  ISETP.GE.AND P4, PT, R4, R3.reuse, PT ;  /* 0x000000030400720c */ /* 0x080fe20003f86270 */
[----:B------:R-:W-:Y:S01]  /*21a0*/  IMAD R27, R27, -0x40, R205 ;  /* 0xffffffc01b1b7824 */ /* 0x000fe200078e02cd */
[----:B------:R-:W-:Y:S01]  /*21b0*/  IADD3 R36, P0, PT, R9, R6, RZ ;  /* 0x0000000609247210 */ /* 0x000fe20007f1e0ff */
[----:B------:R-:W-:Y:S01]  /*21c0*/  IMAD R21, R21, UR14, RZ ;  /* 0x0000000e15157c24 */ /* 0x000fe2000f8e02ff */
[----:B------:R-:W-:Y:S01]  /*21d0*/  ISETP.GE.AND P3, PT, R2, R3, PT ;  /* 0x000000030200720c */ /* 0x000fe20003f66270 */
[----:B------:R-:W-:Y:S01]  /*21e0*/  IMAD.WIDE.U32 R28, R22, UR14, R28 ;  /* 0x0000000e161c7c25 */ /* 0x000fe2000f8e001c */
[----:B------:R-:W-:Y:S01]  /*21f0*/  IADD3.X R37, PT, PT, R8, R7, R5, P0, !PT ;  /* 0x0000000708257210 */ /* 0x000fe200007fe405 */
[----:B------:R-:W3:Y:S02]  /*2200*/  LDCU UR7, c[0x0][0x45c] ;  /* 0x00008b80ff0777ac */ /* 0x000ee40008000800 */
[----:B------:R-:W4:Y:S01]  /*2210*/  @!P5 LDC.64 R6, c[0x0][0x390] ;  /* 0x0000e400ff06db82 */ /* 0x000f220000000a00 */
[----:B-1----:R-:W-:-:S02]  /*2220*/  IMAD R4, R11, UR4, RZ ;  /* 0x000000040b047c24 */ /* 0x002fc4000f8e02ff */
[----:B------:R-:W-:-:S04]  /*2230*/  IMAD.WIDE.U32 R36, R20, UR4, R36 ;  /* 0x0000000414247c25 */ /* 0x000fc8000f8e0024 */
[----:B------:R-:W-:Y:S01]  /*2240*/  IMAD R2, R20, UR5, R4 ;  /* 0x0000000514027c24 */ /* 0x000fe2000f8e0204 */
[----:B------:R-:W1:Y:S01]  /*2250*/  @!P6 LDC.64 R8, c[0x0][0x390] ;  /* 0x0000e400ff08eb82 */ /* 0x000e620000000a00 */
[----:B------:R-:W-:Y:S01]  /*2260*/  @!P5 IMAD R33, R26, UR12, RZ ;  /* 0x0000000c1a21dc24 */ /* 0x000fe2000f8e02ff */
[----:B------:R-:W2:Y:S01]  /*2270*/  LDCU.64 UR4, c[0x0][0x3d0] ;  /* 0x00007a00ff0477ac */ /* 0x000ea20008000a00 */
[----:B------:R-:W-:Y:S02]  /*2280*/  IMAD.IADD R37, R37, 0x1, R2 ;  /* 0x0000000125257824 */ /* 0x000fe400078e0202 */
[----:B------:R-:W-:Y:S02]  /*2290*/  @!P5 IMAD.MOV.U32 R40, RZ, RZ, R36 ;  /* 0x000000ffff28d224 */ /* 0x000fe400078e0024 */
[----:B------:R-:W-:Y:S01]  /*22a0*/  @!P5 IMAD.MOV.U32 R41, RZ, RZ, R37 ;  /* 0x000000ffff29d224 */ /* 0x000fe200078e0025 */
[----:B------:R-:W3:Y:S01]  /*22b0*/  @!P4 LDC.64 R4, c[0x0][0x390] ;  /* 0x0000e400ff04cb82 */ /* 0x000ee20000000a00 */
[----:B------:R-:W-:-:S02]  /*22c0*/  @!P5 IMAD R33, R18, UR13, R33 ;  /* 0x0000000d1221dc24 */ /* 0x000fc4000f8e0221 */
[----:B------:R-:W-:-:S04]  /*22d0*/  @!P5 IMAD.WIDE.U32 R40, R18, UR12, R40 ;  /* 0x0000000c1228dc25 */ /* 0x000fc8000f8e0028 */
[--C-:B------:R-:W-:Y:S01]  /*22e0*/  @!P6 IMAD.WIDE.U32 R42, R13, UR12, R36.reuse ;  /* 0x0000000c0d2aec25 */ /* 0x100fe2000f8e0024 */
[----:B------:R-:W2:Y:S01]  /*22f0*/  @!P3 LDC.64 R2, c[0x0][0x390] ;  /* 0x0000e400ff02bb82 */ /* 0x000ea20000000a00 */
[----:B----4-:R-:W-:Y:S02]  /*2300*/  @!P5 LEA R6, P1, R40, R6, 0x1 ;  /* 0x000000062806d211 */ /* 0x010fe400078208ff */
[----:B------:R-:W-:Y:S02]  /*2310*/  @!P4 IMAD R32, R25, UR12, RZ ;  /* 0x0000000c1920cc24 */ /* 0x000fe4000f8e02ff */
[----:B------:R-:W-:Y:S02]  /*2320*/  @!P4 IMAD.MOV.U32 R38, RZ, RZ, R36 ;  /* 0x000000ffff26c224 */ /* 0x000fe400078e0024 */
[----:B------:R-:W-:Y:S01]  /*2330*/  @!P4 IMAD.MOV.U32 R39, RZ, RZ, R37 ;  /* 0x000000ffff27c224 */ /* 0x000fe200078e0025 */
[----:B-1----:R-:W-:Y:S01]  /*2340*/  @!P6 LEA R8, P0, R42, R8, 0x1 ;  /* 0x000000082a08e211 */ /* 0x002fe200078008ff */
[----:B------:R-:W-:-:S02]  /*2350*/  @!P5 IMAD.IADD R33, R41, 0x1, R33 ;  /* 0x000000012921d824 */ /* 0x000fc400078e0221 */
[----:B------:R-:W-:Y:S02]  /*2360*/  @!P6 IMAD R34, R13, UR13, R43 ;  /* 0x0000000d0d22ec24 */ /* 0x000fe4000f8e022b */
[C---:B------:R-:W-:Y:S01]  /*2370*/  @!P4 IMAD R32, R17.reuse, UR13, R32 ;  /* 0x0000000d1120cc24 */ /* 0x040fe2000f8e0220 */
[----:B------:R-:W-:Y:S01]  /*2380*/  @!P5 LEA.HI.X R7, R40, R7, R33, 0x1, P1 ;  /* 0x000000072807d211 */ /* 0x000fe200008f0c21 */
[----:B------:R-:W-:Y:S01]  /*2390*/  @!P4 IMAD.WIDE.U32 R38, R17, UR12, R38 ;  /* 0x0000000c1126cc25 */ /* 0x000fe2000f8e0026 */
[----:B------:R-:W-:Y:S02]  /*23a0*/  ISETP.GE.AND P1, PT, R30, R27, PT ;  /* 0x0000001b1e00720c */ /* 0x000fe40003f26270 */
[----:B------:R-:W-:Y:S01]  /*23b0*/  @!P6 LEA.HI.X R9, R42, R9, R34, 0x1, P0 ;  /* 0x000000092a09e211 */ /* 0x000fe200000f0c22 */
[----:B------:R-:W-:Y:S01]  /*23c0*/  @!P3 IMAD R31, R14, UR12, RZ ;  /* 0x0000000c0e1fbc24 */ /* 0x000fe2000f8e02ff */
[----:B---3--:R-:W-:Y:S01]  /*23d0*/  @!P4 LEA R4, P0, R38, R4, 0x1 ;  /* 0x000000042604c211 */ /* 0x008fe200078008ff */
[----:B------:R-:W-:-:S02]  /*23e0*/  @!P4 IMAD.IADD R32, R39, 0x1, R32 ;  /* 0x000000012720c824 */ /* 0x000fc400078e0220 */
[C---:B------:R-:W-:Y:S02]  /*23f0*/  @!P3 IMAD R31, R15.reuse, UR13, R31 ;  /* 0x0000000d0f1fbc24 */ /* 0x040fe4000f8e021f */
[----:B------:R-:W-:Y:S01]  /*2400*/  @!P3 IMAD.WIDE.U32 R36, R15, UR12, R36 ;  /* 0x0000000c0f24bc25 */ /* 0x000fe2000f8e0024 */
[----:B------:R-:W-:-:S03]  /*2410*/  @!P4 LEA.HI.X R5, R38, R5, R32, 0x1, P0 ;  /* 0x000000052605c211 */ /* 0x000fc600000f0c20 */
[----:B------:R-:W-:Y:S01]  /*2420*/  IMAD R21, R22, UR15, R21 ;  /* 0x0000000f16157c24 */ /* 0x000fe2000f8e0215 */
[----:B--2---:R-:W-:Y:S01]  /*2430*/  @!P3 LEA R32, P0, R36, R2, 0x1 ;  /* 0x000000022420b211 */ /* 0x004fe200078008ff */
[----:B------:R-:W-:Y:S01]  /*2440*/  @!P3 IMAD.IADD R31, R37, 0x1, R31 ;  /* 0x00000001251fb824 */ /* 0x000fe200078e021f */
[----:B------:R-:W-:Y:S01]  /*2450*/  LOP3.LUT R2, R10, 0x1f8, RZ, 0xc0, !PT ;  /* 0x000001f80a027812 */ /* 0x000fe200078ec0ff */
[----:B------:R-:W-:Y:S02]  /*2460*/  IMAD R11, R11, UR4, RZ ;  /* 0x000000040b0b7c24 */ /* 0x000fe4000f8e02ff */
[----:B------:R-:W-:Y:S01]  /*2470*/  @!P5 IMAD R26, R26, UR14, RZ ;  /* 0x0000000e1a1adc24 */ /* 0x000fe2000f8e02ff */
[----:B------:R-:W-:Y:S01]  /*2480*/  @!P3 LEA.HI.X R33, R36, R3, R31, 0x1, P0 ;  /* 0x000000032421b211 */ /* 0x000fe200000f0c1f */
[----:B------:R-:W-:Y:S01]  /*2490*/  @!P3 IMAD R14, R14, UR14, RZ ;  /* 0x0000000e0e0ebc24 */ /* 0x000fe2000f8e02ff */
[----:B------:R-:W-:Y:S01]  /*24a0*/  IADD3 R22, P0, PT, R24, R28, RZ ;  /* 0x0000001c18167210 */ /* 0x000fe20007f1e0ff */
[----:B------:R-:W-:Y:S01]  /*24b0*/  @P2 BAR.SYNC.DEFER_BLOCKING 0x0 ;  /* 0x0000000000002b1d */ /* 0x000fe20000010000 */
[----:B------:R-:W-:Y:S01]  /*24c0*/  LOP3.LUT R2, R2, 0x38, R0, 0x78, !PT ;  /* 0x0000003802027812 */ /* 0x000fe200078e7800 */
[----:B------:R-:W-:Y:S01]  /*24d0*/  @!P5 IMAD R26, R18, UR15, R26 ;  /* 0x0000000f121adc24 */ /* 0x000fe2000f8e021a */
[----:B------:R-:W-:Y:S01]  /*24e0*/  @!P1 LEA R28, P2, R189, R195, 0x1 ;  /* 0x000000c3bd1c9211 */ /* 0x000fe200078408ff */
[----:B------:R-:W-:Y:S01]  /*24f0*/  @!P3 IMAD R14, R15, UR15, R14 ;  /* 0x0000000f0f0ebc24 */ /* 0x000fe2000f8e020e */
[----:B------:R-:W-:Y:S01]  /*2500*/  IADD3.X R23, PT, PT, R23, R29, R21, P0, !PT ;  /* 0x0000001d17177210 */ /* 0x000fe200007fe415 */
[----:B------:R-:W-:Y:S01]  /*2510*/  IMAD.MOV.U32 R200, RZ, RZ, 0x7f800000 ;  /* 0x7f800000ffc87424 */ /* 0x000fe200078e00ff */
[----:B------:R-:W-:Y:S01]  /*2520*/  LOP3.LUT R21, R2, 0x1e00, R10, 0xf8, !PT ;  /* 0x00001e0002157812 */ /* 0x000fe200078ef80a */
[C---:B------:R-:W-:Y:S01]  /*2530*/  IMAD R2, R20.reuse, UR5, R11 ;  /* 0x0000000514027c24 */ /* 0x040fe2000f8e020b */
[----:B------:R-:W-:Y:S01]  /*2540*/  @!P1 LEA.HI.X R29, R189, R194, R188, 0x1, P2 ;  /* 0x000000c2bd1d9211 */ /* 0x000fe200010f0cbc */
[----:B------:R-:W1:Y:S01]  /*2550*/  @!P6 LDC.64 R10, c[0x0][0x388] ;  /* 0x0000e200ff0aeb82 */ /* 0x000e620000000a00 */
[----:B------:R-:W-:Y:S01]  /*2560*/  ISETP.GE.AND P2, PT, R13, R27, PT ;  /* 0x0000001b0d00720c */ /* 0x000fe20003f46270 */
[----:B------:R-:W-:Y:S01]  /*2570*/  IMAD.WIDE.U32 R22, R20, UR4, R22 ;  /* 0x0000000414167c25 */ /* 0x000fe2000f8e0016 */
[----:B------:R-:W-:Y:S01]  /*2580*/  LEA R21, R21, UR22, 0x1 ;  /* 0x0000001615157c11 */ /* 0x000fe2000f8e08ff */
[----:B------:R-:W2:Y:S01]  /*2590*/  LDCU UR4, c[0x0][0x590] ;  /* 0x0000b200ff0477ac */ /* 0x000ea20008000800 */
[----:B------:R-:W-:Y:S01]  /*25a0*/  LOP3.LUT R3, R202, 0x80000001, RZ, 0xc0, !PT ;  /* 0x80000001ca037812 */ /* 0x000fe200078ec0ff */
[----:B------:R-:W-:-:S02]  /*25b0*/  IMAD.IADD R23, R23, 0x1, R2 ;  /* 0x0000000117177824 */ /* 0x000fc400078e0202 */
[----:B------:R-:W-:Y:S01]  /*25c0*/  @!P4 IMAD R2, R25, UR14, RZ ;  /* 0x0000000e1902cc24 */ /* 0x000fe2000f8e02ff */
[----:B------:R-:W-:Y:S01]  /*25d0*/  ISETP.NE.AND P0, PT, R3, 0x1, PT ;  /* 0x000000010300780c */ /* 0x000fe20003f05270 */
[----:B------:R-:W-:Y:S02]  /*25e0*/  @!P6 IMAD.MOV.U32 R30, RZ, RZ, R22 ;  /* 0x000000ffff1ee224 */ /* 0x000fe400078e0016 */
[----:B------:R-:W-:Y:S01]  /*25f0*/  IMAD.MOV.U32 R199, RZ, RZ, 0x7f800000 ;  /* 0x7f800000ffc77424 */ /* 0x000fe200078e00ff */
[----:B------:R-:W-:Y:S01]  /*2600*/  SEL R3, RZ, 0x2000, P0 ;  /* 0x00002000ff037807 */ /* 0x000fe20000000000 */
[----:B------:R-:W-:Y:S01]  /*2610*/  @!PT LDS RZ, [RZ] ;  /* 0x00000000fffff984 */ /* 0x000fe20000000800 */
[----:B------:R-:W-:Y:S01]  /*2620*/  @!PT LDS RZ, [RZ] ;  /* 0x00000000fffff984 */ /* 0x000fe20000000800 */
[----:B------:R-:W-:Y:S01]  /*2630*/  @!PT LDS RZ, [RZ] ;  /* 0x00000000fffff984 */ /* 0x000fe20000000800 */
[----:B------:R3:W-:Y:S01]  /*2640*/  @!P6 LDGSTS.E.BYPASS.LTC128B.128 [R21+0xa000], desc[UR24][R8.64] ;  /* 0x0a0000000815efae */ /* 0x0007e2000b981a18 */
[----:B------:R-:W-:Y:S02]  /*2650*/  @!P4 IMAD R2, R17, UR15, R2 ;  /* 0x0000000f1102cc24 */ /* 0x000fe4000f8e0202 */
[----:B------:R-:W-:Y:S01]  /*2660*/  IMAD.MOV.U32 R198, RZ, RZ, 0x7f800000 ;  /* 0x7f800000ffc67424 */ /* 0x000fe200078e00ff */
[----:B------:R4:W-:Y:S01]  /*2670*/  @P6 STS.128 [R21+0xa000], RZ ;  /* 0x00a000ff15006388 */ /* 0x0009e20000000c00 */
[----:B------:R-:W-:-:S02]  /*2680*/  IMAD.IADD R201, R3, 0x1, R21 ;  /* 0x0000000103c97824 */ /* 0x000fc400078e0215 */
[----:B------:R-:W-:Y:S01]  /*2690*/  IMAD.MOV.U32 R197, RZ, RZ, 0x7f800000 ;  /* 0x7f800000ffc57424 */ /* 0x000fe200078e00ff */
[----:B------:R4:W-:Y:S01]  /*26a0*/  @P5 STS.128 [R21+0xb000], RZ ;  /* 0x00b000ff15005388 */ /* 0x0009e20000000c00 */
[----:B------:R-:W-:Y:S02]  /*26b0*/  @!P6 IMAD.MOV.U32 R31, RZ, RZ, R23 ;  /* 0x000000ffff1fe224 */ /* 0x000fe400078e0017 */
[----:B------:R-:W-:Y:S01]  /*26c0*/  IMAD.MOV.U32 R128, RZ, RZ, 0x20 ;  /* 0x00000020ff807424 */ /* 0x000fe200078e00ff */
[----:B------:R-:W-:Y:S01]  /*26d0*/  @!PT LDS RZ, [RZ] ;  /* 0x00000000fffff984 */ /* 0x000fe20000000800 */
[----:B------:R-:W-:Y:S01]  /*26e0*/  @!PT LDS RZ, [RZ] ;  /* 0x00000000fffff984 */ /* 0x000fe20000000800 */
[----:B------:R-:W-:Y:S01]  /*26f0*/  @!PT LDS RZ, [RZ] ;  /* 0x00000000fffff984 */ /* 0x000fe20000000800 */
[----:B------:R2:W-:Y:S01]  /*2700*/  @!P5 LDGSTS.E.BYPASS.LTC128B.128 [R21+0xb000], desc[UR24][R6.64] ;  /* 0x0b0000000615dfae */ /* 0x0005e2000b981a18 */
[----:B------:R-:W-:-:S04]  /*2710*/  @!P6 IMAD.WIDE.U32 R30, R13, UR14, R30 ;  /* 0x0000000e0d1eec25 */ /* 0x000fc8000f8e001e */
[----:B------:R-:W-:Y:S01]  /*2720*/  IMAD.SHL.U32 R160, R180, 0x2, RZ ;  /* 0x00000002b4a07824 */ /* 0x000fe200078e00ff */
[----:B------:R4:W-:Y:S01]  /*2730*/  @P4 STS.128 [R21+0xc000], RZ ;  /* 0x00c000ff15004388 */ /* 0x0009e20000000c00 */
[----:B------:R-:W-:Y:S01]  /*2740*/  @!P6 IMAD R13, R13, UR15, R31 ;  /* 0x0000000f0d0dec24 */ /* 0x000fe2000f8e021f */
[----:B------:R-:W-:Y:S01]  /*2750*/  CS2R R94, SRZ ;  /* 0x00000000005e7805 */ /* 0x000fe2000001ff00 */
[----:B------:R-:W-:Y:S01]  /*2760*/  IMAD.IADD R186, R186, 0x1, -R12 ;  /* 0x00000001baba7824 */ /* 0x000fe200078e0a0c */
[----:B------:R-:W-:Y:S01]  /*2770*/  @!PT LDS RZ, [RZ] ;  /* 0x00000000fffff984 */ /* 0x000fe20000000800 */
[----:B------:R-:W-:Y:S01]  /*2780*/  @!PT LDS RZ, [RZ] ;  /* 0x00000000fffff984 */ /* 0x000fe20000000800 */
[----:B------:R-:W-:Y:S01]  /*2790*/  @!PT LDS RZ, [RZ] ;  /* 0x00000000fffff984 */ /* 0x000fe20000000800 */
[----:B------:R1:W-:Y:S01]  /*27a0*/  @!P4 LDGSTS.E.BYPASS.LTC128B.128 [R21+0xc000], desc[UR24][R4.64] ;  /* 0x0c0000000415cfae */ /* 0x0003e2000b981a18 */
[----:B------:R-:W-:Y:S01]  /*27b0*/  IMAD.SHL.U32 R196, R196, 0x8, RZ ;  /* 0x00000008c4c47824 */ /* 0x000fe200078e00ff */
[----:B------:R-:W-:Y:S02]  /*27c0*/  CS2R R92, SRZ ;  /* 0x00000000005c7805 */ /* 0x000fe4000001ff00 */
[----:B------:R-:W-:Y:S01]  /*27d0*/  CS2R R98, SRZ ;  /* 0x0000000000627805 */ /* 0x000fe2000001ff00 */
[----:B------:R4:W-:Y:S01]  /*27e0*/  @P3 STS.128 [R21+0xd000], RZ ;  /* 0x00d000ff15003388 */ /* 0x0009e20000000c00 */
[----:B---3--:R-:W3:Y:S01]  /*27f0*/  @!P5 LDC.64 R8, c[0x0][0x388] ;  /* 0x0000e200ff08db82 */ /* 0x008ee20000000a00 */
[----:B------:R-:W-:-:S02]  /*2800*/  CS2R R96, SRZ ;  /* 0x0000000000607805 */ /* 0x000fc4000001ff00 */
[----:B------:R-:W-:Y:S01]  /*2810*/  CS2R R90, SRZ ;  /* 0x00000000005a7805 */ /* 0x000fe2000001ff00 */
[----:B------:R-:W-:Y:S01]  /*2820*/  @!PT LDS RZ, [RZ] ;  /* 0x00000000fffff984 */ /* 0x000fe20000000800 */
[----:B------:R-:W-:Y:S01]  /*2830*/  @!PT LDS RZ, [RZ] ;  /* 0x00000000fffff984 */ /* 0x000fe20000000800 */
[----:B------:R-:W-:Y:S01]  /*2840*/  @!PT LDS RZ, [RZ] ;  /* 0x00000000fffff984 */ /* 0x000fe20000000800 */
[----:B------:R-:W-:Y:S01]  /*2850*/  @!P3 LDGSTS.E.BYPASS.LTC128B.128 [R21+0xd000], desc[UR24][R32.64] ;  /* 0x0d0000002015bfae */ /* 0x000fe2000b981a18 */
[----:B------:R-:W-:Y:S02]  /*2860*/  CS2R R88, SRZ ;  /* 0x0000000000587805 */ /* 0x000fe4000001ff00 */
[----:B------:R-:W-:Y:S02]  /*2870*/  CS2R R86, SRZ ;  /* 0x0000000000567805 */ /* 0x000fe4000001ff00 */
[----:B------:R-:W-:Y:S01]  /*2880*/  CS2R R84, SRZ ;  /* 0x0000000000547805 */ /* 0x000fe2000001ff00 */
[----:B------:R-:W0:Y:S01]  /*2890*/  LDGDEPBAR ;  /* 0x00000000000079af */ /* 0x000e220000000000 */
[----:B------:R-:W-:Y:S02]  /*28a0*/  CS2R R78, SRZ ;  /* 0x00000000004e7805 */ /* 0x000fe4000001ff00 */
[----:B------:R-:W-:-:S02]  /*28b0*/  CS2R R76, SRZ ;  /* 0x00000000004c7805 */ /* 0x000fc4000001ff00 */
[----:B------:R-:W-:Y:S02]  /*28c0*/  CS2R R82, SRZ ;  /* 0x0000000000527805 */ /* 0x000fe4000001ff00 */
[----:B------:R-:W-:Y:S01]  /*28d0*/  CS2R R80, SRZ ;  /* 0x0000000000507805 */ /* 0x000fe2000001ff00 */
[----:B--2---:R-:W2:Y:S01]  /*28e0*/  @!P4 LDC.64 R6, c[0x0][0x388] ;  /* 0x0000e200ff06cb82 */ /* 0x004ea20000000a00 */
        /* <DEDUP_REMOVED lines=9> */
[----:B-1----:R-:W-:Y:S01]  /*2980*/  @!P2 IMAD.MOV.U32 R4, RZ, RZ, R195 ;  /* 0x000000ffff04a224 */ /* 0x002fe200078e00c3 */
[----:B------:R-:W-:Y:S01]  /*2990*/  CS2R R56, SRZ ;  /* 0x0000000000387805 */ /* 0x000fe2000001ff00 */
[----:B------:R-:W-:Y:S01]  /*29a0*/  @!P2 IMAD.MOV.U32 R5, RZ, RZ, R194 ;  /* 0x000000ffff05a224 */ /* 0x000fe200078e00c2 */
[----:B------:R-:W-:-:S02]  /*29b0*/  CS2R R54, SRZ ;  /* 0x0000000000367805 */ /* 0x000fc4000001ff00 */
[----:B------:R-:W-:Y:S02]  /*29c0*/  CS2R R52, SRZ ;  /* 0x0000000000347805 */ /* 0x000fe4000001ff00 */
[----:B------:R-:W-:Y:S02]  /*29d0*/  CS2R R46, SRZ ;  /* 0x00000000002e7805 */ /* 0x000fe4000001ff00 */
[----:B------:R-:W-:Y:S01]  /*29e0*/  CS2R R44, SRZ ;  /* 0x00000000002c7805 */ /* 0x000fe2000001ff00 */
[----:B------:R1:W-:Y:S01]  /*29f0*/  @!P2 LDGSTS.E.BYPASS.LTC128B.128 [R21+0x4000], desc[UR24][R4.64] ;  /* 0x040000000415afae */ /* 0x0003e2000b981a18 */
[----:B------:R-:W-:Y:S02]  /*2a00*/  CS2R R50, SRZ ;  /* 0x0000000000327805 */ /* 0x000fe4000001ff00 */
[----:B------:R-:W-:Y:S02]  /*2a10*/  CS2R R48, SRZ ;  /* 0x0000000000307805 */ /* 0x000fe4000001ff00 */
[----:B------:R-:W-:Y:S01]  /*2a20*/  CS2R R42, SRZ ;  /* 0x00000000002a7805 */ /* 0x000fe2000001ff00 */
[----:B------:R4:W-:Y:S01]  /*2a30*/  @P2 STS.128 [R21+0x4000], RZ ;  /* 0x004000ff15002388 */ /* 0x0009e20000000c00 */
[----:B------:R-:W-:-:S02]  /*2a40*/  CS2R R40, SRZ ;  /* 0x0000000000287805 */ /* 0x000fc4000001ff00 */
[----:B------:R-:W-:Y:S02]  /*2a50*/  CS2R R38, SRZ ;  /* 0x0000000000267805 */ /* 0x000fe4000001ff00 */
[----:B------:R-:W-:Y:S01]  /*2a60*/  CS2R R36, SRZ ;  /* 0x0000000000247805 */ /* 0x000fe2000001ff00 */
[----:B------:R4:W-:Y:S01]  /*2a70*/  @P1 STS.128 [R21+0x5000], RZ ;  /* 0x005000ff15001388 */ /* 0x0009e20000000c00 */
[----:B------:R-:W2:Y:S03]  /*2a80*/  LDCU UR5, c[0x0][0x3e0] ;  /* 0x00007c00ff0577ac */ /* 0x000ea60008000800 */
[----:B------:R-:W-:Y:S01]  /*2a90*/  @!PT LDS RZ, [RZ] ;  /* 0x00000000fffff984 */ /* 0x000fe20000000800 */
[----:B------:R-:W-:Y:S01]  /*2aa0*/  @!PT LDS RZ, [RZ] ;  /* 0x00000000fffff984 */ /* 0x000fe20000000800 */
[----:B------:R-:W-:Y:S01]  /*2ab0*/  @!PT LDS RZ, [RZ] ;  /* 0x00000000fffff984 */ /* 0x000fe20000000800 */
[----:B------:R3:W-:Y:S01]  /*2ac0*/  @!P1 LDGSTS.E.BYPASS.LTC128B.128 [R21+0x5000], desc[UR24][R28.64] ;  /* 0x050000001c159fae */ /* 0x0007e2000b981a18 */
[----:B------:R-:W2:Y:S01]  /*2ad0*/  LDCU UR12, c[0x0][0x50c] ;  /* 0x0000a180ff0c77ac */ /* 0x000ea20008000800 */
[----:B-1----:R-:W-:Y:S02]  /*2ae0*/  @!P2 IMAD.MOV.U32 R4, RZ, RZ, R193 ;  /* 0x000000ffff04a224 */ /* 0x002fe400078e00c1 */
[----:B------:R-:W-:-:S05]  /*2af0*/  @!P2 IMAD.MOV.U32 R5, RZ, RZ, R192 ;  /* 0x000000ffff05a224 */ /* 0x000fca00078e00c0 */
[----:B------:R1:W-:Y:S04]  /*2b00*/  @!P2 LDGSTS.E.BYPASS.LTC128B.128 [R201], desc[UR24][R4.64] ;  /* 0x0000000004c9afae */ /* 0x0003e8000b981a18 */
[----:B------:R4:W-:Y:S01]  /*2b10*/  @P2 STS.128 [R201], RZ ;  /* 0x000000ffc9002388 */ /* 0x0009e20000000c00 */
[----:B---3--:R-:W-:-:S03]  /*2b20*/  @!P1 LEA R28, P0, R19, R193, 0x1 ;  /* 0x000000c1131c9211 */ /* 0x008fc600078008ff */
[----:B------:R4:W-:Y:S01]  /*2b30*/  @P1 STS.128 [R201+0x1000], RZ ;  /* 0x001000ffc9001388 */ /* 0x0009e20000000c00 */
[----:B------:R-:W-:Y:S01]  /*2b40*/  @!P1 LEA.HI.X R29, R19, R192, R16, 0x1, P0 ;  /* 0x000000c0131d9211 */ /* 0x000fe200000f0c10 */
[----:B------:R-:W-:Y:S01]  /*2b50*/  @!P5 IMAD.WIDE.U32 R18, R18, UR14, R22 ;  /* 0x0000000e1212dc25 */ /* 0x000fe2000f8e0016 */
[----:B------:R-:W-:Y:S02]  /*2b60*/  @!P6 LEA R24, P0, R30, R10, 0x1 ;  /* 0x0000000a1e18e211 */ /* 0x000fe400078008ff */
[----:B------:R-:W-:Y:S01]  /*2b70*/  LOP3.LUT R10, R182, 0x20, RZ, 0xfc, !PT ;  /* 0x00000020b60a7812 */ /* 0x000fe200078efcff */
[----:B------:R-:W-:Y:S01]  /*2b80*/  @!P5 IMAD.IADD R26, R19, 0x1, R26 ;  /* 0x00000001131ad824 */ /* 0x000fe200078e021a */
[----:B------:R-:W-:Y:S01]  /*2b90*/  @!P6 LEA.HI.X R25, R30, R11, R13, 0x1, P0 ;  /* 0x0000000b1e19e211 */ /* 0x000fe200000f0c0d */
[----:B------:R-:W-:Y:S01]  /*2ba0*/  @!PT LDS RZ, [RZ] ;  /* 0x00000000fffff984 */ /* 0x000fe20000000800 */
[----:B------:R-:W-:Y:S01]  /*2bb0*/  @!PT LDS RZ, [RZ] ;  /* 0x00000000fffff984 */ /* 0x000fe20000000800 */
[----:B------:R-:W-:Y:S01]  /*2bc0*/  @!PT LDS RZ, [RZ] ;  /* 0x00000000fffff984 */ /* 0x000fe20000000800 */
[----:B------:R-:W-:Y:S01]  /*2bd0*/  @!P1 LDGSTS.E.BYPASS.LTC128B.128 [R201+0x1000], desc[UR24][R28.64] ;  /* 0x010000001cc99fae */ /* 0x000fe2000b981a18 */
[----:B------:R-:W-:Y:S02]  /*2be0*/  @!P5 LEA R8, P0, R18, R8, 0x1 ;  /* 0x000000081208d211 */ /* 0x000fe400078008ff */
[----:B------:R-:W-:Y:S01]  /*2bf0*/  ISETP.GE.AND P1, PT, R10, R27, PT ;  /* 0x0000001b0a00720c */ /* 0x000fe20003f26270 */
[----:B------:R-:W-:Y:S01]  /*2c00*/  @!P6 LDGSTS.E.BYPASS.LTC128B.128 [R21+0x6000], desc[UR24][R24.64] ;  /* 0x060000001815efae */ /* 0x000fe2000b981a18 */
[----:B------:R-:W-:-:S03]  /*2c10*/  @!P5 LEA.HI.X R9, R18, R9, R26, 0x1, P0 ;  /* 0x000000091209d211 */ /* 0x000fc600000f0c1a */
[----:B------:R4:W-:Y:S01]  /*2c20*/  @P6 STS.128 [R21+0x6000], RZ ;  /* 0x006000ff15006388 */ /* 0x0009e20000000c00 */
[----:B-1----:R-:W-:-:S03]  /*2c30*/  VIADD R4, R182, 0x8 ;  /* 0x00000008b6047836 */ /* 0x002fc60000000000 */
[----:B------:R4:W-:Y:S01]  /*2c40*/  @P5 STS.128 [R21+0x7000], RZ ;  /* 0x007000ff15005388 */ /* 0x0009e20000000c00 */
[--C-:B------:R-:W-:Y:S01]  /*2c50*/  @!P4 IMAD.MOV.U32 R5, RZ, RZ, R23.reuse ;  /* 0x000000ffff05c224 */ /* 0x100fe200078e0017 */
[----:B------:R-:W-:Y:S01]  /*2c60*/  ISETP.GE.AND P2, PT, R4, R27, PT ;  /* 0x0000001b0400720c */ /* 0x000fe20003f46270 */
[--C-:B------:R-:W-:Y:S01]  /*2c70*/  @!P4 IMAD.MOV.U32 R4, RZ, RZ, R22.reuse ;  /* 0x000000ffff04c224 */ /* 0x100fe200078e0016 */
[----:B------:R-:W-:Y:S01]  /*2c80*/  @!PT LDS RZ, [RZ] ;  /* 0x00000000fffff984 */ /* 0x000fe20000000800 */
[----:B------:R-:W-:Y:S01]  /*2c90*/  @!PT LDS RZ, [RZ] ;  /* 0x00000000fffff984 */ /* 0x000fe20000000800 */
[----:B------:R-:W-:Y:S01]  /*2ca0*/  @!PT LDS RZ, [RZ] ;  /* 0x00000000fffff984 */ /* 0x000fe20000000800 */
[----:B------:R-:W-:Y:S01]  /*2cb0*/  @!P5 LDGSTS.E.BYPASS.LTC128B.128 [R21+0x7000], desc[UR24][R8.64] ;  /* 0x070000000815dfae */ /* 0x000fe2000b981a18 */
[----:B------:R-:W-:-:S03]  /*2cc0*/  @!P3 IMAD.WIDE.U32 R22, R15, UR14, R22 ;  /* 0x0000000e0f16bc25 */ /* 0x000fc6000f8e0016 */
[----:B------:R4:W-:Y:S01]  /*2cd0*/  @P4 STS.128 [R21+0x8000], RZ ;  /* 0x008000ff15004388 */ /* 0x0009e20000000c00 */
[----:B------:R-:W-:Y:S02]  /*2ce0*/  @!P4 IMAD.WIDE.U32 R16, R17, UR14, R4 ;  /* 0x0000000e1110cc25 */ /* 0x000fe4000f8e0004 */
[----:B------:R-:W1:Y:S02]  /*2cf0*/  @!P3 LDC.64 R4, c[0x0][0x388] ;  /* 0x0000e200ff04bb82 */ /* 0x000e640000000a00 */
[----:B------:R-:W-:Y:S01]  /*2d00*/  @!P4 IMAD.IADD R2, R17, 0x1, R2 ;  /* 0x000000011102c824 */ /* 0x000fe200078e0202 */
[----:B--2---:R-:W-:Y:S01]  /*2d10*/  @!P4 LEA R6, P0, R16, R6, 0x1 ;  /* 0x000000061006c211 */ /* 0x004fe200078008ff */
[----:B------:R-:W-:-:S03]  /*2d20*/  @!P3 IMAD.IADD R14, R23, 0x1, R14 ;  /* 0x00000001170eb824 */ /* 0x000fc600078e020e */
[----:B------:R-:W-:Y:S01]  /*2d30*/  @!P4 LEA.HI.X R7, R16, R7, R2, 0x1, P0 ;  /* 0x000000071007c211 */ /* 0x000fe200000f0c02 */
[----:B------:R-:W-:-:S04]  /*2d40*/  VIADD R2, R182, 0x28 ;  /* 0x00000028b6027836 */ /* 0x000fc80000000000 */
[----:B------:R-:W-:Y:S01]  /*2d50*/  @!PT LDS RZ, [RZ] ;  /* 0x00000000fffff984 */ /* 0x000fe20000000800 */
[----:B------:R-:W-:Y:S01]  /*2d60*/  @!PT LDS RZ, [RZ] ;  /* 0x00000000fffff984 */ /* 0x000fe20000000800 */
[----:B------:R-:W-:Y:S01]  /*2d70*/  @!PT LDS RZ, [RZ] ;  /* 0x00000000fffff984 */ /* 0x000fe20000000800 */
[----:B------:R-:W-:Y:S01]  /*2d80*/  @!P4 LDGSTS.E.BYPASS.LTC128B.128 [R21+0x8000], desc[UR24][R6.64] ;  /* 0x080000000615cfae */ /* 0x000fe2000b981a18 */
[----:B------:R-:W-:-:S03]  /*2d90*/  ISETP.GE.AND P5, PT, R2, R27, PT ;  /* 0x0000001b0200720c */ /* 0x000fc60003fa6270 */
[----:B------:R4:W-:Y:S01]  /*2da0*/  @P3 STS.128 [R21+0x9000], RZ ;  /* 0x009000ff15003388 */ /* 0x0009e20000000c00 */
[----:B-1----:R-:W-:-:S04]  /*2db0*/  @!P3 LEA R4, P0, R22, R4, 0x1 ;  /* 0x000000041604b211 */ /* 0x002fc800078008ff */
[----:B------:R-:W-:Y:S02]  /*2dc0*/  @!P3 LEA.HI.X R5, R22, R5, R14, 0x1, P0 ;  /* 0x000000051605b211 */ /* 0x000fe400000f0c0e */
[----:B------:R-:W-:-:S03]  /*2dd0*/  ISETP.GE.AND P0, PT, R182, R27, PT ;  /* 0x0000001bb600720c */ /* 0x000fc60003f06270 */
[----:B------:R-:W-:Y:S01]  /*2de0*/  @!PT LDS RZ, [RZ] ;  /* 0x00000000fffff984 */ /* 0x000fe20000000800 */
[----:B------:R-:W-:Y:S01]  /*2df0*/  @!PT LDS RZ, [RZ] ;  /* 0x00000000fffff984 */ /* 0x000fe20000000800 */
[----:B------:R-:W-:Y:S01]  /*2e00*/  @!PT LDS RZ, [RZ] ;  /* 0x00000000fffff984 */ /* 0x000fe20000000800 */
[----:B------:R1:W-:Y:S04]  /*2e10*/  @!P3 LDGSTS.E.BYPASS.LTC128B.128 [R21+0x9000], desc[UR24][R4.64] ;  /* 0x090000000415bfae */ /* 0x0003e8000b981a18 */
[----:B------:R-:W0:Y:S01]  /*2e20*/  LDGDEPBAR ;  /* 0x00000000000079af */ /* 0x000e220000000000 */
[----:B------:R-:W-:Y:S02]  /*2e30*/  IMAD.IADD R160, R176, 0x1, R160 ;  /* 0x00000001b0a07824 */ /* 0x000fe400078e02a0 */
[----:B-1----:R-:W-:Y:S01]  /*2e40*/  IMAD.WIDE.U32 R4, R182, 0x4, R210 ;  /* 0x00000004b6047825 */ /* 0x002fe200078e00d2 */
[----:B------:R-:W-:-:S04]  /*2e50*/  DEPBAR.LE SB0, 0x1 ;  /* 0x000080400000791a */ /* 0x000fc80000000000 */
[----:B------:R4:W5:Y:S04]  /*2e60*/  @!P0 LDG.E R200, desc[UR24][R4.64] ;  /* 0x0000001804c88981 */ /* 0x000968000c1e1900 */
[----:B------:R4:W5:Y:S04]  /*2e70*/  @!P2 LDG.E R199, desc[UR24][R4.64+0x20] ;  /* 0x0000201804c7a981 */ /* 0x000968000c1e1900 */
[----:B------:R4:W5:Y:S04]  /*2e80*/  @!P1 LDG.E R198, desc[UR24][R4.64+0x80] ;  /* 0x0000801804c69981 */ /* 0x000968000c1e1900 */
[----:B------:R4:W5:Y:S01]  /*2e90*/  @!P5 LDG.E R197, desc[UR24][R4.64+0xa0] ;  /* 0x0000a01804c5d981 */ /* 0x000962000c1e1900 */
[----:B------:R-:W-:Y:S01]  /*2ea0*/  BAR.SYNC.DEFER_BLOCKING 0x0 ;  /* 0x0000000000007b1d */ /* 0x000fe20000010000 */
[----:B------:R-:W-:Y:S01]  /*2eb0*/  LOP3.LUT P0, RZ, R0, 0x2, RZ, 0xc0, !PT ;  /* 0x0000000200ff7812 */ /* 0x000fe2000780c0ff */
[----:B------:R-:W-:Y:S01]  /*2ec0*/  IMAD.SHL.U32 R2, R180, 0x2, RZ ;  /* 0x00000002b4027824 */ /* 0x000fe200078e00ff */
[----:B------:R-:W-:Y:S01]  /*2ed0*/  USHF.L.U32 UR4, UR4, 0x6, URZ ;  /* 0x0000000604047899 */ /* 0x000fe200080006ff */
[----:B------:R-:W-:Y:S01]  /*2ee0*/  IMAD.IADD R172, R179, 0x1, R3 ;  /* 0x00000001b3ac7824 */ /* 0x000fe200078e0203 */
[----:B------:R-:W-:Y:S01]  /*2ef0*/  SEL R128, R128, 0xffffffe0, !P0 ;  /* 0xffffffe080807807 */ /* 0x000fe20004000000 */
[----:B------:R-:W-:-:S02]  /*2f00*/  IMAD.IADD R0, R176, 0x1, R2 ;  /* 0x00000001b0007824 */ /* 0x000fc400078e0202 */
[----:B------:R-:W-:Y:S02]  /*2f10*/  IMAD.IADD R3, R178, 0x1, R3 ;  /* 0x00000001b2037824 */ /* 0x000fe400078e0203 */
[----:B------:R-:W-:Y:S02]  /*2f20*/  IMAD.IADD R174, R128, 0x1, R160 ;  /* 0x0000000180ae7824 */ /* 0x000fe400078e02a0 */
[----:B------:R-:W-:Y:S01]  /*2f30*/  IMAD.IADD R173, R176, 0x1, R128 ;  /* 0x00000001b0ad7824 */ /* 0x000fe200078e0280 */
[----:B------:R4:W1:Y:S04]  /*2f40*/  LDSM.16.M88.4 R156, [R160] ;  /* 0x00000000a09c783b */ /* 0x0008680000000200 */
[----:B------:R-:W2:Y:S04]  /*2f50*/  LDSM.16.M88.4 R160, [R160+0x800] ;  /* 0x00080000a0a0783b */ /* 0x000ea80000000200 */
[----:B------:R4:W3:Y:S04]  /*2f60*/  LDSM.16.M88.4 R140, [R176] ;  /* 0x00000000b08c783b */ /* 0x0008e80000000200 */
[----:B------:R4:W1:Y:S04]  /*2f70*/  LDSM.16.M88.4 R144, [R176+0x800] ;  /* 0x00080000b090783b */ /* 0x0008680000000200 */
[----:B------:R4:W1:Y:S04]  /*2f80*/  LDSM.16.M88.4 R148, [R173] ;  /* 0x00000000ad94783b */ /* 0x0008680000000200 */
[----:B------:R4:W1:Y:S04]  /*2f90*/  LDSM.16.M88.4 R152, [R173+0x800] ;  /* 0x00080000ad98783b */ /* 0x0008680000000200 */
[----:B------:R4:W1:Y:S04]  /*2fa0*/  LDSM.16.M88.4 R164, [R174] ;  /* 0x00000000aea4783b */ /* 0x0008680000000200 */
[----:B------:R4:W1:Y:S02]  /*2fb0*/  LDSM.16.M88.4 R168, [R174+0x800] ;  /* 0x00080000aea8783b */ /* 0x0008640000000200 */
.L_x_1603:
[----:B------:R-:W0:Y:S01]  /*2fc0*/  LDGDEPBAR ;  /* 0x00000000000079af */ /* 0x000e220000000000 */
[----:B----4-:R-:W-:Y:S02]  /*2fd0*/  MOV R4, R191 ;  /* 0x000000bf00047202 */ /* 0x010fe40000000f00 */
[----:B------:R-:W-:Y:S02]  /*2fe0*/  MOV R5, R190 ;  /* 0x000000be00057202 */ /* 0x000fe40000000f00 */
[----:B------:R-:W-:Y:S02]  /*2ff0*/  LEA R12, P0, R182, R4, 0x2 ;  /* 0x00000004b60c7211 */ /* 0x000fe400078010ff */
[-C--:B------:R-:W-:Y:S02]  /*3000*/  IADD3 R112, PT, PT, R128, R172.reuse, RZ ;  /* 0x000000ac80707210 */ /* 0x080fe40007ffe0ff */
[----:B------:R-:W-:Y:S02]  /*3010*/  LEA.HI.X R13, R182, R5, RZ, 0x2, P0 ;  /* 0x00000005b60d7211 */ /* 0x000fe400000f14ff */
[----:B------:R-:W-:Y:S04]  /*3020*/  IADD3 R129, PT, PT, R2, R172, RZ ;  /* 0x000000ac02817210 */ /* 0x000fe80007ffe0ff */
[----:B------:R-:W-:Y:S01]  /*3030*/  IADD3 R181, PT, PT, R128, R129, RZ ;  /* 0x0000008180b57210 */ /* 0x000fe20007ffe0ff */
[----:B------:R-:W-:Y:S04]  /*3040*/  DEPBAR.LE SB0, 0x0 ;  /* 0x000080000000791a */ /* 0x000fe80000000000 */
[----:B------:R-:W-:Y:S06]  /*3050*/  BAR.SYNC.DEFER_BLOCKING 0x0 ;  /* 0x0000000000007b1d */ /* 0x000fec0000010000 */
[----:B------:R-:W-:Y:S08]  /*3060*/  LDSM.16.M88.4 R32, [R172] ;  /* 0x00000000ac20783b */ /* 0x000ff00000000200 */
[----:B------:R-:W4:Y:S08]  /*3070*/  LDSM.16.M88.4 R16, [R176+-0x4000] ;  /* 0xffc00000b010783b */ /* 0x000f300000000200 */
[----:B------:R-:W2:Y:S08]  /*3080*/  LDSM.16.M88.4 R28, [R172+0x1000] ;  /* 0x00100000ac1c783b */ /* 0x000eb00000000200 */
[----:B-----5:R-:W5:Y:S04]  /*3090*/  LDG.E R214, desc[UR24][R12.64] ;  /* 0x000000180cd67981 */ /* 0x020f68000c1e1900 */
[----:B------:R-:W5:Y:S04]  /*30a0*/  LDG.E R213, desc[UR24][R12.64+0x20] ;  /* 0x000020180cd57981 */ /* 0x000f68000c1e1900 */
[----:B------:R-:W5:Y:S04]  /*30b0*/  LDG.E R212, desc[UR24][R12.64+0x80] ;  /* 0x000080180cd47981 */ /* 0x000f68000c1e1900 */
[----:B------:R3:W5:Y:S04]  /*30c0*/  LDG.E R207, desc[UR24][R12.64+0xa0] ;  /* 0x0000a0180ccf7981 */ /* 0x000768000c1e1900 */
[----:B------:R-:W1:Y:S01]  /*30d0*/  LDSM.16.M88.4 R100, [R176+-0x3800] ;  /* 0xffc80000b064783b */ /* 0x000e620000000200 */
[-C--:B----4-:R-:W-:Y:S07]  /*30e0*/  HMMA.16816.F32.BF16 R4, R32, R16.reuse, RZ ;  /* 0x000000102004723c */ /* 0x090fee00000418ff */
[----:B------:R-:W-:Y:S01]  /*30f0*/  LDSM.16.M88.4 R104, [R112] ;  /* 0x000000007068783b */ /* 0x000fe20000000200 */
[C---:B--2---:R-:W-:Y:S07]  /*3100*/  HMMA.16816.F32.BF16 R8, R28.reuse, R16, RZ ;  /* 0x000000101c08723c */ /* 0x044fee00000418ff */
[----:B------:R-:W2:Y:S01]  /*3110*/  LDSM.16.M88.4 R108, [R173+-0x4000] ;  /* 0xffc00000ad6c783b */ /* 0x000ea20000000200 */
[-C--:B---3--:R-:W-:Y:S07]  /*3120*/  HMMA.16816.F32.BF16 R12, R28, R18.reuse, RZ ;  /* 0x000000121c0c723c */ /* 0x088fee00000418ff */
[----:B------:R-:W3:Y:S01]  /*3130*/  LDSM.16.M88.4 R112, [R112+0x1000] ;  /* 0x001000007070783b */ /* 0x000ee20000000200 */
[C---:B------:R-:W-:Y:S07]  /*3140*/  HMMA.16816.F32.BF16 R16, R32.reuse, R18, RZ ;  /* 0x000000122010723c */ /* 0x040fee00000418ff */
[----:B------:R-:W4:Y:S01]  /*3150*/  LDSM.16.M88.4 R116, [R173+-0x3800] ;  /* 0xffc80000ad74783b */ /* 0x000f220000000200 */
[-C--:B-1----:R-:W-:Y:S07]  /*3160*/  HMMA.16816.F32.BF16 R20, R32, R100.reuse, RZ ;  /* 0x000000642014723c */ /* 0x082fee00000418ff */
[----:B------:R-:W-:Y:S01]  /*3170*/  LDSM.16.M88.4 R120, [R129] ;  /* 0x000000008178783b */ /* 0x000fe20000000200 */
[C---:B------:R-:W-:Y:S07]  /*3180*/  HMMA.16816.F32.BF16 R24, R28.reuse, R100, RZ ;  /* 0x000000641c18723c */ /* 0x040fee00000418ff */
[----:B------:R-:W1:Y:S01]  /*3190*/  LDSM.16.M88.4 R124, [R0+-0x4000] ;  /* 0xffc00000007c783b */ /* 0x000e620000000200 */
[-C--:B------:R-:W-:Y:S07]  /*31a0*/  HMMA.16816.F32.BF16 R28, R28, R102.reuse, RZ ;  /* 0x000000661c1c723c */ /* 0x080fee00000418ff */
[----:B------:R-:W-:Y:S01]  /*31b0*/  LDSM.16.M88.4 R132, [R181] ;  /* 0x00000000b584783b */ /* 0x000fe20000000200 */
[----:B------:R-:W-:Y:S07]  /*31c0*/  HMMA.16816.F32.BF16 R32, R32, R102, RZ ;  /* 0x000000662020723c */ /* 0x000fee00000418ff */
[----:B------:R-:W1:Y:S01]  /*31d0*/  LDSM.16.M88.4 R100, [R129+0x1000] ;  /* 0x001000008164783b */ /* 0x000e620000000200 */
[-C--:B--2---:R-:W-:Y:S07]  /*31e0*/  HMMA.16816.F32.BF16 R4, R104, R108.reuse, R4 ;  /* 0x0000006c6804723c */ /* 0x084fee0000041804 */
[----:B------:R-:W2:Y:S01]  /*31f0*/  LDSM.16.M88.4 R128, [R0+-0x3800] ;  /* 0xffc800000080783b */ /* 0x000ea20000000200 */
        /* <DEDUP_REMOVED lines=95> */
[----:B-12---:R-:W-:Y:S01]  /*37f0*/  MOV R10, R133 ;  /* 0x00000085000a7202 */ /* 0x006fe20000000f00 */
[----:B------:R-:W-:Y:S01]  /*3800*/  IMAD.MOV.U32 R7, RZ, RZ, R134 ;  /* 0x000000ffff077224 */ /* 0x000fe200078e0086 */
[----:B------:R-:W-:Y:S01]  /*3810*/  MOV R15, R217 ;  /* 0x000000d9000f7202 */ /* 0x000fe20000000f00 */
        /* <DEDUP_REMOVED lines=37> */
.L_x_1599:
        /* <DEDUP_REMOVED lines=18> */
[C-C-:B------:R-:W-:Y:S01]  /*3b90*/  VIADDMNMX R121, R14.reuse, 0x9, R203.reuse, PT ;  /* 0x000000090e797846 */ /* 0x140fe200038001cb */
[C---:B------:R-:W-:Y:S01]  /*3ba0*/  VIADD R107, R17.reuse, 0x1 ;  /* 0x00000001116b7836 */ /* 0x040fe20000000000 */
[C---:B------:R-:W-:Y:S01]  /*3bb0*/  ISETP.GE.AND P4, PT, R17.reuse, R7, PT ;  /* 0x000000071100720c */ /* 0x040fe20003f86270 */
[C---:B------:R-:W-:Y:S01]  /*3bc0*/  VIADD R106, R17.reuse, 0x8 ;  /* 0x00000008116a7836 */ /* 0x040fe20000000000 */
[C-C-:B------:R-:W-:Y:S01]  /*3bd0*/  VIADDMNMX R108, R14.reuse, 0x21, R203.reuse, PT ;  /* 0x000000210e6c7846 */ /* 0x140fe200038001cb */
[C---:B------:R-:W-:Y:S01]  /*3be0*/  VIADD R105, R17.reuse, 0x9 ;  /* 0x0000000911697836 */ /* 0x040fe20000000000 */
[----:B------:R-:W-:Y:S01]  /*3bf0*/  VIADDMNMX R14, R14, 0x29, R203, PT ;  /* 0x000000290e0e7846 */ /* 0x000fe200038001cb */
[----:B------:R-:W-:Y:S01]  /*3c00*/  VIADD R104, R17, 0x10 ;  /* 0x0000001011687836 */ /* 0x000fe20000000000 */
        /* <DEDUP_REMOVED lines=130> */
.L_x_1600:
[C---:B------:R-:W-:Y:S01]  /*4430*/  FMUL.FTZ R14, R199.reuse, 1.4426950216293334961 ;  /* 0x3fb8aa3bc70e7820 */ /* 0x040fe20000410000 */
[----:B------:R-:W-:Y:S01]  /*4440*/  FSETP.NEU.FTZ.AND P0, PT, R199, -INF , PT ;  /* 0xff800000c700780b */ /* 0x000fe20003f1d000 */
[C---:B------:R-:W-:Y:S01]  /*4450*/  FMUL.FTZ R17, R200.reuse, 1.4426950216293334961 ;  /* 0x3fb8aa3bc8117820 */ /* 0x040fe20000410000 */
[----:B------:R-:W-:Y:S01]  /*4460*/  FSETP.NEU.FTZ.AND P1, PT, R200, -INF , PT ;  /* 0xff800000c800780b */ /* 0x000fe20003f3d000 */
[----:B------:R-:W1:Y:S01]  /*4470*/  S2R R121, SR_TID.X ;  /* 0x0000000000797919 */ /* 0x000e620000002100 */
[----:B------:R-:W-:Y:S01]  /*4480*/  FSEL R14, R14, RZ, P0 ;  /* 0x000000ff0e0e7208 */ /* 0x000fe20000000000 */
[----:B------:R-:W-:Y:S01]  /*4490*/  FFMA.FTZ R111, -R111, R111, 1 ;  /* 0x3f8000006f6f7423 */ /* 0x000fe2000001016f */
[----:B------:R-:W-:Y:S01]  /*44a0*/  FSEL R17, R17, RZ, P1 ;  /* 0x000000ff11117208 */ /* 0x000fe20000800000 */
[----:B------:R-:W-:Y:S01]  /*44b0*/  FFMA.FTZ R112, -R112, R112, 1 ;  /* 0x3f80000070707423 */ /* 0x000fe20000010170 */
[----:B------:R-:W-:Y:S01]  /*44c0*/  FSETP.NEU.FTZ.AND P0, PT, R197, -INF , PT ;  /* 0xff800000c500780b */ /* 0x000fe20003f1d000 */
[--C-:B------:R-:W-:Y:S01]  /*44d0*/  FFMA.FTZ R248, R35, UR7, -R14.reuse ;  /* 0x0000000723f87c23 */ /* 0x100fe2000801080e */
[--C-:B------:R-:W-:Y:S01]  /*44e0*/  FFMA.FTZ R247, R34, UR7, -R14.reuse ;  /* 0x0000000722f77c23 */ /* 0x100fe2000801080e */
[--C-:B------:R-:W-:Y:S01]  /*44f0*/  FFMA.FTZ R250, R100, UR7, -R17.reuse ;  /* 0x0000000764fa7c23 */ /* 0x100fe20008010811 */
[--C-:B------:R-:W-:Y:S01]  /*4500*/  FFMA.FTZ R249, R101, UR7, -R17.reuse ;  /* 0x0000000765f97c23 */ /* 0x100fe20008010811 */
[--C-:B------:R-:W-:Y:S01]  /*4510*/  FFMA.FTZ R237, R32, UR7, -R17.reuse ;  /* 0x0000000720ed7c23 */ /* 0x100fe20008010811 */
[----:B------:R-:W-:Y:S01]  /*4520*/  FMUL.FTZ R32, R197, 1.4426950216293334961 ;  /* 0x3fb8aa3bc5207820 */ /* 0x000fe20000410000 */
[----:B------:R-:W-:Y:S01]  /*4530*/  MUFU.EX2 R248, R248 ;  /* 0x000000f800f87308 */ /* 0x000fe20000000800 */
[--C-:B------:R-:W-:Y:S01]  /*4540*/  FFMA.FTZ R235, R4, UR7, -R14.reuse ;  /* 0x0000000704eb7c23 */ /* 0x100fe2000801080e */
[--C-:B------:R-:W-:Y:S01]  /*4550*/  FFMA.FTZ R242, R33, UR7, -R17.reuse ;  /* 0x0000000721f27c23 */ /* 0x100fe20008010811 */
[----:B------:R-:W-:Y:S07]  /*4560*/  FMUL.FTZ R33, R198, 1.4426950216293334961 ;  /* 0x3fb8aa3bc6217820 */ /* 0x000fee0000410000 */
[----:B------:R-:W2:Y:S01]  /*4570*/  MUFU.EX2 R247, R247 ;  /* 0x000000f700f77308 */ /* 0x000ea20000000800 */
[----:B------:R-:W-:Y:S01]  /*4580*/  FSEL R4, R32, RZ, P0 ;  /* 0x000000ff20047208 */ /* 0x000fe20000000000 */
[----:B------:R-:W-:Y:S01]  /*4590*/  FFMA.FTZ R236, R8, UR7, -R14 ;  /* 0x0000000708ec7c23 */ /* 0x000fe2000801080e */
[----:B------:R-:W-:Y:S07]  /*45a0*/  FSETP.NEU.FTZ.AND P1, PT, R198, -INF , PT ;  /* 0xff800000c600780b */ /* 0x000fee0003f3d000 */
[----:B------:R-:W-:Y:S01]  /*45b0*/  MUFU.EX2 R250, R250 ;  /* 0x000000fa00fa7308 */ /* 0x000fe20000000800 */
[----:B------:R-:W-:Y:S01]  /*45c0*/  MOV R181, 0x10 ;  /* 0x0000001000b57802 */ /* 0x000fe20000000f00 */
[--C-:B------:R-:W-:Y:S01]  /*45d0*/  FFMA.FTZ R221, R6, UR7, -R4.reuse ;  /* 0x0000000706dd7c23 */ /* 0x100fe20008010804 */
[--C-:B------:R-:W-:Y:S07]  /*45e0*/  FFMA.FTZ R220, R7, UR7, -R4.reuse ;  /* 0x0000000707dc7c23 */ /* 0x100fee0008010804 */
[----:B------:R-:W3:Y:S01]  /*45f0*/  MUFU.EX2 R249, R249 ;  /* 0x000000f900f97308 */ /* 0x000ee20000000800 */
[----:B------:R-:W-:Y:S01]  /*4600*/  FSEL R8, R33, RZ, P1 ;  /* 0x000000ff21087208 */ /* 0x000fe20000800000 */
[--C-:B------:R-:W-:Y:S01]  /*4610*/  FFMA.FTZ R244, R29, UR7, -R4.reuse ;  /* 0x000000071df47c23 */ /* 0x100fe20008010804 */
[--C-:B------:R-:W-:Y:S07]  /*4620*/  FFMA.FTZ R243, R28, UR7, -R4.reuse ;  /* 0x000000071cf37c23 */ /* 0x100fee0008010804 */
[----:B------:R-:W-:Y:S01]  /*4630*/  MUFU.EX2 R242, R242 ;  /* 0x000000f200f27308 */ /* 0x000fe20000000800 */
[----:B------:R-:W-:Y:S01]  /*4640*/  FFMA.FTZ R239, R25, UR7, -R4 ;  /* 0x0000000719ef7c23 */ /* 0x000fe20008010804 */
[--C-:B------:R-:W-:Y:S01]  /*4650*/  FFMA.FTZ R246, R31, UR7, -R8.reuse ;  /* 0x000000071ff67c23 */ /* 0x100fe20008010808 */
[--C-:B------:R-:W-:Y:S01]  /*4660*/  FFMA.FTZ R245, R30, UR7, -R8.reuse ;  /* 0x000000071ef57c23 */ /* 0x100fe20008010808 */
[--C-:B------:R-:W-:Y:S01]  /*4670*/  FFMA.FTZ R241, R27, UR7, -R8.reuse ;  /* 0x000000071bf17c23 */ /* 0x100fe20008010808 */
[--C-:B------:R-:W-:Y:S01]  /*4680*/  FFMA.FTZ R240, R26, UR7, -R8.reuse ;  /* 0x000000071af07c23 */ /* 0x100fe20008010808 */
[--C-:B------:R-:W-:Y:S01]  /*4690*/  FFMA.FTZ R226, R13, UR7, -R8.reuse ;  /* 0x000000070de27c23 */ /* 0x100fe20008010808 */
[--C-:B------:R-:W-:Y:S01]  /*46a0*/  FFMA.FTZ R225, R11, UR7, -R8.reuse ;  /* 0x000000070be17c23 */ /* 0x100fe20008010808 */
[--C-:B------:R-:W-:Y:S02]  /*46b0*/  FFMA.FTZ R224, R12, UR7, -R8.reuse ;  /* 0x000000070ce07c23 */ /* 0x100fe40008010808 */
[----:B------:R-:W-:Y:S01]  /*46c0*/  MUFU.EX2 R237, R237 ;  /* 0x000000ed00ed7308 */ /* 0x000fe20000000800 */
[----:B------:R-:W-:Y:S01]  /*46d0*/  FFMA.FTZ R8, R10, UR7, -R8 ;  /* 0x000000070a087c23 */ /* 0x000fe20008010808 */
[--C-:B------:R-:W-:Y:S01]  /*46e0*/  FFMA.FTZ R238, R24, UR7, -R4.reuse ;  /* 0x0000000718ee7c23 */ /* 0x100fe20008010804 */
[--C-:B------:R-:W-:Y:S07]  /*46f0*/  FFMA.FTZ R222, R9, UR7, -R4.reuse ;  /* 0x0000000709de7c23 */ /* 0x100fee0008010804 */
[----:B------:R-:W-:Y:S01]  /*4700*/  MUFU.EX2 R236, R236 ;  /* 0x000000ec00ec7308 */ /* 0x000fe20000000800 */
[----:B------:R-:W-:Y:S01]  /*4710*/  FFMA.FTZ R4, R5, UR7, -R4 ;  /* 0x0000000705047c23 */ /* 0x000fe20008010804 */
[--C-:B------:R-:W-:Y:S01]  /*4720*/  FFMA.FTZ R234, R23, UR7, -R17.reuse ;  /* 0x0000000717ea7c23 */ /* 0x100fe20008010811 */
[--C-:B------:R-:W-:Y:S07]  /*4730*/  FFMA.FTZ R233, R22, UR7, -R17.reuse ;  /* 0x0000000716e97c23 */ /* 0x100fee0008010811 */
[----:B------:R-:W4:Y:S01]  /*4740*/  MUFU.EX2 R235, R235 ;  /* 0x000000eb00eb7308 */ /* 0x000f220000000800 */
        /* <DEDUP_REMOVED lines=8> */
[----:B------:R-:W-:Y:S01]  /*47d0*/  MOV R128, 0x20 ;  /* 0x0000002000807802 */ /* 0x000fe20000000f00 */
[----:B------:R-:W-:Y:S01]  /*47e0*/  FMUL.FTZ R111, R111, UR12 ;  /* 0x0000000c6f6f7c20 */ /* 0x000fe20008410000 */
[----:B------:R-:W-:Y:S07]  /*47f0*/  IADD3 R108, PT, PT, R179, R2, RZ ;  /* 0x00000002b36c7210 */ /* 0x000fee0007ffe0ff */
[----:B------:R-:W-:Y:S01]  /*4800*/  MUFU.EX2 R244, R244 ;  /* 0x000000f400f47308 */ /* 0x000fe20000000800 */
[----:B------:R-:W-:Y:S01]  /*4810*/  ISETP.GT.AND P1, PT, R202, R187, PT ;  /* 0x000000bbca00720c */ /* 0x000fe20003f24270 */
[----:B------:R-:W-:Y:S01]  /*4820*/  FMUL.FTZ R112, R112, UR12 ;  /* 0x0000000c70707c20 */ /* 0x000fe20008410000 */
[----:B------:R-:W-:Y:S07]  /*4830*/  FFMA.FTZ R109, -R109, R109, 1 ;  /* 0x3f8000006d6d7423 */ /* 0x000fee000001016d */
[----:B------:R-:W-:Y:S01]  /*4840*/  MUFU.EX2 R243, R243 ;  /* 0x000000f300f37308 */ /* 0x000fe20000000800 */
[----:B------:R-:W-:Y:S01]  /*4850*/  FFMA.FTZ R110, -R110, R110, 1 ;  /* 0x3f8000006e6e7423 */ /* 0x000fe2000001016e */
[----:B------:R-:W-:Y:S01]  /*4860*/  FFMA.FTZ R117, -R117, R117, 1 ;  /* 0x3f80000075757423 */ /* 0x000fe20000010175 */
[----:B------:R-:W-:Y:S07]  /*4870*/  FMUL.FTZ R109, R109, UR12 ;  /* 0x0000000c6d6d7c20 */ /* 0x000fee0008410000 */
[----:B------:R4:W-:Y:S01]  /*4880*/  MUFU.EX2 R223, R8 ;  /* 0x0000000800df7308 */ /* 0x0009e20000000800 */
[----:B------:R-:W-:Y:S01]  /*4890*/  FMUL.FTZ R110, R110, UR12 ;  /* 0x0000000c6e6e7c20 */ /* 0x000fe20008410000 */
        /* <DEDUP_REMOVED lines=27> */
[----:B------:R-:W-:Y:S01]  /*4a50*/  FMUL.FTZ R117, R117, UR12 ;  /* 0x0000000c75757c20 */ /* 0x000fe20008410000 */
[----:B------:R-:W-:Y:S01]  /*4a60*/  FMUL.FTZ R118, R118, UR12 ;  /* 0x0000000c76767c20 */ /* 0x000fe20008410000 */
[----:B------:R-:W-:Y:S07]  /*4a70*/  FMUL.FTZ R120, R120, UR12 ;  /* 0x0000000c78787c20 */ /* 0x000fee0008410000 */
        /* <DEDUP_REMOVED lines=12> */
[----:B------:R4:W-:Y:S01]  /*4b40*/  MUFU.EX2 R219, R4 ;  /* 0x0000000400db7308 */ /* 0x0009e20000000800 */
        /* <DEDUP_REMOVED lines=11> */
[----:B------:R-:W-:Y:S10]  /*4c00*/  MUFU.EX2 R226, R226 ;  /* 0x000000e200e27308 */ /* 0x000ff40000000800 */
[----:B------:R-:W4:Y:S10]  /*4c10*/  MUFU.EX2 R225, R225 ;  /* 0x000000e100e17308 */ /* 0x000f340000000800 */
[----:B------:R-:W-:Y:S10]  /*4c20*/  MUFU.EX2 R222, R222 ;  /* 0x000000de00de7308 */ /* 0x000ff40000000800 */
[----:B------:R-:W4:Y:S10]  /*4c30*/  MUFU.EX2 R221, R221 ;  /* 0x000000dd00dd7308 */ /* 0x000f340000000800 */
[----:B------:R-:W4:Y:S10]  /*4c40*/  MUFU.EX2 R224, R224 ;  /* 0x000000e000e07308 */ /* 0x000f340000000800 */
[----:B------:R-:W4:Y:S01]  /*4c50*/  MUFU.EX2 R220, R220 ;  /* 0x000000dc00dc7308 */ /* 0x000f220000000800 */
[----:B--2---:R-:W-:Y:S02]  /*4c60*/  F2FP.BF16.F32.PACK_AB R6, R247, R248 ;  /* 0x000000f8f706723e */ /* 0x004fe400000010ff */
[----:B---3--:R-:W-:Y:S02]  /*4c70*/  F2FP.BF16.F32.PACK_AB R7, R249, R250 ;  /* 0x000000faf907723e */ /* 0x008fe400000010ff */
[----:B-1----:R-:W-:Y:S01]  /*4c80*/  LOP3.LUT P0, RZ, R121, 0x4, RZ, 0xc0, !PT ;  /* 0x0000000479ff7812 */ /* 0x002fe2000780c0ff */
[----:B------:R1:W-:Y:S01]  /*4c90*/  STS [R183+0x400], R6 ;  /* 0x00040006b7007388 */ /* 0x0003e20000000800 */
[----:B----4-:R-:W-:Y:S02]  /*4ca0*/  F2FP.BF16.F32.PACK_AB R5, R235, R236 ;  /* 0x000000eceb05723e */ /* 0x010fe400000010ff */
[----:B------:R-:W-:Y:S01]  /*4cb0*/  SEL R181, R181, 0xfffffff0, !P0 ;  /* 0xfffffff0b5b57807 */ /* 0x000fe20004000000 */
[----:B------:R2:W-:Y:S01]  /*4cc0*/  STS [R183], R7 ;  /* 0x00000007b7007388 */ /* 0x0005e20000000800 */
[----:B------:R-:W-:Y:S02]  /*4cd0*/  F2FP.BF16.F32.PACK_AB R8, R245, R246 ;  /* 0x000000f6f508723e */ /* 0x000fe400000010ff */
[-C--:B------:R-:W-:Y:S02]  /*4ce0*/  IADD3 R218, PT, PT, R183, R181.reuse, RZ ;  /* 0x000000b5b7da7210 */ /* 0x080fe40007ffe0ff */
[----:B------:R-:W-:Y:S02]  /*4cf0*/  F2FP.BF16.F32.PACK_AB R4, R229, R230 ;  /* 0x000000e6e504723e */ /* 0x000fe400000010ff */
[----:B------:R-:W-:Y:S01]  /*4d00*/  IADD3 R181, PT, PT, R185, R181, RZ ;  /* 0x000000b5b9b57210 */ /* 0x000fe20007ffe0ff */
[----:B------:R3:W-:Y:S01]  /*4d10*/  STS [R218+0x400], R5 ;  /* 0x00040005da007388 */ /* 0x0007e20000000800 */
[----:B------:R-:W-:Y:S04]  /*4d20*/  LOP3.LUT P0, RZ, R121, 0x2, RZ, 0xc0, !PT ;  /* 0x0000000279ff7812 */ /* 0x000fe8000780c0ff */
[----:B------:R-:W-:Y:S04]  /*4d30*/  SEL R128, R128, 0xffffffe0, !P0 ;  /* 0xffffffe080807807 */ /* 0x000fe80004000000 */
[----:B------:R-:W-:Y:S02]  /*4d40*/  IADD3 R104, PT, PT, R179, R128, RZ ;  /* 0x00000080b3687210 */ /* 0x000fe40007ffe0ff */
[----:B-1----:R-:W-:Y:S02]  /*4d50*/  F2FP.BF16.F32.PACK_AB R6, R237, R242 ;  /* 0x000000f2ed06723e */ /* 0x002fe400000010ff */
[----:B--2---:R-:W-:Y:S03]  /*4d60*/  F2FP.BF16.F32.PACK_AB R7, R243, R244 ;  /* 0x000000f4f307723e */ /* 0x004fe600000010ff */
[----:B------:R1:W-:Y:S04]  /*4d70*/  STS [R218], R6 ;  /* 0x00000006da007388 */ /* 0x0003e80000000800 */
[----:B------:R2:W-:Y:S01]  /*4d80*/  STS [R183+0x1000], R8 ;  /* 0x00100008b7007388 */ /* 0x0005e20000000800 */
[----:B---3--:R-:W-:Y:S03]  /*4d90*/  F2FP.BF16.F32.PACK_AB R5, R231, R232 ;  /* 0x000000e8e705723e */ /* 0x008fe600000010ff */
        /* <DEDUP_REMOVED lines=48> */
[----:B------:R-:W-:Y:S01]  /*50a0*/  IADD3 R104, PT, PT, R128, R108, RZ ;  /* 0x0000006c80687210 */ /* 0x000fe20007ffe0ff */
[----:B------:R-:W-:Y:S04]  /*50b0*/  FFMA.FTZ R108, -R115, R115, 1 ;  /* 0x3f800000736c7423 */ /* 0x000fe80000010173 */
[----:B------:R-:W-:Y:S01]  /*50c0*/  HMMA.16816.F32.BF16 R32, R100, R162, R32 ;  /* 0x000000a26420723c */ /* 0x000fe20000041820 */
[----:B------:R-:W1:Y:S03]  /*50d0*/  LDSM.16.M88.4 R100, [R104+0x4000] ;  /* 0x004000006864783b */ /* 0x000e660000000200 */
[----:B------:R-:W-:Y:S05]  /*50e0*/  FMUL.FTZ R108, R108, UR12 ;  /* 0x0000000c6c6c7c20 */ /* 0x000fea0008410000 */
        /* <DEDUP_REMOVED lines=9> */
[C---:B------:R-:W-:Y:S04]  /*5180*/  HMMA.16816.F32.BF16 R16, R100.reuse, R166, R16 ;  /* 0x000000a66410723c */ /* 0x040fe80000041810 */
[----:B------:R-:W-:Y:S01]  /*5190*/  FMUL.FTZ R6, R248, R6 ;  /* 0x00000006f8067220 */ /* 0x000fe20000410000 */
[----:B------:R-:W-:Y:S01]  /*51a0*/  FMUL.FTZ R7, R247, R7 ;  /* 0x00000007f7077220 */ /* 0x000fe20000410000 */
[----:B------:R-:W-:Y:S01]  /*51b0*/  FADD.FTZ R11, -R207, R11 ;  /* 0x0000000bcf0b7221 */ /* 0x000fe20000010100 */
[----:B------:R-:W-:Y:S01]  /*51c0*/  FFMA.FTZ R4, -R116, R116, 1 ;  /* 0x3f80000074047423 */ /* 0x000fe20000010174 */
[-C--:B------:R-:W-:Y:S03]  /*51d0*/  HMMA.16816.F32.BF16 R20, R100, R168.reuse, R20 ;  /* 0x000000a86414723c */ /* 0x080fe60000041814 */
[----:B------:R-:W-:Y:S01]  /*51e0*/  FMUL.FTZ R6, R6, R111 ;  /* 0x0000006f06067220 */ /* 0x000fe20000410000 */
[----:B------:R-:W-:Y:S01]  /*51f0*/  FMUL.FTZ R7, R7, R112 ;  /* 0x0000007007077220 */ /* 0x000fe20000410000 */
[----:B------:R-:W-:Y:S01]  /*5200*/  FMUL.FTZ R5, R249, R5 ;  /* 0x00000005f9057220 */ /* 0x000fe20000410000 */
[----:B------:R-:W-:Y:S01]  /*5210*/  FMUL.FTZ R11, R243, R11 ;  /* 0x0000000bf30b7220 */ /* 0x000fe20000410000 */
[----:B------:R-:W-:Y:S01]  /*5220*/  FMUL.FTZ R4, R4, UR12 ;  /* 0x0000000c04047c20 */ /* 0x000fe20008410000 */
[C---:B------:R-:W-:Y:S04]  /*5230*/  HMMA.16816.F32.BF16 R24, R104.reuse, R168, R24 ;  /* 0x000000a86818723c */ /* 0x040fe80000041818 */
[----:B------:R-:W-:Y:S01]  /*5240*/  F2FP.BF16.F32.PACK_AB R6, R7, R6 ;  /* 0x000000060706723e */ /* 0x000fe200000010ff */
[----:B------:R-:W-:Y:S01]  /*5250*/  FADD.FTZ R16, -R214, R16 ;  /* 0x00000010d6107221 */ /* 0x000fe20000010100 */
[----:B------:R-:W-:Y:S01]  /*5260*/  FMUL.FTZ R250, R250, R109 ;  /* 0x0000006dfafa7220 */ /* 0x000fe20000410000 */
[----:B------:R-:W-:Y:S01]  /*5270*/  FMUL.FTZ R5, R5, R110 ;  /* 0x0000006e05057220 */ /* 0x000fe20000410000 */
[-C--:B------:R-:W-:Y:S03]  /*5280*/  HMMA.16816.F32.BF16 R28, R104, R170.reuse, R28 ;  /* 0x000000aa681c723c */ /* 0x080fe6000004181c */
[----:B------:R-:W-:Y:S01]  /*5290*/  FMUL.FTZ R11, R11, R4 ;  /* 0x000000040b0b7220 */ /* 0x000fe20000410000 */
[----:B------:R-:W-:Y:S01]  /*52a0*/  FMUL.FTZ R242, R242, R16 ;  /* 0x00000010f2f27220 */ /* 0x000fe20000410000 */
[C---:B------:R-:W-:Y:S01]  /*52b0*/  FADD.FTZ R8, -R212.reuse, R8 ;  /* 0x00000008d4087221 */ /* 0x040fe20000010100 */
[C---:B------:R-:W-:Y:S01]  /*52c0*/  FADD.FTZ R9, -R212.reuse, R9 ;  /* 0x00000009d4097221 */ /* 0x040fe20000010100 */
[C---:B------:R-:W-:Y:S01]  /*52d0*/  FADD.FTZ R10, -R207.reuse, R10 ;  /* 0x0000000acf0a7221 */ /* 0x040fe20000010100 */
[----:B------:R-:W-:Y:S04]  /*52e0*/  HMMA.16816.F32.BF16 R32, R100, R170, R32 ;  /* 0x000000aa6420723c */ /* 0x000fe80000041820 */
[C---:B------:R-:W-:Y:S01]  /*52f0*/  FADD.FTZ R12, -R212.reuse, R12 ;  /* 0x0000000cd40c7221 */ /* 0x040fe20000010100 */
[----:B------:R-:W-:Y:S01]  /*5300*/  FADD.FTZ R13, -R212, R13 ;  /* 0x0000000dd40d7221 */ /* 0x000fe20000010100 */
[C---:B------:R-:W-:Y:S01]  /*5310*/  FADD.FTZ R14, -R207.reuse, R14 ;  /* 0x0000000ecf0e7221 */ /* 0x040fe20000010100 */
[----:B------:R-:W-:Y:S01]  /*5320*/  FADD.FTZ R15, -R207, R15 ;  /* 0x0000000fcf0f7221 */ /* 0x000fe20000010100 */
        /* <DEDUP_REMOVED lines=122> */
.L_x_1601:
[----:B------:R-:W-:Y:S01]  /*5ad0*/  STS [R183+-0x4000], R5 ;  /* 0xffc00005b7007388 */ /* 0x000fe20000000800 */
[----:B------:R-:W-:Y:S01]  /*5ae0*/  IMAD.SHL.U32 R116, R180, 0x2, RZ ;  /* 0x00000002b4747824 */ /* 0x000fe200078e00ff */
[----:B------:R-:W2:Y:S01]  /*5af0*/  LDC R124, c[0x0][0x44c] ;  /* 0x00011300ff7c7b82 */ /* 0x000ea20000000800 */
[----:B------:R-:W-:Y:S01]  /*5b00*/  IMAD.SHL.U32 R122, R121, 0x8, RZ ;  /* 0x00000008797a7824 */ /* 0x000fe200078e00ff */
[----:B------:R-:W-:Y:S01]  /*5b10*/  STS [R183+-0x3c00], R6 ;  /* 0xffc40006b7007388 */ /* 0x000fe20000000800 */
[----:B------:R-:W-:Y:S03]  /*5b20*/  IMAD.IADD R117, R178, 0x1, R116 ;  /* 0x00000001b2757824 */ /* 0x000fe600078e0274 */
[----:B------:R-:W-:Y:S01]  /*5b30*/  STS [R218+-0x4000], R120 ;  /* 0xffc00078da007388 */ /* 0x000fe20000000800 */
[----:B------:R-:W-:Y:S03]  /*5b40*/  LOP3.LUT R123, R122, 0x1f8, RZ, 0xc0, !PT ;  /* 0x000001f87a7b7812 */ /* 0x000fe600078ec0ff */
[----:B------:R-:W-:Y:S01]  /*5b50*/  STS [R218+-0x3c00], R18 ;  /* 0xffc40012da007388 */ /* 0x000fe20000000800 */
[----:B------:R-:W-:Y:S03]  /*5b60*/  LOP3.LUT R123, R123, 0x38, R121, 0x78, !PT ;  /* 0x000000387b7b7812 */ /* 0x000fe600078e7879 */
[----:B------:R-:W-:Y:S01]  /*5b70*/  STS [R183+-0x3000], R8 ;  /* 0xffd00008b7007388 */ /* 0x000fe20000000800 */
[----:B------:R-:W-:Y:S03]  /*5b80*/  LOP3.LUT R123, R123, 0x1e00, R122, 0xf8, !PT ;  /* 0x00001e007b7b7812 */ /* 0x000fe600078ef87a */
[----:B------:R-:W-:Y:S01]  /*5b90*/  STS [R183+-0x2c00], R10 ;  /* 0xffd4000ab7007388 */ /* 0x000fe20000000800 */
[----:B------:R-:W-:Y:S03]  /*5ba0*/  LEA R123, R123, UR21, 0x1 ;  /* 0x000000157b7b7c11 */ /* 0x000fe6000f8e08ff */
        /* <DEDUP_REMOVED lines=80> */
.L_x_1602:
        /* <DEDUP_REMOVED lines=70> */
[----:B------:R-:W-:Y:S01]  /*6510*/  LEA.HI.X.SX32 R119, R124, R131, 0x5, P0 ;  /* 0x000000837c777211 */ /* 0x000fe200000f2eff */
        /* <DEDUP_REMOVED lines=101> */
[----:B------:R-:W-:Y:S02]  /*6b70*/  R2P PR, R121, 0x18 ;  /* 0x0000001879007804 */ /* 0x000fe40000000000 */
        /* <DEDUP_REMOVED lines=47> */
[C---:B------:R-:W-:Y:S01]  /*6e70*/  VIADD R3, R2.reuse, 0x6000 ;  /* 0x0000600002037836 */ /* 0x040fe20000000000 */
        /* <DEDUP_REMOVED lines=81> */
.L_x_1604:
[----:B------:R-:W2:Y:S01]  /*7390*/  LDCU.64 UR12, c[0x0][0x5c0] ;  /* 0x0000b800ff0c77ac */ /* 0x000ea20008000a00 */
[----:B-1----:R-:W-:-:S05]  /*73a0*/  IADD3 R2, PT, PT, R204, R206, RZ ;  /* 0x000000cecc027210 */ /* 0x002fca0007ffe0ff */
[C---:B--2---:R-:W-:Y:S02]  /*73b0*/  IMAD R32, R2.reuse, UR13, RZ ;  /* 0x0000000d02207c24 */ /* 0x044fe4000f8e02ff */
[----:B------:R-:W-:-:S05]  /*73c0*/  IMAD.WIDE.U32 R2, R2, UR12, RZ ;  /* 0x0000000c02027c25 */ /* 0x000fca000f8e00ff */
[----:B------:R-:W-:Y:S02]  /*73d0*/  IADD3 R32, PT, PT, R3, R32, RZ ;  /* 0x0000002003207210 */ /* 0x000fe40007ffe0ff */
[----:B------:R-:W-:Y:S02]  /*73e0*/  MOV R33, R2 ;  /* 0x0000000200217202 */ /* 0x000fe40000000f00 */
.L_x_1605:
        /* <DEDUP_REMOVED lines=13> */
.L_x_1606:
[----:B------:R-:W1:Y:S01]  /*74c0*/  LDCU.64 UR6, c[0x0][0x5c8] ;  /* 0x0000b900ff0677ac */ /* 0x000e620008000a00 */
[----:B------:R-:W-:-:S05]  /*74d0*/  IADD3 R2, PT, PT, R204, R206, RZ ;  /* 0x000000cecc027210 */ /* 0x000fca0007ffe0ff */
[C---:B-1----:R-:W-:Y:S02]  /*74e0*/  IMAD R6, R2.reuse, UR7, RZ ;  /* 0x0000000702067c24 */ /* 0x042fe4000f8e02ff */
[----:B------:R-:W-:-:S05]  /*74f0*/  IMAD.WIDE.U32 R2, R2, UR6, RZ ;  /* 0x0000000602027c25 */ /* 0x000fca000f8e00ff */
[----:B------:R-:W-:-:S07]  /*7500*/  IADD3 R6, PT, PT, R3, R6, RZ ;  /* 0x0000000603067210 */ /* 0x000fce0007ffe0ff */
.L_x_1607:
[----:B------:R-:W-:Y:S01]  /*7510*/  BAR.SYNC.DEFER_BLOCKING 0x0 ;  /* 0x0000000000007b1d */ /* 0x000fe20000010000 */
[C---:B------:R-:W-:Y:S01]  /*7520*/  IMAD.SHL.U32 R3, R184.reuse, 0x80, RZ ;  /* 0x00000080b8037824 */ /* 0x040fe200078e00ff */
[----:B------:R-:W-:Y:S01]  /*7530*/  SHF.R.U32.HI R0, RZ, 0x3, R0 ;  /* 0x00000003ff007819 */ /* 0x000fe20000011600 */
[----:B------:R-:W-:Y:S01]  /*7540*/  IMAD.SHL.U32 R34, R184, 0x80, RZ ;  /* 0x00000080b8227824 */ /* 0x000fe200078e00ff */
[----:B------:R-:W-:Y:S01]  /*7550*/  LOP3.LUT R38, R122, 0x38, RZ, 0xc0, !PT ;  /* 0x000000387a267812 */ /* 0x000fe200078ec0ff */
[----:B------:R-:W-:-:S03]  /*7560*/  IMAD.IADD R203, R203, 0x1, -R3 ;  /* 0x00000001cbcb7824 */ /* 0x000fc600078e0a03 */
[----:B------:R-:W1:Y:S01]  /*7570*/  LDC.64 R4, c[0x0][0x5e0] ;  /* 0x00017800ff047b82 */ /* 0x000e620000000a00 */
[----:B------:R-:W-:Y:S01]  /*7580*/  IMAD.MOV.U32 R39, RZ, RZ, RZ ;  /* 0x000000ffff277224 */ /* 0x000fe200078e00ff */
[----:B------:R-:W-:Y:S01]  /*7590*/  SHF.R.S32.HI R36, RZ, 0x1f, R34 ;  /* 0x0000001fff247819 */ /* 0x000fe20000011422 */
[----:B------:R-:W-:Y:S01]  /*75a0*/  IMAD.WIDE.U32 R44, R34, UR12, RZ ;  /* 0x0000000c222c7c25 */ /* 0x000fe2000f8e00ff */
[-C--:B------:R-:W-:Y:S01]  /*75b0*/  ISETP.GE.AND P2, PT, R0, R203.reuse, PT ;  /* 0x000000cb0000720c */ /* 0x080fe20003f46270 */
[----:B------:R-:W-:Y:S01]  /*75c0*/  BSSY.RECONVERGENT B0, `(.L_x_1608) ;  /* 0x000002d000007945 */ /* 0x000fe20003800200 */
[----:B------:R-:W-:Y:S01]  /*75d0*/  LEA.HI R35, R121, 0x20, RZ, 0x1d ;  /* 0x0000002079237811 */ /* 0x000fe200078fe8ff */
[----:B------:R-:W-:Y:S01]  /*75e0*/  IMAD.WIDE.U32 R38, R34, UR6, R38 ;  /* 0x0000000622267c25 */ /* 0x000fe2000f8e0026 */
[----:B------:R-:W-:Y:S02]  /*75f0*/  LOP3.LUT R122, R44, 0x38, R122, 0xf8, !PT ;  /* 0x000000382c7a7812 */ /* 0x000fe400078ef87a */
[----:B------:R-:W-:Y:S01]  /*7600*/  ISETP.GE.AND P6, PT, R35, R203, PT ;  /* 0x000000cb2300720c */ /* 0x000fe20003fc6270 */
[----:B------:R-:W-:Y:S01]  /*7610*/  IMAD R7, R36, UR6, RZ ;  /* 0x0000000624077c24 */ /* 0x000fe2000f8e02ff */
[----:B------:R-:W-:Y:S01]  /*7620*/  IADD3 R38, P0, PT, R2, R38, RZ ;  /* 0x0000002602267210 */ /* 0x000fe20007f1e0ff */
[----:B------:R-:W-:-:S02]  /*7630*/  IMAD R36, R36, UR12, RZ ;  /* 0x0000000c24247c24 */ /* 0x000fc4000f8e02ff */
[C---:B------:R-:W-:Y:S02]  /*7640*/  IMAD R7, R34.reuse, UR7, R7 ;  /* 0x0000000722077c24 */ /* 0x040fe4000f8e0207 */
[----:B------:R-:W2:Y:S01]  /*7650*/  @!P2 LDC.64 R2, c[0x0][0x568] ;  /* 0x00015a00ff02ab82 */ /* 0x000ea20000000a00 */
[----:B------:R3:W4:Y:S01]  /*7660*/  LDS.128 R28, [R123+0x7000] ;  /* 0x007000007b1c7984 */ /* 0x0007220000000c00 */
[----:B------:R-:W-:Y:S01]  /*7670*/  IMAD R36, R34, UR13, R36 ;  /* 0x0000000d22247c24 */ /* 0x000fe2000f8e0224 */
[----:B------:R-:W-:Y:S02]  /*7680*/  IADD3.X R39, PT, PT, R6, R39, R7, P0, !PT ;  /* 0x0000002706277210 */ /* 0x000fe400007fe407 */
[----:B------:R3:W2:Y:S01]  /*7690*/  LDS.128 R24, [R123+0x9000] ;  /* 0x009000007b187984 */ /* 0x0006a20000000c00 */
[----:B------:R-:W-:Y:S02]  /*76a0*/  IADD3 R44, P0, PT, R33, R122, RZ ;  /* 0x0000007a212c7210 */ /* 0x000fe40007f1e0ff */
[----:B------:R-:W3:Y:S01]  /*76b0*/  LDC.64 R6, c[0x0][0x5d8] ;  /* 0x00017600ff067b82 */ /* 0x000ee20000000a00 */
[----:B------:R2:W3:Y:S01]  /*76c0*/  LDS.128 R20, [R123+0xa000] ;  /* 0x00a000007b147984 */ /* 0x0004e20000000c00 */
[----:B-1----:R-:W-:Y:S01]  /*76d0*/  IMAD.WIDE.U32 R38, R4, UR19, R38 ;  /* 0x0000001304267c25 */ /* 0x002fe2000f8e0026 */
[----:B------:R-:W-:-:S02]  /*76e0*/  IADD3.X R45, PT, PT, R32, R45, R36, P0, !PT ;  /* 0x0000002d202d7210 */ /* 0x000fc400007fe424 */
[----:B------:R1:W1:Y:S01]  /*76f0*/  LDS.128 R16, [R123+0xb000] ;  /* 0x00b000007b107984 */ /* 0x0002620000000c00 */
[----:B------:R-:W-:Y:S01]  /*7700*/  IMAD R41, R5, UR19, R39 ;  /* 0x0000001305297c24 */ /* 0x000fe2000f8e0227 */
[C---:B------:R-:W-:Y:S01]  /*7710*/  LEA.HI R4, R121.reuse, 0x40, RZ, 0x1d ;  /* 0x0000004079047811 */ /* 0x040fe200078fe8ff */
[----:B------:R-:W-:Y:S01]  /*7720*/  @!P2 IMAD.MOV.U32 R40, RZ, RZ, R38 ;  /* 0x000000ffff28a224 */ /* 0x000fe200078e0026 */
[----:B------:R1:W1:Y:S01]  /*7730*/  LDS.128 R12, [R123+0xc000] ;  /* 0x00c000007b0c7984 */ /* 0x0002620000000c00 */
[----:B------:R-:W-:Y:S02]  /*7740*/  LEA.HI R121, R121, 0x60, RZ, 0x1d ;  /* 0x0000006079797811 */ /* 0x000fe400078fe8ff */
[----:B------:R-:W-:Y:S01]  /*7750*/  @!P2 IMAD.WIDE.U32 R42, R0, UR6, R40 ;  /* 0x00000006002aac25 */ /* 0x000fe2000f8e0028 */
[----:B------:R1:W1:Y:S01]  /*7760*/  LDS.128 R8, [R123+0xd000] ;  /* 0x00d000007b087984 */ /* 0x0002620000000c00 */
[-C--:B------:R-:W-:Y:S02]  /*7770*/  ISETP.GE.AND P5, PT, R4, R203.reuse, PT ;  /* 0x000000cb0400720c */ /* 0x080fe40003fa6270 */
[----:B------:R-:W-:-:S02]  /*7780*/  ISETP.GE.AND P4, PT, R121, R203, PT ;  /* 0x000000cb7900720c */ /* 0x000fc40003f86270 */
[----:B--2---:R-:W-:Y:S02]  /*7790*/  @!P2 LEA R36, P3, R42, R2, 0x1 ;  /* 0x000000022a24a211 */ /* 0x004fe400078608ff */
[C---:B------:R-:W-:Y:S02]  /*77a0*/  IADD3 R2, P1, PT, R0.reuse, 0x20, RZ ;  /* 0x0000002000027810 */ /* 0x040fe40007f3e0ff */
[----:B------:R-:W-:Y:S01]  /*77b0*/  IADD3 R32, P0, PT, R0, 0x60, RZ ;  /* 0x0000006000207810 */ /* 0x000fe20007f1e0ff */
[----:B---3--:R-:W-:-:S04]  /*77c0*/  IMAD.WIDE.U32 R44, R6, UR19, R44 ;  /* 0x00000013062c7c25 */ /* 0x008fc8000f8e002c */
[----:B------:R-:W-:Y:S02]  /*77d0*/  IMAD.X R33, RZ, RZ, RZ, P1 ;  /* 0x000000ffff217224 */ /* 0x000fe400008e06ff */
[----:B------:R-:W-:Y:S01]  /*77e0*/  IMAD R34, R7, UR19, R45 ;  /* 0x0000001307227c24 */ /* 0x000fe2000f8e022d */
[----:B----4-:R-:W-:Y:S06]  /*77f0*/  @P2 BRA `(.L_x_1609) ;  /* 0x0000000000242947 */ /* 0x010fec0003800000 */
[----:B------:R-:W2:Y:S01]  /*7800*/  LDS.128 R4, [R123+0x6000] ;  /* 0x006000007b047984 */ /* 0x000ea20000000c00 */
[----:B------:R-:W3:Y:S01]  /*7810*/  LDCU.64 UR4, c[0x0][0x560] ;  /* 0x0000ac00ff0477ac */ /* 0x000ee20008000a00 */
[----:B------:R-:W-:Y:S02]  /*7820*/  MOV R46, R44 ;  /* 0x0000002c002e7202 */ /* 0x000fe40000000f00 */
[----:B------:R-:W-:-:S03]  /*7830*/  MOV R47, R34 ;  /* 0x00000022002f7202 */ /* 0x000fc60000000f00 */
[----:B------:R-:W-:-:S04]  /*7840*/  IMAD.WIDE.U32 R48, R0, UR12, R46 ;  /* 0x0000000c00307c25 */ /* 0x000fc8000f8e002e */
[----:B------:R-:W-:Y:S01]  /*7850*/  IMAD R35, R0, UR13, R49 ;  /* 0x0000000d00237c24 */ /* 0x000fe2000f8e0231 */
[----:B---3--:R-:W-:-:S04]  /*7860*/  LEA R46, P1, R48, UR4, 0x1 ;  /* 0x00000004302e7c11 */ /* 0x008fc8000f8208ff */
[----:B------:R-:W-:-:S05]  /*7870*/  LEA.HI.X R47, R48, UR5, R35, 0x1, P1 ;  /* 0x00000005302f7c11 */ /* 0x000fca00088f0c23 */
[----:B--2---:R2:W-:Y:S04]  /*7880*/  STG.E.128 desc[UR24][R46.64], R4 ;  /* 0x000000042e007986 */ /* 0x0045e8000c101d18 */
.L_x_1609:
[----:B------:R-:W-:Y:S05]  /*7890*/  BSYNC.RECONVERGENT B0 ;  /* 0x0000000000007941 */ /* 0x000fea0003800200 */
.L_x_1608:
[----:B------:R-:W-:Y:S04]  /*78a0*/  BSSY.RECONVERGENT B0, `(.L_x_1610) ;  /* 0x000000c000007945 */ /* 0x000fe80003800200 */
[----:B------:R-:W-:Y:S05]  /*78b0*/  @P6 BRA `(.L_x_1611) ;  /* 0x0000000000286947 */ /* 0x000fea0003800000 */
[----:B------:R-:W3:Y:S01]  /*78c0*/  LDCU.64 UR4, c[0x0][0x560] ;  /* 0x0000ac00ff0477ac */ /* 0x000ee20008000a00 */
[----:B--2---:R-:W-:Y:S01]  /*78d0*/  MOV R6, R44 ;  /* 0x0000002c00067202 */ /* 0x004fe20000000f00 */
        /* <DEDUP_REMOVED lines=8> */
.L_x_1611:
[----:B------:R-:W-:Y:S05]  /*7960*/  BSYNC.RECONVERGENT B0 ;  /* 0x0000000000007941 */ /* 0x000fea0003800200 */
.L_x_1610:
[----:B--2---:R2:W4:Y:S01]  /*7970*/  LDS.128 R4, [R123+0x8000] ;  /* 0x008000007b047984 */ /* 0x0045220000000c00 */
[C---:B---3--:R-:W-:Y:S01]  /*7980*/  IADD3 R28, P1, PT, R0.reuse, 0x40, RZ ;  /* 0x00000040001c7810 */ /* 0x048fe20007f3e0ff */
        /* <DEDUP_REMOVED lines=14> */
.L_x_1613:
[----:B------:R-:W-:Y:S05]  /*7a70*/  BSYNC.RECONVERGENT B0 ;  /* 0x0000000000007941 */ /* 0x000fea0003800200 */
.L_x_1612:
[----:B------:R-:W-:Y:S01]  /*7a80*/  BSSY.RECONVERGENT B0, `(.L_x_1614) ;  /* 0x000000e000007945 */ /* 0x000fe20003800200 */
[----:B------:R-:W-:Y:S02]  /*7a90*/  @!P2 LEA.HI.X R37, R42, R3, R30, 0x1, P3 ;  /* 0x000000032a25a211 */ /* 0x000fe400018f0c1e */
[----:B------:R-:W-:Y:S01]  /*7aa0*/  IADD3.X R3, PT, PT, RZ, RZ, RZ, P0, !PT ;  /* 0x000000ffff037210 */ /* 0x000fe200007fe4ff */
[----:B------:R-:W-:Y:S06]  /*7ab0*/  @P4 BRA `(.L_x_1615) ;  /* 0x0000000000284947 */ /* 0x000fec0003800000 */
[----:B------:R-:W1:Y:S01]  /*7ac0*/  LDCU.64 UR4, c[0x0][0x560] ;  /* 0x0000ac00ff0477ac */ /* 0x000e620008000a00 */
[----:B---34-:R-:W-:Y:S01]  /*7ad0*/  MOV R4, R44 ;  /* 0x0000002c00047202 */ /* 0x018fe20000000f00 */
        /* <DEDUP_REMOVED lines=8> */
.L_x_1615:
[----:B------:R-:W-:Y:S05]  /*7b60*/  BSYNC.RECONVERGENT B0 ;  /* 0x0000000000007941 */ /* 0x000fea0003800200 */
.L_x_1614:
[----:B------:R1:W-:Y:S01]  /*7b70*/  @!P2 STG.E.128 desc[UR24][R36.64], R20 ;  /* 0x000000142400a986 */ /* 0x0003e2000c101d18 */
[----:B------:R-:W-:Y:S04]  /*7b80*/  BSSY.RECONVERGENT B0, `(.L_x_1616) ;  /* 0x000000c000007945 */ /* 0x000fe80003800200 */
[----:B------:R-:W-:Y:S05]  /*7b90*/  @P6 BRA `(.L_x_1617) ;  /* 0x0000000000286947 */ /* 0x000fea0003800000 */
        /* <DEDUP_REMOVED lines=10> */
.L_x_1617:
[----:B------:R-:W-:Y:S05]  /*7c40*/  BSYNC.RECONVERGENT B0 ;  /* 0x0000000000007941 */ /* 0x000fea0003800200 */
.L_x_1616:
        /* <DEDUP_REMOVED lines=12> */
.L_x_1619:
[----:B------:R-:W-:Y:S05]  /*7d10*/  BSYNC.RECONVERGENT B0 ;  /* 0x0000000000007941 */ /* 0x000fea0003800200 */
.L_x_1618:
[----:B------:R-:W-:Y:S05]  /*7d20*/  @P4 BRA `(.L_x_1598) ;  /* 0x0000000000284947 */ /* 0x000fea0003800000 */
[----:B------:R-:W2:Y:S01]  /*7d30*/  LDCU.64 UR4, c[0x0][0x568] ;  /* 0x0000ad00ff0477ac */ /* 0x000ea20008000a00 */
[----:B---34-:R-:W-:Y:S01]  /*7d40*/  MOV R4, R38 ;  /* 0x0000002600047202 */ /* 0x018fe20000000f00 */
[----:B------:R-:W-:Y:S01]  /*7d50*/  IMAD R3, R3, UR6, RZ ;  /* 0x0000000603037c24 */ /* 0x000fe2000f8e02ff */
[----:B------:R-:W-:-:S03]  /*7d60*/  MOV R5, R41 ;  /* 0x0000002900057202 */ /* 0x000fc60000000f00 */
[C---:B------:R-:W-:Y:S02]  /*7d70*/  IMAD R3, R32.reuse, UR7, R3 ;  /* 0x0000000720037c24 */ /* 0x040fe4000f8e0203 */
[----:B------:R-:W-:-:S05]  /*7d80*/  IMAD.WIDE.U32 R4, R32, UR6, R4 ;  /* 0x0000000620047c25 */ /* 0x000fca000f8e0004 */
[----:B------:R-:W-:Y:S02]  /*7d90*/  IADD3 R3, PT, PT, R3, R5, RZ ;  /* 0x0000000503037210 */ /* 0x000fe40007ffe0ff */
[----:B--2---:R-:W-:-:S04]  /*7da0*/  LEA R2, P0, R4, UR4, 0x1 ;  /* 0x0000000404027c11 */ /* 0x004fc8000f8008ff */
[----:B------:R-:W-:-:S05]  /*7db0*/  LEA.HI.X R3, R4, UR5, R3, 0x1, P0 ;  /* 0x0000000504037c11 */ /* 0x000fca00080f0c03 */
[----:B-1----:R1:W-:Y:S04]  /*7dc0*/  STG.E.128 desc[UR24][R2.64], R8 ;  /* 0x0000000802007986 */ /* 0x0023e8000c101d18 */
.L_x_1598:
[----:B------:R-:W-:Y:S05]  /*7dd0*/  BSYNC.RECONVERGENT B1 ;  /* 0x0000000000017941 */ /* 0x000fea0003800200 */
.L_x_1572:
[----:B------:R-:W2:Y:S01]  /*7de0*/  LDCU UR5, c[0x0][0x438] ;  /* 0x00008700ff0577ac */ /* 0x000ea20008000800 */
[----:B------:R-:W2:Y:S08]  /*7df0*/  LDC R0, c[0x0][0x370] ;  /* 0x0000dc00ff007b82 */ /* 0x000eb00000000800 */
[----:B-1-34-:R-:W1:Y:S01]  /*7e00*/  LDC R6, c[0x0][0x438] ;  /* 0x00010e00ff067b82 */ /* 0x01ae620000000800 */
[----:B--2---:R-:W-:-:S04]  /*7e10*/  UIADD3 UR5, UPT, UPT, UR5, 0x7f, URZ ;  /* 0x0000007f05057890 */ /* 0x004fc8000fffe0ff */
[----:B------:R-:W-:Y:S01]  /*7e20*/  USHF.R.S32.HI UR4, URZ, 0x1f, UR5 ;  /* 0x0000001fff047899 */ /* 0x000fe20008011405 */
[----:B------:R-:W-:-:S03]  /*7e30*/  IADD3 R184, PT, PT, R0, R184, RZ ;  /* 0x000000b800b87210 */ /* 0x000fc60007ffe0ff */
[----:B------:R-:W-:-:S04]  /*7e40*/  ULEA.HI UR4, UR4, UR5, URZ, 0x7 ;  /* 0x0000000504047291 */ /* 0x000fc8000f8f38ff */
[----:B------:R-:W-:-:S06]  /*7e50*/  USHF.R.S32.HI UR4, URZ, 0x7, UR4 ;  /* 0x00000007ff047899 */ /* 0x000fcc0008011404 */
[----:B------:R-:W-:-:S13]  /*7e60*/  ISETP.GE.AND P0, PT, R184, UR4, PT ;  /* 0x00000004b8007c0c */ /* 0x000fda000bf06270 */
[----:B-1----:R-:W-:Y:S05]  /*7e70*/  @!P0 BRA `(.L_x_1620) ;  /* 0xffffff8400a48947 */ /* 0x002fea000383ffff */
[----:B------:R-:W-:Y:S05]  /*7e80*/  EXIT ;  /* 0x000000000000794d */ /* 0x000fea0003800000 */
.L_x_1621:
        /* <DEDUP_REMOVED lines=15> */
.L_x_2779:


//--------------------- .text._ZN5flash44flash_bwd_dq_dk_dv_loop_seqk_parallel_kernelI23Flash_bwd_kernel_traitsILi64ELi64ELi128ELi8ELi2ELi4ELi4ELb1ELb0EN7cutlass10bfloat16_tE19Flash_kernel_traitsILi64ELi64ELi128ELi8ES3_EELb1ELb0ELb1ELb1ELb0ELb0ELb0EEEvNS_16Flash_bwd_paramsE --------------------------
	.section	.text._ZN5flash44flash_bwd_dq_dk_dv_loop_seqk_parallel_kernelI23Flash_bwd_kernel_traitsILi64ELi64ELi128ELi8ELi2ELi4ELi4ELb1ELb0EN7cutlass10bfloat16_tE19Flash_kernel_traitsILi64ELi64ELi128ELi8ES3_EELb1ELb0ELb1ELb1ELb0ELb0ELb0EEEvNS_16Flash_bwd_paramsE,"ax",@progbits
	.align	128
        .global         _ZN5flash44flash_bwd_dq_dk_dv_loop_seqk_parallel_kernelI23Flash_bwd_kernel_traitsILi64ELi64ELi128ELi8ELi2ELi4ELi4ELb1ELb0EN7cutlass10bfloat16_tE19Flash_kernel_traitsILi64ELi64ELi128ELi8ES3_EELb1ELb0ELb1ELb1ELb0ELb0ELb0EEEvNS_16Flash_bwd_paramsE
        .type           _ZN5flash44flash_bwd_dq_dk_dv_loop_seqk_parallel_kernelI23Flash_bwd_kernel_traitsILi64ELi64ELi128ELi8ELi2ELi4ELi4ELb1ELb0EN7cutlass10bfloat16_tE19Flash_kernel_traitsILi64ELi64ELi128ELi8ES3_EELb1ELb0ELb1ELb1ELb0ELb0ELb0EEEvNS_16Flash_bwd_paramsE,@function
        .size           _ZN5flash44flash_bwd_dq_dk_dv_loop_seqk_parallel_kernelI23Flash_bwd_kernel_traitsILi64ELi64ELi128ELi8ELi2ELi4ELi4ELb1ELb0EN7cutlass10bfloat16_tE19Flash_kernel_traitsILi64ELi64ELi128ELi8ES3_EELb1ELb0ELb1ELb1ELb0ELb0ELb0EEEvNS_16Flash_bwd_paramsE,(.L_x_2780 - _ZN5flash44flash_bwd_dq_dk_dv_loop_seqk_parallel_kernelI23Flash_bwd_kernel_traitsILi64ELi64ELi128ELi8ELi2ELi4ELi4ELb1ELb0EN7cutlass10bfloat16_tE19Flash_kernel_traitsILi64ELi64ELi128ELi8ES3_EELb1ELb0ELb1ELb1ELb0ELb0ELb0EEEvNS_16Flash_bwd_paramsE)
        .other          _ZN5flash44flash_bwd_dq_dk_dv_loop_seqk_parallel_kernelI23Flash_bwd_kernel_traitsILi64ELi64ELi128ELi8ELi2ELi4ELi4ELb1ELb0EN7cutlass10bfloat16_tE19Flash_kernel_traitsILi64ELi64ELi128ELi8ES3_EELb1ELb0ELb1ELb1ELb0ELb0ELb0EEEvNS_16Flash_bwd_paramsE,@"STO_CUDA_ENTRY STV_DEFAULT"
_ZN5flash44flash_bwd_dq_dk_dv_loop_seqk_parallel_kernelI23Flash_bwd_kernel_traitsILi64ELi64ELi128ELi8ELi2ELi4ELi4ELb1ELb0EN7cutlass10bfloat16_tE19Flash_kernel_traitsILi64ELi64ELi128ELi8ES3_EELb1ELb0ELb1ELb1ELb0ELb0ELb0EEEvNS_16Flash_bwd_paramsE:
.text._ZN5flash44flash_bwd_dq_dk_dv_loop_seqk_parallel_kernelI23Flash_bwd_kernel_traitsILi64ELi64ELi128ELi8ELi2ELi4ELi4ELb1ELb0EN7cutlass10bfloat16_tE19Flash_kernel_traitsILi64ELi64ELi128ELi8ES3_EELb1ELb0ELb1ELb1ELb0ELb0ELb0EEEvNS_16Flash_bwd_paramsE:
        /* <DEDUP_REMOVED lines=47> */
[----:B------:R-:W-:Y:S02]  /*02f0*/  LOP3.LUT R189, R0, 0x10, RZ, 0xc0, !PT ;  /* 0x0000001000bd7812 */ /* 0x000fe400078ec0ff */
[----:B------:R-:W-:Y:S02]  /*0300*/  LOP3.LUT R196, R5, 0x20, R0, 0x78, !PT ;  /* 0x0000002005c47812 */ /* 0x000fe400078e7800 */
[----:B------:R-:W-:-:S02]  /*0310*/  LOP3.LUT R183, R181, 0x400, R2, 0xf8, !PT ;  /* 0x00000400b5b77812 */ /* 0x000fc400078ef802 */
[----:B------:R-:W-:Y:S02]  /*0320*/  LOP3.LUT R0, R180, 0x8, R0, 0x78, !PT ;  /* 0x00000008b4007812 */ /* 0x000fe400078e7800 */
[--C-:B------:R-:W-:Y:S02]  /*0330*/  LOP3.LUT R181, R181, 0xc00, R2.reuse, 0xf8, !PT ;  /* 0x00000c00b5b57812 */ /* 0x100fe400078ef802 */
        /* <DEDUP_REMOVED lines=36> */
[----:B------:R-:W-:Y:S01]  /*0580*/  LEA R180, R180, UR4, 0x1 ;  /* 0x00000004b4b47c11 */ /* 0x000fe2000f8e08ff */
[----:B------:R-:W-:Y:S01]  /*0590*/  IMAD.IADD R3, R183, 0x1, R179 ;  /* 0x00000001b7037824 */ /* 0x000fe200078e02b3 */
[----:B------:R-:W-:Y:S01]  /*05a0*/  SHF.R.U32.HI R7, RZ, 0x2, R190 ;  /* 0x00000002ff077819 */ /* 0x000fe200000116be */
[--C-:B------:R-:W-:Y:S01]  /*05b0*/  IMAD.IADD R175, R182, 0x1, R178.reuse ;  /* 0x00000001b6af7824 */ /* 0x100fe200078e02b2 */
[----:B------:R-:W-:Y:S01]  /*05c0*/  LOP3.LUT R197, R197, 0x1e00, R191, 0xf8, !PT ;  /* 0x00001e00c5c57812 */ /* 0x000fe200078ef8bf */
[----:B------:R-:W-:Y:S01]  /*05d0*/  IMAD.IADD R177, R180, 0x1, R178 ;  /* 0x00000001b4b17824 */ /* 0x000fe200078e02b2 */
[----:B------:R-:W-:Y:S01]  /*05e0*/  SHF.R.U32.HI R192, RZ, 0x3, R190 ;  /* 0x00000003ffc07819 */ /* 0x000fe200000116be */
[----:B------:R-:W-:Y:S01]  /*05f0*/  IMAD.IADD R174, R181, 0x1, R179 ;  /* 0x00000001b5ae7824 */ /* 0x000fe200078e02b3 */
[----:B------:R-:W-:Y:S01]  /*0600*/  LOP3.LUT R189, R189, 0x7, R7, 0xf8, !PT ;  /* 0x00000007bdbd7812 */ /* 0x000fe200078ef807 */
[C---:B------:R-:W-:Y:S01]  /*0610*/  IMAD.IADD R0, R179.reuse, 0x1, R2 ;  /* 0x00000001b3007824 */ /* 0x040fe200078e0202 */
[----:B------:R-:W-:Y:S01]  /*0620*/  SHF.R.U32.HI R190, RZ, 0x5, R190 ;  /* 0x00000005ffbe7819 */ /* 0x000fe200000116be */
[----:B------:R-:W-:Y:S01]  /*0630*/  IMAD.IADD R172, R179, 0x1, R173 ;  /* 0x00000001b3ac7824 */ /* 0x000fe200078e02ad */
[----:B------:R-:W-:-:S02]  /*0640*/  LOP3.LUT R198, R191, 0x38, RZ, 0xc0, !PT ;  /* 0x00000038bfc67812 */ /* 0x000fc400078ec0ff */
[----:B------:R-:W-:Y:S02]  /*0650*/  LEA R197, R197, UR6, 0x1 ;  /* 0x00000006c5c57c11 */ /* 0x000fe4000f8e08ff */
[----:B--2-4-:R-:W-:-:S07]  /*0660*/  LEA R176, R176, UR5, 0x1 ;  /* 0x00000005b0b07c11 */ /* 0x014fce000f8e08ff */
.L_x_1703:
        /* <DEDUP_REMOVED lines=19> */
[----:B------:R-:W-:Y:S01]  /*07a0*/  IMAD.MOV.U32 R13, RZ, RZ, -0x1 ;  /* 0xffffffffff0d7424 */ /* 0x000fe200078e00ff */
[----:B------:R2:W4:Y:S04]  /*07b0*/  @P5 LDG.E R223, desc[UR18][R8.64] ;  /* 0x0000001208df5981 */ /* 0x000528000c1e1900 */
[----:B------:R-:W4:Y:S04]  /*07c0*/  @P4 LDG.E R222, desc[UR18][R4.64] ;  /* 0x0000001204de4981 */ /* 0x000f28000c1e1900 */
[----:B-----5:R2:W5:Y:S04]  /*07d0*/  @P0 LDG.E R13, desc[UR18][R194.64] ;  /* 0x00000012c20d0981 */ /* 0x020568000c1e1900 */
[----:B------:R4:W5:Y:S01]  /*07e0*/  @P3 LDG.E R8, desc[UR18][R194.64+0x4] ;  /* 0x00000412c2083981 */ /* 0x000962000c1e1900 */
[----:B---3--:R-:W-:Y:S01]  /*07f0*/  ISETP.NE.AND P5, PT, R11, RZ, PT ;  /* 0x000000ff0b00720c */ /* 0x008fe20003fa5270 */
[----:B------:R-:W-:Y:S01]  /*0800*/  IMAD.MOV.U32 R225, RZ, RZ, -0x1 ;  /* 0xffffffffffe17424 */ /* 0x000fe200078e00ff */
[----:B-1----:R-:W-:Y:S01]  /*0810*/  ISETP.EQ.U32.AND P2, PT, R6, RZ, PT ;  /* 0x000000ff0600720c */ /* 0x002fe20003f42070 */
[----:B------:R-:W1:Y:S01]  /*0820*/  @!P4 LDC.64 R4, c[0x0][0x488] ;  /* 0x00012200ff04cb82 */ /* 0x000e620000000a00 */
[----:B------:R-:W-:-:S02]  /*0830*/  IADD3 R16, P1, PT, R12, R6, RZ ;  /* 0x000000060c107210 */ /* 0x000fc40007f3e0ff */
[----:B------:R-:W-:-:S03]  /*0840*/  ISETP.EQ.OR.EX P2, PT, R7, RZ, !P5, P2 ;  /* 0x000000ff0700720c */ /* 0x000fc60006f42720 */
[----:B------:R-:W-:Y:S02]  /*0850*/  IMAD.X R17, R14, 0x1, R7, P1 ;  /* 0x000000010e117824 */ /* 0x000fe400008e0607 */
[----:B--2---:R-:W2:Y:S08]  /*0860*/  @!P4 LDC R9, c[0x0][0x43c] ;  /* 0x00010f00ff09cb82 */ /* 0x004eb00000000800 */
[----:B------:R3:W5:Y:S01]  /*0870*/  @!P2 LDG.E R225, desc[UR18][R16.64] ;  /* 0x0000001210e1a981 */ /* 0x000762000c1e1900 */
[----:B------:R-:W3:Y:S01]  /*0880*/  @!P3 LDC R224, c[0x0][0x434] ;  /* 0x00010d00ffe0bb82 */ /* 0x000ee20000000800 */
[----:B------:R-:W-:-:S04]  /*0890*/  ISETP.NE.U32.AND P2, PT, R6, RZ, PT ;  /* 0x000000ff0600720c */ /* 0x000fc80003f45070 */
[----:B------:R-:W-:Y:S02]  /*08a0*/  ISETP.NE.AND.EX P2, PT, R7, RZ, PT, P2 ;  /* 0x000000ff0700720c */ /* 0x000fe40003f45320 */
[----:B-1----:R-:W-:-:S04]  /*08b0*/  @!P4 ISETP.NE.U32.AND P1, PT, R4, RZ, PT ;  /* 0x000000ff0400c20c */ /* 0x002fc80003f25070 */
[----:B------:R-:W-:-:S04]  /*08c0*/  @!P4 ISETP.NE.AND.EX P1, PT, R5, RZ, PT, P1 ;  /* 0x000000ff0500c20c */ /* 0x000fc80003f25310 */
[----:B--2---:R-:W-:Y:S01]  /*08d0*/  @!P4 SEL R9, R9, RZ, P1 ;  /* 0x000000ff0909c207 */ /* 0x004fe20000800000 */
[----:B----4-:R-:W-:Y:S02]  /*08e0*/  @P4 IMAD.IADD R222, R222, 0x1, -R223 ;  /* 0x00000001dede4824 */ /* 0x010fe400078e0adf */
[----:B---3--:R-:W-:Y:S06]  /*08f0*/  @!P2 BRA `(.L_x_1622) ;  /* 0x00000000000ca947 */ /* 0x008fec0003800000 */
[----:B------:R-:W2:Y:S02]  /*0900*/  @P5 LDG.E R10, desc[UR18][R16.64+0x4] ;  /* 0x00000412100a5981 */ /* 0x000ea4000c1e1900 */
[----:B--2--5:R-:W-:-:S06]  /*0910*/  @P5 IADD3 R10, PT, PT, R10, -R225, RZ ;  /* 0x800000e10a0a5210 */ /* 0x024fcc0007ffe0ff */
[----:B------:R1:W5:Y:S02]  /*0920*/  @!P5 LDG.E R10, desc[UR18][R16.64] ;  /* 0x00000012100ad981 */ /* 0x000364000c1e1900 */
.L_x_1622:
        /* <DEDUP_REMOVED lines=22> */
[----:B-1----:R-:W-:Y:S01]  /*0a90*/  @!P3 IMAD.MOV.U32 R17, RZ, RZ, R8 ;  /* 0x000000ffff11b224 */ /* 0x002fe200078e0008 */
        /* <DEDUP_REMOVED lines=19> */
.L_x_1624:
[----:B------:R-:W1:Y:S01]  /*0bd0*/  LDCU.64 UR12, c[0x0][0x3b8] ;  /* 0x00007700ff0c77ac */ /* 0x000e620008000a00 */
[----:B------:R-:W-:-:S05]  /*0be0*/  IADD3 R4, PT, PT, R223, R225, RZ ;  /* 0x000000e1df047210 */ /* 0x000fca0007ffe0ff */
[C---:B-1----:R-:W-:Y:S02]  /*0bf0*/  IMAD R11, R4.reuse, UR13, RZ ;  /* 0x0000000d040b7c24 */ /* 0x042fe4000f8e02ff */
[----:B------:R-:W-:-:S05]  /*0c00*/  IMAD.WIDE.U32 R4, R4, UR12, RZ ;  /* 0x0000000c04047c25 */ /* 0x000fca000f8e00ff */
[----:B------:R-:W-:Y:S02]  /*0c10*/  IADD3 R11, PT, PT, R5, R11, RZ ;  /* 0x0000000b050b7210 */ /* 0x000fe40007ffe0ff */
[----:B------:R-:W-:-:S07]  /*0c20*/  MOV R12, R4 ;  /* 0x00000004000c7202 */ /* 0x000fce0000000f00 */
.L_x_1625:
        /* <DEDUP_REMOVED lines=40> */
.L_x_1626:
[----:B------:R-:W1:Y:S01]  /*0eb0*/  LDCU.64 UR10, c[0x0][0x3c0] ;  /* 0x00007800ff0a77ac */ /* 0x000e620008000a00 */
[----:B------:R-:W-:-:S05]  /*0ec0*/  IADD3 R4, PT, PT, R223, R225, RZ ;  /* 0x000000e1df047210 */ /* 0x000fca0007ffe0ff */
[C---:B-1----:R-:W-:Y:S02]  /*0ed0*/  IMAD R20, R4.reuse, UR11, RZ ;  /* 0x0000000b04147c24 */ /* 0x042fe4000f8e02ff */
[----:B------:R-:W-:-:S05]  /*0ee0*/  IMAD.WIDE.U32 R4, R4, UR10, RZ ;  /* 0x0000000a04047c25 */ /* 0x000fca000f8e00ff */
[----:B------:R-:W-:Y:S02]  /*0ef0*/  IADD3 R20, PT, PT, R5, R20, RZ ;  /* 0x0000001405147210 */ /* 0x000fe40007ffe0ff */
[----:B------:R-:W-:-:S07]  /*0f00*/  MOV R21, R4 ;  /* 0x0000000400157202 */ /* 0x000fce0000000f00 */
.L_x_1627:
        /* <DEDUP_REMOVED lines=29> */
.L_x_1628:
[C---:B------:R-:W-:Y:S02]  /*10e0*/  IMAD R28, R13.reuse, UR7, RZ ;  /* 0x000000070d1c7c24 */ /* 0x040fe4000f8e02ff */
[----:B------:R-:W-:-:S05]  /*10f0*/  IMAD.WIDE.U32 R4, R13, UR6, RZ ;  /* 0x000000060d047c25 */ /* 0x000fca000f8e00ff */
[----:B------:R-:W-:Y:S02]  /*1100*/  IADD3 R28, PT, PT, R5, R28, RZ ;  /* 0x0000001c051c7210 */ /* 0x000fe40007ffe0ff */
[----:B------:R-:W-:Y:S02]  /*1110*/  MOV R23, R4 ;  /* 0x0000000400177202 */ /* 0x000fe40000000f00 */
.L_x_1629:
        /* <DEDUP_REMOVED lines=20> */
.L_x_1630:
[----:B------:R-:W1:Y:S01]  /*1260*/  LDC R15, c[0x0][0x434] ;  /* 0x00010d00ff0f7b82 */ /* 0x000e620000000800 */
[----:B------:R-:W-:-:S04]  /*1270*/  IMAD R4, R186, UR17, R185 ;  /* 0x00000011ba047c24 */ /* 0x000fc8000f8e02b9 */
[----:B-1----:R-:W-:-:S03]  /*1280*/  IMAD R15, R4, R15, RZ ;  /* 0x0000000f040f7224 */ /* 0x002fc600078e02ff */
.L_x_1631:
        /* <DEDUP_REMOVED lines=12> */
.L_x_1632:
[----:B------:R-:W1:Y:S01]  /*1350*/  LDC R16, c[0x0][0x444] ;  /* 0x00011100ff107b82 */ /* 0x000e620000000800 */
[----:B------:R-:W-:-:S04]  /*1360*/  IMAD R4, R186, UR17, R185 ;  /* 0x00000011ba047c24 */ /* 0x000fc8000f8e02b9 */
[----:B-1----:R-:W-:-:S07]  /*1370*/  IMAD R16, R4, R16, RZ ;  /* 0x0000001004107224 */ /* 0x002fce00078e02ff */
.L_x_1633:
[----:B------:R-:W1:Y:S01]  /*1380*/  LDC.64 R4, c[0x0][0x3b0] ;  /* 0x0000ec00ff047b82 */ /* 0x000e620000000a00 */
[----:B------:R-:W2:Y:S01]  /*1390*/  LDCU.128 UR4, c[0x0][0x590] ;  /* 0x0000b200ff0477ac */ /* 0x000ea20008000c00 */
[----:B------:R-:W3:Y:S01]  /*13a0*/  S2R R13, SR_TID.X ;  /* 0x00000000000d7919 */ /* 0x000ee20000002100 */
[----:B------:R-:W-:Y:S01]  /*13b0*/  IADD3 R34, P0, PT, R198, R6, RZ ;  /* 0x00000006c6227210 */ /* 0x000fe20007f1e0ff */
[----:B------:R-:W-:Y:S01]  /*13c0*/  IMAD R16, R22, 0x40, R16 ;  /* 0x0000004016107824 */ /* 0x000fe200078e0210 */
[----:B------:R-:W-:Y:S01]  /*13d0*/  MOV R19, RZ ;  /* 0x000000ff00137202 */ /* 0x000fe20000000f00 */
[----:B------:R-:W4:Y:S01]  /*13e0*/  LDCU.64 UR14, c[0x0][0x3c8] ;  /* 0x00007900ff0e77ac */ /* 0x000f220008000a00 */
[----:B------:R-:W-:Y:S01]  /*13f0*/  ISETP.NE.AND P4, PT, RZ, UR22, PT ;  /* 0x00000016ff007c0c */ /* 0x000fe2000bf85270 */
[----:B------:R-:W-:Y:S01]  /*1400*/  IMAD.X R35, RZ, RZ, R7, P0 ;  /* 0x000000ffff237224 */ /* 0x000fe200000e0607 */
[----:B------:R-:W5:Y:S01]  /*1410*/  LDC R220, c[0x0][0x508] ;  /* 0x00014200ffdc7b82 */ /* 0x000f620000000800 */
[----:B------:R-:W-:Y:S01]  /*1420*/  IADD3 R23, P1, P0, R30, R23, R29 ;  /* 0x000000171e177210 */ /* 0x000fe2000783e01d */
[----:B------:R-:W-:Y:S01]  /*1430*/  UIMAD UR23, UR17, UR23, URZ ;  /* 0x00000017111772a4 */ /* 0x000fe2000f8e02ff */
[----:B------:R-:W-:Y:S01]  /*1440*/  IMAD R15, R22, 0x40, R15 ;  /* 0x00000040160f7824 */ /* 0x000fe200078e020f */
[----:B------:R-:W-:Y:S02]  /*1450*/  BSSY.RECONVERGENT B1, `(.L_x_1623) ;  /* 0x00007c5000017945 */ /* 0x000fe40003800200 */
[----:B------:R-:W-:-:S02]  /*1460*/  USHF.L.U32 UR25, UR23, 0x6, URZ ;  /* 0x0000000617197899 */ /* 0x000fc400080006ff */
[----:B------:R-:W4:Y:S01]  /*1470*/  LDC.64 R6, c[0x0][0x5f8] ;  /* 0x00017e00ff067b82 */ /* 0x000f220000000a00 */
[----:B--2---:R-:W-:Y:S01]  /*1480*/  IMAD R32, R18, UR4, RZ ;  /* 0x0000000412207c24 */ /* 0x004fe2000f8e02ff */
[----:B------:R-:W-:Y:S01]  /*1490*/  USHF.L.U64.HI UR22, UR4, 0x5, UR5 ;  /* 0x0000000504167899 */ /* 0x000fe20008010205 */
[----:B------:R-:W-:Y:S01]  /*14a0*/  IMAD.WIDE.U32 R34, R25, UR4, R34 ;  /* 0x0000000419227c25 */ /* 0x000fe2000f8e0022 */
[----:B------:R-:W-:-:S03]  /*14b0*/  USHF.L.U32 UR24, UR4, 0x5, URZ ;  /* 0x0000000504187899 */ /* 0x000fc600080006ff */
[-C--:B-1----:R-:W-:Y:S01]  /*14c0*/  IMAD R26, R18, R4.reuse, RZ ;  /* 0x00000004121a7224 */ /* 0x082fe200078e02ff */
[----:B------:R-:W1:Y:S01]  /*14d0*/  LDC.64 R230, c[0x0][0x420] ;  /* 0x00010800ffe67b82 */ /* 0x000e620000000a00 */
[----:B------:R-:W-:Y:S02]  /*14e0*/  IMAD.MOV.U32 R18, RZ, RZ, R198 ;  /* 0x000000ffff127224 */ /* 0x000fe400078e00c6 */
[C---:B------:R-:W-:Y:S02]  /*14f0*/  IMAD R32, R25.reuse, UR5, R32 ;  /* 0x0000000519207c24 */ /* 0x040fe4000f8e0220 */
[----:B------:R-:W-:Y:S01]  /*1500*/  IMAD.WIDE.U32 R30, R25, R4, R18 ;  /* 0x00000004191e7225 */ /* 0x000fe200078e0012 */
[----:B-----5:R-:W-:-:S03]  /*1510*/  IADD3 R220, PT, PT, R202, -R220, -R222 ;  /* 0x800000dccadc7210 */ /* 0x020fc60007ffe8de */
[----:B------:R-:W-:Y:S01]  /*1520*/  IMAD R26, R25, R5, R26 ;  /* 0x00000005191a7224 */ /* 0x000fe200078e021a */
[----:B------:R-:W-:Y:S01]  /*1530*/  SHF.R.S32.HI R25, RZ, 0x1f, R29 ;  /* 0x0000001fff197819 */ /* 0x000fe2000001141d */
[----:B------:R-:W-:Y:S01]  /*1540*/  IMAD.IADD R33, R35, 0x1, R32 ;  /* 0x0000000123217824 */ /* 0x000fe200078e0220 */
[----:B------:R-:W-:Y:S01]  /*1550*/  IADD3 R30, P2, PT, R17, R30, RZ ;  /* 0x0000001e111e7210 */ /* 0x000fe20007f5e0ff */
[----:B------:R-:W-:Y:S01]  /*1560*/  IMAD.MOV.U32 R32, RZ, RZ, R34 ;  /* 0x000000ffff207224 */ /* 0x000fe200078e0022 */
[----:B------:R-:W-:Y:S02]  /*1570*/  IADD3.X R17, PT, PT, R27, R28, R25, P1, P0 ;  /* 0x0000001c1b117210 */ /* 0x000fe40000fe0419 */
[----:B------:R-:W-:Y:S01]  /*1580*/  IADD3.X R31, PT, PT, R24, R31, R26, P2, !PT ;  /* 0x0000001f181f7210 */ /* 0x000fe200017fe41a */
[----:B----4-:R-:W-:Y:S01]  /*1590*/  IMAD.WIDE.U32 R24, R6, UR16, RZ ;  /* 0x0000001006187c25 */ /* 0x010fe2000f8e00ff */
[----:B---3--:R-:W-:Y:S01]  /*15a0*/  LOP3.LUT R213, R13, 0x1f, RZ, 0xc0, !PT ;  /* 0x0000001f0dd57812 */ /* 0x008fe200078ec0ff */
[----:B------:R-:W2:Y:S02]  /*15b0*/  LDC.64 R26, c[0x0][0x5e8] ;  /* 0x00017a00ff1a7b82 */ /* 0x000ea40000000a00 */
[----:B------:R-:W-:-:S04]  /*15c0*/  IMAD.WIDE.U32 R32, R185, UR6, R32 ;  /* 0x00000006b9207c25 */ /* 0x000fc8000f8e0020 */
[----:B------:R-:W-:Y:S01]  /*15d0*/  IMAD R6, R7, UR16, R25 ;  /* 0x0000001007067c24 */ /* 0x000fe2000f8e0219 */
[----:B------:R-:W-:Y:S01]  /*15e0*/  SEL R7, R24, RZ, P4 ;  /* 0x000000ff18077207 */ /* 0x000fe20002000000 */
[C---:B------:R-:W-:Y:S01]  /*15f0*/  IMAD R29, R185.reuse, UR7, R33 ;  /* 0x00000007b91d7c24 */ /* 0x040fe2000f8e0221 */
[----:B------:R-:W3:Y:S01]  /*1600*/  LDCU.64 UR6, c[0x0][0x550] ;  /* 0x0000aa00ff0677ac */ /* 0x000ee20008000a00 */
[----:B------:R-:W-:Y:S01]  /*1610*/  IMAD R24, R190, UR23, R213 ;  /* 0x00000017be187c24 */ /* 0x000fe2000f8e02d5 */
[----:B------:R-:W-:Y:S01]  /*1620*/  SEL R6, R6, RZ, P4 ;  /* 0x000000ff06067207 */ /* 0x000fe20002000000 */
[----:B------:R-:W-:Y:S02]  /*1630*/  IMAD.MOV.U32 R28, RZ, RZ, R32 ;  /* 0x000000ffff1c7224 */ /* 0x000fe400078e0020 */
[----:B------:R-:W-:Y:S01]  /*1640*/  IMAD.WIDE.U32 R30, R185, UR14, R30 ;  /* 0x0000000eb91e7c25 */ /* 0x000fe2000f8e001e */
[----:B------:R-:W-:Y:S02]  /*1650*/  IADD3 R7, P1, P0, R24, R23, R7 ;  /* 0x0000001718077210 */ /* 0x000fe4000783e007 */
[----:B------:R-:W-:Y:S01]  /*1660*/  SHF.R.S32.HI R24, RZ, 0x1f, R24 ;  /* 0x0000001fff187819 */ /* 0x000fe20000011418 */
[----:B------:R-:W-:-:S02]  /*1670*/  VIADD R23, R220, 0xffffff80 ;  /* 0xffffff80dc177836 */ /* 0x000fc40000000000 */
[----:B------:R-:W-:Y:S01]  /*1680*/  IMAD.WIDE.U32 R28, R192, UR4, R28 ;  /* 0x00000004c01c7c25 */ /* 0x000fe2000f8e001c */
[----:B------:R-:W-:Y:S02]  /*1690*/  IADD3.X R17, PT, PT, R24, R17, R6, P1, P0 ;  /* 0x0000001118117210 */ /* 0x000fe40000fe0406 */
[----:B------:R-:W-:Y:S01]  /*16a0*/  SHF.R.S32.HI R201, RZ, 0x1f, R23 ;  /* 0x0000001fffc97819 */ /* 0x000fe20000011417 */
[----:B------:R-:W-:Y:S01]  /*16b0*/  IMAD R210, R192, UR5, R29 ;  /* 0x00000005c0d27c24 */ /* 0x000fe2000f8e021d */
[----:B------:R-:W4:Y:S01]  /*16c0*/  LDCU.64 UR4, c[0x0][0x380] ;  /* 0x00007000ff0477ac */ /* 0x000f220008000a00 */
[----:B------:R-:W-:Y:S01]  /*16d0*/  IMAD R29, R185, UR15, R31 ;  /* 0x0000000fb91d7c24 */ /* 0x000fe2000f8e021f */
[----:B------:R-:W-:Y:S01]  /*16e0*/  LEA.HI R201, R201, R23, RZ, 0x6 ;  /* 0x00000017c9c97211 */ /* 0x000fe200078f30ff */
[----:B-1----:R-:W-:Y:S01]  /*16f0*/  IMAD.WIDE R230, R15, 0x4, R230 ;  /* 0x000000040fe67825 */ /* 0x002fe200078e02e6 */
[----:B------:R-:W1:Y:S01]  /*1700*/  LDCU.64 UR14, c[0x0][0x570] ;  /* 0x0000ae00ff0e77ac */ /* 0x000e620008000a00 */
[----:B---3--:R-:W-:-:S02]  /*1710*/  LEA R211, P2, R28, UR6, 0x1 ;  /* 0x000000061cd37c11 */ /* 0x008fc4000f8408ff */
[----:B------:R-:W-:Y:S01]  /*1720*/  SHF.R.S32.HI R201, RZ, 0x6, R201 ;  /* 0x00000006ffc97819 */ /* 0x000fe200000114c9 */
[----:B------:R-:W-:Y:S01]  /*1730*/  VIADD R23, R192, 0x60 ;  /* 0x00000060c0177836 */ /* 0x000fe20000000000 */
[----:B------:R-:W-:Y:S01]  /*1740*/  LEA.HI.X R210, R28, UR7, R210, 0x1, P2 ;  /* 0x000000071cd27c11 */ /* 0x000fe200090f0cd2 */
[----:B------:R-:W-:Y:S01]  /*1750*/  IMAD.MOV.U32 R28, RZ, RZ, R30 ;  /* 0x000000ffff1c7224 */ /* 0x000fe200078e001e */
[----:B------:R-:W-:Y:S02]  /*1760*/  VIMNMX R201, PT, PT, RZ, R201, !PT ;  /* 0x000000c9ffc97248 */ /* 0x000fe40007fe0100 */
[----:B------:R-:W-:Y:S01]  /*1770*/  MOV R6, UR25 ;  /* 0x0000001900067c02 */ /* 0x000fe20008000f00 */
[----:B------:R-:W-:Y:S01]  /*1780*/  IMAD.WIDE.U32 R24, R192, R4, R28 ;  /* 0x00000004c0187225 */ /* 0x000fe200078e001c */
[----:B------:R-:W-:Y:S02]  /*1790*/  IADD3 R7, P0, PT, R7, UR25, RZ ;  /* 0x0000001907077c10 */ /* 0x000fe4000ff1e0ff */
[----:B------:R-:W-:Y:S01]  /*17a0*/  ISETP.GT.AND P3, PT, R14, R201, PT ;  /* 0x000000c90e00720c */ /* 0x000fe20003f64270 */
[----:B------:R-:W-:Y:S01]  /*17b0*/  IMAD R208, R192, R5, R25 ;  /* 0x00000005c0d07224 */ /* 0x000fe200078e0219 */
[----:B------:R-:W-:Y:S01]  /*17c0*/  LEA.HI.X.SX32 R6, R6, R17, 0x1, P0 ;  /* 0x0000001106067211 */ /* 0x000fe200000f0eff */
[----:B--2---:R-:W-:Y:S01]  /*17d0*/  IMAD.WIDE R16, R16, 0x4, R26 ;  /* 0x0000000410107825 */ /* 0x004fe200078e021a */
[----:B----4-:R-:W-:-:S02]  /*17e0*/  LEA R209, P1, R24, UR4, 0x1 ;  /* 0x0000000418d17c11 */ /* 0x010fc4000f8208ff */
[C---:B-1----:R-:W-:Y:S01]  /*17f0*/  LEA R228, P0, R7.reuse, UR14, 0x2 ;  /* 0x0000000e07e47c11 */ /* 0x042fe2000f8010ff */
[----:B------:R-:W-:Y:S01]  /*1800*/  IMAD.MOV.U32 R206, RZ, RZ, R16 ;  /* 0x000000ffffce7224 */ /* 0x000fe200078e0010 */
[----:B------:R-:W-:Y:S01]  /*1810*/  MOV R205, R17 ;  /* 0x0000001100cd7202 */ /* 0x000fe20000000f00 */
[----:B------:R-:W-:Y:S01]  /*1820*/  VIADD R25, R192, 0x20 ;  /* 0x00000020c0197836 */ /* 0x000fe20000000000 */
[----:B------:R-:W-:Y:S02]  /*1830*/  LEA.HI.X R229, R7, UR15, R6, 0x2, P0 ;  /* 0x0000000f07e57c11 */ /* 0x000fe400080f1406 */
[----:B------:R-:W-:Y:S02]  /*1840*/  LEA.HI.X R208, R24, UR5, R208, 0x1, P1 ;  /* 0x0000000518d07c11 */ /* 0x000fe400088f0cd0 */
[C---:B------:R-:W-:Y:S02]  /*1850*/  IADD3 R7, P2, PT, R192.reuse, 0x40, RZ ;  /* 0x00000040c0077810 */ /* 0x040fe40007f5e0ff */
[----:B------:R-:W-:-:S02]  /*1860*/  IADD3 R17, P0, PT, R192, 0x60, RZ ;  /* 0x00000060c0117810 */ /* 0x000fc40007f1e0ff */
[----:B------:R-:W-:Y:S01]  /*1870*/  IADD3 R15, P1, PT, R192, 0x20, RZ ;  /* 0x00000020c00f7810 */ /* 0x000fe20007f3e0ff */
        /* <DEDUP_REMOVED lines=19> */
.L_x_1635:
[----:B------:R-:W1:Y:S01]  /*19b0*/  LDCU.64 UR10, c[0x0][0x5c0] ;  /* 0x0000b800ff0a77ac */ /* 0x000e620008000a00 */
[----:B------:R-:W-:-:S05]  /*19c0*/  IADD3 R4, PT, PT, R223, R225, RZ ;  /* 0x000000e1df047210 */ /* 0x000fca0007ffe0ff */
[C---:B-1----:R-:W-:Y:S02]  /*19d0*/  IMAD R9, R4.reuse, UR11, RZ ;  /* 0x0000000b04097c24 */ /* 0x042fe4000f8e02ff */
[----:B------:R-:W-:-:S05]  /*19e0*/  IMAD.WIDE.U32 R4, R4, UR10, RZ ;  /* 0x0000000a04047c25 */ /* 0x000fca000f8e00ff */
[----:B------:R-:W-:Y:S02]  /*19f0*/  IADD3 R9, PT, PT, R5, R9, RZ ;  /* 0x0000000905097210 */ /* 0x000fe40007ffe0ff */
.L_x_1636:
        /* <DEDUP_REMOVED lines=12> */
.L_x_1637:
[----:B------:R-:W1:Y:S01]  /*1ac0*/  LDCU.64 UR6, c[0x0][0x5c8] ;  /* 0x0000b900ff0677ac */ /* 0x000e620008000a00 */
[----:B------:R-:W-:-:S05]  /*1ad0*/  IADD3 R223, PT, PT, R223, R225, RZ ;  /* 0x000000e1dfdf7210 */ /* 0x000fca0007ffe0ff */
[C---:B-1----:R-:W-:Y:S02]  /*1ae0*/  IMAD R10, R223.reuse, UR7, RZ ;  /* 0x00000007df0a7c24 */ /* 0x042fe4000f8e02ff */
[----:B------:R-:W-:-:S05]  /*1af0*/  IMAD.WIDE.U32 R12, R223, UR6, RZ ;  /* 0x00000006df0c7c25 */ /* 0x000fca000f8e00ff */
[----:B------:R-:W-:Y:S02]  /*1b00*/  IADD3 R10, PT, PT, R13, R10, RZ ;  /* 0x0000000a0d0a7210 */ /* 0x000fe40007ffe0ff */
[----:B------:R-:W-:-:S07]  /*1b10*/  MOV R11, R12 ;  /* 0x0000000c000b7202 */ /* 0x000fce0000000f00 */
.L_x_1638:
        /* <DEDUP_REMOVED lines=34> */
.L_x_1640:
[----:B------:R-:W-:Y:S05]  /*1d40*/  BSYNC.RECONVERGENT B0 ;  /* 0x0000000000007941 */ /* 0x000fea0003800200 */
.L_x_1639:
        /* <DEDUP_REMOVED lines=12> */
.L_x_1642:
[----:B------:R-:W-:Y:S05]  /*1e10*/  BSYNC.RECONVERGENT B0 ;  /* 0x0000000000007941 */ /* 0x000fea0003800200 */
.L_x_1641:
        /* <DEDUP_REMOVED lines=11> */
.L_x_1644:
[----:B------:R-:W-:Y:S05]  /*1ed0*/  BSYNC.RECONVERGENT B0 ;  /* 0x0000000000007941 */ /* 0x000fea0003800200 */
.L_x_1643:
        /* <DEDUP_REMOVED lines=27> */
.L_x_1646:
[----:B------:R-:W-:Y:S05]  /*2090*/  BSYNC.RECONVERGENT B0 ;  /* 0x0000000000007941 */ /* 0x000fea0003800200 */
.L_x_1645:
        /* <DEDUP_REMOVED lines=12> */
.L_x_1648:
[----:B------:R-:W-:Y:S05]  /*2160*/  BSYNC.RECONVERGENT B0 ;  /* 0x0000000000007941 */ /* 0x000fea0003800200 */
.L_x_1647:
        /* <DEDUP_REMOVED lines=12> */
.L_x_1634:
[----:B------:R-:W-:Y:S01]  /*2230*/  IMAD R26, R8, UR10, RZ ;  /* 0x0000000a081a7c24 */ /* 0x000fe2000f8e02ff */
[----:B------:R-:W1:Y:S01]  /*2240*/  LDCU.64 UR4, c[0x0][0x3d8] ;  /* 0x00007b00ff0477ac */ /* 0x000e620008000a00 */
[C---:B------:R-:W-:Y:S01]  /*2250*/  IMAD.WIDE.U32 R28, R203.reuse, UR10, R18 ;  /* 0x0000000acb1c7c25 */ /* 0x040fe2000f8e0012 */
[----:B------:R-:W-:Y:S03]  /*2260*/  BSSY.RECONVERGENT B0, `(.L_x_1650) ;  /* 0x0000021000007945 */ /* 0x000fe60003800200 */
[----:B------:R-:W-:Y:S01]  /*2270*/  IMAD R26, R203, UR11, R26 ;  /* 0x0000000bcb1a7c24 */ /* 0x000fe2000f8e021a */
[----:B------:R-:W-:Y:S01]  /*2280*/  @P4 BAR.SYNC.DEFER_BLOCKING 0x0 ;  /* 0x0000000000004b1d */ /* 0x000fe20000010000 */
[----:B------:R-:W-:-:S04]  /*2290*/  IADD3 R28, P0, PT, R21, R28, RZ ;  /* 0x0000001c151c7210 */ /* 0x000fc80007f1e0ff */
[----:B------:R-:W-:Y:S02]  /*22a0*/  IADD3.X R29, PT, PT, R20, R29, R26, P0, !PT ;  /* 0x0000001d141d7210 */ /* 0x000fe400007fe41a */
[----:B------:R-:W-:Y:S02]  /*22b0*/  IADD3 R20, PT, PT, -R203, R222, RZ ;  /* 0x000000decb147210 */ /* 0x000fe40007ffe1ff */
[----:B------:R-:W-:Y:S02]  /*22c0*/  LOP3.LUT R26, R221, 0x80000001, RZ, 0xc0, !PT ;  /* 0x80000001dd1a7812 */ /* 0x000fe400078ec0ff */
[----:B------:R-:W-:Y:S01]  /*22d0*/  ISETP.GE.AND P6, PT, R192, R20, PT ;  /* 0x00000014c000720c */ /* 0x000fe20003fc6270 */
[----:B-1----:R-:W-:Y:S01]  /*22e0*/  IMAD R21, R9, UR4, RZ ;  /* 0x0000000409157c24 */ /* 0x002fe2000f8e02ff */
        /* <DEDUP_REMOVED lines=21> */
.L_x_1652:
[----:B------:R3:W-:Y:S01]  /*2440*/  STS.128 [R197+0xa000], RZ ;  /* 0x00a000ffc5007388 */ /* 0x0007e20000000c00 */
[----:B------:R-:W-:Y:S05]  /*2450*/  BRA `(.L_x_1653) ;  /* 0x0000000000047947 */ /* 0x000fea0003800000 */
.L_x_1651:
[----:B------:R1:W-:Y:S02]  /*2460*/  STS.128 [R197+0xa000], RZ ;  /* 0x00a000ffc5007388 */ /* 0x0003e40000000c00 */
.L_x_1653:
[----:B------:R-:W-:Y:S05]  /*2470*/  BSYNC.RECONVERGENT B0 ;  /* 0x0000000000007941 */ /* 0x000fea0003800200 */
.L_x_1650:
        /* <DEDUP_REMOVED lines=23> */
.L_x_1655:
[----:B------:R-:W-:Y:S05]  /*25f0*/  BSYNC.RECONVERGENT B0 ;  /* 0x0000000000007941 */ /* 0x000fea0003800200 */
.L_x_1654:
        /* <DEDUP_REMOVED lines=20> */
.L_x_1657:
[----:B------:R-:W-:Y:S05]  /*2740*/  BSYNC.RECONVERGENT B0 ;  /* 0x0000000000007941 */ /* 0x000fea0003800200 */
.L_x_1656:
        /* <DEDUP_REMOVED lines=20> */
.L_x_1659:
[----:B------:R-:W-:Y:S05]  /*2890*/  BSYNC.RECONVERGENT B0 ;  /* 0x0000000000007941 */ /* 0x000fea0003800200 */
.L_x_1658:
        /* <DEDUP_REMOVED lines=15> */
.L_x_1662:
[----:B------:R1:W-:Y:S01]  /*2990*/  STS.128 [R197+0x4000], RZ ;  /* 0x004000ffc5007388 */ /* 0x0003e20000000c00 */
[----:B------:R-:W-:Y:S05]  /*29a0*/  BRA `(.L_x_1663) ;  /* 0x0000000000047947 */ /* 0x000fea0003800000 */
.L_x_1661:
[----:B------:R1:W-:Y:S02]  /*29b0*/  STS.128 [R197+0x4000], RZ ;  /* 0x004000ffc5007388 */ /* 0x0003e40000000c00 */
.L_x_1663:
[----:B------:R-:W-:Y:S05]  /*29c0*/  BSYNC.RECONVERGENT B0 ;  /* 0x0000000000007941 */ /* 0x000fea0003800200 */
.L_x_1660:
        /* <DEDUP_REMOVED lines=8> */
[----:B-1----:R-:W-:Y:S01]  /*2a50*/  IMAD.U32 R23, RZ, RZ, UR24 ;  /* 0x00000018ff177e24 */ /* 0x002fe2000f8e00ff */
        /* <DEDUP_REMOVED lines=8> */
.L_x_1665:
[----:B------:R-:W-:Y:S05]  /*2ae0*/  BSYNC.RECONVERGENT B0 ;  /* 0x0000000000007941 */ /* 0x000fea0003800200 */
.L_x_1664:
        /* <DEDUP_REMOVED lines=13> */
.L_x_1668:
[----:B------:R1:W-:Y:S01]  /*2bc0*/  STS.128 [R219], RZ ;  /* 0x000000ffdb007388 */ /* 0x0003e20000000c00 */
[----:B------:R-:W-:Y:S05]  /*2bd0*/  BRA `(.L_x_1669) ;  /* 0x0000000000047947 */ /* 0x000fea0003800000 */
.L_x_1667:
[----:B------:R1:W-:Y:S02]  /*2be0*/  STS.128 [R219], RZ ;  /* 0x000000ffdb007388 */ /* 0x0003e40000000c00 */
.L_x_1669:
[----:B------:R-:W-:Y:S05]  /*2bf0*/  BSYNC.RECONVERGENT B0 ;  /* 0x0000000000007941 */ /* 0x000fea0003800200 */
.L_x_1666:
[C---:B------:R-:W-:Y:S01]  /*2c00*/  VIADD R21, R189.reuse, 0x8 ;  /* 0x00000008bd157836 */ /* 0x040fe20000000000 */
[CC--:B------:R-:W-:Y:S01]  /*2c10*/  ISETP.GE.AND P2, PT, R189.reuse, R20.reuse, PT ;  /* 0x00000014bd00720c */ /* 0x0c0fe20003f46270 */
[----:B------:R-:W-:Y:S01]  /*2c20*/  IMAD.MOV.U32 R218, RZ, RZ, 0x7f800000 ;  /* 0x7f800000ffda7424 */ /* 0x000fe200078e00ff */
[----:B-1----:R-:W-:Y:S01]  /*2c30*/  LOP3.LUT R22, R189, 0x20, RZ, 0xfc, !PT ;  /* 0x00000020bd167812 */ /* 0x002fe200078efcff */
        /* <DEDUP_REMOVED lines=25> */
.L_x_1671:
[----:B------:R-:W-:Y:S05]  /*2dd0*/  BSYNC.RECONVERGENT B0 ;  /* 0x0000000000007941 */ /* 0x000fea0003800200 */
.L_x_1670:
        /* <DEDUP_REMOVED lines=27> */
.L_x_1674:
[----:B------:R3:W-:Y:S01]  /*2f90*/  STS.128 [R197+0x6000], RZ ;  /* 0x006000ffc5007388 */ /* 0x0007e20000000c00 */
[----:B------:R-:W-:Y:S05]  /*2fa0*/  BRA `(.L_x_1675) ;  /* 0x0000000000047947 */ /* 0x000fea0003800000 */
.L_x_1673:
[----:B------:R3:W-:Y:S02]  /*2fb0*/  STS.128 [R197+0x6000], RZ ;  /* 0x006000ffc5007388 */ /* 0x0007e40000000c00 */
.L_x_1675:
[----:B------:R-:W-:Y:S05]  /*2fc0*/  BSYNC.RECONVERGENT B0 ;  /* 0x0000000000007941 */ /* 0x000fea0003800200 */
.L_x_1672:
        /* <DEDUP_REMOVED lines=20> */
.L_x_1677:
[----:B------:R-:W-:Y:S05]  /*3110*/  BSYNC.RECONVERGENT B0 ;  /* 0x0000000000007941 */ /* 0x000fea0003800200 */
.L_x_1676:
        /* <DEDUP_REMOVED lines=20> */
.L_x_1679:
[----:B------:R-:W-:Y:S05]  /*3260*/  BSYNC.RECONVERGENT B0 ;  /* 0x0000000000007941 */ /* 0x000fea0003800200 */
.L_x_1678:
        /* <DEDUP_REMOVED lines=20> */
.L_x_1681:
[----:B------:R-:W-:Y:S05]  /*33b0*/  BSYNC.RECONVERGENT B0 ;  /* 0x0000000000007941 */ /* 0x000fea0003800200 */
.L_x_1680:
[----:B------:R-:W4:Y:S01]  /*33c0*/  LDCU.64 UR4, c[0x0][0x538] ;  /* 0x0000a700ff0477ac */ /* 0x000f220008000a00 */
[----:B------:R-:W0:Y:S01]  /*33d0*/  LDGDEPBAR ;  /* 0x00000000000079af */ /* 0x000e220000000000 */
[----:B-1-3--:R-:W1:Y:S01]  /*33e0*/  LDC.64 R8, c[0x0][0x528] ;  /* 0x00014a00ff087b82 */ /* 0x00ae620000000a00 */
[----:B------:R-:W3:Y:S01]  /*33f0*/  LDCU UR10, c[0x0][0x590] ;  /* 0x0000b200ff0a77ac */ /* 0x000ee20008000800 */
[----:B------:R-:W-:Y:S01]  /*3400*/  SHF.R.U32.HI R199, RZ, 0x1, R13 ;  /* 0x00000001ffc77819 */ /* 0x000fe2000001160d */
[----:B------:R-:W1:Y:S01]  /*3410*/  LDCU UR7, c[0x0][0x45c] ;  /* 0x00008b80ff0777ac */ /* 0x000e620008000800 */
        /* <DEDUP_REMOVED lines=10> */
[----:B-1----:R-:W2:Y:S01]  /*34c0*/  LDG.E.64 R10, desc[UR18][R8.64+0x8] ;  /* 0x00000812080a7981 */ /* 0x002ea2000c1e1b00 */
[----:B------:R-:W-:Y:S02]  /*34d0*/  IMAD.IADD R171, R179, 0x1, R177 ;  /* 0x00000001b3ab7824 */ /* 0x000fe400078e02b1 */
[----:B------:R-:W-:Y:S01]  /*34e0*/  IMAD.IADD R170, R180, 0x1, R179 ;  /* 0x00000001b4aa7824 */ /* 0x000fe200078e02b3 */
[----:B------:R1:W1:Y:S04]  /*34f0*/  LDSM.16.M88.4 R136, [R180] ;  /* 0x00000000b488783b */ /* 0x0002680000000200 */
[----:B------:R1:W1:Y:S04]  /*3500*/  LDSM.16.M88.4 R140, [R180+0x800] ;  /* 0x00080000b48c783b */ /* 0x0002680000000200 */
[----:B------:R1:W1:Y:S04]  /*3510*/  LDSM.16.M88.4 R144, [R170] ;  /* 0x00000000aa90783b */ /* 0x0002680000000200 */
[----:B------:R1:W1:Y:S01]  /*3520*/  LDSM.16.M88.4 R148, [R170+0x800] ;  /* 0x00080000aa94783b */ /* 0x0002620000000200 */
[----:B----4-:R-:W-:-:S03]  /*3530*/  @P0 IMAD.WIDE.U32 R6, R186, R4, R6 ;  /* 0x00000004ba060225 */ /* 0x010fc600078e0006 */
[----:B------:R4:W1:Y:S01]  /*3540*/  LDSM.16.M88.4 R152, [R177] ;  /* 0x00000000b198783b */ /* 0x0008620000000200 */
[----:B------:R-:W-:Y:S01]  /*3550*/  @P0 IMAD R5, R186, R5, R7 ;  /* 0x00000005ba050224 */ /* 0x000fe200078e0207 */
[C---:B------:R-:W-:Y:S02]  /*3560*/  @P0 LEA R4, P1, R6.reuse, UR4, 0x2 ;  /* 0x0000000406040c11 */ /* 0x040fe4000f8210ff */
[----:B------:R-:W4:Y:S01]  /*3570*/  LDG.E.64 R8, desc[UR18][R8.64] ;  /* 0x0000001208087981 */ /* 0x000f22000c1e1b00 */
[--C-:B------:R-:W-:Y:S01]  /*3580*/  IMAD.IADD R169, R183, 0x1, R168.reuse ;  /* 0x00000001b7a97824 */ /* 0x100fe200078e02a8 */
[----:B------:R-:W-:Y:S02]  /*3590*/  CS2R R94, SRZ ;  /* 0x00000000005e7805 */ /* 0x000fe4000001ff00 */
[----:B------:R-:W-:Y:S01]  /*35a0*/  @P0 LEA.HI.X R5, R6, UR5, R5, 0x2, P1 ;  /* 0x0000000506050c11 */ /* 0x000fe200088f1405 */
[----:B------:R1:W1:Y:S04]  /*35b0*/  LDSM.16.M88.4 R156, [R177+0x800] ;  /* 0x00080000b19c783b */ /* 0x0002680000000200 */
[----:B------:R1:W1:Y:S04]  /*35c0*/  LDSM.16.M88.4 R160, [R171] ;  /* 0x00000000aba0783b */ /* 0x0002680000000200 */
[----:B------:R1:W1:Y:S01]  /*35d0*/  LDSM.16.M88.4 R164, [R171+0x800] ;  /* 0x00080000aba4783b */ /* 0x0002620000000200 */
[----:B------:R-:W-:Y:S01]  /*35e0*/  IMAD.IADD R168, R182, 0x1, R168 ;  /* 0x00000001b6a87824 */ /* 0x000fe200078e02a8 */
[----:B------:R-:W-:Y:S01]  /*35f0*/  CS2R R92, SRZ ;  /* 0x00000000005c7805 */ /* 0x000fe2000001ff00 */
[----:B------:R-:W-:Y:S01]  /*3600*/  IMAD.MOV.U32 R214, RZ, RZ, R219 ;  /* 0x000000ffffd67224 */ /* 0x000fe200078e00db */
[----:B------:R3:W4:Y:S01]  /*3610*/  @P0 LDG.E R6, desc[UR18][R4.64] ;  /* 0x0000001204060981 */ /* 0x000722000c1e1900 */
        /* <DEDUP_REMOVED lines=24> */
[----:B---3--:R-:W3:Y:S01]  /*37a0*/  @P0 LDC R4, c[0x0][0x458] ;  /* 0x00011600ff040b82 */ /* 0x008ee20000000800 */
[----:B------:R-:W-:Y:S01]  /*37b0*/  IMAD R5, R186, UR17, R185 ;  /* 0x00000011ba057c24 */ /* 0x000fe2000f8e02b9 */
[----:B------:R-:W-:-:S02]  /*37c0*/  CS2R R50, SRZ ;  /* 0x0000000000327805 */ /* 0x000fc4000001ff00 */
        /* <DEDUP_REMOVED lines=8> */
[----:B---3--:R-:W3:Y:S01]  /*3850*/  @P0 MUFU.RCP R4, R4 ;  /* 0x0000000400040308 */ /* 0x008ee20000001000 */
[----:B------:R-:W-:-:S05]  /*3860*/  IMAD.SHL.U32 R5, R5, 0x20, RZ ;  /* 0x0000002005057824 */ /* 0x000fca00078e00ff */
[----:B------:R-:W-:Y:S01]  /*3870*/  SHF.R.S32.HI R212, RZ, 0x1f, R5 ;  /* 0x0000001fffd47819 */ /* 0x000fe20000011405 */
[----:B------:R-:W-:Y:S02]  /*3880*/  USHF.L.U32 UR10, UR10, 0x6, URZ ;  /* 0x000000060a0a7899 */ /* 0x000fe400080006ff */
[----:B------:R-:W-:Y:S01]  /*3890*/  USHF.L.U32 UR23, UR23, 0x3, URZ ;  /* 0x0000000317177899 */ /* 0x000fe200080006ff */
[----:B--2---:R-:W-:-:S04]  /*38a0*/  IADD3 R213, P2, P1, R5, R10, R213 ;  /* 0x0000000a05d57210 */ /* 0x004fc8000795e0d5 */
[----:B------:R-:W-:Y:S02]  /*38b0*/  IADD3.X R212, PT, PT, R212, R11, RZ, P2, P1 ;  /* 0x0000000bd4d47210 */ /* 0x000fe400017e24ff */
[----:B----4-:R-:W-:Y:S02]  /*38c0*/  R2UR UR34, R8 ;  /* 0x00000000082272ca */ /* 0x010fe400000e0000 */
[----:B------:R-:W-:Y:S01]  /*38d0*/  R2UR UR35, R9 ;  /* 0x00000000092372ca */ /* 0x000fe200000e0000 */
[----:B---3--:R-:W-:Y:S01]  /*38e0*/  @P0 FMUL.FTZ R4, R6, R4 ;  /* 0x0000000406040220 */ /* 0x008fe20000410000 */
[----:B------:R-:W-:-:S04]  /*38f0*/  IMAD.SHL.U32 R6, R13, 0x2, RZ ;  /* 0x000000020d067824 */ /* 0x000fc800078e00ff */
[----:B------:R-:W-:Y:S02]  /*3900*/  @P0 R2UR UR11, R4 ;  /* 0x00000000040b02ca */ /* 0x000fe400000e0000 */
[----:B------:R-:W-:-:S04]  /*3910*/  LOP3.LUT R6, R6, 0x6, RZ, 0xc0, !PT ;  /* 0x0000000606067812 */ /* 0x000fc800078ec0ff */
[----:B------:R-:W-:Y:S01]  /*3920*/  LOP3.LUT R199, R6, 0x1e0, R199, 0xf8, !PT ;  /* 0x000001e006c77812 */ /* 0x000fe200078ef8c7 */
[----:B------:R-:W-:-:S04]  /*3930*/  UIADD3 UR31, UPT, UPT, UR34, -0x61c88647, URZ ;  /* 0x9e3779b9221f7890 */ /* 0x000fc8000fffe0ff */
[--C-:B------:R-:W-:Y:S01]  /*3940*/  IMAD.IADD R200, R203, 0x1, R199.reuse ;  /* 0x00000001cbc87824 */ /* 0x100fe200078e02c7 */
[----:B------:R-:W-:Y:S01]  /*3950*/  IADD3 R199, PT, PT, R222, -R202, -R199 ;  /* 0x800000cadec77210 */ /* 0x000fe20007ffe8c7 */
        /* <DEDUP_REMOVED lines=12> */
.L_x_1686:
        /* <DEDUP_REMOVED lines=85> */
[----:B------:R-:W-:Y:S01]  /*3f70*/  FFMA.FTZ R4, R110, -UR32, R4 ;  /* 0x800000206e047c23 */ /* 0x000fe20008010004 */
[----:B------:R-:W-:Y:S01]  /*3f80*/  FFMA.FTZ R5, R109, -UR32, R5 ;  /* 0x800000206d057c23 */ /* 0x000fe20008010005 */
[----:B------:R-:W-:Y:S01]  /*3f90*/  FFMA.FTZ R6, R108, -UR32, R6 ;  /* 0x800000206c067c23 */ /* 0x000fe20008010006 */
[----:B------:R-:W-:Y:S02]  /*3fa0*/  FFMA.FTZ R7, R107, -UR32, R7 ;  /* 0x800000206b077c23 */ /* 0x000fe40008010007 */
[C---:B------:R-:W-:Y:S04]  /*3fb0*/  HMMA.16816.F32.BF16 R16, R128.reuse, R134, R16 ;  /* 0x000000868010723c */ /* 0x040fe80000041810 */
[----:B------:R-:W-:Y:S01]  /*3fc0*/  FFMA.FTZ R11, R111, -UR32, R11 ;  /* 0x800000206f0b7c23 */ /* 0x000fe2000801000b */
[----:B------:R-:W-:Y:S01]  /*3fd0*/  MOV R111, R118 ;  /* 0x00000076006f7202 */ /* 0x000fe20000000f00 */
[----:B------:R-:W-:Y:S02]  /*3fe0*/  VIADD R118, R106, 0x98 ;  /* 0x000000986a767836 */ /* 0x000fe40000000000 */
[----:B------:R-:W-:Y:S01]  /*3ff0*/  FFMA.FTZ R10, R116, -UR32, R10 ;  /* 0x80000020740a7c23 */ /* 0x000fe2000801000a */
[C---:B------:R-:W-:Y:S01]  /*4000*/  IADD3 R116, PT, PT, R106.reuse, 0x97, RZ ;  /* 0x000000976a747810 */ /* 0x040fe20007ffe0ff */
[-C--:B--2---:R-:W-:Y:S03]  /*4010*/  HMMA.16816.F32.BF16 R20, R128, R100.reuse, R20 ;  /* 0x000000648014723c */ /* 0x084fe60000041814 */
[----:B------:R-:W-:Y:S01]  /*4020*/  IABS R118, R118 ;  /* 0x0000007600767213 */ /* 0x000fe20000000000 */
[C---:B------:R-:W-:Y:S01]  /*4030*/  FFMA.FTZ R9, R117.reuse, -UR32, R9 ;  /* 0x8000002075097c23 */ /* 0x040fe20008010009 */
[----:B------:R-:W-:Y:S01]  /*4040*/  I2FP.F32.S32 R111, R111 ;  /* 0x0000006f006f7245 */ /* 0x000fe20000201400 */
[----:B------:R-:W-:Y:S01]  /*4050*/  FFMA.FTZ R15, R117, -UR32, R15 ;  /* 0x80000020750f7c23 */ /* 0x000fe2000801000f */
[----:B------:R-:W-:Y:S01]  /*4060*/  IABS R116, R116 ;  /* 0x0000007400747213 */ /* 0x000fe20000000000 */
[C---:B------:R-:W-:Y:S04]  /*4070*/  HMMA.16816.F32.BF16 R24, R112.reuse, R100, R24 ;  /* 0x000000647018723c */ /* 0x040fe80000041818 */
[C---:B------:R-:W-:Y:S01]  /*4080*/  IADD3 R100, PT, PT, R106.reuse, 0x6f, RZ ;  /* 0x0000006f6a647810 */ /* 0x040fe20007ffe0ff */
[----:B------:R-:W-:Y:S01]  /*4090*/  IMAD.MOV.U32 R120, RZ, RZ, R118 ;  /* 0x000000ffff787224 */ /* 0x000fe200078e0076 */
[----:B------:R-:W-:Y:S01]  /*40a0*/  IADD3 R118, PT, PT, R106, 0x77, RZ ;  /* 0x000000776a767810 */ /* 0x000fe20007ffe0ff */
[----:B------:R-:W-:Y:S01]  /*40b0*/  FFMA.FTZ R18, R110, -UR32, R18 ;  /* 0x800000206e127c23 */ /* 0x000fe20008010012 */
[----:B------:R-:W-:Y:S01]  /*40c0*/  I2FP.F32.S32 R110, R119 ;  /* 0x00000077006e7245 */ /* 0x000fe20000201400 */
[-C--:B------:R-:W-:Y:S03]  /*40d0*/  HMMA.16816.F32.BF16 R28, R112, R102.reuse, R28 ;  /* 0x00000066701c723c */ /* 0x080fe6000004181c */
[----:B------:R-:W-:Y:S01]  /*40e0*/  IABS R118, R118 ;  /* 0x0000007600767213 */ /* 0x000fe20000000000 */
[----:B------:R-:W-:Y:S01]  /*40f0*/  FFMA.FTZ R19, R109, -UR32, R19 ;  /* 0x800000206d137c23 */ /* 0x000fe20008010013 */
[----:B------:R-:W-:Y:S01]  /*4100*/  IADD3 R112, PT, PT, R106, 0x8f, RZ ;  /* 0x0000008f6a707810 */ /* 0x000fe20007ffe0ff */
[C---:B------:R-:W-:Y:S01]  /*4110*/  FFMA.FTZ R16, R110.reuse, -UR32, R16 ;  /* 0x800000206e107c23 */ /* 0x040fe20008010010 */
[----:B------:R-:W-:Y:S01]  /*4120*/  I2FP.F32.S32 R109, R118 ;  /* 0x00000076006d7245 */ /* 0x000fe20000201400 */
[----:B------:R-:W-:Y:S04]  /*4130*/  HMMA.16816.F32.BF16 R32, R128, R102, R32 ;  /* 0x000000668020723c */ /* 0x000fe80000041820 */
[----:B------:R-:W-:Y:S01]  /*4140*/  IABS R100, R100 ;  /* 0x0000006400647213 */ /* 0x000fe20000000000 */
[----:B------:R-:W-:Y:S01]  /*4150*/  FFMA.FTZ R22, R110, -UR32, R22 ;  /* 0x800000206e167c23 */ /* 0x000fe20008010016 */
[C---:B------:R-:W-:Y:S02]  /*4160*/  VIADD R101, R106.reuse, 0x70 ;  /* 0x000000706a657836 */ /* 0x040fe40000000000 */
[C---:B------:R-:W-:Y:S01]  /*4170*/  FFMA.FTZ R8, R111.reuse, -UR32, R8 ;  /* 0x800000206f087c23 */ /* 0x040fe20008010008 */
[----:B------:R-:W-:Y:S01]  /*4180*/  I2FP.F32.S32 R100, R100 ;  /* 0x0000006400647245 */ /* 0x000fe20000201400 */
[C---:B------:R-:W-:Y:S02]  /*4190*/  VIADD R110, R106.reuse, 0x90 ;  /* 0x000000906a6e7836 */ /* 0x040fe40000000000 */
[----:B------:R-:W-:Y:S01]  /*41a0*/  FFMA.FTZ R14, R111, -UR32, R14 ;  /* 0x800000206f0e7c23 */ /* 0x000fe2000801000e */
[----:B------:R-:W-:Y:S01]  /*41b0*/  MOV R111, R116 ;  /* 0x00000074006f7202 */ /* 0x000fe20000000f00 */
[C---:B------:R-:W-:Y:S01]  /*41c0*/  VIADD R102, R106.reuse, 0x68 ;  /* 0x000000686a667836 */ /* 0x040fe20000000000 */
[----:B------:R-:W-:Y:S01]  /*41d0*/  IADD3 R106, PT, PT, R106, 0x67, RZ ;  /* 0x000000676a6a7810 */ /* 0x000fe20007ffe0ff */
[C---:B------:R-:W-:Y:S01]  /*41e0*/  FFMA.FTZ R17, R109.reuse, -UR32, R17 ;  /* 0x800000206d117c23 */ /* 0x040fe20008010011 */
[----:B------:R-:W-:Y:S01]  /*41f0*/  IABS R101, R101 ;  /* 0x0000006500657213 */ /* 0x000fe20000000000 */
[----:B------:R-:W-:Y:S01]  /*4200*/  FFMA.FTZ R23, R109, -UR32, R23 ;  /* 0x800000206d177c23 */ /* 0x000fe20008010017 */
        /* <DEDUP_REMOVED lines=8> */
[----:B------:R-:W-:Y:S02]  /*4290*/  I2FP.F32.S32 R116, R120 ;  /* 0x0000007800747245 */ /* 0x000fe40000201400 */
[----:B------:R-:W-:Y:S02]  /*42a0*/  I2FP.F32.S32 R111, R111 ;  /* 0x0000006f006f7245 */ /* 0x000fe40000201400 */
        /* <DEDUP_REMOVED lines=8> */
[----:B------:R-:W-:Y:S01]  /*4330*/  I2FP.F32.S32 R106, R106 ;  /* 0x0000006a006a7245 */ /* 0x000fe20000201400 */
[----:B------:R-:W-:Y:S01]  /*4340*/  FFMA.FTZ R27, R111, -UR32, R27 ;  /* 0x800000206f1b7c23 */ /* 0x000fe2000801001b */
[C---:B------:R-:W-:Y:S01]  /*4350*/  FFMA.FTZ R24, R110.reuse, -UR32, R24 ;  /* 0x800000206e187c23 */ /* 0x040fe20008010018 */
[C---:B------:R-:W-:Y:S01]  /*4360*/  FFMA.FTZ R25, R109.reuse, -UR32, R25 ;  /* 0x800000206d197c23 */ /* 0x040fe20008010019 */
[----:B------:R-:W-:Y:S01]  /*4370*/  FFMA.FTZ R30, R110, -UR32, R30 ;  /* 0x800000206e1e7c23 */ /* 0x000fe2000801001e */
[----:B------:R-:W-:Y:S01]  /*4380*/  FFMA.FTZ R31, R109, -UR32, R31 ;  /* 0x800000206d1f7c23 */ /* 0x000fe2000801001f */
[----:B------:R-:W-:Y:S01]  /*4390*/  FFMA.FTZ R34, R101, -UR32, R34 ;  /* 0x8000002065227c23 */ /* 0x000fe20008010022 */
[----:B------:R-:W-:Y:S01]  /*43a0*/  FFMA.FTZ R32, R102, -UR32, R32 ;  /* 0x8000002066207c23 */ /* 0x000fe20008010020 */
[----:B------:R-:W-:Y:S01]  /*43b0*/  FFMA.FTZ R33, R106, -UR32, R33 ;  /* 0x800000206a217c23 */ /* 0x000fe20008010021 */
        /* <DEDUP_REMOVED lines=10> */
.L_x_1682:
        /* <DEDUP_REMOVED lines=149> */
.L_x_1683:
[----:B------:R-:W-:Y:S01]  /*4db0*/  LOP3.LUT R112, R190, 0x1, RZ, 0xc0, !PT ;  /* 0x00000001be707812 */ /* 0x000fe200078ec0ff */
[----:B------:R-:W1:Y:S01]  /*4dc0*/  S2R R100, SR_TID.X ;  /* 0x0000000000647919 */ /* 0x000e620000002100 */
[C---:B------:R-:W-:Y:S01]  /*4dd0*/  FSETP.NEU.FTZ.AND P0, PT, R217.reuse, -INF , PT ;  /* 0xff800000d900780b */ /* 0x040fe20003f1d000 */
[----:B------:R-:W-:Y:S01]  /*4de0*/  FMUL.FTZ R101, R217, 1.4426950216293334961 ;  /* 0x3fb8aa3bd9657820 */ /* 0x000fe20000410000 */
[----:B------:R-:W-:Y:S01]  /*4df0*/  FSETP.NEU.FTZ.AND P1, PT, R218, -INF , PT ;  /* 0xff800000da00780b */ /* 0x000fe20003f3d000 */
[----:B------:R-:W-:Y:S02]  /*4e00*/  IMAD R112, R221, 0x4, R112 ;  /* 0x00000004dd707824 */ /* 0x000fe400078e0270 */
[----:B------:R-:W-:Y:S01]  /*4e10*/  IMAD.WIDE.U32 R110, R213, -0x2daee0ad, RZ ;  /* 0xd2511f53d56e7825 */ /* 0x000fe200078e00ff */
[----:B------:R-:W-:Y:S02]  /*4e20*/  FSEL R101, R101, RZ, P0 ;  /* 0x000000ff65657208 */ /* 0x000fe40000000000 */
[----:B------:R-:W-:Y:S01]  /*4e30*/  FSETP.NEU.FTZ.AND P0, PT, R216, -INF , PT ;  /* 0xff800000d800780b */ /* 0x000fe20003f1d000 */
[C---:B------:R-:W-:Y:S02]  /*4e40*/  VIADD R102, R112.reuse, 0x2 ;  /* 0x0000000270667836 */ /* 0x040fe40000000000 */
[----:B------:R-:W-:Y:S04]  /*4e50*/  IMAD.WIDE.U32 R112, R112, -0x326172a9, RZ ;  /* 0xcd9e8d5770707825 */ /* 0x000fe800078e00ff */
[--C-:B------:R-:W-:Y:S01]  /*4e60*/  FFMA.FTZ R35, R35, UR7, -R101.reuse ;  /* 0x0000000723237c23 */ /* 0x100fe20008010865 */
[--C-:B------:R-:W-:Y:S01]  /*4e70*/  FFMA.FTZ R34, R34, UR7, -R101.reuse ;  /* 0x0000000722227c23 */ /* 0x100fe20008010865 */
[----:B------:R-:W-:Y:S01]  /*4e80*/  FFMA.FTZ R7, R7, UR7, -R101 ;  /* 0x0000000707077c23 */ /* 0x000fe20008010865 */
[----:B------:R-:W-:Y:S01]  /*4e90*/  LOP3.LUT R106, R212, UR34, R113, 0x96, !PT ;  /* 0x00000022d46a7c12 */ /* 0x000fe2000f8e9671 */
[----:B------:R-:W-:Y:S01]  /*4ea0*/  MUFU.EX2 R128, R35 ;  /* 0x0000002300807308 */ /* 0x000fe20000000800 */
[--C-:B------:R-:W-:Y:S01]  /*4eb0*/  FFMA.FTZ R18, R18, UR7, -R101.reuse ;  /* 0x0000000712127c23 */ /* 0x100fe20008010865 */
[--C-:B------:R-:W-:Y:S01]  /*4ec0*/  FFMA.FTZ R19, R19, UR7, -R101.reuse ;  /* 0x0000000713137c23 */ /* 0x100fe20008010865 */
[--C-:B------:R-:W-:Y:S07]  /*4ed0*/  FFMA.FTZ R23, R23, UR7, -R101.reuse ;  /* 0x0000000717177c23 */ /* 0x100fee0008010865 */
[----:B------:R-:W-:Y:S01]  /*4ee0*/  MUFU.EX2 R129, R34 ;  /* 0x0000002200817308 */ /* 0x000fe20000000800 */
[--C-:B------:R-:W-:Y:S01]  /*4ef0*/  FFMA.FTZ R22, R22, UR7, -R101.reuse ;  /* 0x0000000716167c23 */ /* 0x100fe20008010865 */
[----:B------:R-:W-:Y:S04]  /*4f00*/  IMAD.WIDE.U32 R102, R102, -0x326172a9, RZ ;  /* 0xcd9e8d5766667825 */ /* 0x000fe800078e00ff */
[----:B------:R-:W-:Y:S04]  /*4f10*/  FFMA.FTZ R6, R6, UR7, -R101 ;  /* 0x0000000706067c23 */ /* 0x000fe80008010865 */
[----:B------:R-:W-:Y:S01]  /*4f20*/  MUFU.EX2 R246, R7 ;  /* 0x0000000700f67308 */ /* 0x000fe20000000800 */
[----:B------:R-:W-:Y:S01]  /*4f30*/  FMUL.FTZ R101, R218, 1.4426950216293334961 ;  /* 0x3fb8aa3bda657820 */ /* 0x000fe20000410000 */
[----:B------:R-:W-:Y:S01]  /*4f40*/  IMAD.WIDE.U32 R106, R106, -0x2daee0ad, RZ ;  /* 0xd2511f536a6a7825 */ /* 0x000fe200078e00ff */
[----:B------:R-:W-:Y:S07]  /*4f50*/  LOP3.LUT R108, R212, UR34, R103, 0x96, !PT ;  /* 0x00000022d46c7c12 */ /* 0x000fee000f8e9667 */
[----:B------:R-:W-:Y:S01]  /*4f60*/  MUFU.EX2 R235, R18 ;  /* 0x0000001200eb7308 */ /* 0x000fe20000000800 */
[----:B-1----:R-:W-:Y:S01]  /*4f70*/  SHF.R.U32.HI R104, RZ, 0x6, R100 ;  /* 0x00000006ff687819 */ /* 0x002fe20000011664 */
[----:B------:R-:W-:Y:S01]  /*4f80*/  FMUL.FTZ R100, R216, 1.4426950216293334961 ;  /* 0x3fb8aa3bd8647820 */ /* 0x000fe20000410000 */
[----:B------:R-:W-:Y:S01]  /*4f90*/  LOP3.LUT R114, R110, UR30, R107, 0x96, !PT ;  /* 0x0000001e6e727c12 */ /* 0x000fe2000f8e966b */
[----:B------:R-:W-:Y:S01]  /*4fa0*/  IMAD.WIDE.U32 R108, R108, -0x2daee0ad, RZ ;  /* 0xd2511f536c6c7825 */ /* 0x000fe200078e00ff */
[----:B------:R-:W-:Y:S05]  /*4fb0*/  FSEL R101, R101, RZ, P1 ;  /* 0x000000ff65657208 */ /* 0x000fea0000800000 */
[----:B------:R-:W-:Y:S01]  /*4fc0*/  MUFU.EX2 R184, R19 ;  /* 0x0000001300b87308 */ /* 0x000fe20000000800 */
[----:B------:R-:W-:Y:S01]  /*4fd0*/  FSEL R100, R100, RZ, P0 ;  /* 0x000000ff64647208 */ /* 0x000fe20000000000 */
[----:B------:R-:W-:Y:S01]  /*4fe0*/  IMAD R104, R193, 0x4, R104 ;  /* 0x00000004c1687824 */ /* 0x000fe200078e0268 */
[----:B------:R-:W-:Y:S01]  /*4ff0*/  FSETP.NEU.FTZ.AND P0, PT, R215, -INF , PT ;  /* 0xff800000d700780b */ /* 0x000fe20003f1d000 */
[----:B------:R-:W-:Y:S04]  /*5000*/  IMAD.WIDE.U32 R114, R114, -0x326172a9, RZ ;  /* 0xcd9e8d5772727825 */ /* 0x000fe800078e00ff */
[----:B------:R-:W-:Y:S02]  /*5010*/  FFMA.FTZ R32, R32, UR7, -R101 ;  /* 0x0000000720207c23 */ /* 0x000fe40008010865 */
[----:B------:R-:W-:Y:S01]  /*5020*/  MUFU.EX2 R247, R6 ;  /* 0x0000000600f77308 */ /* 0x000fe20000000800 */
[----:B------:R-:W-:Y:S01]  /*5030*/  LOP3.LUT R104, R104, UR35, R111, 0x96, !PT ;  /* 0x0000002368687c12 */ /* 0x000fe2000f8e966f */
[--C-:B------:R-:W-:Y:S01]  /*5040*/  FFMA.FTZ R33, R33, UR7, -R101.reuse ;  /* 0x0000000721217c23 */ /* 0x100fe20008010865 */
[--C-:B------:R-:W-:Y:S01]  /*5050*/  FFMA.FTZ R4, R4, UR7, -R101.reuse ;  /* 0x0000000704047c23 */ /* 0x100fe20008010865 */
[--C-:B------:R-:W-:Y:S01]  /*5060*/  FFMA.FTZ R16, R16, UR7, -R101.reuse ;  /* 0x0000000710107c23 */ /* 0x100fe20008010865 */
[----:B------:R-:W-:Y:S01]  /*5070*/  FFMA.FTZ R17, R17, UR7, -R101 ;  /* 0x0000000711117c23 */ /* 0x000fe20008010865 */
[----:B------:R-:W-:Y:S04]  /*5080*/  IMAD.WIDE.U32 R104, R104, -0x326172a9, RZ ;  /* 0xcd9e8d5768687825 */ /* 0x000fe800078e00ff */
[--C-:B------:R-:W-:Y:S01]  /*5090*/  FFMA.FTZ R29, R29, UR7, -R100.reuse ;  /* 0x000000071d1d7c23 */ /* 0x100fe20008010864 */
[----:B------:R-:W-:Y:S01]  /*50a0*/  MUFU.EX2 R132, R33 ;  /* 0x0000002100847308 */ /* 0x000fe20000000800 */
[--C-:B------:R-:W-:Y:S01]  /*50b0*/  FFMA.FTZ R28, R28, UR7, -R100.reuse ;  /* 0x000000071c1c7c23 */ /* 0x100fe20008010864 */
[--C-:B------:R-:W-:Y:S01]  /*50c0*/  FFMA.FTZ R8, R8, UR7, -R100.reuse ;  /* 0x0000000708087c23 */ /* 0x100fe20008010864 */
[--C-:B------:R-:W-:Y:S07]  /*50d0*/  LOP3.LUT R103, R112, UR31, R105.reuse, 0x96, !PT ;  /* 0x0000001f70677c12 */ /* 0x100fee000f8e9669 */
[----:B------:R-:W-:Y:S01]  /*50e0*/  MUFU.EX2 R124, R29 ;  /* 0x0000001d007c7308 */ /* 0x000fe20000000800 */
[----:B------:R-:W-:Y:S01]  /*50f0*/  LOP3.LUT R102, R102, UR31, R105, 0x96, !PT ;  /* 0x0000001f66667c12 */ /* 0x000fe2000f8e9669 */
[--C-:B------:R-:W-:Y:S01]  /*5100*/  FFMA.FTZ R20, R20, UR7, -R101.reuse ;  /* 0x0000000714147c23 */ /* 0x100fe20008010865 */
[--C-:B------:R-:W-:Y:S01]  /*5110*/  FFMA.FTZ R21, R21, UR7, -R101.reuse ;  /* 0x0000000715157c23 */ /* 0x100fe20008010865 */
[----:B------:R-:W-:Y:S01]  /*5120*/  FFMA.FTZ R5, R5, UR7, -R101 ;  /* 0x0000000705057c23 */ /* 0x000fe20008010865 */
[----:B------:R-:W-:Y:S01]  /*5130*/  LOP3.LUT R101, R110, UR30, R109, 0x96, !PT ;  /* 0x0000001e6e657c12 */ /* 0x000fe2000f8e966d */
[----:B------:R-:W-:Y:S01]  /*5140*/  IMAD.WIDE.U32 R116, R102, -0x2daee0ad, RZ ;  /* 0xd2511f5366747825 */ /* 0x000fe200078e00ff */
[----:B------:R-:W-:Y:S03]  /*5150*/  LOP3.LUT R110, R104, UR29, R115, 0x96, !PT ;  /* 0x0000001d686e7c12 */ /* 0x000fe6000f8e9673 */
[----:B------:R-:W-:Y:S01]  /*5160*/  MUFU.EX2 R125, R28 ;  /* 0x0000001c007d7308 */ /* 0x000fe20000000800 */
[--C-:B------:R-:W-:Y:S01]  /*5170*/  FFMA.FTZ R12, R12, UR7, -R100.reuse ;  /* 0x000000070c0c7c23 */ /* 0x100fe20008010864 */
[----:B------:R-:W-:Y:S01]  /*5180*/  IMAD.WIDE.U32 R118, R103, -0x2daee0ad, RZ ;  /* 0xd2511f5367767825 */ /* 0x000fe200078e00ff */
[----:B------:R-:W-:Y:S07]  /*5190*/  LOP3.LUT R108, R108, UR28, R117, 0x96, !PT ;  /* 0x0000001c6c6c7c12 */ /* 0x000fee000f8e9675 */
[----:B------:R-:W-:Y:S01]  /*51a0*/  MUFU.EX2 R249, R4 ;  /* 0x0000000400f97308 */ /* 0x000fe20000000800 */
[--C-:B------:R-:W-:Y:S01]  /*51b0*/  FFMA.FTZ R13, R13, UR7, -R100.reuse ;  /* 0x000000070d0d7c23 */ /* 0x100fe20008010864 */
[----:B------:R-:W-:Y:S01]  /*51c0*/  IMAD.WIDE.U32 R102, R101, -0x326172a9, RZ ;  /* 0xcd9e8d5765667825 */ /* 0x000fe200078e00ff */
[----:B------:R-:W-:Y:S07]  /*51d0*/  LOP3.LUT R107, R106, UR28, R119, 0x96, !PT ;  /* 0x0000001c6a6b7c12 */ /* 0x000fee000f8e9677 */
[----:B------:R-:W-:Y:S01]  /*51e0*/  MUFU.EX2 R245, R8 ;  /* 0x0000000800f57308 */ /* 0x000fe20000000800 */
[----:B------:R-:W-:Y:S01]  /*51f0*/  FMUL.FTZ R106, R215, 1.4426950216293334961 ;  /* 0x3fb8aa3bd76a7820 */ /* 0x000fe20000410000 */
[----:B------:R-:W-:Y:S01]  /*5200*/  IMAD.WIDE.U32 R110, R110, -0x2daee0ad, RZ ;  /* 0xd2511f536e6e7825 */ /* 0x000fe200078e00ff */
[----:B------:R-:W-:Y:S07]  /*5210*/  LOP3.LUT R112, R104, UR29, R103, 0x96, !PT ;  /* 0x0000001d68707c12 */ /* 0x000fee000f8e9667 */
[----:B------:R-:W-:Y:S01]  /*5220*/  MUFU.EX2 R133, R32 ;  /* 0x0000002000857308 */ /* 0x000fe20000000800 */
[--C-:B------:R-:W-:Y:S01]  /*5230*/  FFMA.FTZ R9, R9, UR7, -R100.reuse ;  /* 0x0000000709097c23 */ /* 0x100fe20008010864 */
[----:B------:R-:W-:Y:S01]  /*5240*/  FSEL R106, R106, RZ, P0 ;  /* 0x000000ff6a6a7208 */ /* 0x000fe20000000000 */
[----:B------:R-:W-:Y:S01]  /*5250*/  IMAD.WIDE.U32 R108, R108, -0x326172a9, RZ ;  /* 0xcd9e8d576c6c7825 */ /* 0x000fe200078e00ff */
[----:B------:R-:W-:Y:S06]  /*5260*/  LOP3.LUT R104, R118, UR26, R111, 0x96, !PT ;  /* 0x0000001a76687c12 */ /* 0x000fec000f8e966f */
[----:B------:R-:W-:Y:S01]  /*5270*/  MUFU.EX2 R237, R16 ;  /* 0x0000001000ed7308 */ /* 0x000fe20000000800 */
[----:B------:R-:W-:Y:S01]  /*5280*/  FFMA.FTZ R24, R24, UR7, -R100 ;  /* 0x0000000718187c23 */ /* 0x000fe20008010864 */
[----:B------:R-:W-:Y:S01]  /*5290*/  IMAD.WIDE.U32 R118, R107, -0x326172a9, RZ ;  /* 0xcd9e8d576b767825 */ /* 0x000fe200078e00ff */
[----:B------:R-:W-:Y:S07]  /*52a0*/  LOP3.LUT R102, R102, UR27, R109, 0x96, !PT ;  /* 0x0000001b66667c12 */ /* 0x000fee000f8e966d */
[----:B------:R1:W2:Y:S01]  /*52b0*/  MUFU.EX2 R236, R17 ;  /* 0x0000001100ec7308 */ /* 0x0002a20000000800 */
[--C-:B------:R-:W-:Y:S01]  /*52c0*/  FFMA.FTZ R30, R30, UR7, -R106.reuse ;  /* 0x000000071e1e7c23 */ /* 0x100fe2000801086a */
[----:B------:R-:W-:Y:S01]  /*52d0*/  IMAD.WIDE.U32 R104, R104, -0x326172a9, RZ ;  /* 0xcd9e8d5768687825 */ /* 0x000fe200078e00ff */
[----:B------:R-:W-:Y:S07]  /*52e0*/  LOP3.LUT R103, R114, UR27, R119, 0x96, !PT ;  /* 0x0000001b72677c12 */ /* 0x000fee000f8e9677 */
[----:B------:R3:W4:Y:S01]  /*52f0*/  MUFU.EX2 R241, R12 ;  /* 0x0000000c00f17308 */ /* 0x0007220000000800 */
[----:B------:R-:W-:Y:S01]  /*5300*/  FFMA.FTZ R31, R31, UR7, -R106 ;  /* 0x000000071f1f7c23 */ /* 0x000fe2000801086a */
[----:B------:R-:W-:Y:S01]  /*5310*/  IMAD.WIDE.U32 R112, R112, -0x2daee0ad, RZ ;  /* 0xd2511f5370707825 */ /* 0x000fe200078e00ff */
[----:B------:R-:W-:Y:S07]  /*5320*/  LOP3.LUT R101, R118, UR25, R105, 0x96, !PT ;  /* 0x0000001976657c12 */ /* 0x000fee000f8e9669 */
[----:B------:R-:W4:Y:S01]  /*5330*/  MUFU.EX2 R240, R13 ;  /* 0x0000000d00f07308 */ /* 0x000f220000000800 */
[----:B------:R-:W-:Y:S01]  /*5340*/  FFMA.FTZ R25, R25, UR7, -R100 ;  /* 0x0000000719197c23 */ /* 0x000fe20008010864 */
[----:B------:R-:W-:Y:S01]  /*5350*/  IMAD.WIDE.U32 R118, R103, -0x2daee0ad, RZ ;  /* 0xd2511f5367767825 */ /* 0x000fe200078e00ff */
[----:B------:R-:W-:Y:S07]  /*5360*/  LOP3.LUT R100, R116, UR26, R113, 0x96, !PT ;  /* 0x0000001a74647c12 */ /* 0x000fee000f8e9671 */
        /* <DEDUP_REMOVED lines=12> */
[----:B------:R-:W4:Y:S01]  /*5430*/  MUFU.EX2 R238, R15 ;  /* 0x0000000f00ee7308 */ /* 0x000f220000000800 */
[--C-:B------:R-:W-:Y:S01]  /*5440*/  FFMA.FTZ R10, R10, UR7, -R106.reuse ;  /* 0x000000070a0a7c23 */ /* 0x100fe2000801086a */
[--C-:B------:R-:W-:Y:S01]  /*5450*/  FFMA.FTZ R27, R27, UR7, -R106.reuse ;  /* 0x000000071b1b7c23 */ /* 0x100fe2000801086a */
[----:B------:R-:W-:Y:S01]  /*5460*/  LOP3.LUT R104, R104, UR15, R113, 0x96, !PT ;  /* 0x0000000f68687c12 */ /* 0x000fe2000f8e9671 */
[----:B------:R-:W-:Y:S01]  /*5470*/  FFMA.FTZ R26, R26, UR7, -R106 ;  /* 0x000000071a1a7c23 */ /* 0x000fe2000801086a */
[----:B------:R-:W-:Y:S05]  /*5480*/  IMAD.WIDE.U32 R106, R100, -0x326172a9, RZ ;  /* 0xcd9e8d57646a7825 */ /* 0x000fea00078e00ff */
[----:B------:R-:W4:Y:S01]  /*5490*/  MUFU.EX2 R135, R20 ;  /* 0x0000001400877308 */ /* 0x000f220000000800 */
[----:B------:R-:W-:Y:S01]  /*54a0*/  IMAD.WIDE.U32 R102, R102, -0x326172a9, RZ ;  /* 0xcd9e8d5766667825 */ /* 0x000fe200078e00ff */
[----:B------:R-:W-:Y:S08]  /*54b0*/  LOP3.LUT R111, R108, UR25, R107, 0x96, !PT ;  /* 0x000000196c6f7c12 */ /* 0x000ff0000f8e966b */
[----:B------:R-:W-:Y:S01]  /*54c0*/  MUFU.EX2 R248, R5 ;  /* 0x0000000500f87308 */ /* 0x000fe20000000800 */
[----:B-1----:R-:W-:Y:S01]  /*54d0*/  IMAD.WIDE.U32 R16, R14, -0x326172a9, RZ ;  /* 0xcd9e8d570e107825 */ /* 0x002fe200078e00ff */
[----:B------:R-:W-:Y:S08]  /*54e0*/  LOP3.LUT R108, R106, UR15, R103, 0x96, !PT ;  /* 0x0000000f6a6c7c12 */ /* 0x000ff0000f8e9667 */
[----:B------:R-:W1:Y:S01]  /*54f0*/  MUFU.EX2 R130, R23 ;  /* 0x0000001700827308 */ /* 0x000e620000000800 */
[----:B------:R-:W-:Y:S01]  /*5500*/  IMAD.WIDE.U32 R110, R111, -0x2daee0ad, RZ ;  /* 0xd2511f536f6e7825 */ /* 0x000fe200078e00ff */
[----:B------:R-:W-:Y:S08]  /*5510*/  LOP3.LUT R17, R112, UR13, R17, 0x96, !PT ;  /* 0x0000000d70117c12 */ /* 0x000ff0000f8e9611 */
[----:B------:R-:W1:Y:S01]  /*5520*/  MUFU.EX2 R242, R11 ;  /* 0x0000000b00f27308 */ /* 0x000e620000000800 */
[----:B------:R-:W-:Y:S01]  /*5530*/  PRMT R18, R16, 0x7771, RZ ;  /* 0x0000777110127816 */ /* 0x000fe200000000ff */
[----:B------:R-:W-:Y:S01]  /*5540*/  IMAD.WIDE.U32 R112, R104, -0x2daee0ad, RZ ;  /* 0xd2511f5368707825 */ /* 0x000fe200078e00ff */
[----:B------:R-:W-:Y:S07]  /*5550*/  PRMT R106, R16, 0x7773, RZ ;  /* 0x00007773106a7816 */ /* 0x000fee00000000ff */
[----:B------:R-:W1:Y:S01]  /*5560*/  MUFU.EX2 R131, R22 ;  /* 0x0000001600837308 */ /* 0x000e620000000800 */
[----:B------:R-:W-:Y:S01]  /*5570*/  ISETP.GT.U32.AND P0, PT, R18, UR6, PT ;  /* 0x0000000612007c0c */ /* 0x000fe2000bf04070 */
[----:B------:R-:W-:Y:S01]  /*5580*/  IMAD.WIDE.U32 R108, R108, -0x2daee0ad, RZ ;  /* 0xd2511f536c6c7825 */ /* 0x000fe200078e00ff */
[----:B------:R-:W-:Y:S07]  /*5590*/  ISETP.GT.U32.AND P2, PT, R106, UR6, PT ;  /* 0x000000066a007c0c */ /* 0x000fee000bf44070 */
[----:B------:R-:W1:Y:S01]  /*55a0*/  MUFU.EX2 R243, R10 ;  /* 0x0000000a00f37308 */ /* 0x000e620000000800 */
[C---:B------:R-:W-:Y:S02]  /*55b0*/  PRMT R104, R112.reuse, 0x7771, RZ ;  /* 0x0000777170687816 */ /* 0x040fe400000000ff */
[----:B------:R-:W-:Y:S07]  /*55c0*/  PRMT R103, R112, 0x7772, RZ ;  /* 0x0000777270677816 */ /* 0x000fee00000000ff */
[----:B------:R-:W1:Y:S01]  /*55d0*/  MUFU.EX2 R134, R21 ;  /* 0x0000001500867308 */ /* 0x000e620000000800 */
[----:B------:R-:W-:Y:S02]  /*55e0*/  ISETP.GT.U32.AND P3, PT, R104, UR6, PT ;  /* 0x0000000668007c0c */ /* 0x000fe4000bf64070 */
[----:B------:R-:W-:Y:S07]  /*55f0*/  LOP3.LUT R100, R116, UR14, R111, 0x96, !PT ;  /* 0x0000000e74647c12 */ /* 0x000fee000f8e966f */
[----:B------:R-:W-:Y:S01]  /*5600*/  MUFU.EX2 R244, R9 ;  /* 0x0000000900f47308 */ /* 0x000fe20000000800 */
[----:B------:R-:W-:Y:S01]  /*5610*/  PRMT R105, R112, 0x7770, RZ ;  /* 0x0000777070697816 */ /* 0x000fe200000000ff */
[----:B--2---:R-:W-:Y:S01]  /*5620*/  @P0 FADD.FTZ R236, -R236, -RZ ;  /* 0x800000ffecec0221 */ /* 0x004fe20000010100 */
[----:B------:R-:W-:Y:S01]  /*5630*/  PRMT R33, R108, 0x7770, RZ ;  /* 0x000077706c217816 */ /* 0x000fe200000000ff */
[----:B------:R-:W-:Y:S01]  /*5640*/  @P2 FADD.FTZ R184, -R184, -RZ ;  /* 0x800000ffb8b82221 */ /* 0x000fe20000010100 */
[----:B------:R-:W-:Y:S05]  /*5650*/  ISETP.GT.U32.AND P1, PT, R103, UR6, PT ;  /* 0x0000000667007c0c */ /* 0x000fea000bf24070 */
[----:B------:R-:W2:Y:S01]  /*5660*/  MUFU.EX2 R127, R24 ;  /* 0x00000018007f7308 */ /* 0x000ea20000000800 */
[----:B---3--:R-:W-:Y:S02]  /*5670*/  SHF.R.U32.HI R12, RZ, 0x18, R17 ;  /* 0x00000018ff0c7819 */ /* 0x008fe40000011611 */
[----:B------:R-:W-:Y:S01]  /*5680*/  ISETP.LE.U32.AND P5, PT, R105, UR6, PT ;  /* 0x0000000669007c0c */ /* 0x000fe2000bfa3070 */
[----:B------:R-:W-:Y:S01]  /*5690*/  IMAD.WIDE.U32 R104, R100, -0x326172a9, RZ ;  /* 0xcd9e8d5764687825 */ /* 0x000fe200078e00ff */
[----:B------:R-:W-:Y:S05]  /*56a0*/  ISETP.LE.U32.AND P0, PT, R33, UR6, PT ;  /* 0x0000000621007c0c */ /* 0x000fea000bf03070 */
[----:B------:R-:W3:Y:S01]  /*56b0*/  MUFU.EX2 R122, R27 ;  /* 0x0000001b007a7308 */ /* 0x000ee20000000800 */
[----:B------:R-:W-:Y:S01]  /*56c0*/  ISETP.LE.U32.AND P2, PT, R12, UR6, PT ;  /* 0x000000060c007c0c */ /* 0x000fe2000bf43070 */
[----:B------:R-:W-:Y:S01]  /*56d0*/  @P3 FADD.FTZ R132, -R132, -RZ ;  /* 0x800000ff84843221 */ /* 0x000fe20000010100 */
[----:B------:R-:W-:Y:S07]  /*56e0*/  LOP3.LUT R12, R17, 0xff, RZ, 0xc0, !PT ;  /* 0x000000ff110c7812 */ /* 0x000fee00078ec0ff */
[----:B------:R-:W-:Y:S01]  /*56f0*/  MUFU.EX2 R126, R25 ;  /* 0x00000019007e7308 */ /* 0x000fe20000000800 */
[----:B------:R-:W-:Y:S01]  /*5700*/  PRMT R34, R104, 0x7770, RZ ;  /* 0x0000777068227816 */ /* 0x000fe200000000ff */
[----:B------:R-:W-:Y:S01]  /*5710*/  @P1 FADD.FTZ R129, -R129, -RZ ;  /* 0x800000ff81811221 */ /* 0x000fe20000010100 */
[----:B------:R-:W-:Y:S07]  /*5720*/  ISETP.LE.U32.AND P3, PT, R12, UR6, PT ;  /* 0x000000060c007c0c */ /* 0x000fee000bf63070 */
[----:B------:R-:W3:Y:S01]  /*5730*/  MUFU.EX2 R123, R26 ;  /* 0x0000001a007b7308 */ /* 0x000ee20000000800 */
[----:B------:R-:W-:Y:S01]  /*5740*/  PRMT R33, R104, 0x7771, RZ ;  /* 0x0000777168217816 */ /* 0x000fe200000000ff */
[----:B------:R-:W-:Y:S01]  /*5750*/  @!P5 FADD.FTZ R133, -R133, -RZ ;  /* 0x800000ff8585d221 */ /* 0x000fe20000010100 */
[----:B------:R-:W-:Y:S01]  /*5760*/  ISETP.LE.U32.AND P1, PT, R34, UR6, PT ;  /* 0x0000000622007c0c */ /* 0x000fe2000bf23070 */
[----:B------:R-:W-:Y:S01]  /*5770*/  @!P0 FADD.FTZ R125, -R125, -RZ ;  /* 0x800000ff7d7d8221 */ /* 0x000fe20000010100 */
[----:B------:R-:W-:Y:S01]  /*5780*/  ISETP.GT.U32.AND P0, PT, R33, UR6, PT ;  /* 0x0000000621007c0c */ /* 0x000fe2000bf04070 */
[----:B------:R-:W-:Y:S01]  /*5790*/  @!P2 FADD.FTZ R246, -R246, -RZ ;  /* 0x800000fff6f6a221 */ /* 0x000fe20000010100 */
[C---:B------:R-:W-:Y:S02]  /*57a0*/  PRMT R19, R16.reuse, 0x7770, RZ ;  /* 0x0000777010137816 */ /* 0x040fe400000000ff */
[----:B------:R-:W-:Y:S02]  /*57b0*/  PRMT R107, R16, 0x7772, RZ ;  /* 0x00007772106b7816 */ /* 0x000fe400000000ff */
[----:B------:R-:W-:Y:S01]  /*57c0*/  PRMT R4, R104, 0x7773, RZ ;  /* 0x0000777368047816 */ /* 0x000fe200000000ff */
[----:B------:R-:W-:Y:S01]  /*57d0*/  @!P3 FADD.FTZ R249, -R249, -RZ ;  /* 0x800000fff9f9b221 */ /* 0x000fe20000010100 */
[----:B------:R-:W-:Y:S02]  /*57e0*/  LOP3.LUT R16, R114, UR12, R113, 0x96, !PT ;  /* 0x0000000c72107c12 */ /* 0x000fe4000f8e9671 */
[----:B------:R-:W-:Y:S01]  /*57f0*/  PRMT R28, R104, 0x7772, RZ ;  /* 0x00007772681c7816 */ /* 0x000fe200000000ff */
[----:B----4-:R-:W-:Y:S01]  /*5800*/  @!P1 FADD.FTZ R241, -R241, -RZ ;  /* 0x800000fff1f19221 */ /* 0x010fe20000010100 */
[----:B------:R-:W-:Y:S01]  /*5810*/  ISETP.GT.U32.AND P3, PT, R4, UR6, PT ;  /* 0x0000000604007c0c */ /* 0x000fe2000bf64070 */
[----:B------:R-:W-:Y:S01]  /*5820*/  @P0 FADD.FTZ R240, -R240, -RZ ;  /* 0x800000fff0f00221 */ /* 0x000fe20000010100 */
[----:B------:R-:W-:Y:S02]  /*5830*/  LOP3.LUT R12, R16, 0xff, RZ, 0xc0, !PT ;  /* 0x000000ff100c7812 */ /* 0x000fe400078ec0ff */
[----:B------:R-:W-:Y:S02]  /*5840*/  ISETP.GT.U32.AND P2, PT, R28, UR6, PT ;  /* 0x000000061c007c0c */ /* 0x000fe4000bf44070 */
[----:B------:R-:W-:Y:S02]  /*5850*/  ISETP.LE.U32.AND P1, PT, R12, UR6, PT ;  /* 0x000000060c007c0c */ /* 0x000fe4000bf23070 */
[----:B------:R-:W-:Y:S02]  /*5860*/  SHF.R.U32.HI R4, RZ, 0x18, R16 ;  /* 0x00000018ff047819 */ /* 0x000fe40000011610 */
[----:B------:R-:W-:Y:S02]  /*5870*/  LOP3.LUT R7, R102, UR13, R105, 0x96, !PT ;  /* 0x0000000d66077c12 */ /* 0x000fe4000f8e9669 */
[----:B------:R-:W-:Y:S01]  /*5880*/  PRMT R12, R17, 0x7632, R12 ;  /* 0x00007632110c7816 */ /* 0x000fe2000000000c */
[----:B------:R-:W-:Y:S01]  /*5890*/  @P3 FADD.FTZ R238, -R238, -RZ ;  /* 0x800000ffeeee3221 */ /* 0x000fe20000010100 */
[----:B------:R-:W-:Y:S02]  /*58a0*/  ISETP.LE.U32.AND P0, PT, R4, UR6, PT ;  /* 0x0000000604007c0c */ /* 0x000fe4000bf03070 */
[----:B------:R-:W-:Y:S01]  /*58b0*/  LOP3.LUT R4, R7, 0xff, RZ, 0xc0, !PT ;  /* 0x000000ff07047812 */ /* 0x000fe200078ec0ff */
[----:B------:R-:W-:Y:S01]  /*58c0*/  @P2 FADD.FTZ R239, -R239, -RZ ;  /* 0x800000ffefef2221 */ /* 0x000fe20000010100 */
[----:B------:R-:W-:Y:S01]  /*58d0*/  LOP3.LUT R12, R12, 0xff, RZ, 0xc0, !PT ;  /* 0x000000ff0c0c7812 */ /* 0x000fe200078ec0ff */
[----:B------:R-:W-:Y:S01]  /*58e0*/  @!P1 FADD.FTZ R135, -R135, -RZ ;  /* 0x800000ff87879221 */ /* 0x000fe20000010100 */
[----:B------:R-:W-:Y:S02]  /*58f0*/  ISETP.LE.U32.AND P3, PT, R4, UR6, PT ;  /* 0x0000000604007c0c */ /* 0x000fe4000bf63070 */
[----:B------:R-:W-:Y:S02]  /*5900*/  SHF.R.U32.HI R4, RZ, 0x18, R7 ;  /* 0x00000018ff047819 */ /* 0x000fe40000011607 */
[----:B------:R-:W-:Y:S02]  /*5910*/  ISETP.LE.U32.AND P2, PT, R12, UR6, PT ;  /* 0x000000060c007c0c */ /* 0x000fe4000bf43070 */
[----:B------:R-:W-:Y:S01]  /*5920*/  LOP3.LUT R17, R17, 0xffff, RZ, 0xc0, !PT ;  /* 0x0000ffff11117812 */ /* 0x000fe200078ec0ff */
[----:B-1----:R-:W-:Y:S01]  /*5930*/  @!P0 FADD.FTZ R130, -R130, -RZ ;  /* 0x800000ff82828221 */ /* 0x002fe20000010100 */
[----:B------:R-:W-:Y:S02]  /*5940*/  ISETP.LE.U32.AND P1, PT, R4, UR6, PT ;  /* 0x0000000604007c0c */ /* 0x000fe4000bf23070 */
[C---:B------:R-:W-:Y:S02]  /*5950*/  PRMT R6, R16.reuse, 0x7632, R6 ;  /* 0x0000763210067816 */ /* 0x040fe40000000006 */
[----:B------:R-:W-:Y:S01]  /*5960*/  LOP3.LUT R16, R16, 0xffff, RZ, 0xc0, !PT ;  /* 0x0000ffff10107812 */ /* 0x000fe200078ec0ff */
[----:B------:R-:W-:Y:S01]  /*5970*/  @!P3 FADD.FTZ R245, -R245, -RZ ;  /* 0x800000fff5f5b221 */ /* 0x000fe20000010100 */
[----:B------:R-:W-:Y:S02]  /*5980*/  SHF.R.U32.HI R4, RZ, 0x8, R17 ;  /* 0x00000008ff047819 */ /* 0x000fe40000011611 */
[----:B------:R-:W-:Y:S01]  /*5990*/  LOP3.LUT R6, R6, 0xff, RZ, 0xc0, !PT ;  /* 0x000000ff06067812 */ /* 0x000fe200078ec0ff */
[----:B------:R-:W-:Y:S01]  /*59a0*/  @!P2 FADD.FTZ R247, -R247, -RZ ;  /* 0x800000fff7f7a221 */ /* 0x000fe20000010100 */
[----:B------:R-:W-:Y:S02]  /*59b0*/  SHF.R.U32.HI R16, RZ, 0x8, R16 ;  /* 0x00000008ff107819 */ /* 0x000fe40000011610 */
[----:B------:R-:W-:Y:S01]  /*59c0*/  PRMT R5, R7, 0x7632, R5 ;  /* 0x0000763207057816 */ /* 0x000fe20000000005 */
[----:B------:R-:W-:Y:S01]  /*59d0*/  @!P1 FADD.FTZ R242, -R242, -RZ ;  /* 0x800000fff2f29221 */ /* 0x000fe20000010100 */
[----:B------:R-:W-:Y:S02]  /*59e0*/  LOP3.LUT R4, R4, 0xffff, RZ, 0xc0, !PT ;  /* 0x0000ffff04047812 */ /* 0x000fe400078ec0ff */
[----:B------:R-:W-:Y:S02]  /*59f0*/  ISETP.LE.U32.AND P0, PT, R6, UR6, PT ;  /* 0x0000000606007c0c */ /* 0x000fe4000bf03070 */
[----:B------:R-:W-:Y:S02]  /*5a00*/  LOP3.LUT R16, R16, 0xffff, RZ, 0xc0, !PT ;  /* 0x0000ffff10107812 */ /* 0x000fe400078ec0ff */
[----:B------:R-:W-:Y:S02]  /*5a10*/  LOP3.LUT R5, R5, 0xff, RZ, 0xc0, !PT ;  /* 0x000000ff05057812 */ /* 0x000fe400078ec0ff */
[----:B------:R-:W-:Y:S02]  /*5a20*/  ISETP.LE.U32.AND P2, PT, R4, UR6, PT ;  /* 0x0000000604007c0c */ /* 0x000fe4000bf43070 */
[----:B------:R-:W-:Y:S02]  /*5a30*/  ISETP.LE.U32.AND P3, PT, R5, UR6, PT ;  /* 0x0000000605007c0c */ /* 0x000fe4000bf63070 */
[----:B------:R-:W-:Y:S02]  /*5a40*/  ISETP.LE.U32.AND P1, PT, R16, UR6, PT ;  /* 0x0000000610007c0c */ /* 0x000fe4000bf23070 */
[----:B------:R-:W-:Y:S01]  /*5a50*/  LOP3.LUT R14, R110, UR12, R109, 0x96, !PT ;  /* 0x0000000c6e0e7c12 */ /* 0x000fe2000f8e966d */
[----:B------:R-:W-:Y:S01]  /*5a60*/  @!P0 FADD.FTZ R131, -R131, -RZ ;  /* 0x800000ff83838221 */ /* 0x000fe20000010100 */
[----:B------:R-:W-:Y:S02]  /*5a70*/  LOP3.LUT R7, R7, 0xffff, RZ, 0xc0, !PT ;  /* 0x0000ffff07077812 */ /* 0x000fe400078ec0ff */
[C---:B------:R-:W-:Y:S02]  /*5a80*/  LOP3.LUT R4, R14.reuse, 0xff, RZ, 0xc0, !PT ;  /* 0x000000ff0e047812 */ /* 0x040fe400078ec0ff */
[----:B------:R-:W-:Y:S01]  /*5a90*/  PRMT R5, R14, 0x7632, R5 ;  /* 0x000076320e057816 */ /* 0x000fe20000000005 */
[----:B------:R-:W-:Y:S01]  /*5aa0*/  @!P2 FADD.FTZ R248, -R248, -RZ ;  /* 0x800000fff8f8a221 */ /* 0x000fe20000010100 */
[----:B------:R-:W-:Y:S01]  /*5ab0*/  ISETP.LE.U32.AND P0, PT, R4, UR6, PT ;  /* 0x0000000604007c0c */ /* 0x000fe2000bf03070 */
[----:B------:R-:W-:Y:S01]  /*5ac0*/  @!P3 FADD.FTZ R243, -R243, -RZ ;  /* 0x800000fff3f3b221 */ /* 0x000fe20000010100 */
[----:B------:R-:W-:Y:S01]  /*5ad0*/  SHF.R.U32.HI R4, RZ, 0x18, R14 ;  /* 0x00000018ff047819 */ /* 0x000fe2000001160e */
[----:B------:R-:W-:Y:S01]  /*5ae0*/  @!P1 FADD.FTZ R134, -R134, -RZ ;  /* 0x800000ff86869221 */ /* 0x000fe20000010100 */
[----:B------:R-:W-:Y:S02]  /*5af0*/  LOP3.LUT R5, R5, 0xff, RZ, 0xc0, !PT ;  /* 0x000000ff05057812 */ /* 0x000fe400078ec0ff */
[----:B------:R-:W-:Y:S02]  /*5b00*/  ISETP.LE.U32.AND P3, PT, R4, UR6, PT ;  /* 0x0000000604007c0c */ /* 0x000fe4000bf63070 */
[----:B------:R-:W-:Y:S02]  /*5b10*/  ISETP.LE.U32.AND P1, PT, R5, UR6, PT ;  /* 0x0000000605007c0c */ /* 0x000fe4000bf23070 */
[----:B------:R-:W-:Y:S02]  /*5b20*/  F2FP.RELU.BF16.F32.PACK_AB R4, R246, R247 ;  /* 0x000000f7f604723e */ /* 0x000fe400000018ff */
[----:B------:R-:W-:Y:S01]  /*5b30*/  F2FP.RELU.BF16.F32.PACK_AB R5, R248, R249 ;  /* 0x000000f9f805723e */ /* 0x000fe200000018ff */
[----:B--2---:R-:W-:Y:S01]  /*5b40*/  @!P0 FADD.FTZ R127, -R127, -RZ ;  /* 0x800000ff7f7f8221 */ /* 0x004fe20000010100 */
[----:B------:R-:W-:Y:S01]  /*5b50*/  SHF.R.U32.HI R7, RZ, 0x8, R7 ;  /* 0x00000008ff077819 */ /* 0x000fe20000011607 */
[----:B------:R1:W-:Y:S01]  /*5b60*/  STS [R196+0x400], R4 ;  /* 0x00040004c4007388 */ /* 0x0003e20000000800 */
[----:B------:R-:W-:Y:S02]  /*5b70*/  ISETP.GT.U32.AND P6, PT, R107, UR6, PT ;  /* 0x000000066b007c0c */ /* 0x000fe4000bfc4070 */
[----:B------:R-:W-:Y:S01]  /*5b80*/  ISETP.LE.U32.AND P4, PT, R19, UR6, PT ;  /* 0x0000000613007c0c */ /* 0x000fe2000bf83070 */
[----:B------:R2:W-:Y:S01]  /*5b90*/  STS [R196], R5 ;  /* 0x00000005c4007388 */ /* 0x0005e20000000800 */
[----:B------:R-:W-:Y:S01]  /*5ba0*/  LOP3.LUT R7, R7, 0xffff, RZ, 0xc0, !PT ;  /* 0x0000ffff07077812 */ /* 0x000fe200078ec0ff */
[----:B---3--:R-:W-:Y:S01]  /*5bb0*/  @!P3 FADD.FTZ R122, -R122, -RZ ;  /* 0x800000ff7a7ab221 */ /* 0x008fe20000010100 */
[----:B------:R-:W-:Y:S01]  /*5bc0*/  LOP3.LUT R14, R14, 0xffff, RZ, 0xc0, !PT ;  /* 0x0000ffff0e0e7812 */ /* 0x000fe200078ec0ff */
[----:B------:R-:W-:Y:S01]  /*5bd0*/  @!P1 FADD.FTZ R123, -R123, -RZ ;  /* 0x800000ff7b7b9221 */ /* 0x000fe20000010100 */
[----:B------:R-:W-:Y:S02]  /*5be0*/  ISETP.LE.U32.AND P2, PT, R7, UR6, PT ;  /* 0x0000000607007c0c */ /* 0x000fe4000bf43070 */
[----:B------:R-:W-:Y:S02]  /*5bf0*/  SHF.R.U32.HI R6, RZ, 0x8, R14 ;  /* 0x00000008ff067819 */ /* 0x000fe4000001160e */
[----:B------:R-:W-:Y:S01]  /*5c00*/  F2FP.RELU.BF16.F32.PACK_AB R8, R240, R241 ;  /* 0x000000f1f008723e */ /* 0x000fe200000018ff */
[----:B------:R-:W-:Y:S01]  /*5c10*/  @P6 FADD.FTZ R235, -R235, -RZ ;  /* 0x800000ffebeb6221 */ /* 0x000fe20000010100 */
[----:B------:R-:W-:Y:S01]  /*5c20*/  LOP3.LUT R6, R6, 0xffff, RZ, 0xc0, !PT ;  /* 0x0000ffff06067812 */ /* 0x000fe200078ec0ff */
[----:B------:R-:W-:Y:S01]  /*5c30*/  @!P4 FADD.FTZ R237, -R237, -RZ ;  /* 0x800000ffededc221 */ /* 0x000fe20000010100 */
[----:B------:R-:W-:Y:S02]  /*5c40*/  PRMT R101, R112, 0x7773, RZ ;  /* 0x0000777370657816 */ /* 0x000fe400000000ff */
[----:B------:R-:W-:Y:S02]  /*5c50*/  PRMT R32, R108, 0x7771, RZ ;  /* 0x000077716c207816 */ /* 0x000fe400000000ff */
[----:B------:R-:W-:Y:S01]  /*5c60*/  ISETP.GT.U32.AND P4, PT, R101, UR6, PT ;  /* 0x0000000665007c0c */ /* 0x000fe2000bf84070 */
[----:B------:R-:W-:Y:S01]  /*5c70*/  @!P2 FADD.FTZ R244, -R244, -RZ ;  /* 0x800000fff4f4a221 */ /* 0x000fe20000010100 */
[----:B------:R-:W-:Y:S02]  /*5c80*/  ISETP.LE.U32.AND P2, PT, R6, UR6, PT ;  /* 0x0000000606007c0c */ /* 0x000fe4000bf43070 */
[----:B-1----:R-:W-:Y:S02]  /*5c90*/  F2FP.RELU.BF16.F32.PACK_AB R4, R184, R235 ;  /* 0x000000ebb804723e */ /* 0x002fe400000018ff */
[----:B------:R-:W-:Y:S02]  /*5ca0*/  F2FP.RELU.BF16.F32.PACK_AB R7, R244, R245 ;  /* 0x000000f5f407723e */ /* 0x000fe400000018ff */
[----:B--2---:R-:W-:Y:S01]  /*5cb0*/  F2FP.RELU.BF16.F32.PACK_AB R5, R236, R237 ;  /* 0x000000edec05723e */ /* 0x004fe200000018ff */
[----:B------:R1:W-:Y:S01]  /*5cc0*/  STS [R227+0x400], R4 ;  /* 0x00040004e3007388 */ /* 0x0003e20000000800 */
[----:B------:R-:W-:Y:S02]  /*5cd0*/  F2FP.RELU.BF16.F32.PACK_AB R6, R242, R243 ;  /* 0x000000f3f206723e */ /* 0x000fe400000018ff */
[C---:B------:R-:W-:Y:S01]  /*5ce0*/  PRMT R19, R108.reuse, 0x7772, RZ ;  /* 0x000077726c137816 */ /* 0x040fe200000000ff */
[----:B------:R2:W-:Y:S01]  /*5cf0*/  STS [R227], R5 ;  /* 0x00000005e3007388 */ /* 0x0005e20000000800 */
[----:B------:R-:W-:Y:S01]  /*5d00*/  PRMT R18, R108, 0x7773, RZ ;  /* 0x000077736c127816 */ /* 0x000fe200000000ff */
[----:B------:R-:W-:Y:S01]  /*5d10*/  @P4 FADD.FTZ R128, -R128, -RZ ;  /* 0x800000ff80804221 */ /* 0x000fe20000010100 */
[----:B------:R-:W-:Y:S01]  /*5d20*/  ISETP.GT.U32.AND P6, PT, R32, UR6, PT ;  /* 0x0000000620007c0c */ /* 0x000fe2000bfc4070 */
[----:B------:R3:W-:Y:S01]  /*5d30*/  STS [R196+0x1000], R7 ;  /* 0x00100007c4007388 */ /* 0x0007e20000000800 */
[----:B------:R-:W-:Y:S01]  /*5d40*/  ISETP.GT.U32.AND P5, PT, R19, UR6, PT ;  /* 0x0000000613007c0c */ /* 0x000fe2000bfa4070 */
[----:B------:R-:W-:Y:S01]  /*5d50*/  @!P2 FADD.FTZ R126, -R126, -RZ ;  /* 0x800000ff7e7ea221 */ /* 0x000fe20000010100 */
[----:B------:R-:W-:Y:S01]  /*5d60*/  ISETP.GT.U32.AND P4, PT, R18, UR6, PT ;  /* 0x0000000612007c0c */ /* 0x000fe2000bf84070 */
[----:B------:R4:W-:Y:S01]  /*5d70*/  STS [R196+0x1400], R6 ;  /* 0x00140006c4007388 */ /* 0x0009e20000000800 */
[----:B------:R-:W-:Y:S02]  /*5d80*/  FSETP.GE.FTZ.AND P0, PT, R246, RZ, PT ;  /* 0x000000fff600720b */ /* 0x000fe40003f16000 */
[----:B------:R-:W-:Y:S01]  /*5d90*/  FSETP.GE.FTZ.AND P1, PT, R247, RZ, PT ;  /* 0x000000fff700720b */ /* 0x000fe20003f36000 */
[----:B------:R4:W-:Y:S01]  /*5da0*/  STS [R227+0x1000], R8 ;  /* 0x00100008e3007388 */ /* 0x0009e20000000800 */
[----:B------:R-:W-:Y:S02]  /*5db0*/  FSETP.GE.FTZ.AND P2, PT, R248, RZ, PT ;  /* 0x000000fff800720b */ /* 0x000fe40003f56000 */
[----:B------:R-:W-:Y:S01]  /*5dc0*/  FSETP.GE.FTZ.AND P3, PT, R249, RZ, PT ;  /* 0x000000fff900720b */ /* 0x000fe20003f76000 */
[----:B------:R-:W-:Y:S02]  /*5dd0*/  @P6 FADD.FTZ R124, -R124, -RZ ;  /* 0x800000ff7c7c6221 */ /* 0x000fe40000010100 */
[----:B------:R-:W-:Y:S02]  /*5de0*/  @P5 FADD.FTZ R121, -R121, -RZ ;  /* 0x800000ff79795221 */ /* 0x000fe40000010100 */
[----:B------:R-:W-:Y:S01]  /*5df0*/  @P4 FADD.FTZ R120, -R120, -RZ ;  /* 0x800000ff78784221 */ /* 0x000fe20000010100 */
[C---:B-1----:R-:W-:Y:S02]  /*5e00*/  F2FP.RELU.BF16.F32.PACK_AB R4, R132.reuse, R133 ;  /* 0x000000858404723e */ /* 0x042fe400000018ff */
[----:B------:R-:W-:Y:S02]  /*5e10*/  FSETP.GE.FTZ.AND P4, PT, R132, RZ, PT ;  /* 0x000000ff8400720b */ /* 0x000fe40003f96000 */
[----:B--2---:R-:W-:Y:S02]  /*5e20*/  F2FP.RELU.BF16.F32.PACK_AB R5, R130, R131 ;  /* 0x000000838205723e */ /* 0x004fe400000018ff */
[----:B---3--:R-:W-:Y:S02]  /*5e30*/  F2FP.RELU.BF16.F32.PACK_AB R7, R238, R239 ;  /* 0x000000efee07723e */ /* 0x008fe400000018ff */
[----:B----4-:R-:W-:Y:S03]  /*5e40*/  F2FP.RELU.BF16.F32.PACK_AB R6, R134, R135 ;  /* 0x000000878606723e */ /* 0x010fe600000018ff */
[----:B------:R1:W-:Y:S01]  /*5e50*/  STS [R227+0x1400], R7 ;  /* 0x00140007e3007388 */ /* 0x0003e20000000800 */
[----:B------:R-:W-:Y:S03]  /*5e60*/  F2FP.RELU.BF16.F32.PACK_AB R8, R126, R127 ;  /* 0x0000007f7e08723e */ /* 0x000fe600000018ff */
[----:B------:R2:W-:Y:S04]  /*5e70*/  STS [R226], R6 ;  /* 0x00000006e2007388 */ /* 0x0005e80000000800 */
        /* <DEDUP_REMOVED lines=18> */
[C---:B--2---:R-:W-:Y:S07]  /*5fa0*/  HMMA.16816.F32.BF16 R8, R28.reuse, R136, RZ ;  /* 0x000000881c08723c */ /* 0x044fee00000418ff */
[----:B------:R-:W2:Y:S01]  /*5fb0*/  LDSM.16.M88.4 R116, [R0+0x4000] ;  /* 0x004000000074783b */ /* 0x000ea20000000200 */
        /* <DEDUP_REMOVED lines=32> */
[----:B------:R-:W-:Y:S01]  /*61c0*/  FSETP.GE.FTZ.AND P0, PT, R242, RZ, PT ;  /* 0x000000fff200720b */ /* 0x000fe20003f16000 */
[C---:B------:R-:W-:Y:S01]  /*61d0*/  FADD.FTZ R11, -R207.reuse, R11 ;  /* 0x0000000bcf0b7221 */ /* 0x040fe20000010100 */
[----:B------:R-:W-:Y:S01]  /*61e0*/  FSEL R6, R6, R233, P1 ;  /* 0x000000e906067208 */ /* 0x000fe20000800000 */
[----:B------:R-:W-:Y:S01]  /*61f0*/  FADD.FTZ R10, -R207, R10 ;  /* 0x0000000acf0a7221 */ /* 0x000fe20000010100 */
[----:B------:R-:W-:Y:S01]  /*6200*/  FSETP.GE.FTZ.AND P1, PT, R243, RZ, PT ;  /* 0x000000fff300720b */ /* 0x000fe20003f36000 */
[-C--:B------:R-:W-:Y:S03]  /*6210*/  HMMA.16816.F32.BF16 R20, R116, R164.reuse, R20 ;  /* 0x000000a47414723c */ /* 0x080fe60000041814 */
[-C--:B------:R-:W-:Y:S01]  /*6220*/  FSEL R11, R11, R207.reuse, P0 ;  /* 0x000000cf0b0b7208 */ /* 0x080fe20000000000 */
[C---:B------:R-:W-:Y:S01]  /*6230*/  FADD.FTZ R15, -R207.reuse, R15 ;  /* 0x0000000fcf0f7221 */ /* 0x040fe20000010100 */
[----:B------:R-:W-:Y:S01]  /*6240*/  FSETP.GE.FTZ.AND P0, PT, R238, RZ, PT ;  /* 0x000000ffee00720b */ /* 0x000fe20003f16000 */
[----:B------:R-:W-:Y:S01]  /*6250*/  FADD.FTZ R14, -R207, R14 ;  /* 0x0000000ecf0e7221 */ /* 0x000fe20000010100 */
[-C--:B------:R-:W-:Y:S01]  /*6260*/  FSEL R10, R10, R207.reuse, P1 ;  /* 0x000000cf0a0a7208 */ /* 0x080fe20000800000 */
[C---:B------:R-:W-:Y:S04]  /*6270*/  HMMA.16816.F32.BF16 R24, R100.reuse, R164, R24 ;  /* 0x000000a46418723c */ /* 0x040fe80000041818 */
[----:B------:R-:W-:Y:S01]  /*6280*/  FSEL R15, R15, R207, P0 ;  /* 0x000000cf0f0f7208 */ /* 0x000fe20000000000 */
[C---:B------:R-:W-:Y:S01]  /*6290*/  FADD.FTZ R19, -R233.reuse, R19 ;  /* 0x00000013e9137221 */ /* 0x040fe20000010100 */
[----:B------:R-:W-:Y:S01]  /*62a0*/  FSETP.GE.FTZ.AND P0, PT, R184, RZ, PT ;  /* 0x000000ffb800720b */ /* 0x000fe20003f16000 */
[----:B------:R-:W-:Y:S01]  /*62b0*/  FADD.FTZ R18, -R233, R18 ;  /* 0x00000012e9127221 */ /* 0x000fe20000010100 */
[----:B------:R-:W-:Y:S01]  /*62c0*/  FSETP.GE.FTZ.AND P1, PT, R239, RZ, PT ;  /* 0x000000ffef00720b */ /* 0x000fe20003f36000 */
[-C--:B------:R-:W-:Y:S03]  /*62d0*/  HMMA.16816.F32.BF16 R28, R100, R166.reuse, R28 ;  /* 0x000000a6641c723c */ /* 0x080fe6000004181c */
[----:B------:R-:W-:Y:S01]  /*62e0*/  FSEL R19, R19, R233, P0 ;  /* 0x000000e913137208 */ /* 0x000fe20000000000 */
[C---:B------:R-:W-:Y:S01]  /*62f0*/  FADD.FTZ R23, -R233.reuse, R23 ;  /* 0x00000017e9177221 */ /* 0x040fe20000010100 */
[----:B------:R-:W-:Y:S01]  /*6300*/  FSEL R14, R14, R207, P1 ;  /* 0x000000cf0e0e7208 */ /* 0x000fe20000800000 */
[----:B------:R-:W-:Y:S01]  /*6310*/  FADD.FTZ R9, -R232, R9 ;  /* 0x00000009e8097221 */ /* 0x000fe20000010100 */
[----:B------:R-:W-:Y:S01]  /*6320*/  FSETP.GE.FTZ.AND P0, PT, R130, RZ, PT ;  /* 0x000000ff8200720b */ /* 0x000fe20003f16000 */
[----:B------:R-:W-:Y:S01]  /*6330*/  FADD.FTZ R22, -R233, R22 ;  /* 0x00000016e9167221 */ /* 0x000fe20000010100 */
[----:B------:R-:W-:Y:S01]  /*6340*/  FSEL R4, R4, R234, P2 ;  /* 0x000000ea04047208 */ /* 0x000fe20001000000 */
[C---:B------:R-:W-:Y:S01]  /*6350*/  FADD.FTZ R24, -R232.reuse, R24 ;  /* 0x00000018e8187221 */ /* 0x040fe20000010100 */
[----:B------:R-:W-:Y:S01]  /*6360*/  FSETP.GE.FTZ.AND P1, PT, R235, RZ, PT ;  /* 0x000000ffeb00720b */ /* 0x000fe20003f36000 */
[----:B------:R-:W-:Y:S01]  /*6370*/  FADD.FTZ R13, -R232, R13 ;  /* 0x0000000de80d7221 */ /* 0x000fe20000010100 */
[----:B------:R-:W-:Y:S01]  /*6380*/  FSETP.GE.FTZ.AND P2, PT, R244, RZ, PT ;  /* 0x000000fff400720b */ /* 0x000fe20003f56000 */
[----:B------:R-:W-:Y:S01]  /*6390*/  FADD.FTZ R27, -R207, R27 ;  /* 0x0000001bcf1b7221 */ /* 0x000fe20000010100 */
[-C--:B------:R-:W-:Y:S01]  /*63a0*/  FSEL R23, R23, R233.reuse, P0 ;  /* 0x000000e917177208 */ /* 0x080fe20000000000 */
[----:B------:R-:W-:Y:S04]  /*63b0*/  HMMA.16816.F32.BF16 R32, R116, R166, R32 ;  /* 0x000000a67420723c */ /* 0x000fe80000041820 */
[-C--:B------:R-:W-:Y:S01]  /*63c0*/  FSEL R18, R18, R233.reuse, P1 ;  /* 0x000000e912127208 */ /* 0x080fe20000800000 */
[----:B------:R-:W-:Y:S01]  /*63d0*/  FADD.FTZ R26, -R207, R26 ;  /* 0x0000001acf1a7221 */ /* 0x000fe20000010100 */
[----:B------:R-:W-:Y:S01]  /*63e0*/  FSETP.GE.FTZ.AND P0, PT, R127, RZ, PT ;  /* 0x000000ff7f00720b */ /* 0x000fe20003f16000 */
[----:B------:R-:W-:Y:S01]  /*63f0*/  FADD.FTZ R17, -R234, R17 ;  /* 0x00000011ea117221 */ /* 0x000fe20000010100 */
[-C--:B------:R-:W-:Y:S01]  /*6400*/  FSEL R9, R9, R232.reuse, P2 ;  /* 0x000000e809097208 */ /* 0x080fe20001000000 */
[----:B------:R-:W-:Y:S01]  /*6410*/  FADD.FTZ R8, -R232, R8 ;  /* 0x00000008e8087221 */ /* 0x000fe20000010100 */
[----:B------:R-:W-:Y:S01]  /*6420*/  FSETP.GE.FTZ.AND P1, PT, R131, RZ, PT ;  /* 0x000000ff8300720b */ /* 0x000fe20003f36000 */
[----:B------:R-:W-:Y:S01]  /*6430*/  FADD.FTZ R30, -R207, R30 ;  /* 0x0000001ecf1e7221 */ /* 0x000fe20000010100 */
[----:B------:R-:W-:Y:S01]  /*6440*/  FSETP.GE.FTZ.AND P2, PT, R240, RZ, PT ;  /* 0x000000fff000720b */ /* 0x000fe20003f56000 */
[----:B------:R-:W-:Y:S01]  /*6450*/  FADD.FTZ R21, -R234, R21 ;  /* 0x00000015ea157221 */ /* 0x000fe20000010100 */
[-C--:B------:R-:W-:Y:S01]  /*6460*/  FSEL R24, R24, R232.reuse, P0 ;  /* 0x000000e818187208 */ /* 0x080fe20000000000 */
[----:B------:R-:W-:Y:S01]  /*6470*/  FADD.FTZ R12, -R232, R12 ;  /* 0x0000000ce80c7221 */ /* 0x000fe20000010100 */
[----:B------:R-:W-:Y:S01]  /*6480*/  FSEL R22, R22, R233, P1 ;  /* 0x000000e916167208 */ /* 0x000fe20000800000 */
[----:B------:R-:W-:Y:S01]  /*6490*/  FADD.FTZ R25, -R232, R25 ;  /* 0x00000019e8197221 */ /* 0x000fe20000010100 */
[----:B------:R-:W-:Y:S01]  /*64a0*/  FSETP.GE.FTZ.AND P0, PT, R122, RZ, PT ;  /* 0x000000ff7a00720b */ /* 0x000fe20003f16000 */
[C---:B------:R-:W-:Y:S01]  /*64b0*/  FADD.FTZ R16, -R234.reuse, R16 ;  /* 0x00000010ea107221 */ /* 0x040fe20000010100 */
[----:B------:R-:W-:Y:S01]  /*64c0*/  FSEL R13, R13, R232, P2 ;  /* 0x000000e80d0d7208 */ /* 0x000fe20001000000 */
[----:B------:R-:W-:Y:S01]  /*64d0*/  FADD.FTZ R34, -R233, R34 ;  /* 0x00000022e9227221 */ /* 0x000fe20000010100 */
[----:B------:R-:W-:Y:S01]  /*64e0*/  FSETP.GE.FTZ.AND P1, PT, R123, RZ, PT ;  /* 0x000000ff7b00720b */ /* 0x000fe20003f36000 */
[----:B------:R-:W-:Y:S01]  /*64f0*/  FADD.FTZ R20, -R234, R20 ;  /* 0x00000014ea147221 */ /* 0x000fe20000010100 */
[----:B------:R-:W-:Y:S01]  /*6500*/  FSETP.GE.FTZ.AND P2, PT, R236, RZ, PT ;  /* 0x000000ffec00720b */ /* 0x000fe20003f56000 */
[----:B------:R-:W-:Y:S01]  /*6510*/  FADD.FTZ R28, -R232, R28 ;  /* 0x0000001ce81c7221 */ /* 0x000fe20000010100 */
[----:B------:R-:W-:Y:S01]  /*6520*/  FSEL R5, R104, R234, P3 ;  /* 0x000000ea68057208 */ /* 0x000fe20001800000 */
[----:B------:R-:W-:Y:S01]  /*6530*/  FADD.FTZ R32, -R234, R32 ;  /* 0x00000020ea207221 */ /* 0x000fe20000010100 */
[----:B------:R-:W-:Y:S01]  /*6540*/  FSEL R27, R27, R207, P0 ;  /* 0x000000cf1b1b7208 */ /* 0x000fe20000000000 */
[----:B------:R-:W-:Y:S01]  /*6550*/  FMUL.FTZ R4, R248, R4 ;  /* 0x00000004f8047220 */ /* 0x000fe20000410000 */
[----:B------:R-:W-:Y:S01]  /*6560*/  FSETP.GE.FTZ.AND P3, PT, R245, RZ, PT ;  /* 0x000000fff500720b */ /* 0x000fe20003f76000 */
[----:B------:R-:W-:Y:S01]  /*6570*/  FMUL.FTZ R5, R249, R5 ;  /* 0x00000005f9057220 */ /* 0x000fe20000410000 */
        /* <DEDUP_REMOVED lines=15> */
[----:B------:R-:W-:Y:S01]  /*6670*/  @P0 FADD.FTZ R207, -R207, R31 ;  /* 0x0000001fcfcf0221 */ /* 0x000fe20000010100 */
        /* <DEDUP_REMOVED lines=26> */
[----:B------:R-:W-:Y:S01]  /*6820*/  ISETP.GT.AND P1, PT, R221, R201, PT ;  /* 0x000000c9dd00720c */ /* 0x000fe20003f24270 */
[----:B------:R-:W-:Y:S01]  /*6830*/  FMUL.FTZ R20, R135, R20 ;  /* 0x0000001487147220 */ /* 0x000fe20000410000 */
[----:B------:R-:W-:Y:S01]  /*6840*/  FSEL R28, R28, R232, P3 ;  /* 0x000000e81c1c7208 */ /* 0x000fe20001800000 */
[----:B------:R-:W-:Y:S01]  /*6850*/  @P2 FADD.FTZ R232, -R232, R29 ;  /* 0x0000001de8e82221 */ /* 0x000fe20000010100 */
[----:B------:R-:W-:Y:S01]  /*6860*/  FSETP.GE.FTZ.AND P2, PT, R133, RZ, PT ;  /* 0x000000ff8500720b */ /* 0x000fe20003f56000 */
[----:B------:R-:W-:Y:S01]  /*6870*/  FMUL.FTZ R26, R123, R26 ;  /* 0x0000001a7b1a7220 */ /* 0x000fe20000410000 */
[----:B------:R-:W-:Y:S01]  /*6880*/  F2FP.BF16.F32.PACK_AB R4, R4, R5 ;  /* 0x000000050404723e */ /* 0x000fe200000010ff */
[----:B------:R-:W-:Y:S01]  /*6890*/  FMUL.FTZ R27, R122, R27 ;  /* 0x0000001b7a1b7220 */ /* 0x000fe20000410000 */
[----:B------:R-:W-:Y:S01]  /*68a0*/  FSEL R32, R32, R234, P2 ;  /* 0x000000ea20207208 */ /* 0x000fe20001000000 */
        /* <DEDUP_REMOVED lines=18> */
[----:B------:R-:W-:Y:S02]  /*69d0*/  F2FP.BF16.F32.PACK_AB R24, R25, R24 ;  /* 0x000000181918723e */ /* 0x000fe400000010ff */
[----:B------:R-:W-:Y:S02]  /*69e0*/  F2FP.BF16.F32.PACK_AB R26, R27, R26 ;  /* 0x0000001a1b1a723e */ /* 0x000fe400000010ff */
        /* <DEDUP_REMOVED lines=37> */
.L_x_1684:
        /* <DEDUP_REMOVED lines=26> */
[----:B------:R-:W5:Y:S04]  /*6de0*/  LDSM.16.MT88.4 R24, [R182+0x4800] ;  /* 0x00480000b618783b */ /* 0x000f680000004200 */
[----:B------:R-:W5:Y:S04]  /*6df0*/  LDSM.16.MT88.4 R28, [R176+0x2800] ;  /* 0x00280000b01c783b */ /* 0x000f680000004200 */
[----:B------:R-:W5:Y:S04]  /*6e00*/  LDSM.16.MT88.4 R32, [R175+0x4800] ;  /* 0x00480000af20783b */ /* 0x000f680000004200 */
[----:B-1----:R-:W-:Y:S04]  /*6e10*/  LDSM.16.MT88.4 R100, [R182+0x5000] ;  /* 0x00500000b664783b */ /* 0x002fe80000004200 */
[----:B------:R-:W-:Y:S04]  /*6e20*/  LDSM.16.MT88.4 R104, [R176+0x3000] ;  /* 0x00300000b068783b */ /* 0x000fe80000004200 */
        /* <DEDUP_REMOVED lines=9> */
[----:B------:R-:W-:Y:S07]  /*6ec0*/  LDSM.16.MT88.4 R12, [R182+0x5800] ;  /* 0x00580000b60c783b */ /* 0x000fee0000004200 */
[----:B------:R-:W-:Y:S01]  /*6ed0*/  HMMA.16816.F32.BF16 R64, R4, R18, R64 ;  /* 0x000000120440723c */ /* 0x000fe20000041840 */
[----:B------:R-:W2:Y:S04]  /*6ee0*/  LDSM.16.MT88.4 R4, [R176+0x1800] ;  /* 0x00180000b004783b */ /* 0x000ea80000004200 */
[----:B------:R-:W3:Y:S03]  /*6ef0*/  LDSM.16.MT88.4 R16, [R176+0x3800] ;  /* 0x00380000b010783b */ /* 0x000ee60000004200 */
[-C--:B-----5:R-:W-:Y:S08]  /*6f00*/  HMMA.16816.F32.BF16 R36, R20, R24.reuse, R36 ;  /* 0x000000181424723c */ /* 0x0a0ff00000041824 */
[C---:B------:R-:W-:Y:S08]  /*6f10*/  HMMA.16816.F32.BF16 R40, R28.reuse, R24, R40 ;  /* 0x000000181c28723c */ /* 0x040ff00000041828 */
        /* <DEDUP_REMOVED lines=53> */
.L_x_1685:
        /* <DEDUP_REMOVED lines=171> */
[----:B------:R-:W3:Y:S01]  /*7d20*/  LDCU UR5, c[0x0][0x4fc] ;  /* 0x00009f80ff0577ac */ /* 0x000ee20008000800 */
        /* <DEDUP_REMOVED lines=15> */
[----:B------:R-:W-:Y:S01]  /*7e20*/  MOV R4, 0x20 ;  /* 0x0000002000047802 */ /* 0x000fe20000000f00 */
        /* <DEDUP_REMOVED lines=22> */
[----:B------:R-:W-:Y:S01]  /*7f90*/  IADD3 R5, PT, PT, R188, R4, RZ ;  /* 0x00000004bc057210 */ /* 0x000fe20007ffe0ff */
[----:B------:R-:W-:Y:S01]  /*7fa0*/  FMUL.FTZ R94, R94, UR4 ;  /* 0x000000045e5e7c20 */ /* 0x000fe20008410000 */
[----:B------:R-:W-:Y:S01]  /*7fb0*/  FMUL.FTZ R95, R95, UR4 ;  /* 0x000000045f5f7c20 */ /* 0x000fe20008410000 */
[----:B------:R-:W-:Y:S01]  /*7fc0*/  F2FP.BF16.F32.PACK_AB R72, R73, R72 ;  /* 0x000000484948723e */ /* 0x000fe200000010ff */
[----:B---3--:R-:W-:Y:S01]  /*7fd0*/  FMUL.FTZ R36, R36, UR5 ;  /* 0x0000000524247c20 */ /* 0x008fe20008410000 */
        /* <DEDUP_REMOVED lines=20> */
[----:B------:R-:W-:Y:S01]  /*8120*/  IADD3 R4, PT, PT, R187, R4, RZ ;  /* 0x00000004bb047210 */ /* 0x000fe20007ffe0ff */
[----:B------:R1:W-:Y:S01]  /*8130*/  STS [R188+0x6400], R70 ;  /* 0x00640046bc007388 */ /* 0x0003e20000000800 */
        /* <DEDUP_REMOVED lines=83> */
.L_x_1687:
[----:B------:R-:W2:Y:S01]  /*8670*/  LDCU.64 UR10, c[0x0][0x5c0] ;  /* 0x0000b800ff0a77ac */ /* 0x000ea20008000a00 */
[----:B-1----:R-:W-:-:S05]  /*8680*/  IADD3 R4, PT, PT, R223, R225, RZ ;  /* 0x000000e1df047210 */ /* 0x002fca0007ffe0ff */
[C---:B--2---:R-:W-:Y:S02]  /*8690*/  IMAD R8, R4.reuse, UR11, RZ ;  /* 0x0000000b04087c24 */ /* 0x044fe4000f8e02ff */
[----:B------:R-:W-:-:S05]  /*86a0*/  IMAD.WIDE.U32 R4, R4, UR10, RZ ;  /* 0x0000000a04047c25 */ /* 0x000fca000f8e00ff */
[----:B------:R-:W-:Y:S02]  /*86b0*/  IADD3 R8, PT, PT, R5, R8, RZ ;  /* 0x0000000805087210 */ /* 0x000fe40007ffe0ff */
[----:B------:R-:W-:Y:S02]  /*86c0*/  MOV R9, R4 ;  /* 0x0000000400097202 */ /* 0x000fe40000000f00 */
.L_x_1688:
        /* <DEDUP_REMOVED lines=12> */
.L_x_1689:
[----:B------:R-:W1:Y:S01]  /*8790*/  LDCU.64 UR6, c[0x0][0x5c8] ;  /* 0x0000b900ff0677ac */ /* 0x000e620008000a00 */
[----:B------:R-:W-:-:S05]  /*87a0*/  IADD3 R14, PT, PT, R223, R225, RZ ;  /* 0x000000e1df0e7210 */ /* 0x000fca0007ffe0ff */
[C---:B-1----:R-:W-:Y:S02]  /*87b0*/  IMAD R12, R14.reuse, UR7, RZ ;  /* 0x000000070e0c7c24 */ /* 0x042fe4000f8e02ff */
[----:B------:R-:W-:-:S05]  /*87c0*/  IMAD.WIDE.U32 R14, R14, UR6, RZ ;  /* 0x000000060e0e7c25 */ /* 0x000fca000f8e00ff */
[----:B------:R-:W-:-:S07]  /*87d0*/  IADD3 R12, PT, PT, R15, R12, RZ ;  /* 0x0000000c0f0c7210 */ /* 0x000fce0007ffe0ff */
.L_x_1690:
[----:B------:R-:W-:Y:S01]  /*87e0*/  BAR.SYNC.DEFER_BLOCKING 0x0 ;  /* 0x0000000000007b1d */ /* 0x000fe20000010000 */
[C---:B------:R-:W-:Y:S01]  /*87f0*/  IMAD.SHL.U32 R13, R193.reuse, 0x80, RZ ;  /* 0x00000080c10d7824 */ /* 0x040fe200078e00ff */
[C---:B------:R-:W-:Y:S01]  /*8800*/  IADD3 R27, P2, PT, R192.reuse, 0x20, RZ ;  /* 0x00000020c01b7810 */ /* 0x040fe20007f5e0ff */
[----:B------:R-:W-:Y:S01]  /*8810*/  IMAD.SHL.U32 R10, R193, 0x80, RZ ;  /* 0x00000080c10a7824 */ /* 0x000fe200078e00ff */
[----:B------:R-:W-:Y:S01]  /*8820*/  IADD3 R25, P1, PT, R192, 0x40, RZ ;  /* 0x00000040c0197810 */ /* 0x000fe20007f3e0ff */
[----:B------:R-:W-:Y:S01]  /*8830*/  IMAD.WIDE.U32 R18, R13, UR10, RZ ;  /* 0x0000000a0d127c25 */ /* 0x000fe2000f8e00ff */
[----:B------:R-:W1:Y:S01]  /*8840*/  LDCU UR12, c[0x0][0x440] ;  /* 0x00008800ff0c77ac */ /* 0x000e620008000800 */
[----:B------:R-:W-:Y:S01]  /*8850*/  SHF.R.S32.HI R16, RZ, 0x1f, R13 ;  /* 0x0000001fff107819 */ /* 0x000fe2000001140d */
[----:B------:R-:W-:Y:S01]  /*8860*/  BSSY.RECONVERGENT B0, `(.L_x_1691) ;  /* 0x000001f000007945 */ /* 0x000fe20003800200 */
[----:B------:R-:W-:Y:S01]  /*8870*/  IMAD.IADD R222, R222, 0x1, -R10 ;  /* 0x00000001dede7824 */ /* 0x000fe200078e0a0a */
[----:B------:R-:W2:Y:S01]  /*8880*/  LDCU.64 UR4, c[0x0][0x5d8] ;  /* 0x0000bb00ff0477ac */ /* 0x000ea20008000a00 */
[----:B------:R-:W-:Y:S01]  /*8890*/  VIADD R15, R192, 0x20 ;  /* 0x00000020c00f7836 */ /* 0x000fe20000000000 */
[----:B------:R-:W-:Y:S01]  /*88a0*/  LOP3.LUT R18, R18, 0x38, R191, 0xf8, !PT ;  /* 0x0000003812127812 */ /* 0x000fe200078ef8bf */
[----:B------:R-:W-:-:S02]  /*88b0*/  VIADD R11, R192, 0x40 ;  /* 0x00000040c00b7836 */ /* 0x000fc40000000000 */
[----:B------:R-:W-:Y:S01]  /*88c0*/  IMAD R17, R16, UR10, RZ ;  /* 0x0000000a10117c24 */ /* 0x000fe2000f8e02ff */
[----:B------:R-:W-:Y:S01]  /*88d0*/  IADD3 R18, P0, PT, R9, R18, RZ ;  /* 0x0000001209127210 */ /* 0x000fe20007f1e0ff */
[----:B------:R-:W-:Y:S02]  /*88e0*/  VIADD R10, R192, 0x60 ;  /* 0x00000060c00a7836 */ /* 0x000fe40000000000 */
[----:B------:R-:W-:Y:S02]  /*88f0*/  IMAD R17, R13, UR11, R17 ;  /* 0x0000000b0d117c24 */ /* 0x000fe4000f8e0211 */
[----:B------:R-:W-:Y:S01]  /*8900*/  IMAD.X R26, RZ, RZ, RZ, P2 ;  /* 0x000000ffff1a7224 */ /* 0x000fe200010e06ff */
[----:B------:R3:W4:Y:S01]  /*8910*/  LDS.128 R4, [R197+0x7000] ;  /* 0x00700000c5047984 */ /* 0x0007220000000c00 */
[----:B-1----:R-:W-:Y:S02]  /*8920*/  ISETP.GE.AND P6, PT, R198, UR12, PT ;  /* 0x0000000cc6007c0c */ /* 0x002fe4000bfc6270 */
[----:B------:R-:W-:-:S02]  /*8930*/  IADD3.X R19, PT, PT, R8, R19, R17, P0, !PT ;  /* 0x0000001308137210 */ /* 0x000fc400007fe411 */
[-C--:B------:R-:W-:Y:S02]  /*8940*/  ISETP.GE.OR P5, PT, R15, R222.reuse, P6 ;  /* 0x000000de0f00720c */ /* 0x080fe400037a6670 */
[-C--:B------:R-:W-:Y:S01]  /*8950*/  ISETP.GE.OR P4, PT, R11, R222.reuse, P6 ;  /* 0x000000de0b00720c */ /* 0x080fe20003786670 */
[C---:B--2---:R-:W-:Y:S01]  /*8960*/  IMAD.WIDE.U32 R18, R185.reuse, UR4, R18 ;  /* 0x00000004b9127c25 */ /* 0x044fe2000f8e0012 */
[-C--:B------:R-:W-:Y:S02]  /*8970*/  ISETP.GE.OR P3, PT, R10, R222.reuse, P6 ;  /* 0x000000de0a00720c */ /* 0x080fe40003766670 */
[C---:B------:R-:W-:Y:S01]  /*8980*/  ISETP.GE.OR P6, PT, R192.reuse, R222, P6 ;  /* 0x000000dec000720c */ /* 0x040fe200037c6670 */
[----:B------:R-:W-:Y:S01]  /*8990*/  IMAD R15, R185, UR5, R19 ;  /* 0x00000005b90f7c24 */ /* 0x000fe2000f8e0213 */
[----:B------:R-:W-:-:S11]  /*89a0*/  IADD3 R24, P0, PT, R192, 0x60, RZ ;  /* 0x00000060c0187810 */ /* 0x000fd60007f1e0ff */
[----:B---3--:R-:W-:Y:S05]  /*89b0*/  @P6 BRA `(.L_x_1692) ;  /* 0x0000000000246947 */ /* 0x008fea0003800000 */
        /* <DEDUP_REMOVED lines=9> */
.L_x_1692:
[----:B------:R-:W-:Y:S05]  /*8a50*/  BSYNC.RECONVERGENT B0 ;  /* 0x0000000000007941 */ /* 0x000fea0003800200 */
.L_x_1691:
        /* <DEDUP_REMOVED lines=12> */
.L_x_1694:
[----:B------:R-:W-:Y:S05]  /*8b20*/  BSYNC.RECONVERGENT B0 ;  /* 0x0000000000007941 */ /* 0x000fea0003800200 */
.L_x_1693:
[----:B--2-4-:R2:W3:Y:S01]  /*8b30*/  LDS.128 R4, [R197+0x8000] ;  /* 0x00800000c5047984 */ /* 0x0144e20000000c00 */
        /* <DEDUP_REMOVED lines=13> */
.L_x_1696:
[----:B------:R-:W-:Y:S05]  /*8c10*/  BSYNC.RECONVERGENT B0 ;  /* 0x0000000000007941 */ /* 0x000fea0003800200 */
.L_x_1695:
[----:B---34-:R-:W-:Y:S01]  /*8c20*/  MOV R4, R198 ;  /* 0x000000c600047202 */ /* 0x018fe20000000f00 */
[----:B------:R-:W-:Y:S01]  /*8c30*/  BSSY.RECONVERGENT B0, `(.L_x_1697) ;  /* 0x000000f000007945 */ /* 0x000fe20003800200 */
[----:B------:R-:W-:Y:S02]  /*8c40*/  MOV R5, RZ ;  /* 0x000000ff00057202 */ /* 0x000fe40000000f00 */
[----:B------:R-:W-:Y:S01]  /*8c50*/  IADD3.X R29, PT, PT, RZ, RZ, RZ, P0, !PT ;  /* 0x000000ffff1d7210 */ /* 0x000fe200007fe4ff */
[----:B-1----:R-:W-:-:S03]  /*8c60*/  IMAD.WIDE.U32 R10, R13, UR6, R4 ;  /* 0x000000060d0a7c25 */ /* 0x002fc6000f8e0004 */
[----:B------:R1:W3:Y:S01]  /*8c70*/  LDS.128 R4, [R197+0x9000] ;  /* 0x00900000c5047984 */ /* 0x0002e20000000c00 */
        /* <DEDUP_REMOVED lines=9> */
[----:B---3--:R4:W-:Y:S04]  /*8d10*/  STG.E.128 desc[UR18][R20.64], R4 ;  /* 0x0000000414007986 */ /* 0x0089e8000c101d12 */
.L_x_1698:
[----:B------:R-:W-:Y:S05]  /*8d20*/  BSYNC.RECONVERGENT B0 ;  /* 0x0000000000007941 */ /* 0x000fea0003800200 */
.L_x_1697:
[----:B------:R-:W2:Y:S01]  /*8d30*/  LDCU.64 UR4, c[0x0][0x5e0] ;  /* 0x0000bc00ff0477ac */ /* 0x000ea20008000a00 */
[----:B----4-:R-:W4:Y:S01]  /*8d40*/  LDS.128 R20, [R197+0xa000] ;  /* 0x00a00000c5147984 */ /* 0x010f220000000c00 */
[----:B------:R-:W-:Y:S01]  /*8d50*/  IMAD R16, R16, UR6, RZ ;  /* 0x0000000610107c24 */ /* 0x000fe2000f8e02ff */
[----:B------:R-:W-:Y:S01]  /*8d60*/  IADD3 R30, P0, PT, R14, R10, RZ ;  /* 0x0000000a0e1e7210 */ /* 0x000fe20007f1e0ff */
[----:B---3--:R-:W3:Y:S01]  /*8d70*/  @!P6 LDC.64 R4, c[0x0][0x568] ;  /* 0x00015a00ff04eb82 */ /* 0x008ee20000000a00 */
[----:B------:R-:W-:Y:S01]  /*8d80*/  BSSY.RECONVERGENT B0, `(.L_x_1699) ;  /* 0x0000019000007945 */ /* 0x000fe20003800200 */
[----:B------:R-:W-:Y:S02]  /*8d90*/  IMAD R13, R13, UR7, R16 ;  /* 0x000000070d0d7c24 */ /* 0x000fe4000f8e0210 */
[----:B------:R1:W1:Y:S03]  /*8da0*/  LDS.128 R16, [R197+0xb000] ;  /* 0x00b00000c5107984 */ /* 0x0002660000000c00 */
[----:B------:R-:W-:-:S02]  /*8db0*/  IADD3.X R31, PT, PT, R12, R11, R13, P0, !PT ;  /* 0x0000000b0c1f7210 */ /* 0x000fc400007fe40d */
[----:B------:R1:W1:Y:S04]  /*8dc0*/  LDS.128 R12, [R197+0xc000] ;  /* 0x00c00000c50c7984 */ /* 0x0002680000000c00 */
[----:B------:R1:W1:Y:S01]  /*8dd0*/  LDS.128 R8, [R197+0xd000] ;  /* 0x00d00000c5087984 */ /* 0x0002620000000c00 */
[----:B--2---:R-:W-:-:S04]  /*8de0*/  IMAD.WIDE.U32 R30, R185, UR4, R30 ;  /* 0x00000004b91e7c25 */ /* 0x004fc8000f8e001e */
        /* <DEDUP_REMOVED lines=18> */
.L_x_1700:
[----:B------:R-:W-:Y:S05]  /*8f10*/  BSYNC.RECONVERGENT B0 ;  /* 0x0000000000007941 */ /* 0x000fea0003800200 */
.L_x_1699:
        /* <DEDUP_REMOVED lines=12> */
.L_x_1702:
[----:B------:R-:W-:Y:S05]  /*8fe0*/  BSYNC.RECONVERGENT B0 ;  /* 0x0000000000007941 */ /* 0x000fea0003800200 */
.L_x_1701:
        /* <DEDUP_REMOVED lines=11> */
.L_x_1649:
[----:B------:R-:W-:Y:S05]  /*90a0*/  BSYNC.RECONVERGENT B1 ;  /* 0x0000000000017941 */ /* 0x000fea0003800200 */
.L_x_1623:
[----:B------:R-:W3:Y:S01]  /*90b0*/  LDCU UR5, c[0x0][0x438] ;  /* 0x00008700ff0577ac */ /* 0x000ee20008000800 */
[----:B-12---:R-:W1:Y:S08]  /*90c0*/  LDC R4, c[0x0][0x370] ;  /* 0x0000dc00ff047b82 */ /* 0x006e700000000800 */
[----:B----4-:R-:W2:Y:S01]  /*90d0*/  LDC R10, c[0x0][0x438] ;  /* 0x00010e00ff0a7b82 */ /* 0x010ea20000000800 */
[----:B---3--:R-:W-:-:S04]  /*90e0*/  UIADD3 UR5, UPT, UPT, UR5, 0x7f, URZ ;  /* 0x0000007f05057890 */ /* 0x008fc8000fffe0ff */
[----:B------:R-:W-:Y:S01]  /*90f0*/  USHF.R.S32.HI UR4, URZ, 0x1f, UR5 ;  /* 0x0000001fff047899 */ /* 0x000fe20008011405 */
[----:B-1----:R-:W-:-:S03]  /*9100*/  IADD3 R193, PT, PT, R4, R193, RZ ;  /* 0x000000c104c17210 */ /* 0x002fc60007ffe0ff */
[----:B------:R-:W-:-:S04]  /*9110*/  ULEA.HI UR4, UR4, UR5, URZ, 0x7 ;  /* 0x0000000504047291 */ /* 0x000fc8000f8f38ff */
[----:B------:R-:W-:-:S06]  /*9120*/  USHF.R.S32.HI UR4, URZ, 0x7, UR4 ;  /* 0x00000007ff047899 */ /* 0x000fcc0008011404 */
[----:B------:R-:W-:-:S13]  /*9130*/  ISETP.GE.AND P0, PT, R193, UR4, PT ;  /* 0x00000004c1007c0c */ /* 0x000fda000bf06270 */
[----:B--2---:R-:W-:Y:S05]  /*9140*/  @!P0 BRA `(.L_x_1703) ;  /* 0xffffff7400488947 */ /* 0x004fea000383ffff */
[----:B------:R-:W-:Y:S05]  /*9150*/  EXIT ;  /* 0x000000000000794d */ /* 0x000fea0003800000 */
.L_x_1704:
        /* <DEDUP_REMOVED lines=10> */
.L_x_2780:


//--------------------- .text._ZN5flash44flash_bwd_dq_dk_dv_loop_seqk_parallel_kernelI23Flash_bwd_kernel_traitsILi64ELi64ELi128ELi8ELi2ELi4ELi4ELb1ELb0EN7cutlass10bfloat16_tE19Flash_kernel_traitsILi64ELi64ELi128ELi8ES3_EELb0ELb0ELb1ELb1ELb0ELb0ELb1EEEvNS_16Flash_bwd_paramsE --------------------------
	.section	.text._ZN5flash44flash_bwd_dq_dk_dv_loop_seqk_parallel_kernelI23Flash_bwd_kernel_traitsILi64ELi64ELi128ELi8ELi2ELi4ELi4ELb1ELb0EN7cutlass10bfloat16_tE19Flash_kernel_traitsILi64ELi64ELi128ELi8ES3_EELb0ELb0ELb1ELb1ELb0ELb0ELb1EEEvNS_16Flash_bwd_paramsE,"ax",@progbits
	.align	128
        .global         _ZN5flash44flash_bwd_dq_dk_dv_loop_seqk_parallel_kernelI23Flash_bwd_kernel_traitsILi64ELi64ELi128ELi8ELi2ELi4ELi4ELb1ELb0EN7cutlass10bfloat16_tE19Flash_kernel_traitsILi64ELi64ELi128ELi8ES3_EELb0ELb0ELb1ELb1ELb0ELb0ELb1EEEvNS_16Flash_bwd_paramsE
        .type           _ZN5flash44flash_bwd_dq_dk_dv_loop_seqk_parallel_kernelI23Flash_bwd_kernel_traitsILi64ELi64ELi128ELi8ELi2ELi4ELi4ELb1ELb0EN7cutlass10bfloat16_tE19Flash_kernel_traitsILi64ELi64ELi128ELi8ES3_EELb0ELb0ELb1ELb1ELb0ELb0ELb1EEEvNS_16Flash_bwd_paramsE,@function
        .size           _ZN5flash44flash_bwd_dq_dk_dv_loop_seqk_parallel_kernelI23Flash_bwd_kernel_traitsILi64ELi64ELi128ELi8ELi2ELi4ELi4ELb1ELb0EN7cutlass10bfloat16_tE19Flash_kernel_traitsILi64ELi64ELi128ELi8ES3_EELb0ELb0ELb1ELb1ELb0ELb0ELb1EEEvNS_16Flash_bwd_paramsE,(.L_x_2781 - _ZN5flash44flash_bwd_dq_dk_dv_loop_seqk_parallel_kernelI23Flash_bwd_kernel_traitsILi64ELi64ELi128ELi8ELi2ELi4ELi4ELb1ELb0EN7cutlass10bfloat16_tE19Flash_kernel_traitsILi64ELi64ELi128ELi8ES3_EELb0ELb0ELb1ELb1ELb0ELb0ELb1EEEvNS_16Flash_bwd_paramsE)
        .other          _ZN5flash44flash_bwd_dq_dk_dv_loop_seqk_parallel_kernelI23Flash_bwd_kernel_traitsILi64ELi64ELi128ELi8ELi2ELi4ELi4ELb1ELb0EN7cutlass10bfloat16_tE19Flash_kernel_traitsILi64ELi64ELi128ELi8ES3_EELb0ELb0ELb1ELb1ELb0ELb0ELb1EEEvNS_16Flash_bwd_paramsE,@"STO_CUDA_ENTRY STV_DEFAULT"
_ZN5flash44flash_bwd_dq_dk_dv_loop_seqk_parallel_kernelI23Flash_bwd_kernel_traitsILi64ELi64ELi128ELi8ELi2ELi4ELi4ELb1ELb0EN7cutlass10bfloat16_tE19Flash_kernel_traitsILi64ELi64ELi128ELi8ES3_EELb0ELb0ELb1ELb1ELb0ELb0ELb1EEEvNS_16Flash_bwd_paramsE:
.text._ZN5flash44flash_bwd_dq_dk_dv_loop_seqk_parallel_kernelI23Flash_bwd_kernel_traitsILi64ELi64ELi128ELi8ELi2ELi4ELi4ELb1ELb0EN7cutlass10bfloat16_tE19Flash_kernel_traitsILi64ELi64ELi128ELi8ES3_EELb0ELb0ELb1ELb1ELb0ELb0ELb1EEEvNS_16Flash_bwd_paramsE:
        /* <DEDUP_REMOVED lines=13> */
[----:B------:R-:W3:Y:S01]  /*00d0*/  LDCU UR14, c[0x0][0x438] ;  /* 0x00008700ff0e77ac */ /* 0x000ee20008000800 */
[----:B------:R-:W4:Y:S04]  /*00e0*/  LDCU.64 UR26, c[0x0][0x358] ;  /* 0x00006b00ff1a77ac */ /* 0x000f280008000a00 */
[----:B------:R-:W5:Y:S01]  /*00f0*/  S2UR UR6, SR_CgaCtaId ;  /* 0x00000000000679c3 */ /* 0x000f620000008800 */
[----:B------:R-:W-:Y:S01]  /*0100*/  UMOV UR22, 0xffffe000 ;  /* 0xffffe00000167882 */ /* 0x000fe20000000000 */
[----:B------:R-:W1:Y:S06]  /*0110*/  LDCU UR18, c[0x0][0x438] ;  /* 0x00008700ff1277ac */ /* 0x000e6c0008000800 */
[----:B------:R-:W3:Y:S01]  /*0120*/  S2UR UR4, SR_CgaCtaId ;  /* 0x00000000000479c3 */ /* 0x000ee20000008800 */
[----:B------:R-:W-:-:S07]  /*0130*/  UMOV UR25, URZ ;  /* 0x000000ff00197c82 */ /* 0x000fce0008000000 */
[----:B------:R-:W4:Y:S01]  /*0140*/  S2UR UR24, SR_CTAID.Z ;  /* 0x00000000001879c3 */ /* 0x000f220000002700 */
[----:B--2---:R-:W-:-:S04]  /*0150*/  ULEA UR8, UR8, UR5, 0x18 ;  /* 0x0000000508087291 */ /* 0x004fc8000f8ec0ff */
        /* <DEDUP_REMOVED lines=9> */
[----:B------:R-:W1:Y:S01]  /*01f0*/  S2UR UR21, SR_CTAID.X ;  /* 0x00000000001579c3 */ /* 0x000e620000002500 */
[----:B------:R-:W-:Y:S01]  /*0200*/  LOP3.LUT R4, R182, 0x1c0, R7, 0xf8, !PT ;  /* 0x000001c0b6047812 */ /* 0x000fe200078ef807 */
[----:B-----5:R-:W-:Y:S01]  /*0210*/  ULEA UR6, UR6, UR9, 0x18 ;  /* 0x0000000906067291 */ /* 0x020fe2000f8ec0ff */
[----:B------:R-:W-:Y:S01]  /*0220*/  LOP3.LUT R2, R5, 0x38, R0, 0xf8, !PT ;  /* 0x0000003805027812 */ /* 0x000fe200078ef800 */
[----:B---3--:R-:W-:Y:S01]  /*0230*/  ULEA UR4, UR4, UR5, 0x18 ;  /* 0x0000000504047291 */ /* 0x008fe2000f8ec0ff */
[----:B------:R-:W-:-:S02]  /*0240*/  LOP3.LUT R5, R4, 0x8, R3, 0x78, !PT ;  /* 0x0000000804057812 */ /* 0x000fc400078e7803 */
[----:B------:R-:W-:Y:S01]  /*0250*/  LOP3.LUT R4, R3, 0x30, RZ, 0xc0, !PT ;  /* 0x0000003003047812 */ /* 0x000fe200078ec0ff */
[----:B------:R-:W2:Y:S01]  /*0260*/  S2UR UR20, SR_CTAID.Y ;  /* 0x00000000001479c3 */ /* 0x000ea20000002600 */
[C---:B------:R-:W-:Y:S02]  /*0270*/  LOP3.LUT P0, RZ, R179.reuse, 0x8, RZ, 0xc0, !PT ;  /* 0x00000008b3ff7812 */ /* 0x040fe4000780c0ff */
[----:B------:R-:W-:Y:S01]  /*0280*/  LOP3.LUT R4, R4, 0x8, R179, 0xf8, !PT ;  /* 0x0000000804047812 */ /* 0x000fe200078ef8b3 */
[----:B------:R-:W-:Y:S01]  /*0290*/  IMAD.SHL.U32 R179, R179, 0x20, RZ ;  /* 0x00000020b3b37824 */ /* 0x000fe200078e00ff */
[----:B------:R-:W-:Y:S02]  /*02a0*/  LOP3.LUT R180, R7, 0x200, RZ, 0xc0, !PT ;  /* 0x0000020007b47812 */ /* 0x000fe400078ec0ff */
[----:B------:R-:W-:Y:S01]  /*02b0*/  LOP3.LUT R2, R2, 0x20, R3, 0x78, !PT ;  /* 0x0000002002027812 */ /* 0x000fe200078e7803 */
[----:B------:R-:W3:Y:S01]  /*02c0*/  S2UR UR19, SR_CTAID.Z ;  /* 0x00000000001379c3 */ /* 0x000ee20000002700 */
[----:B------:R-:W-:-:S02]  /*02d0*/  LOP3.LUT R0, R0, 0x7006, R179, 0xc8, !PT ;  /* 0x0000700600007812 */ /* 0x000fc400078ec8b3 */
[----:B------:R-:W-:Y:S02]  /*02e0*/  LOP3.LUT R186, R3, 0x10, RZ, 0xc0, !PT ;  /* 0x0000001003ba7812 */ /* 0x000fe400078ec0ff */
[--C-:B------:R-:W-:Y:S02]  /*02f0*/  LOP3.LUT R187, R0, 0x400, R179.reuse, 0xf8, !PT ;  /* 0x0000040000bb7812 */ /* 0x100fe400078ef8b3 */
[----:B------:R-:W-:Y:S02]  /*0300*/  LOP3.LUT R0, R180, 0x400, R179, 0xf8, !PT ;  /* 0x00000400b4007812 */ /* 0x000fe400078ef8b3 */
[----:B------:R-:W-:Y:S02]  /*0310*/  LOP3.LUT R3, R4, 0x1c0, R7, 0xf8, !PT ;  /* 0x000001c004037812 */ /* 0x000fe400078ef807 */
[----:B------:R-:W-:Y:S02]  /*0320*/  LOP3.LUT R187, R187, R2, RZ, 0xfc, !PT ;  /* 0x00000002bbbb7212 */ /* 0x000fe400078efcff */
[----:B------:R-:W-:-:S02]  /*0330*/  LOP3.LUT R180, R180, 0xc00, R179, 0xf8, !PT ;  /* 0x00000c00b4b47812 */ /* 0x000fc400078ef8b3 */
[-C--:B------:R-:W-:Y:S02]  /*0340*/  LOP3.LUT R181, R0, R5.reuse, RZ, 0xfc, !PT ;  /* 0x0000000500b57212 */ /* 0x080fe400078efcff */
[----:B------:R-:W-:Y:S02]  /*0350*/  LOP3.LUT R0, R3, R182, RZ, 0x3c, !PT ;  /* 0x000000b603007212 */ /* 0x000fe400078e3cff */
[----:B------:R-:W-:Y:S02]  /*0360*/  LEA R187, R187, UR7, 0x1 ;  /* 0x00000007bbbb7c11 */ /* 0x000fe4000f8e08ff */
[----:B------:R-:W-:Y:S02]  /*0370*/  LOP3.LUT R180, R180, R5, RZ, 0xfc, !PT ;  /* 0x00000005b4b47212 */ /* 0x000fe400078efcff */
[----:B------:R-:W-:Y:S01]  /*0380*/  LOP3.LUT R179, R0, 0x200, R179, 0xf8, !PT ;  /* 0x0000020000b37812 */ /* 0x000fe200078ef8b3 */
[C---:B------:R-:W-:Y:S01]  /*0390*/  VIADD R185, R187.reuse, 0x20 ;  /* 0x00000020bbb97836 */ /* 0x040fe20000000000 */
[----:B------:R-:W-:Y:S01]  /*03a0*/  LOP3.LUT R186, R186, 0x7, R9, 0xf8, !PT ;  /* 0x00000007baba7812 */ /* 0x000fe200078ef809 */
[----:B------:R-:W-:Y:S01]  /*03b0*/  @P0 VIADD R185, R187, 0xffffffe0 ;  /* 0xffffffe0bbb90836 */ /* 0x000fe20000000000 */
[----:B------:R-:W-:-:S02]  /*03c0*/  LEA R181, R181, UR8, 0x1 ;  /* 0x00000008b5b57c11 */ /* 0x000fc4000f8e08ff */
[----:B------:R-:W-:Y:S02]  /*03d0*/  LEA R180, R180, UR8, 0x1 ;  /* 0x00000008b4b47c11 */ /* 0x000fe4000f8e08ff */
[----:B------:R-:W-:Y:S01]  /*03e0*/  LEA R179, R179, UR7, 0x1 ;  /* 0x00000007b3b37c11 */ /* 0x000fe2000f8e08ff */
[----:B-1234-:R-:W-:-:S06]  /*03f0*/  UMOV UR7, URZ ;  /* 0x000000ff00077c82 */ /* 0x01efcc0008000000 */
.L_x_1786:
[----:B------:R-:W1:Y:S01]  /*0400*/  LDCU.64 UR8, c[0x0][0x470] ;  /* 0x00008e00ff0877ac */ /* 0x000e620008000a00 */
[----:B------:R-:W2:Y:S01]  /*0410*/  S2UR UR28, SR_CTAID.Y ;  /* 0x00000000001c79c3 */ /* 0x000ea20000002600 */
[----:B---3--:R-:W3:Y:S01]  /*0420*/  LDCU.64 UR10, c[0x0][0x478] ;  /* 0x00008f00ff0a77ac */ /* 0x008ee20008000a00 */
[----:B----4-:R-:W4:Y:S01]  /*0430*/  LDCU.64 UR12, c[0x0][0x460] ;  /* 0x00008c00ff0c77ac */ /* 0x010f220008000a00 */
[----:B-----5:R-:W5:Y:S01]  /*0440*/  LDCU.U8 UR5, c[0x0][0x532] ;  /* 0x0000a640ff0577ac */ /* 0x020f620008000000 */
[----:B------:R-:W5:Y:S01]  /*0450*/  LDCU.64 UR30, c[0x0][0x460] ;  /* 0x00008c00ff1e77ac */ /* 0x000f620008000a00 */
[----:B-1----:R-:W-:Y:S02]  /*0460*/  UISETP.NE.U32.AND UP0, UPT, UR8, URZ, UPT ;  /* 0x000000ff0800728c */ /* 0x002fe4000bf05070 */
[----:B---3--:R-:W-:Y:S02]  /*0470*/  UISETP.NE.U32.AND UP2, UPT, UR10, URZ, UPT ;  /* 0x000000ff0a00728c */ /* 0x008fe4000bf45070 */
[----:B------:R-:W-:-:S02]  /*0480*/  UISETP.NE.AND.EX UP0, UPT, UR9, URZ, UPT, UP0 ;  /* 0x000000ff0900728c */ /* 0x000fc4000bf05300 */
[----:B--2---:R-:W-:Y:S02]  /*0490*/  USHF.L.U32 UR16, UR28, 0x2, URZ ;  /* 0x000000021c107899 */ /* 0x004fe400080006ff */
[----:B------:R-:W-:Y:S02]  /*04a0*/  USHF.R.U32.HI UR15, URZ, 0x1e, UR28 ;  /* 0x0000001eff0f7899 */ /* 0x000fe4000801161c */
[----:B------:R-:W-:Y:S01]  /*04b0*/  UISETP.NE.AND.EX UP2, UPT, UR11, URZ, UPT, UP2 ;  /* 0x000000ff0b00728c */ /* 0x000fe2000bf45320 */
[----:B------:R-:W-:Y:S01]  /*04c0*/  PLOP3.LUT P1, PT, PT, PT, UP0, 0x80, 0x8 ;  /* 0x000000000008781c */ /* 0x000fe20003f2f008 */
[----:B----4-:R-:W-:Y:S02]  /*04d0*/  UISETP.NE.U32.AND UP5, UPT, UR12, URZ, UPT ;  /* 0x000000ff0c00728c */ /* 0x010fe4000bfa5070 */
[----:B------:R-:W-:Y:S02]  /*04e0*/  UISETP.NE.U32.AND UP3, UPT, UR12, URZ, UPT ;  /* 0x000000ff0c00728c */ /* 0x000fe4000bf65070 */
[----:B------:R-:W-:Y:S01]  /*04f0*/  @UP0 UIADD3 UR32, UP1, UPT, UR16, UR8, URZ ;  /* 0x0000000810200290 */ /* 0x000fe2000ff3e0ff */
[----:B------:R-:W-:Y:S01]  /*0500*/  PLOP3.LUT P0, PT, PT, PT, UP2, 0x80, 0x8 ;  /* 0x000000000008781c */ /* 0x000fe20003f0f028 */
[----:B-----5:R-:W-:-:S02]  /*0510*/  UISETP.NE.AND UP4, UPT, UR5, URZ, UPT ;  /* 0x000000ff0500728c */ /* 0x020fc4000bf85270 */
[----:B------:R-:W-:Y:S01]  /*0520*/  @UP0 UIADD3.X UR33, UPT, UPT, UR15, UR9, URZ, UP1, !UPT ;  /* 0x000000090f210290 */ /* 0x000fe20008ffe4ff */
[----:B------:R-:W1:Y:S01]  /*0530*/  LDCU.64 UR8, c[0x0][0x468] ;  /* 0x00008d00ff0877ac */ /* 0x000e620008000a00 */
[----:B------:R-:W-:Y:S01]  /*0540*/  IMAD.U32 R12, RZ, RZ, UR32 ;  /* 0x00000020ff0c7e24 */ /* 0x000fe2000f8e00ff */
[----:B------:R-:W-:-:S03]  /*0550*/  @UP2 UIADD3 UR10, UP1, UPT, UR16, UR10, URZ ;  /* 0x0000000a100a2290 */ /* 0x000fc6000ff3e0ff */
[----:B------:R-:W-:Y:S01]  /*0560*/  IMAD.U32 R13, RZ, RZ, UR33 ;  /* 0x00000021ff0d7e24 */ /* 0x000fe2000f8e00ff */
[----:B------:R-:W-:Y:S02]  /*0570*/  UISETP.NE.AND.EX UP5, UPT, UR13, URZ, UPT, UP5 ;  /* 0x000000ff0d00728c */ /* 0x000fe4000bfa5350 */
[----:B------:R-:W-:Y:S02]  /*0580*/  @UP2 UIADD3.X UR11, UPT, UPT, UR15, UR11, URZ, UP1, !UPT ;  /* 0x0000000b0f0b2290 */ /* 0x000fe40008ffe4ff */
[----:B------:R-:W-:Y:S01]  /*0590*/  UISETP.NE.AND.EX UP3, UPT, UR13, URZ, UPT, UP3 ;  /* 0x000000ff0d00728c */ /* 0x000fe2000bf65330 */
[----:B------:R-:W-:Y:S01]  /*05a0*/  IMAD.U32 R10, RZ, RZ, UR10 ;  /* 0x0000000aff0a7e24 */ /* 0x000fe2000f8e00ff */
[----:B------:R-:W-:Y:S01]  /*05b0*/  PLOP3.LUT P4, PT, PT, PT, UP5, 0x80, 0x8 ;  /* 0x000000000008781c */ /* 0x000fe20003f8f058 */
[----:B------:R-:W-:Y:S01]  /*05c0*/  UIMAD.WIDE.U32 UR30, UR28, 0x4, UR30 ;  /* 0x000000041c1e78a5 */ /* 0x000fe2000f8e001e */
[----:B------:R-:W-:Y:S01]  /*05d0*/  IMAD.U32 R11, RZ, RZ, UR11 ;  /* 0x0000000bff0b7e24 */ /* 0x000fe2000f8e00ff */
[----:B------:R-:W2:Y:S01]  /*05e0*/  @P1 LDG.E R3, desc[UR26][R12.64] ;  /* 0x0000001a0c031981 */ /* 0x000ea2000c1e1900 */
[----:B------:R-:W-:Y:S01]  /*05f0*/  PLOP3.LUT P2, PT, PT, PT, UP3, 0x80, 0x8 ;  /* 0x000000000008781c */ /* 0x000fe20003f4f038 */
[----:B------:R-:W3:Y:S01]  /*0600*/  @!UP2 LDCU UR5, c[0x0][0x43c] ;  /* 0x00008780ff05a7ac */ /* 0x000ee20008000800 */
[----:B-1----:R-:W-:-:S02]  /*0610*/  UISETP.EQ.U32.AND UP1, UPT, UR8, URZ, UPT ;  /* 0x000000ff0800728c */ /* 0x002fc4000bf22070 */
[----:B------:R-:W-:Y:S01]  /*0620*/  UIADD3 UR16, UP0, UPT, UR16, UR8, URZ ;  /* 0x0000000810107290 */ /* 0x000fe2000ff1e0ff */
[----:B------:R-:W-:Y:S01]  /*0630*/  IMAD.U32 R8, RZ, RZ, UR30 ;  /* 0x0000001eff087e24 */ /* 0x000fe2000f8e00ff */
[----:B------:R-:W-:Y:S01]  /*0640*/  UISETP.EQ.OR.EX UP1, UPT, UR9, URZ, !UP4, UP1 ;  /* 0x000000ff0900728c */ /* 0x000fe2000e722710 */
[----:B------:R-:W-:Y:S01]  /*0650*/  IMAD.U32 R9, RZ, RZ, UR31 ;  /* 0x0000001fff097e24 */ /* 0x000fe2000f8e00ff */
[----:B------:R-:W-:Y:S01]  /*0660*/  UIADD3.X UR15, UPT, UPT, UR15, UR9, URZ, UP0, !UPT ;  /* 0x000000090f0f7290 */ /* 0x000fe200087fe4ff */
[----:B------:R-:W4:Y:S01]  /*0670*/  @P0 LDG.E R0, desc[UR26][R10.64] ;  /* 0x0000001a0a000981 */ /* 0x000f22000c1e1900 */
[----:B------:R-:W1:Y:S02]  /*0680*/  @!UP2 LDCU.64 UR10, c[0x0][0x488] ;  /* 0x00009100ff0aa7ac */ /* 0x000e640008000a00 */
[----:B------:R-:W-:Y:S01]  /*0690*/  PLOP3.LUT P3, PT, PT, PT, UP1, 0x80, 0x8 ;  /* 0x000000000008781c */ /* 0x000fe20003f6f018 */
[----:B------:R-:W-:Y:S01]  /*06a0*/  IMAD.U32 R6, RZ, RZ, UR16 ;  /* 0x00000010ff067e24 */ /* 0x000fe2000f8e00ff */
[----:B------:R-:W5:Y:S01]  /*06b0*/  @P4 LDG.E R5, desc[UR26][R8.64] ;  /* 0x0000001a08054981 */ /* 0x000f62000c1e1900 */
[----:B------:R-:W-:-:S03]  /*06c0*/  IMAD.U32 R7, RZ, RZ, UR15 ;  /* 0x0000000fff077e24 */ /* 0x000fc6000f8e00ff */
[----:B------:R-:W5:Y:S07]  /*06d0*/  @P2 LDG.E R2, desc[UR26][R8.64+0x4] ;  /* 0x0000041a08022981 */ /* 0x000f6e000c1e1900 */
[----:B------:R-:W5:Y:S01]  /*06e0*/  @!P3 LDG.E R4, desc[UR26][R6.64] ;  /* 0x0000001a0604b981 */ /* 0x000f62000c1e1900 */
[----:B------:R-:W-:Y:S01]  /*06f0*/  UISETP.NE.U32.AND UP0, UPT, UR8, URZ, UPT ;  /* 0x000000ff0800728c */ /* 0x000fe2000bf05070 */
[----:B------:R-:W-:Y:S01]  /*0700*/  UMOV UR32, URZ ;  /* 0x000000ff00207c82 */ /* 0x000fe20008000000 */
[----:B-1----:R-:W-:-:S02]  /*0710*/  @!UP2 UISETP.NE.U32.AND UP1, UPT, UR10, URZ, UPT ;  /* 0x000000ff0a00a28c */ /* 0x002fc4000bf25070 */
[----:B------:R-:W-:Y:S01]  /*0720*/  UISETP.NE.AND.EX UP0, UPT, UR9, URZ, UPT, UP0 ;  /* 0x000000ff0900728c */ /* 0x000fe2000bf05300 */
[----:B------:R-:W-:Y:S01]  /*0730*/  UMOV UR17, 0xffffffff ;  /* 0xffffffff00117882 */ /* 0x000fe20000000000 */
[----:B------:R-:W-:Y:S01]  /*0740*/  UMOV UR34, 0xffffffff ;  /* 0xffffffff00227882 */ /* 0x000fe20000000000 */
[----:B------:R-:W-:Y:S01]  /*0750*/  @!UP2 UISETP.NE.AND.EX UP1, UPT, UR11, URZ, UPT, UP1 ;  /* 0x000000ff0b00a28c */ /* 0x000fe2000bf25310 */
[----:B------:R-:W1:Y:S01]  /*0760*/  @!UP3 LDCU UR33, c[0x0][0x434] ;  /* 0x00008680ff21b7ac */ /* 0x000e620008000800 */
[----:B------:R-:W-:Y:S02]  /*0770*/  USHF.L.U32 UR39, UR23, 0x7, URZ ;  /* 0x0000000717277899 */ /* 0x000fe400080006ff */
[----:B---3--:R-:W-:Y:S01]  /*0780*/  @!UP2 USEL UR5, UR5, URZ, UP1 ;  /* 0x000000ff0505a287 */ /* 0x008fe20008800000 */
[----:B--2---:R-:W-:Y:S02]  /*0790*/  @P1 R2UR UR32, R3 ;  /* 0x00000000032012ca */ /* 0x004fe400000e0000 */
[----:B----4-:R-:W-:-:S02]  /*07a0*/  @P0 R2UR UR31, R0 ;  /* 0x00000000001f02ca */ /* 0x010fc400000e0000 */
[----:B-----5:R-:W-:Y:S02]  /*07b0*/  @P4 R2UR UR17, R5 ;  /* 0x00000000051142ca */ /* 0x020fe400000e0000 */
[----:B------:R-:W-:Y:S02]  /*07c0*/  @P2 R2UR UR10, R2 ;  /* 0x00000000020a22ca */ /* 0x000fe400000e0000 */
[----:B------:R-:W-:-:S07]  /*07d0*/  @!P3 R2UR UR34, R4 ;  /* 0x000000000422b2ca */ /* 0x000fce00000e0000 */
[----:B------:R-:W-:Y:S01]  /*07e0*/  @UP2 UIADD3 UR31, UPT, UPT, UR31, -UR32, URZ ;  /* 0x800000201f1f2290 */ /* 0x000fe2000fffe0ff */
[----:B-1----:R-:W-:Y:S11]  /*07f0*/  BRA.U !UP0, `(.L_x_1705) ;  /* 0x0000000108187547 */ /* 0x002ff6000b800000 */
[----:B------:R-:W-:-:S13]  /*0800*/  PLOP3.LUT P0, PT, PT, PT, UP4, 0x80, 0x8 ;  /* 0x000000000008781c */ /* 0x000fda0003f0f048 */
[----:B------:R-:W2:Y:S04]  /*0810*/  @P0 LDG.E R0, desc[UR26][R6.64+0x4] ;  /* 0x0000041a06000981 */ /* 0x000ea8000c1e1900 */
[----:B------:R-:W3:Y:S01]  /*0820*/  @!P0 LDG.E R2, desc[UR26][R6.64] ;  /* 0x0000001a06028981 */ /* 0x000ee2000c1e1900 */
[----:B--2---:R-:W-:-:S13]  /*0830*/  @P0 R2UR UR14, R0 ;  /* 0x00000000000e02ca */ /* 0x004fda00000e0000 */
[----:B------:R-:W-:-:S07]  /*0840*/  @UP4 UIADD3 UR14, UPT, UPT, UR14, -UR34, URZ ;  /* 0x800000220e0e4290 */ /* 0x000fce000fffe0ff */
[----:B---3--:R-:W-:-:S15]  /*0850*/  @!P0 R2UR UR14, R2 ;  /* 0x00000000020e82ca */ /* 0x008fde00000e0000 */
.L_x_1705:
[----:B------:R-:W-:Y:S02]  /*0860*/  @!UP2 UIADD3 UR31, UPT, UPT, UR5, UR14, -UR32 ;  /* 0x0000000e051fa290 */ /* 0x000fe4000fffe820 */
[----:B------:R-:W-:Y:S02]  /*0870*/  @UP3 UIADD3 UR33, UPT, UPT, UR10, -UR17, URZ ;  /* 0x800000110a213290 */ /* 0x000fe4000fffe0ff */
[----:B------:R-:W-:-:S09]  /*0880*/  UISETP.GT.AND UP0, UPT, UR31, UR39, UPT ;  /* 0x000000271f00728c */ /* 0x000fd2000bf04270 */
[----:B------:R-:W-:Y:S05]  /*0890*/  BRA.U !UP0, `(.L_x_1706) ;  /* 0x0000008508687547 */ /* 0x000fea000b800000 */
[----:B------:R-:W1:Y:S01]  /*08a0*/  LDCU UR13, c[0x0][0x504] ;  /* 0x0000a080ff0d77ac */ /* 0x000e620008000800 */
[----:B------:R-:W-:Y:S02]  /*08b0*/  UIADD3 UR5, UPT, UPT, UR39, UR33, URZ ;  /* 0x0000002127057290 */ /* 0x000fe4000fffe0ff */
[----:B------:R-:W-:Y:S02]  /*08c0*/  UISETP.NE.AND UP1, UPT, UR17, -0x1, UPT ;  /* 0xffffffff1100788c */ /* 0x000fe4000bf25270 */
[----:B------:R-:W-:Y:S02]  /*08d0*/  UIADD3 UR5, UPT, UPT, UR5, 0x80, URZ ;  /* 0x0000008005057890 */ /* 0x000fe4000fffe0ff */
[----:B------:R-:W-:-:S04]  /*08e0*/  UIADD3 UR15, UPT, UPT, UR33, 0x3f, URZ ;  /* 0x0000003f210f7890 */ /* 0x000fc8000fffe0ff */
[----:B------:R-:W-:-:S03]  /*08f0*/  USHF.R.S32.HI UR14, URZ, 0x1f, UR15 ;  /* 0x0000001fff0e7899 */ /* 0x000fc6000801140f */
[----:B------:R-:W2:Y:S01]  /*0900*/  @!UP1 LDCU.64 UR10, c[0x0][0x398] ;  /* 0x00007300ff0a97ac */ /* 0x000ea20008000a00 */
[----:B-1----:R-:W-:Y:S02]  /*0910*/  UIADD3 UR13, UPT, UPT, UR5, UR13, -UR31 ;  /* 0x0000000d050d7290 */ /* 0x002fe4000fffe81f */
[----:B------:R-:W-:Y:S02]  /*0920*/  ULEA.HI UR14, UR14, UR15, URZ, 0x6 ;  /* 0x0000000f0e0e7291 */ /* 0x000fe4000f8f30ff */
[----:B------:R-:W-:Y:S01]  /*0930*/  UIADD3 UR13, UPT, UPT, UR13, 0x3f, URZ ;  /* 0x0000003f0d0d7890 */ /* 0x000fe2000fffe0ff */
[----:B------:R-:W1:Y:S03]  /*0940*/  @UP1 LDCU.64 UR8, c[0x0][0x3b0] ;  /* 0x00007600ff0817ac */ /* 0x000e660008000a00 */
[----:B------:R-:W-:-:S04]  /*0950*/  USHF.R.S32.HI UR12, URZ, 0x1f, UR13 ;  /* 0x0000001fff0c7899 */ /* 0x000fc8000801140d */
[----:B------:R-:W-:Y:S02]  /*0960*/  ULEA.HI UR41, UR12, UR13, URZ, 0x6 ;  /* 0x0000000d0c297291 */ /* 0x000fe4000f8f30ff */
[----:B------:R-:W-:Y:S02]  /*0970*/  USHF.R.S32.HI UR12, URZ, 0x6, UR14 ;  /* 0x00000006ff0c7899 */ /* 0x000fe4000801140e */
[----:B------:R-:W-:Y:S02]  /*0980*/  USHF.R.S32.HI UR41, URZ, 0x6, UR41 ;  /* 0x00000006ff297899 */ /* 0x000fe40008011429 */
[----:B--2---:R-:W-:Y:S02]  /*0990*/  @!UP1 UIMAD.WIDE.U32 UR48, UR28, UR10, URZ ;  /* 0x0000000a1c3092a5 */ /* 0x004fe4000f8e00ff */
[----:B------:R-:W-:Y:S02]  /*09a0*/  UISETP.LT.AND UP0, UPT, UR12, UR41, UPT ;  /* 0x000000290c00728c */ /* 0x000fe4000bf01270 */
[----:B------:R-:W-:-:S02]  /*09b0*/  @!UP1 UIMAD UR36, UR28, UR11, UR49 ;  /* 0x0000000b1c2492a4 */ /* 0x000fc4000f8e0231 */
[----:B------:R-:W-:Y:S02]  /*09c0*/  USEL UR41, UR12, UR41, UP0 ;  /* 0x000000290c297287 */ /* 0x000fe40008000000 */
[----:B------:R-:W-:Y:S02]  /*09d0*/  UISETP.NE.AND UP0, UPT, UR34, -0x1, UPT ;  /* 0xffffffff2200788c */ /* 0x000fe4000bf05270 */
[----:B-1----:R-:W-:Y:S02]  /*09e0*/  @UP1 UIMAD.WIDE.U32 UR12, UR17, UR8, URZ ;  /* 0x00000008110c12a5 */ /* 0x002fe4000f8e00ff */
[----:B------:R-:W-:Y:S02]  /*09f0*/  ULEA UR37, UR41, 0xffffffc0, 0x6 ;  /* 0xffffffc029257891 */ /* 0x000fe4000f8e30ff */
        /* <DEDUP_REMOVED lines=16> */
[----:B------:R-:W-:Y:S05]  /*0b00*/  BRA `(.L_x_1708) ;  /* 0x00000000001c7947 */ /* 0x000fea0003800000 */
.L_x_1707:
[----:B------:R-:W1:Y:S01]  /*0b10*/  LDCU.64 UR14, c[0x0][0x3b8] ;  /* 0x00007700ff0e77ac */ /* 0x000e620008000a00 */
[----:B------:R-:W-:-:S04]  /*0b20*/  UIADD3 UR8, UPT, UPT, UR32, UR34, URZ ;  /* 0x0000002220087290 */ /* 0x000fc8000fffe0ff */
[----:B-1----:R-:W-:Y:S02]  /*0b30*/  UIMAD.WIDE.U32 UR10, UR8, UR14, URZ ;  /* 0x0000000e080a72a5 */ /* 0x002fe4000f8e00ff */
[----:B------:R-:W-:-:S04]  /*0b40*/  UIMAD UR8, UR8, UR15, URZ ;  /* 0x0000000f080872a4 */ /* 0x000fc8000f8e02ff */
[----:B------:R-:W-:Y:S01]  /*0b50*/  UIADD3 UR8, UPT, UPT, UR11, UR8, URZ ;  /* 0x000000080b087290 */ /* 0x000fe2000fffe0ff */
[----:B------:R-:W-:-:S05]  /*0b60*/  UMOV UR40, UR10 ;  /* 0x0000000a00287c82 */ /* 0x000fca0008000000 */
[----:B------:R-:W-:Y:S02]  /*0b70*/  MOV R7, UR8 ;  /* 0x0000000800077c02 */ /* 0x000fe40008000f00 */
.L_x_1708:
        /* <DEDUP_REMOVED lines=9> */
[----:B-1----:R-:W-:Y:S01]  /*0c10*/  IMAD.MOV R3, RZ, RZ, -R9 ;  /* 0x000000ffff037224 */ /* 0x002fe200078e0a09 */
[----:B------:R-:W-:-:S03]  /*0c20*/  MOV R8, RZ ;  /* 0x000000ff00087202 */ /* 0x000fc60000000f00 */
[----:B------:R-:W-:-:S04]  /*0c30*/  IMAD R3, R3, R4, RZ ;  /* 0x0000000403037224 */ /* 0x000fc800078e02ff */
[----:B------:R-:W-:-:S06]  /*0c40*/  IMAD.HI.U32 R3, R9, R3, R8 ;  /* 0x0000000309037227 */ /* 0x000fcc00078e0008 */
[----:B------:R-:W-:-:S04]  /*0c50*/  IMAD.HI.U32 R6, R3, R2, RZ ;  /* 0x0000000203067227 */ /* 0x000fc800078e00ff */
[----:B------:R-:W-:-:S04]  /*0c60*/  IMAD.MOV R3, RZ, RZ, -R6 ;  /* 0x000000ffff037224 */ /* 0x000fc800078e0a06 */
[----:B------:R-:W-:Y:S01]  /*0c70*/  IMAD R3, R4, R3, R2 ;  /* 0x0000000304037224 */ /* 0x000fe200078e0202 */
[----:B------:R-:W-:-:S04]  /*0c80*/  LOP3.LUT R2, R0, UR24, RZ, 0x3c, !PT ;  /* 0x0000001800027c12 */ /* 0x000fc8000f8e3cff */
        /* <DEDUP_REMOVED lines=23> */
.L_x_1709:
[----:B------:R-:W1:Y:S01]  /*0e00*/  LDCU.64 UR12, c[0x0][0x3c0] ;  /* 0x00007800ff0c77ac */ /* 0x000e620008000a00 */
[----:B------:R-:W-:-:S04]  /*0e10*/  UIADD3 UR8, UPT, UPT, UR32, UR34, URZ ;  /* 0x0000002220087290 */ /* 0x000fc8000fffe0ff */
[----:B-1----:R-:W-:Y:S02]  /*0e20*/  UIMAD.WIDE.U32 UR46, UR8, UR12, URZ ;  /* 0x0000000c082e72a5 */ /* 0x002fe4000f8e00ff */
[----:B------:R-:W-:-:S04]  /*0e30*/  UIMAD UR8, UR8, UR13, URZ ;  /* 0x0000000d080872a4 */ /* 0x000fc8000f8e02ff */
[----:B------:R-:W-:-:S06]  /*0e40*/  UIADD3 UR8, UPT, UPT, UR47, UR8, URZ ;  /* 0x000000082f087290 */ /* 0x000fcc000fffe0ff */
[----:B------:R-:W-:-:S07]  /*0e50*/  MOV R14, UR8 ;  /* 0x00000008000e7c02 */ /* 0x000fce0008000f00 */
.L_x_1710:
[----:B------:R-:W1:Y:S01]  /*0e60*/  @!UP1 LDCU.64 UR10, c[0x0][0x588] ;  /* 0x0000b100ff0a97ac */ /* 0x000e620008000a00 */
[----:B------:R-:W2:Y:S01]  /*0e70*/  @UP1 LDCU.64 UR8, c[0x0][0x590] ;  /* 0x0000b200ff0817ac */ /* 0x000ea20008000a00 */
[----:B------:R-:W3:Y:S01]  /*0e80*/  LDCU UR16, c[0x0][0x3e0] ;  /* 0x00007c00ff1077ac */ /* 0x000ee20008000800 */
[----:B------:R-:W3:Y:S01]  /*0e90*/  LDCU UR29, c[0x0][0x44c] ;  /* 0x00008980ff1d77ac */ /* 0x000ee20008000800 */
[----:B-1----:R-:W-:-:S04]  /*0ea0*/  @!UP1 UIMAD.WIDE.U32 UR50, UR28, UR10, URZ ;  /* 0x0000000a1c3292a5 */ /* 0x002fc8000f8e00ff */
[----:B------:R-:W-:Y:S02]  /*0eb0*/  @!UP1 UIMAD UR49, UR28, UR11, UR51 ;  /* 0x0000000b1c3192a4 */ /* 0x000fe4000f8e0233 */
[----:B--2---:R-:W-:-:S04]  /*0ec0*/  @UP1 UIMAD.WIDE.U32 UR10, UR17, UR8, URZ ;  /* 0x00000008110a12a5 */ /* 0x004fc8000f8e00ff */
[----:B------:R-:W-:Y:S02]  /*0ed0*/  @UP1 UIMAD UR49, UR17, UR9, UR11 ;  /* 0x00000009113112a4 */ /* 0x000fe4000f8e020b */
[----:B---3--:R-:W-:Y:S01]  /*0ee0*/  UIMAD.WIDE UR56, UR16, UR29, URZ ;  /* 0x0000001d103872a5 */ /* 0x008fe2000f8e02ff */
[----:B------:R-:W-:Y:S01]  /*0ef0*/  @UP1 UMOV UR50, UR10 ;  /* 0x0000000a00321c82 */ /* 0x000fe20008000000 */
[----:B------:R-:W-:Y:S10]  /*0f00*/  BRA.U UP1, `(.L_x_1711) ;  /* 0x0000000101407547 */ /* 0x000ff4000b800000 */
[----:B------:R-:W1:Y:S01]  /*0f10*/  LDCU UR42, c[0x0][0x444] ;  /* 0x00008880ff2a77ac */ /* 0x000e620008000800 */
[----:B------:R-:W-:Y:S02]  /*0f20*/  USHF.R.S32.HI UR9, URZ, 0x1f, UR16 ;  /* 0x0000001fff097899 */ /* 0x000fe40008011410 */
[----:B-1----:R-:W-:Y:S02]  /*0f30*/  USHF.R.S32.HI UR8, URZ, 0x1f, UR42 ;  /* 0x0000001fff087899 */ /* 0x002fe4000801142a */
        /* <DEDUP_REMOVED lines=13> */
.L_x_1711:
[----:B------:R-:W-:Y:S02]  /*1010*/  UIMAD.WIDE.U32 UR52, UR56, UR17, URZ ;  /* 0x00000011383472a5 */ /* 0x000fe4000f8e00ff */
[----:B------:R-:W-:-:S04]  /*1020*/  UIMAD UR44, UR57, UR17, URZ ;  /* 0x00000011392c72a4 */ /* 0x000fc8000f8e02ff */
[----:B------:R-:W-:-:S12]  /*1030*/  UIADD3 UR44, UPT, UPT, UR53, UR44, URZ ;  /* 0x0000002c352c7290 */ /* 0x000fd8000fffe0ff */
.L_x_1712:
[----:B------:R-:W1:Y:S01]  /*1040*/  LDCU.U8 UR8, c[0x0][0x548] ;  /* 0x0000a900ff0877ac */ /* 0x000e620008000000 */
[----:B------:R-:W-:Y:S01]  /*1050*/  USHF.L.U32 UR11, UR28, 0x7, URZ ;  /* 0x000000071c0b7899 */ /* 0x000fe200080006ff */
[----:B------:R-:W2:Y:S03]  /*1060*/  LDCU.U8 UR43, c[0x0][0x5f0] ;  /* 0x0000be00ff2b77ac */ /* 0x000ea60008000000 */
[----:B------:R-:W-:Y:S02]  /*1070*/  USEL UR9, UR11, URZ, UP5 ;  /* 0x000000ff0b097287 */ /* 0x000fe4000a800000 */
[----:B------:R-:W-:Y:S02]  /*1080*/  UIMAD UR53, UR24, UR29, URZ ;  /* 0x0000001d183572a4 */ /* 0x000fe4000f8e02ff */
[----:B------:R-:W-:Y:S02]  /*1090*/  UIADD3 UR9, UP1, UPT, UR37, UR9, URZ ;  /* 0x0000000925097290 */ /* 0x000fe4000ff3e0ff */
[----:B-1----:R-:W-:-:S02]  /*10a0*/  UISETP.NE.AND UP2, UPT, UR8, URZ, UPT ;  /* 0x000000ff0800728c */ /* 0x002fc4000bf45270 */
        /* <DEDUP_REMOVED lines=13> */
.L_x_1713:
[----:B------:R-:W1:Y:S01]  /*1180*/  LDCU UR47, c[0x0][0x434] ;  /* 0x00008680ff2f77ac */ /* 0x000e620008000800 */
[----:B------:R-:W-:-:S04]  /*1190*/  UIMAD UR8, UR28, UR16, UR24 ;  /* 0x000000101c0872a4 */ /* 0x000fc8000f8e0218 */
[----:B-1----:R-:W-:Y:S02]  /*11a0*/  UIMAD UR47, UR8, UR47, URZ ;  /* 0x0000002f082f72a4 */ /* 0x002fe4000f8e02ff */
.L_x_1714:
        /* <DEDUP_REMOVED lines=11> */
.L_x_1715:
[----:B------:R-:W1:Y:S01]  /*1260*/  LDCU UR45, c[0x0][0x444] ;  /* 0x00008880ff2d77ac */ /* 0x000e620008000800 */
[----:B------:R-:W-:-:S04]  /*1270*/  UIMAD UR8, UR28, UR16, UR24 ;  /* 0x000000101c0872a4 */ /* 0x000fc8000f8e0218 */
[----:B-1----:R-:W-:-:S12]  /*1280*/  UIMAD UR45, UR8, UR45, URZ ;  /* 0x0000002d082d72a4 */ /* 0x002fd8000f8e02ff */
.L_x_1716:
[----:B------:R-:W1:Y:S01]  /*1290*/  LDCU.128 UR8, c[0x0][0x590] ;  /* 0x0000b200ff0877ac */ /* 0x000e620008000c00 */
[----:B------:R-:W-:Y:S01]  /*12a0*/  IADD3 R10, P0, PT, R182, UR50, RZ ;  /* 0x00000032b60a7c10 */ /* 0x000fe2000ff1e0ff */
[----:B------:R-:W2:Y:S01]  /*12b0*/  LDC.64 R2, c[0x0][0x3b0] ;  /* 0x0000ec00ff027b82 */ /* 0x000ea20000000a00 */
[----:B------:R-:W3:Y:S01]  /*12c0*/  S2R R4, SR_TID.X ;  /* 0x0000000000047919 */ /* 0x000ee20000002100 */
[----:B------:R-:W-:Y:S01]  /*12d0*/  UIMAD UR29, UR16, UR29, URZ ;  /* 0x0000001d101d72a4 */ /* 0x000fe2000f8e02ff */
[----:B------:R-:W-:Y:S01]  /*12e0*/  IMAD.MOV.U32 R183, RZ, RZ, RZ ;  /* 0x000000ffffb77224 */ /* 0x000fe200078e00ff */
[----:B------:R-:W-:Y:S01]  /*12f0*/  ISETP.NE.AND P3, PT, RZ, UR43, PT ;  /* 0x0000002bff007c0c */ /* 0x000fe2000bf65270 */
[----:B------:R-:W-:Y:S01]  /*1300*/  IMAD.X R11, RZ, RZ, UR49, P0 ;  /* 0x00000031ff0b7e24 */ /* 0x000fe200080e06ff */
[----:B------:R-:W4:Y:S01]  /*1310*/  S2R R0, SR_TID.X ;  /* 0x0000000000007919 */ /* 0x000f220000002100 */
[----:B------:R-:W-:Y:S01]  /*1320*/  USHF.R.S32.HI UR49, URZ, 0x1f, UR53 ;  /* 0x0000001fff317899 */ /* 0x000fe20008011435 */
[----:B------:R-:W-:Y:S01]  /*1330*/  BSSY.RECONVERGENT B1, `(.L_x_1706) ;  /* 0x00007b0000017945 */ /* 0x000fe20003800200 */
[----:B------:R-:W-:-:S02]  /*1340*/  UIADD3 UR52, UP2, UP1, UR54, UR52, UR53 ;  /* 0x0000003436347290 */ /* 0x000fc4000f95e035 */
[----:B------:R-:W-:Y:S02]  /*1350*/  USHF.L.U32 UR43, UR29, 0x6, URZ ;  /* 0x000000061d2b7899 */ /* 0x000fe400080006ff */
[----:B------:R-:W-:Y:S01]  /*1360*/  UIADD3.X UR42, UPT, UPT, UR42, UR44, UR49, UP2, UP1 ;  /* 0x0000002c2a2a7290 */ /* 0x000fe200097e2431 */
[----:B------:R-:W5:Y:S01]  /*1370*/  LDCU.64 UR50, c[0x0][0x420] ;  /* 0x00008400ff3277ac */ /* 0x000f620008000a00 */
[----:B-1----:R-:W-:Y:S02]  /*1380*/  IMAD.U32 R8, RZ, RZ, UR8 ;  /* 0x00000008ff087e24 */ /* 0x002fe4000f8e00ff */
[----:B------:R-:W-:Y:S01]  /*1390*/  IMAD.U32 R12, RZ, RZ, UR10 ;  /* 0x0000000aff0c7e24 */ /* 0x000fe2000f8e00ff */
[----:B------:R-:W-:Y:S01]  /*13a0*/  UIMAD UR17, UR35, UR8, URZ ;  /* 0x00000008231172a4 */ /* 0x000fe2000f8e02ff */
[----:B------:R-:W-:Y:S01]  /*13b0*/  IMAD.WIDE.U32 R8, R8, UR37, R10 ;  /* 0x0000002508087c25 */ /* 0x000fe2000f8e000a */
[----:B------:R-:W-:Y:S02]  /*13c0*/  ULEA UR47, UR30, UR47, 0x6 ;  /* 0x0000002f1e2f7291 */ /* 0x000fe4000f8e30ff */
[----:B------:R-:W-:Y:S01]  /*13d0*/  UIMAD UR17, UR37, UR9, UR17 ;  /* 0x00000009251172a4 */ /* 0x000fe2000f8e0211 */
[C---:B--2---:R-:W-:Y:S01]  /*13e0*/  IMAD R10, R2.reuse, UR35, RZ ;  /* 0x00000023020a7c24 */ /* 0x044fe2000f8e02ff */
[----:B------:R-:W1:Y:S01]  /*13f0*/  LDCU UR35, c[0x0][0x508] ;  /* 0x0000a100ff2377ac */ /* 0x000e620008000800 */
[----:B------:R-:W-:-:S04]  /*1400*/  IMAD.WIDE.U32 R18, R2, UR37, R182 ;  /* 0x0000002502127c25 */ /* 0x000fc8000f8e00b6 */
[----:B------:R-:W-:Y:S01]  /*1410*/  VIADD R9, R9, UR17 ;  /* 0x0000001109097c36 */ /* 0x000fe20008000000 */
[----:B------:R-:W-:Y:S01]  /*1420*/  IADD3 R18, P0, PT, R18, UR48, RZ ;  /* 0x0000003012127c10 */ /* 0x000fe2000ff1e0ff */
[----:B------:R-:W-:Y:S01]  /*1430*/  IMAD.U32 R16, RZ, RZ, UR11 ;  /* 0x0000000bff107e24 */ /* 0x000fe2000f8e00ff */
[----:B---3--:R-:W-:Y:S01]  /*1440*/  SHF.R.U32.HI R11, RZ, 0x5, R4 ;  /* 0x00000005ff0b7819 */ /* 0x008fe20000011604 */
[----:B------:R-:W-:Y:S01]  /*1450*/  IMAD.WIDE.U32 R12, R12, UR24, R8 ;  /* 0x000000180c0c7c25 */ /* 0x000fe2000f8e0008 */
[----:B------:R-:W2:Y:S01]  /*1460*/  LDCU.64 UR16, c[0x0][0x3c8] ;  /* 0x00007900ff1077ac */ /* 0x000ea20008000a00 */
[----:B------:R-:W3:Y:S02]  /*1470*/  LDC.64 R8, c[0x0][0x5f8] ;  /* 0x00017e00ff087b82 */ /* 0x000ee40000000a00 */
[----:B------:R-:W-:Y:S01]  /*1480*/  IMAD R10, R3, UR37, R10 ;  /* 0x00000025030a7c24 */ /* 0x000fe2000f8e020a */
[----:B------:R-:W5:Y:S01]  /*1490*/  LDCU.64 UR10, c[0x0][0x550] ;  /* 0x0000aa00ff0a77ac */ /* 0x000f620008000a00 */
[----:B------:R-:W-:Y:S01]  /*14a0*/  IMAD R17, R16, UR24, R13 ;  /* 0x0000001810117c24 */ /* 0x000fe2000f8e020d */
[----:B----4-:R-:W-:Y:S01]  /*14b0*/  SHF.R.U32.HI R0, RZ, 0x3, R0 ;  /* 0x00000003ff007819 */ /* 0x010fe20000011600 */
[----:B------:R-:W-:Y:S01]  /*14c0*/  IMAD.MOV.U32 R16, RZ, RZ, R12 ;  /* 0x000000ffff107224 */ /* 0x000fe200078e000c */
[----:B------:R-:W-:Y:S01]  /*14d0*/  IADD3.X R19, PT, PT, R19, UR36, R10, P0, !PT ;  /* 0x0000002413137c10 */ /* 0x000fe200087fe40a */
[----:B-1----:R-:W-:Y:S01]  /*14e0*/  UIADD3 UR44, UPT, UPT, UR31, UR35, URZ ;  /* 0x000000231f2c7290 */ /* 0x002fe2000fffe0ff */
[----:B------:R-:W-:Y:S01]  /*14f0*/  LOP3.LUT R10, R4, 0x1f, RZ, 0xc0, !PT ;  /* 0x0000001f040a7812 */ /* 0x000fe200078ec0ff */
[----:B------:R-:W-:Y:S01]  /*1500*/  IMAD.WIDE.U32 R16, R0, UR8, R16 ;  /* 0x0000000800107c25 */ /* 0x000fe2000f8e0010 */
[----:B------:R-:W-:-:S02]  /*1510*/  USHF.L.U64.HI UR36, UR8, 0x5, UR9 ;  /* 0x0000000508247899 */ /* 0x000fc40008010209 */
[----:B------:R-:W-:Y:S01]  /*1520*/  UIADD3 UR44, UPT, UPT, UR5, -0x80, -UR44 ;  /* 0xffffff80052c7890 */ /* 0x000fe2000fffe82c */
[----:B------:R-:W-:Y:S01]  /*1530*/  IMAD R10, R11, UR29, R10 ;  /* 0x0000001d0b0a7c24 */ /* 0x000fe2000f8e020a */
[----:B------:R-:W-:Y:S01]  /*1540*/  USHF.L.U32 UR37, UR8, 0x5, URZ ;  /* 0x0000000508257899 */ /* 0x000fe200080006ff */
[----:B------:R-:W-:Y:S01]  /*1550*/  IMAD R191, R0, UR9, R17 ;  /* 0x0000000900bf7c24 */ /* 0x000fe2000f8e0211 */
[----:B--2---:R-:W-:Y:S01]  /*1560*/  MOV R12, UR16 ;  /* 0x00000010000c7c02 */ /* 0x004fe20008000f00 */
[----:B------:R-:W-:Y:S01]  /*1570*/  IMAD.U32 R11, RZ, RZ, UR17 ;  /* 0x00000011ff0b7e24 */ /* 0x000fe2000f8e00ff */
[----:B------:R-:W1:Y:S01]  /*1580*/  LDCU.64 UR16, c[0x0][0x570] ;  /* 0x0000ae00ff1077ac */ /* 0x000e620008000a00 */
[----:B------:R-:W-:Y:S02]  /*1590*/  LEA.HI R17, R4, 0x40, RZ, 0x1d ;  /* 0x0000004004117811 */ /* 0x000fe400078fe8ff */
[----:B------:R-:W-:Y:S01]  /*15a0*/  IMAD.WIDE.U32 R12, R12, UR24, R18 ;  /* 0x000000180c0c7c25 */ /* 0x000fe2000f8e0012 */
[----:B------:R-:W2:Y:S01]  /*15b0*/  LDCU.64 UR8, c[0x0][0x380] ;  /* 0x00007000ff0877ac */ /* 0x000ea20008000a00 */
[----:B-----5:R-:W-:-:S02]  /*15c0*/  LEA R190, P2, R16, UR10, 0x1 ;  /* 0x0000000a10be7c11 */ /* 0x020fc4000f8408ff */
[----:B---3--:R-:W-:Y:S02]  /*15d0*/  IMAD.WIDE.U32 R18, R8, UR21, RZ ;  /* 0x0000001508127c25 */ /* 0x008fe4000f8e00ff */
[----:B------:R-:W-:Y:S01]  /*15e0*/  LEA.HI.X R191, R16, UR11, R191, 0x1, P2 ;  /* 0x0000000b10bf7c11 */ /* 0x000fe200090f0cbf */
[----:B------:R-:W3:Y:S01]  /*15f0*/  LDCU.64 UR10, c[0x0][0x5e8] ;  /* 0x0000bd00ff0a77ac */ /* 0x000ee20008000a00 */
[----:B------:R-:W-:Y:S01]  /*1600*/  IMAD R9, R9, UR21, R19 ;  /* 0x0000001509097c24 */ /* 0x000fe2000f8e0213 */
[----:B------:R-:W-:Y:S01]  /*1610*/  SEL R15, R18, RZ, P3 ;  /* 0x000000ff120f7207 */ /* 0x000fe20001800000 */
[----:B------:R-:W-:Y:S01]  /*1620*/  IMAD R13, R11, UR24, R13 ;  /* 0x000000180b0d7c24 */ /* 0x000fe2000f8e020d */
[----:B------:R-:W-:Y:S02]  /*1630*/  LEA.HI R18, R4, 0x20, RZ, 0x1d ;  /* 0x0000002004127811 */ /* 0x000fe400078fe8ff */
[----:B------:R-:W-:Y:S01]  /*1640*/  IADD3 R8, P1, P0, R10, UR52, R15 ;  /* 0x000000340a087c10 */ /* 0x000fe2000f83e00f */
[----:B------:R-:W-:Y:S01]  /*1650*/  IMAD.WIDE.U32 R12, R0, R2, R12 ;  /* 0x00000002000c7225 */ /* 0x000fe200078e000c */
[----:B------:R-:W-:-:S02]  /*1660*/  SHF.R.S32.HI R10, RZ, 0x1f, R10 ;  /* 0x0000001fff0a7819 */ /* 0x000fc4000001140a */
[----:B------:R-:W-:Y:S01]  /*1670*/  SEL R9, R9, RZ, P3 ;  /* 0x000000ff09097207 */ /* 0x000fe20001800000 */
[----:B------:R-:W-:Y:S01]  /*1680*/  IMAD R189, R0, R3, R13 ;  /* 0x0000000300bd7224 */ /* 0x000fe200078e020d */
[----:B------:R-:W-:Y:S01]  /*1690*/  LEA.HI R16, R4, 0x60, RZ, 0x1d ;  /* 0x0000006004107811 */ /* 0x000fe200078fe8ff */
[----:B------:R-:W-:Y:S01]  /*16a0*/  IMAD.SHL.U32 R15, R2, 0x20, RZ ;  /* 0x00000020020f7824 */ /* 0x000fe200078e00ff */
[----:B------:R-:W-:Y:S01]  /*16b0*/  IADD3.X R10, PT, PT, R10, UR42, R9, P1, P0 ;  /* 0x0000002a0a0a7c10 */ /* 0x000fe20008fe0409 */
[----:B------:R-:W-:Y:S01]  /*16c0*/  IMAD.U32 R9, RZ, RZ, UR43 ;  /* 0x0000002bff097e24 */ /* 0x000fe2000f8e00ff */
[----:B------:R-:W-:Y:S01]  /*16d0*/  IADD3 R8, P0, PT, R8, UR43, RZ ;  /* 0x0000002b08087c10 */ /* 0x000fe2000ff1e0ff */
[----:B------:R-:W-:Y:S01]  /*16e0*/  USHF.R.S32.HI UR43, URZ, 0x1f, UR44 ;  /* 0x0000001fff2b7899 */ /* 0x000fe2000801142c */
[----:B--2---:R-:W-:Y:S01]  /*16f0*/  LEA R188, P1, R12, UR8, 0x1 ;  /* 0x000000080cbc7c11 */ /* 0x004fe2000f8208ff */
[----:B------:R-:W-:Y:S01]  /*1700*/  ULEA UR42, UR30, UR45, 0x6 ;  /* 0x0000002d1e2a7291 */ /* 0x000fe2000f8e30ff */
[----:B------:R-:W-:Y:S01]  /*1710*/  LEA.HI.X.SX32 R9, R9, R10, 0x1, P0 ;  /* 0x0000000a09097211 */ /* 0x000fe200000f0eff */
[----:B------:R-:W-:Y:S01]  /*1720*/  ULEA.HI UR43, UR43, UR44, URZ, 0x6 ;  /* 0x0000002c2b2b7291 */ /* 0x000fe2000f8f30ff */
[----:B-1----:R-:W-:Y:S01]  /*1730*/  LEA R200, P0, R8, UR16, 0x2 ;  /* 0x0000001008c87c11 */ /* 0x002fe2000f8010ff */
[----:B---3--:R-:W-:Y:S01]  /*1740*/  UIMAD.WIDE UR10, UR42, 0x4, UR10 ;  /* 0x000000042a0a78a5 */ /* 0x008fe2000f8e020a */
[----:B------:R-:W-:Y:S01]  /*1750*/  LEA.HI.X R189, R12, UR9, R189, 0x1, P1 ;  /* 0x000000090cbd7c11 */ /* 0x000fe200088f0cbd */
[----:B------:R-:W-:Y:S01]  /*1760*/  USHF.R.S32.HI UR43, URZ, 0x6, UR43 ;  /* 0x00000006ff2b7899 */ /* 0x000fe2000801142b */
[----:B------:R-:W-:Y:S01]  /*1770*/  LEA.HI.X R201, R8, UR17, R9, 0x2, P0 ;  /* 0x0000001108c97c11 */ /* 0x000fe200080f1409 */
[----:B------:R-:W-:Y:S01]  /*1780*/  UIMAD.WIDE UR44, UR47, 0x4, UR50 ;  /* 0x000000042f2c78a5 */ /* 0x000fe2000f8e0232 */
[C---:B------:R-:W-:Y:S01]  /*1790*/  IADD3 R11, P1, PT, R0.reuse, 0x60, RZ ;  /* 0x00000060000b7810 */ /* 0x040fe20007f3e0ff */
[----:B------:R-:W-:Y:S01]  /*17a0*/  UISETP.LT.AND UP1, UPT, URZ, UR43, UPT ;  /* 0x0000002bff00728c */ /* 0x000fe2000bf21270 */
[C---:B------:R-:W-:Y:S01]  /*17b0*/  IADD3 R13, P0, PT, R0.reuse, 0x40, RZ ;  /* 0x00000040000d7810 */ /* 0x040fe20007f1e0ff */
[----:B------:R-:W-:Y:S01]  /*17c0*/  UMOV UR42, UR10 ;  /* 0x0000000a002a7c82 */ /* 0x000fe20008000000 */
[----:B------:R-:W-:Y:S01]  /*17d0*/  IADD3 R9, P2, PT, R0, 0x20, RZ ;  /* 0x0000002000097810 */ /* 0x000fe20007f5e0ff */
[----:B------:R-:W-:Y:S01]  /*17e0*/  USEL UR16, URZ, UR43, !UP1 ;  /* 0x0000002bff107287 */ /* 0x000fe2000c800000 */
[----:B------:R-:W-:Y:S01]  /*17f0*/  SHF.L.U64.HI R8, R2, 0x5, R3 ;  /* 0x0000000502087819 */ /* 0x000fe20000010203 */
[----:B------:R-:W-:Y:S01]  /*1800*/  IMAD.X R10, RZ, RZ, RZ, P1 ;  /* 0x000000ffff0a7224 */ /* 0x000fe200008e06ff */
[----:B------:R-:W-:Y:S01]  /*1810*/  IADD3.X R3, PT, PT, RZ, RZ, RZ, P2, !PT ;  /* 0x000000ffff037210 */ /* 0x000fe200017fe4ff */
[----:B------:R-:W-:Y:S01]  /*1820*/  UISETP.GT.AND UP1, UPT, UR41, UR16, UPT ;  /* 0x000000102900728c */ /* 0x000fe2000bf24270 */
[----:B------:R-:W-:Y:S01]  /*1830*/  IMAD.X R12, RZ, RZ, RZ, P0 ;  /* 0x000000ffff0c7224 */ /* 0x000fe200000e06ff */
[----:B------:R-:W-:-:S07]  /*1840*/  UMOV UR17, UR11 ;  /* 0x0000000b00117c82 */ /* 0x000fce0008000000 */
[----:B------:R-:W-:Y:S05]  /*1850*/  BRA.U UP1, `(.L_x_1717) ;  /* 0x00000009016c7547 */ /* 0x000fea000b800000 */
        /* <DEDUP_REMOVED lines=12> */
.L_x_1718:
[----:B------:R-:W1:Y:S01]  /*1920*/  LDCU.64 UR10, c[0x0][0x5c0] ;  /* 0x0000b800ff0a77ac */ /* 0x000e620008000a00 */
[----:B------:R-:W-:-:S04]  /*1930*/  UIADD3 UR5, UPT, UPT, UR32, UR34, URZ ;  /* 0x0000002220057290 */ /* 0x000fc8000fffe0ff */
[----:B-1----:R-:W-:Y:S02]  /*1940*/  UIMAD.WIDE.U32 UR16, UR5, UR10, URZ ;  /* 0x0000000a051072a5 */ /* 0x002fe4000f8e00ff */
[----:B------:R-:W-:-:S04]  /*1950*/  UIMAD UR5, UR5, UR11, URZ ;  /* 0x0000000b050572a4 */ /* 0x000fc8000f8e02ff */
[----:B------:R-:W-:-:S06]  /*1960*/  UIADD3 UR5, UPT, UPT, UR17, UR5, URZ ;  /* 0x0000000511057290 */ /* 0x000fcc000fffe0ff */
[----:B------:R-:W-:Y:S02]  /*1970*/  MOV R6, UR5 ;  /* 0x0000000500067c02 */ /* 0x000fe40008000f00 */
.L_x_1719:
        /* <DEDUP_REMOVED lines=12> */
.L_x_1720:
[----:B------:R-:W1:Y:S01]  /*1a40*/  LDCU.64 UR8, c[0x0][0x5c8] ;  /* 0x0000b900ff0877ac */ /* 0x000e620008000a00 */
[----:B------:R-:W-:-:S04]  /*1a50*/  UIADD3 UR32, UPT, UPT, UR32, UR34, URZ ;  /* 0x0000002220207290 */ /* 0x000fc8000fffe0ff */
[----:B-1----:R-:W-:Y:S02]  /*1a60*/  UIMAD.WIDE.U32 UR14, UR32, UR8, URZ ;  /* 0x00000008200e72a5 */ /* 0x002fe4000f8e00ff */
[----:B------:R-:W-:-:S04]  /*1a70*/  UIMAD UR32, UR32, UR9, URZ ;  /* 0x00000009202072a4 */ /* 0x000fc8000f8e02ff */
[----:B------:R-:W-:-:S06]  /*1a80*/  UIADD3 UR32, UPT, UPT, UR15, UR32, URZ ;  /* 0x000000200f207290 */ /* 0x000fcc000fffe0ff */
[----:B------:R-:W-:Y:S02]  /*1a90*/  MOV R2, UR32 ;  /* 0x0000002000027c02 */ /* 0x000fe40008000f00 */
.L_x_1721:
        /* <DEDUP_REMOVED lines=37> */
.L_x_1723:
[----:B------:R-:W-:Y:S05]  /*1cf0*/  BSYNC.RECONVERGENT B0 ;  /* 0x0000000000007941 */ /* 0x000fea0003800200 */
.L_x_1722:
        /* <DEDUP_REMOVED lines=12> */
.L_x_1725:
[----:B------:R-:W-:Y:S05]  /*1dc0*/  BSYNC.RECONVERGENT B0 ;  /* 0x0000000000007941 */ /* 0x000fea0003800200 */
.L_x_1724:
        /* <DEDUP_REMOVED lines=12> */
.L_x_1727:
[----:B------:R-:W-:Y:S05]  /*1e90*/  BSYNC.RECONVERGENT B0 ;  /* 0x0000000000007941 */ /* 0x000fea0003800200 */
.L_x_1726:
[----:B------:R-:W5:Y:S01]  /*1ea0*/  LDCU.64 UR10, c[0x0][0x5e0] ;  /* 0x0000bc00ff0a77ac */ /* 0x000f620008000a00 */
[----:B-1--4-:R-:W-:Y:S01]  /*1eb0*/  MOV R5, UR8 ;  /* 0x0000000800057c02 */ /* 0x012fe20008000f00 */
        /* <DEDUP_REMOVED lines=27> */
[----:B------:R2:W-:Y:S04]  /*2070*/  STG.E.128 desc[UR26][R4.64], RZ ;  /* 0x000000ff04007986 */ /* 0x0005e8000c101d1a */
.L_x_1729:
[----:B------:R-:W-:Y:S05]  /*2080*/  BSYNC.RECONVERGENT B0 ;  /* 0x0000000000007941 */ /* 0x000fea0003800200 */
.L_x_1728:
        /* <DEDUP_REMOVED lines=12> */
.L_x_1731:
[----:B------:R-:W-:Y:S05]  /*2150*/  BSYNC.RECONVERGENT B0 ;  /* 0x0000000000007941 */ /* 0x000fea0003800200 */
.L_x_1730:
        /* <DEDUP_REMOVED lines=11> */
.L_x_1717:
[----:B------:R-:W-:Y:S01]  /*2210*/  IMAD.U32 R19, RZ, RZ, UR12 ;  /* 0x0000000cff137e24 */ /* 0x000fe2000f8e00ff */
[----:B------:R-:W-:Y:S01]  /*2220*/  UIMAD UR10, UR38, UR12, URZ ;  /* 0x0000000c260a72a4 */ /* 0x000fe2000f8e02ff */
[----:B------:R-:W-:Y:S01]  /*2230*/  IMAD.SHL.U32 R2, R4, 0x8, RZ ;  /* 0x0000000804027824 */ /* 0x000fe200078e00ff */
[----:B------:R-:W1:Y:S01]  /*2240*/  LDCU.64 UR8, c[0x0][0x3d8] ;  /* 0x00007b00ff0877ac */ /* 0x000e620008000a00 */
[----:B------:R-:W-:Y:S01]  /*2250*/  IMAD.WIDE.U32 R20, R19, UR39, R182 ;  /* 0x0000002713147c25 */ /* 0x000fe2000f8e00b6 */
[----:B------:R-:W-:Y:S01]  /*2260*/  BSSY.RECONVERGENT B0, `(.L_x_1733) ;  /* 0x0000025000007945 */ /* 0x000fe20003800200 */
[----:B------:R-:W-:Y:S01]  /*2270*/  UIMAD UR10, UR39, UR13, UR10 ;  /* 0x0000000d270a72a4 */ /* 0x000fe2000f8e020a */
[----:B------:R-:W-:Y:S01]  /*2280*/  @P3 BAR.SYNC.DEFER_BLOCKING 0x0 ;  /* 0x0000000000003b1d */ /* 0x000fe20000010000 */
[----:B------:R-:W-:Y:S01]  /*2290*/  IADD3 R22, P0, PT, R20, UR46, RZ ;  /* 0x0000002e14167c10 */ /* 0x000fe2000ff1e0ff */
[----:B------:R-:W-:-:S03]  /*22a0*/  ULOP3.LUT UR11, UR30, 0x80000001, URZ, 0xc0, !UPT ;  /* 0x800000011e0b7892 */ /* 0x000fc6000f8ec0ff */
[----:B------:R-:W-:Y:S01]  /*22b0*/  IADD3.X R23, PT, PT, R14, UR10, R21, P0, !PT ;  /* 0x0000000a0e177c10 */ /* 0x000fe200087fe415 */
[----:B------:R-:W-:Y:S01]  /*22c0*/  UIADD3 UR10, UPT, UPT, -UR39, UR31, URZ ;  /* 0x0000001f270a7290 */ /* 0x000fe2000fffe1ff */
[----:B------:R-:W-:Y:S01]  /*22d0*/  LOP3.LUT R21, R2, 0x1f8, RZ, 0xc0, !PT ;  /* 0x000001f802157812 */ /* 0x000fe200078ec0ff */
[----:B------:R-:W-:-:S03]  /*22e0*/  UISETP.NE.AND UP0, UPT, UR11, 0x1, UPT ;  /* 0x000000010b00788c */ /* 0x000fc6000bf05270 */
[----:B------:R-:W-:Y:S01]  /*22f0*/  LOP3.LUT R21, R21, 0x38, R4, 0x78, !PT ;  /* 0x0000003815157812 */ /* 0x000fe200078e7804 */
[----:B------:R-:W-:Y:S01]  /*2300*/  USEL UR41, URZ, 0x2000, UP0 ;  /* 0x00002000ff297887 */ /* 0x000fe20008000000 */
[----:B------:R-:W-:Y:S01]  /*2310*/  ISETP.GE.AND P6, PT, R0, UR10, PT ;  /* 0x0000000a00007c0c */ /* 0x000fe2000bfc6270 */
[----:B-1----:R-:W-:Y:S01]  /*2320*/  IMAD R19, R5, UR8, RZ ;  /* 0x0000000805137c24 */ /* 0x002fe2000f8e02ff */
[----:B------:R-:W-:Y:S01]  /*2330*/  LOP3.LUT R14, R21, 0x1e00, R2, 0xf8, !PT ;  /* 0x00001e00150e7812 */ /* 0x000fe200078ef802 */
[----:B------:R-:W-:-:S03]  /*2340*/  IMAD.WIDE.U32 R22, R6, UR8, R22 ;  /* 0x0000000806167c25 */ /* 0x000fc6000f8e0016 */
[----:B------:R-:W-:Y:S01]  /*2350*/  LEA R14, R14, UR6, 0x1 ;  /* 0x000000060e0e7c11 */ /* 0x000fe2000f8e08ff */
[----:B------:R-:W-:-:S04]  /*2360*/  IMAD R19, R6, UR9, R19 ;  /* 0x0000000906137c24 */ /* 0x000fc8000f8e0213 */
        /* <DEDUP_REMOVED lines=17> */
.L_x_1735:
[----:B------:R3:W-:Y:S01]  /*2480*/  STS.128 [R14+0xa000], RZ ;  /* 0x00a000ff0e007388 */ /* 0x0007e20000000c00 */
[----:B------:R-:W-:Y:S05]  /*2490*/  BRA `(.L_x_1736) ;  /* 0x0000000000047947 */ /* 0x000fea0003800000 */
.L_x_1734:
[----:B------:R1:W-:Y:S02]  /*24a0*/  STS.128 [R14+0xa000], RZ ;  /* 0x00a000ff0e007388 */ /* 0x0003e40000000c00 */
.L_x_1736:
[----:B------:R-:W-:Y:S05]  /*24b0*/  BSYNC.RECONVERGENT B0 ;  /* 0x0000000000007941 */ /* 0x000fea0003800200 */
.L_x_1733:
[----:B------:R-:W-:Y:S01]  /*24c0*/  ISETP.GE.AND P5, PT, R18, UR10, PT ;  /* 0x0000000a12007c0c */ /* 0x000fe2000bfa6270 */
[----:B------:R-:W-:Y:S01]  /*24d0*/  BSSY.RECONVERGENT B0, `(.L_x_1737) ;  /* 0x0000016000007945 */ /* 0x000fe20003800200 */
[----:B------:R-:W-:Y:S02]  /*24e0*/  ISETP.GE.AND P4, PT, R17, UR10, PT ;  /* 0x0000000a11007c0c */ /* 0x000fe4000bf86270 */
[----:B------:R-:W-:-:S09]  /*24f0*/  ISETP.GE.AND P3, PT, R16, UR10, PT ;  /* 0x0000000a10007c0c */ /* 0x000fd2000bf66270 */
        /* <DEDUP_REMOVED lines=19> */
.L_x_1738:
[----:B------:R-:W-:Y:S05]  /*2630*/  BSYNC.RECONVERGENT B0 ;  /* 0x0000000000007941 */ /* 0x000fea0003800200 */
.L_x_1737:
        /* <DEDUP_REMOVED lines=20> */
.L_x_1740:
[----:B------:R-:W-:Y:S05]  /*2780*/  BSYNC.RECONVERGENT B0 ;  /* 0x0000000000007941 */ /* 0x000fea0003800200 */
.L_x_1739:
        /* <DEDUP_REMOVED lines=20> */
.L_x_1742:
[----:B------:R-:W-:Y:S05]  /*28d0*/  BSYNC.RECONVERGENT B0 ;  /* 0x0000000000007941 */ /* 0x000fea0003800200 */
.L_x_1741:
[----:B------:R-:W-:Y:S01]  /*28e0*/  UIMAD UR9, UR30, -0x40, UR33 ;  /* 0xffffffc01e0978a4 */ /* 0x000fe2000f8e0221 */
[----:B------:R-:W0:Y:S01]  /*28f0*/  LDGDEPBAR ;  /* 0x00000000000079af */ /* 0x000e220000000000 */
[----:B------:R-:W-:Y:S04]  /*2900*/  BSSY.RECONVERGENT B0, `(.L_x_1743) ;  /* 0x000000e000007945 */ /* 0x000fe80003800200 */
[----:B------:R-:W-:-:S13]  /*2910*/  ISETP.GE.AND P2, PT, R0, UR9, PT ;  /* 0x0000000900007c0c */ /* 0x000fda000bf46270 */
        /* <DEDUP_REMOVED lines=9> */
.L_x_1745:
[----:B------:R1:W-:Y:S01]  /*29b0*/  STS.128 [R14+0x4000], RZ ;  /* 0x004000ff0e007388 */ /* 0x0003e20000000c00 */
[----:B------:R-:W-:Y:S05]  /*29c0*/  BRA `(.L_x_1746) ;  /* 0x0000000000047947 */ /* 0x000fea0003800000 */
.L_x_1744:
[----:B------:R1:W-:Y:S02]  /*29d0*/  STS.128 [R14+0x4000], RZ ;  /* 0x004000ff0e007388 */ /* 0x0003e40000000c00 */
.L_x_1746:
[----:B------:R-:W-:Y:S05]  /*29e0*/  BSYNC.RECONVERGENT B0 ;  /* 0x0000000000007941 */ /* 0x000fea0003800200 */
.L_x_1743:
[----:B------:R-:W-:Y:S01]  /*29f0*/  ISETP.GE.AND P1, PT, R18, UR9, PT ;  /* 0x0000000912007c0c */ /* 0x000fe2000bf26270 */
        /* <DEDUP_REMOVED lines=16> */
.L_x_1748:
[----:B------:R-:W-:Y:S05]  /*2b00*/  BSYNC.RECONVERGENT B0 ;  /* 0x0000000000007941 */ /* 0x000fea0003800200 */
.L_x_1747:
[----:B------:R-:W-:Y:S01]  /*2b10*/  BSSY.RECONVERGENT B0, `(.L_x_1749) ;  /* 0x000000e000007945 */ /* 0x000fe20003800200 */
[----:B------:R-:W-:-:S03]  /*2b20*/  IADD3 R196, PT, PT, R14, UR41, RZ ;  /* 0x000000290ec47c10 */ /* 0x000fc6000fffe0ff */
        /* <DEDUP_REMOVED lines=9> */
.L_x_1751:
[----:B------:R1:W-:Y:S01]  /*2bc0*/  STS.128 [R196], RZ ;  /* 0x000000ffc4007388 */ /* 0x0003e20000000c00 */
[----:B------:R-:W-:Y:S05]  /*2bd0*/  BRA `(.L_x_1752) ;  /* 0x0000000000047947 */ /* 0x000fea0003800000 */
.L_x_1750:
[----:B------:R1:W-:Y:S02]  /*2be0*/  STS.128 [R196], RZ ;  /* 0x000000ffc4007388 */ /* 0x0003e40000000c00 */
.L_x_1752:
[----:B------:R-:W-:Y:S05]  /*2bf0*/  BSYNC.RECONVERGENT B0 ;  /* 0x0000000000007941 */ /* 0x000fea0003800200 */
.L_x_1749:
[C---:B------:R-:W-:Y:S01]  /*2c00*/  VIADD R16, R186.reuse, 0x8 ;  /* 0x00000008ba107836 */ /* 0x040fe20000000000 */
[----:B------:R-:W-:Y:S01]  /*2c10*/  ISETP.GE.AND P2, PT, R186, UR9, PT ;  /* 0x00000009ba007c0c */ /* 0x000fe2000bf46270 */
[----:B-1----:R-:W-:Y:S01]  /*2c20*/  IMAD.MOV.U32 R19, RZ, RZ, 0x4 ;  /* 0x00000004ff137424 */ /* 0x002fe200078e00ff */
[----:B------:R-:W-:Y:S01]  /*2c30*/  MOV R195, 0x7f800000 ;  /* 0x7f80000000c37802 */ /* 0x000fe20000000f00 */
[----:B------:R-:W-:Y:S01]  /*2c40*/  IMAD.MOV.U32 R194, RZ, RZ, 0x7f800000 ;  /* 0x7f800000ffc27424 */ /* 0x000fe200078e00ff */
[----:B------:R-:W-:Y:S01]  /*2c50*/  ISETP.GE.AND P0, PT, R16, UR9, PT ;  /* 0x0000000910007c0c */ /* 0x000fe2000bf06270 */
[C---:B------:R-:W-:Y:S01]  /*2c60*/  IMAD.WIDE.U32 R18, R186.reuse, R19, UR44 ;  /* 0x0000002cba127e25 */ /* 0x040fe2000f8e0013 */
[C---:B------:R-:W-:Y:S02]  /*2c70*/  LOP3.LUT R17, R186.reuse, 0x20, RZ, 0xfc, !PT ;  /* 0x00000020ba117812 */ /* 0x040fe400078efcff */
[----:B------:R-:W-:-:S05]  /*2c80*/  IADD3 R16, PT, PT, R186, 0x28, RZ ;  /* 0x00000028ba107810 */ /* 0x000fca0007ffe0ff */
[----:B------:R1:W5:Y:S01]  /*2c90*/  @!P2 LDG.E R195, desc[UR26][R18.64] ;  /* 0x0000001a12c3a981 */ /* 0x000362000c1e1900 */
[----:B------:R-:W-:-:S03]  /*2ca0*/  ISETP.GE.AND P2, PT, R17, UR9, PT ;  /* 0x0000000911007c0c */ /* 0x000fc6000bf46270 */
[----:B------:R1:W5:Y:S01]  /*2cb0*/  @!P0 LDG.E R194, desc[UR26][R18.64+0x20] ;  /* 0x0000201a12c28981 */ /* 0x000362000c1e1900 */
[----:B------:R-:W-:Y:S01]  /*2cc0*/  ISETP.GE.AND P0, PT, R16, UR9, PT ;  /* 0x0000000910007c0c */ /* 0x000fe2000bf06270 */
        /* <DEDUP_REMOVED lines=17> */
.L_x_1754:
[----:B------:R-:W-:Y:S05]  /*2de0*/  BSYNC.RECONVERGENT B0 ;  /* 0x0000000000007941 */ /* 0x000fea0003800200 */
.L_x_1753:
[----:B------:R-:W3:Y:S01]  /*2df0*/  LDCU.64 UR8, c[0x0][0x3d0] ;  /* 0x00007a00ff0877ac */ /* 0x000ee20008000a00 */
[----:B------:R-:W-:Y:S01]  /*2e00*/  MOV R15, UR14 ;  /* 0x0000000e000f7c02 */ /* 0x000fe20008000f00 */
[----:B------:R-:W-:Y:S01]  /*2e10*/  BSSY.RECONVERGENT B0, `(.L_x_1755) ;  /* 0x000001d000007945 */ /* 0x000fe20003800200 */
[----:B------:R-:W-:-:S03]  /*2e20*/  UIMAD UR38, UR38, UR14, URZ ;  /* 0x0000000e262672a4 */ /* 0x000fc6000f8e02ff */
[----:B-1----:R-:W-:Y:S01]  /*2e30*/  IMAD.WIDE.U32 R16, R15, UR39, R182 ;  /* 0x000000270f107c25 */ /* 0x002fe2000f8e00b6 */
        /* <DEDUP_REMOVED lines=23> */
.L_x_1757:
[----:B------:R3:W-:Y:S01]  /*2fb0*/  STS.128 [R14+0x6000], RZ ;  /* 0x006000ff0e007388 */ /* 0x0007e20000000c00 */
[----:B------:R-:W-:Y:S05]  /*2fc0*/  BRA `(.L_x_1758) ;  /* 0x0000000000047947 */ /* 0x000fea0003800000 */
.L_x_1756:
[----:B------:R1:W-:Y:S02]  /*2fd0*/  STS.128 [R14+0x6000], RZ ;  /* 0x006000ff0e007388 */ /* 0x0003e40000000c00 */
.L_x_1758:
[----:B------:R-:W-:Y:S05]  /*2fe0*/  BSYNC.RECONVERGENT B0 ;  /* 0x0000000000007941 */ /* 0x000fea0003800200 */
.L_x_1755:
        /* <DEDUP_REMOVED lines=20> */
.L_x_1760:
[----:B------:R-:W-:Y:S05]  /*3130*/  BSYNC.RECONVERGENT B0 ;  /* 0x0000000000007941 */ /* 0x000fea0003800200 */
.L_x_1759:
        /* <DEDUP_REMOVED lines=20> */
.L_x_1762:
[----:B------:R-:W-:Y:S05]  /*3280*/  BSYNC.RECONVERGENT B0 ;  /* 0x0000000000007941 */ /* 0x000fea0003800200 */
.L_x_1761:
        /* <DEDUP_REMOVED lines=20> */
.L_x_1764:
[----:B------:R-:W-:Y:S05]  /*33d0*/  BSYNC.RECONVERGENT B0 ;  /* 0x0000000000007941 */ /* 0x000fea0003800200 */
.L_x_1763:
[----:B------:R-:W3:Y:S01]  /*33e0*/  LDCU.64 UR10, c[0x0][0x538] ;  /* 0x0000a700ff0a77ac */ /* 0x000ee20008000a00 */
[----:B------:R-:W0:Y:S01]  /*33f0*/  LDGDEPBAR ;  /* 0x00000000000079af */ /* 0x000e220000000000 */
[----:B------:R-:W-:Y:S01]  /*3400*/  IMAD.SHL.U32 R3, R4, 0x40, RZ ;  /* 0x0000004004037824 */ /* 0x000fe200078e00ff */
[----:B------:R-:W-:Y:S02]  /*3410*/  LOP3.LUT R182, R2, 0x38, RZ, 0xc0, !PT ;  /* 0x0000003802b67812 */ /* 0x000fe400078ec0ff */
[----:B------:R-:W-:Y:S01]  /*3420*/  SHF.R.U32.HI R11, RZ, 0x4, R4 ;  /* 0x00000004ff0b7819 */ /* 0x000fe20000011604 */
[C---:B------:R-:W-:Y:S01]  /*3430*/  IMAD.SHL.U32 R178, R4.reuse, 0x20, RZ ;  /* 0x0000002004b27824 */ /* 0x040fe200078e00ff */
[C---:B------:R-:W-:Y:S01]  /*3440*/  LOP3.LUT P2, RZ, R4.reuse, 0x2, RZ, 0xc0, !PT ;  /* 0x0000000204ff7812 */ /* 0x040fe2000784c0ff */
[C---:B-1----:R-:W-:Y:S01]  /*3450*/  IMAD.SHL.U32 R9, R4.reuse, 0x2, RZ ;  /* 0x0000000204097824 */ /* 0x042fe200078e00ff */
[----:B------:R-:W-:Y:S01]  /*3460*/  LOP3.LUT P1, RZ, R4, 0x4, RZ, 0xc0, !PT ;  /* 0x0000000404ff7812 */ /* 0x000fe2000782c0ff */
[----:B------:R-:W1:Y:S01]  /*3470*/  LDCU UR14, c[0x0][0x590] ;  /* 0x0000b200ff0e77ac */ /* 0x000e620008000800 */
[----:B---3--:R-:W-:-:S04]  /*3480*/  UISETP.NE.U32.AND UP1, UPT, UR10, URZ, UPT ;  /* 0x000000ff0a00728c */ /* 0x008fc8000bf25070 */
[----:B------:R-:W-:Y:S01]  /*3490*/  UISETP.NE.AND.EX UP1, UPT, UR11, URZ, UPT, UP1 ;  /* 0x000000ff0b00728c */ /* 0x000fe2000bf25310 */
[----:B------:R-:W-:-:S05]  /*34a0*/  DEPBAR.LE SB0, 0x1 ;  /* 0x000080400000791a */ /* 0x000fca0000000000 */
[----:B------:R-:W-:-:S05]  /*34b0*/  PLOP3.LUT P0, PT, PT, PT, UP1, 0x80, 0x8 ;  /* 0x000000000008781c */ /* 0x000fca0003f0f018 */
[----:B------:R-:W3:Y:S01]  /*34c0*/  @UP1 LDCU.64 UR8, c[0x0][0x540] ;  /* 0x0000a800ff0817ac */ /* 0x000ee20008000a00 */
[----:B------:R-:W-:Y:S01]  /*34d0*/  @UP1 UMOV UR12, UR24 ;  /* 0x00000018000c1c82 */ /* 0x000fe20008000000 */
[----:B------:R-:W-:Y:S02]  /*34e0*/  @UP1 UMOV UR13, URZ ;  /* 0x000000ff000d1c82 */ /* 0x000fe40008000000 */
[----:B---3--:R-:W-:Y:S01]  /*34f0*/  @UP1 UIMAD.WIDE.U32 UR12, UR28, UR8, UR12 ;  /* 0x000000081c0c12a5 */ /* 0x008fe2000f8e000c */
[----:B------:R-:W-:Y:S01]  /*3500*/  LOP3.LUT R11, R11, 0x8, RZ, 0xc0, !PT ;  /* 0x000000080b0b7812 */ /* 0x000fe200078ec0ff */
[----:B------:R-:W-:Y:S01]  /*3510*/  IMAD.MOV.U32 R183, RZ, RZ, 0x20 ;  /* 0x00000020ffb77424 */ /* 0x000fe200078e00ff */
[----:B------:R-:W-:Y:S01]  /*3520*/  SHF.R.U32.HI R2, RZ, 0x1, R4 ;  /* 0x00000001ff027819 */ /* 0x000fe20000011604 */
[----:B------:R-:W-:Y:S02]  /*3530*/  @UP1 UIMAD UR9, UR28, UR9, UR13 ;  /* 0x000000091c0912a4 */ /* 0x000fe4000f8e020d */
[----:B------:R-:W-:Y:S01]  /*3540*/  @UP1 ULEA UR10, UP0, UR12, UR10, 0x2 ;  /* 0x0000000a0c0a1291 */ /* 0x000fe2000f8010ff */
[----:B------:R-:W-:Y:S01]  /*3550*/  LOP3.LUT R9, R9, 0x6, RZ, 0xc0, !PT ;  /* 0x0000000609097812 */ /* 0x000fe200078ec0ff */
[----:B------:R-:W-:-:S02]  /*3560*/  IMAD.MOV.U32 R133, RZ, RZ, 0x40 ;  /* 0x00000040ff857424 */ /* 0x000fc400078e00ff */
[----:B------:R-:W-:Y:S01]  /*3570*/  IMAD.U32 R198, RZ, RZ, UR5 ;  /* 0x00000005ffc67e24 */ /* 0x000fe2000f8e00ff */
[----:B------:R-:W-:Y:S01]  /*3580*/  @UP1 ULEA.HI.X UR11, UR12, UR11, UR9, 0x2, UP0 ;  /* 0x0000000b0c0b1291 */ /* 0x000fe200080f1409 */
[----:B------:R-:W-:Y:S01]  /*3590*/  IMAD.U32 R6, RZ, RZ, UR10 ;  /* 0x0000000aff067e24 */ /* 0x000fe2000f8e00ff */
[----:B------:R-:W-:Y:S04]  /*35a0*/  BAR.SYNC.DEFER_BLOCKING 0x0 ;  /* 0x0000000000007b1d */ /* 0x000fe80000010000 */
[----:B------:R-:W-:Y:S02]  /*35b0*/  IMAD.U32 R7, RZ, RZ, UR11 ;  /* 0x0000000bff077e24 */ /* 0x000fe4000f8e00ff */
[----:B------:R-:W3:Y:S01]  /*35c0*/  @UP1 LDCU UR9, c[0x0][0x458] ;  /* 0x00008b00ff0917ac */ /* 0x000ee20008000800 */
[----:B------:R-:W-:-:S02]  /*35d0*/  SEL R183, R183, 0xffffffe0, !P2 ;  /* 0xffffffe0b7b77807 */ /* 0x000fc40005000000 */
[----:B------:R-:W-:Y:S01]  /*35e0*/  LOP3.LUT R9, R9, 0x1e0, R2, 0xf8, !PT ;  /* 0x000001e009097812 */ /* 0x000fe200078ef802 */
[----:B------:R-:W-:Y:S01]  /*35f0*/  VIADD R177, R181, UR41 ;  /* 0x00000029b5b17c36 */ /* 0x000fe20008000000 */
[----:B------:R-:W-:Y:S01]  /*3600*/  SEL R133, R133, 0xffffffc0, !P1 ;  /* 0xffffffc085857807 */ /* 0x000fe20004800000 */
[----:B------:R-:W-:Y:S01]  /*3610*/  IMAD.MOV.U32 R199, RZ, RZ, R196 ;  /* 0x000000ffffc77224 */ /* 0x000fe200078e00c4 */
[----:B------:R-:W-:Y:S01]  /*3620*/  CS2R R94, SRZ ;  /* 0x00000000005e7805 */ /* 0x000fe2000001ff00 */
[----:B------:R-:W-:Y:S01]  /*3630*/  IMAD.MOV.U32 R197, RZ, RZ, 0x4 ;  /* 0x00000004ffc57424 */ /* 0x000fe200078e00ff */
        /* <DEDUP_REMOVED lines=9> */
[----:B------:R4:W2:Y:S01]  /*36d0*/  @P0 LDG.E R5, desc[UR26][R6.64] ;  /* 0x0000001a06050981 */ /* 0x0008a2000c1e1900 */
[----:B---3--:R-:W2:Y:S01]  /*36e0*/  @P0 MUFU.RCP R0, UR9 ;  /* 0x0000000900000d08 */ /* 0x008ea20008001000 */
[----:B------:R-:W-:-:S02]  /*36f0*/  IADD3 R198, PT, PT, -R198, UR31, -R9 ;  /* 0x0000001fc6c67c10 */ /* 0x000fc4000fffe909 */
        /* <DEDUP_REMOVED lines=22> */
[----:B----4-:R-:W-:Y:S01]  /*3860*/  LOP3.LUT R7, R182, 0x1c0, R3, 0xf8, !PT ;  /* 0x000001c0b6077812 */ /* 0x010fe200078ef803 */
[----:B------:R-:W-:Y:S01]  /*3870*/  UMOV UR28, URZ ;  /* 0x000000ff001c7c82 */ /* 0x000fe20008000000 */
[----:B------:R-:W3:Y:S02]  /*3880*/  LDCU UR8, c[0x0][0x440] ;  /* 0x00008800ff0877ac */ /* 0x000ee40008000800 */
[----:B------:R-:W-:-:S02]  /*3890*/  LOP3.LUT R13, R7, 0x8, R4, 0x78, !PT ;  /* 0x00000008070d7812 */ /* 0x000fc400078e7804 */
[----:B------:R-:W-:Y:S01]  /*38a0*/  LOP3.LUT R4, R11, 0x10, R4, 0xf8, !PT ;  /* 0x000000100b047812 */ /* 0x000fe200078ef804 */
[----:B------:R-:W4:Y:S01]  /*38b0*/  LDCU UR11, c[0x0][0x504] ;  /* 0x0000a080ff0b77ac */ /* 0x000f220008000800 */
[----:B------:R-:W-:Y:S02]  /*38c0*/  LOP3.LUT R178, R13, 0x7a00, R178, 0xf8, !PT ;  /* 0x00007a000db27812 */ /* 0x000fe400078ef8b2 */
[----:B------:R-:W-:Y:S01]  /*38d0*/  LOP3.LUT R4, R4, R7, RZ, 0x3c, !PT ;  /* 0x0000000704047212 */ /* 0x000fe200078e3cff */
[----:B------:R-:W1:Y:S01]  /*38e0*/  LDCU UR10, c[0x0][0x508] ;  /* 0x0000a100ff0a77ac */ /* 0x000e620008000800 */
[----:B------:R-:W-:Y:S02]  /*38f0*/  LEA R178, R178, UR6, 0x1 ;  /* 0x00000006b2b27c11 */ /* 0x000fe4000f8e08ff */
[----:B------:R-:W-:Y:S01]  /*3900*/  LOP3.LUT R4, R4, 0x200, R3, 0xf8, !PT ;  /* 0x0000020004047812 */ /* 0x000fe200078ef803 */
[----:B------:R-:W2:Y:S02]  /*3910*/  LDCU UR9, c[0x0][0x3e0] ;  /* 0x00007c00ff0977ac */ /* 0x000ea40008000800 */
[----:B------:R-:W-:Y:S01]  /*3920*/  IMAD.IADD R3, R183, 0x1, R178 ;  /* 0x00000001b7037824 */ /* 0x000fe200078e02b2 */
[----:B------:R-:W2:Y:S01]  /*3930*/  LDSM.16.M88.4 R144, [R178+0xa000] ;  /* 0x00a00000b290783b */ /* 0x000ea20000000200 */
[----:B------:R-:W-:Y:S01]  /*3940*/  VIADD R2, R178, 0xa040 ;  /* 0x0000a040b2027836 */ /* 0x000fe20000000000 */
[----:B------:R-:W-:Y:S01]  /*3950*/  LEA R4, R4, UR6, 0x1 ;  /* 0x0000000604047c11 */ /* 0x000fe2000f8e08ff */
[----:B------:R-:W2:Y:S01]  /*3960*/  LDCU UR13, c[0x0][0x50c] ;  /* 0x0000a180ff0d77ac */ /* 0x000ea20008000800 */
[----:B------:R-:W2:Y:S03]  /*3970*/  LDSM.16.M88.4 R148, [R178+0xa800] ;  /* 0x00a80000b294783b */ /* 0x000ea60000000200 */
[----:B------:R-:W-:Y:S01]  /*3980*/  VIADD R176, R4, UR41 ;  /* 0x0000002904b07c36 */ /* 0x000fe20008000000 */
[----:B------:R-:W2:Y:S01]  /*3990*/  LDSM.16.M88.4 R152, [R3+0xa000] ;  /* 0x00a000000398783b */ /* 0x000ea20000000200 */
[----:B------:R-:W2:Y:S03]  /*39a0*/  LDCU UR12, c[0x0][0x45c] ;  /* 0x00008b80ff0c77ac */ /* 0x000ea60008000800 */
[----:B------:R-:W2:Y:S01]  /*39b0*/  LDSM.16.M88.4 R156, [R3+0xa800] ;  /* 0x00a80000039c783b */ /* 0x000ea20000000200 */
[----:B-1----:R-:W-:-:S02]  /*39c0*/  USHF.L.U32 UR14, UR14, 0x6, URZ ;  /* 0x000000060e0e7899 */ /* 0x002fc400080006ff */
[----:B------:R-:W-:Y:S02]  /*39d0*/  USHF.L.U32 UR29, UR29, 0x3, URZ ;  /* 0x000000031d1d7899 */ /* 0x000fe400080006ff */
[----:B------:R-:W-:Y:S01]  /*39e0*/  UIADD3 UR5, UPT, UPT, UR5, -UR35, -UR31 ;  /* 0x8000002305057290 */ /* 0x000fe2000fffe81f */
[----:B--2---:R-:W-:Y:S01]  /*39f0*/  @P0 FMUL.FTZ R0, R5, R0 ;  /* 0x0000000005000220 */ /* 0x004fe20000410000 */
[----:B------:R-:W-:-:S04]  /*3a00*/  VIADD R5, R178, 0xa000 ;  /* 0x0000a000b2057836 */ /* 0x000fc80000000000 */
[----:B------:R-:W-:Y:S01]  /*3a10*/  @P1 VIADD R2, R5, 0xffffffc0 ;  /* 0xffffffc005021836 */ /* 0x000fe20000000000 */
[----:B------:R-:W-:-:S03]  /*3a20*/  @P0 R2UR UR15, R0 ;  /* 0x00000000000f02ca */ /* 0x000fc600000e0000 */
[----:B------:R-:W-:Y:S01]  /*3a30*/  IMAD.IADD R0, R183, 0x1, R2 ;  /* 0x00000001b7007824 */ /* 0x000fe200078e0202 */
[----:B------:R-:W1:Y:S04]  /*3a40*/  LDSM.16.M88.4 R160, [R2] ;  /* 0x0000000002a0783b */ /* 0x000e680000000200 */
[----:B------:R2:W1:Y:S04]  /*3a50*/  LDSM.16.M88.4 R164, [R2+0x800] ;  /* 0x0008000002a4783b */ /* 0x0004680000000200 */
[----:B------:R-:W1:Y:S01]  /*3a60*/  LDSM.16.M88.4 R168, [R0] ;  /* 0x0000000000a8783b */ /* 0x000e620000000200 */
[----:B------:R-:W-:-:S03]  /*3a70*/  @UP1 UMOV UR28, UR15 ;  /* 0x0000000f001c1c82 */ /* 0x000fc60008000000 */
[----:B------:R3:W1:Y:S01]  /*3a80*/  LDSM.16.M88.4 R172, [R0+0x800] ;  /* 0x0008000000ac783b */ /* 0x0006620000000200 */
[----:B--2---:R-:W-:-:S04]  /*3a90*/  IMAD.IADD R2, R178, 0x1, R133 ;  /* 0x00000001b2027824 */ /* 0x004fc800078e0285 */
[----:B---34-:R-:W-:-:S07]  /*3aa0*/  IMAD.IADD R0, R183, 0x1, R2 ;  /* 0x00000001b7007824 */ /* 0x018fce00078e0202 */
.L_x_1769:
[----:B------:R-:W0:Y:S01]  /*3ab0*/  LDGDEPBAR ;  /* 0x00000000000079af */ /* 0x000e220000000000 */
[----:B------:R-:W-:Y:S01]  /*3ac0*/  MOV R202, UR42 ;  /* 0x0000002a00ca7c02 */ /* 0x000fe20008000f00 */
[----:B------:R-:W-:Y:S01]  /*3ad0*/  USHF.L.U32 UR38, UR30, 0x6, URZ ;  /* 0x000000061e267899 */ /* 0x000fe200080006ff */
[----:B------:R-:W-:Y:S02]  /*3ae0*/  IADD3 R140, PT, PT, R183, R177, RZ ;  /* 0x000000b1b78c7210 */ /* 0x000fe40007ffe0ff */
[----:B------:R-:W-:Y:S01]  /*3af0*/  MOV R203, UR17 ;  /* 0x0000001100cb7c02 */ /* 0x000fe20008000f00 */
[----:B------:R-:W-:Y:S01]  /*3b00*/  UISETP.GE.AND UP0, UPT, UR38, UR5, UPT ;  /* 0x000000052600728c */ /* 0x000fe2000bf06270 */
[C---:B------:R-:W-:Y:S02]  /*3b10*/  LEA R206, P0, R186.reuse, R202, 0x2 ;  /* 0x000000cabace7211 */ /* 0x040fe400078010ff */
[----:B------:R-:W-:Y:S02]  /*3b20*/  IADD3 R184, PT, PT, R177, R133, RZ ;  /* 0x00000085b1b87210 */ /* 0x000fe40007ffe0ff */
[C---:B------:R-:W-:Y:S01]  /*3b30*/  LEA.HI.X R207, R186.reuse, R203, RZ, 0x2, P0 ;  /* 0x000000cbbacf7211 */ /* 0x040fe200000f14ff */
[----:B------:R-:W-:Y:S04]  /*3b40*/  DEPBAR.LE SB0, 0x0 ;  /* 0x000080000000791a */ /* 0x000fe80000000000 */
[----:B------:R-:W-:Y:S06]  /*3b50*/  BAR.SYNC.DEFER_BLOCKING 0x0 ;  /* 0x0000000000007b1d */ /* 0x000fec0000010000 */
[----:B------:R-:W-:Y:S08]  /*3b60*/  LDSM.16.M88.4 R100, [R177] ;  /* 0x00000000b164783b */ /* 0x000ff00000000200 */
[----:B------:R-:W2:Y:S08]  /*3b70*/  LDSM.16.M88.4 R104, [R178+0x6000] ;  /* 0x00600000b268783b */ /* 0x000eb00000000200 */
[----:B------:R-:W3:Y:S08]  /*3b80*/  LDSM.16.M88.4 R108, [R177+0x1000] ;  /* 0x00100000b16c783b */ /* 0x000ef00000000200 */
[----:B------:R-:W4:Y:S08]  /*3b90*/  LDSM.16.M88.4 R112, [R178+0x6800] ;  /* 0x00680000b270783b */ /* 0x000f300000000200 */
[----:B------:R-:W-:Y:S08]  /*3ba0*/  LDSM.16.M88.4 R116, [R140] ;  /* 0x000000008c74783b */ /* 0x000ff00000000200 */
[----:B------:R-:W1:Y:S01]  /*3bb0*/  LDSM.16.M88.4 R120, [R3+0x6000] ;  /* 0x006000000378783b */ /* 0x000e620000000200 */
[-C--:B--2---:R-:W-:Y:S07]  /*3bc0*/  HMMA.16816.F32.BF16 R4, R100, R104.reuse, RZ ;  /* 0x000000686404723c */ /* 0x084fee00000418ff */
[----:B-----5:R-:W5:Y:S04]  /*3bd0*/  LDG.E R205, desc[UR26][R206.64] ;  /* 0x0000001acecd7981 */ /* 0x020f68000c1e1900 */
[----:B------:R-:W5:Y:S01]  /*3be0*/  LDG.E R204, desc[UR26][R206.64+0x20] ;  /* 0x0000201acecc7981 */ /* 0x000f62000c1e1900 */
[C---:B---3--:R-:W-:Y:S03]  /*3bf0*/  HMMA.16816.F32.BF16 R8, R108.reuse, R104, RZ ;  /* 0x000000686c08723c */ /* 0x048fe600000418ff */
[----:B------:R-:W5:Y:S04]  /*3c00*/  LDG.E R203, desc[UR26][R206.64+0x80] ;  /* 0x0000801acecb7981 */ /* 0x000f68000c1e1900 */
[----:B------:R2:W5:Y:S01]  /*3c10*/  LDG.E R202, desc[UR26][R206.64+0xa0] ;  /* 0x0000a01aceca7981 */ /* 0x000562000c1e1900 */
[-C--:B------:R-:W-:Y:S03]  /*3c20*/  HMMA.16816.F32.BF16 R12, R108, R106.reuse, RZ ;  /* 0x0000006a6c0c723c */ /* 0x080fe600000418ff */
[----:B------:R-:W3:Y:S05]  /*3c30*/  LDSM.16.M88.4 R124, [R140+0x1000] ;  /* 0x001000008c7c783b */ /* 0x000eea0000000200 */
[C---:B------:R-:W-:Y:S03]  /*3c40*/  HMMA.16816.F32.BF16 R16, R100.reuse, R106, RZ ;  /* 0x0000006a6410723c */ /* 0x040fe600000418ff */
[----:B------:R-:W2:Y:S05]  /*3c50*/  LDSM.16.M88.4 R128, [R3+0x6800] ;  /* 0x006800000380783b */ /* 0x000eaa0000000200 */
[-C--:B----4-:R-:W-:Y:S03]  /*3c60*/  HMMA.16816.F32.BF16 R20, R100, R112.reuse, RZ ;  /* 0x000000706414723c */ /* 0x090fe600000418ff */
[----:B------:R-:W-:Y:S05]  /*3c70*/  LDSM.16.M88.4 R104, [R184] ;  /* 0x00000000b868783b */ /* 0x000fea0000000200 */
[C---:B------:R-:W-:Y:S03]  /*3c80*/  HMMA.16816.F32.BF16 R24, R108.reuse, R112, RZ ;  /* 0x000000706c18723c */ /* 0x040fe600000418ff */
[----:B------:R-:W4:Y:S01]  /*3c90*/  LDSM.16.M88.4 R132, [R2+0x6000] ;  /* 0x006000000284783b */ /* 0x000f220000000200 */
[----:B------:R-:W-:Y:S04]  /*3ca0*/  IADD3 R112, PT, PT, R183, R184, RZ ;  /* 0x000000b8b7707210 */ /* 0x000fe80007ffe0ff */
[-C--:B------:R-:W-:Y:S03]  /*3cb0*/  HMMA.16816.F32.BF16 R28, R108, R114.reuse, RZ ;  /* 0x000000726c1c723c */ /* 0x080fe600000418ff */
[----:B------:R-:W4:Y:S05]  /*3cc0*/  LDSM.16.M88.4 R136, [R184+0x1000] ;  /* 0x00100000b888783b */ /* 0x000f2a0000000200 */
[----:B------:R-:W-:Y:S03]  /*3cd0*/  HMMA.16816.F32.BF16 R32, R100, R114, RZ ;  /* 0x000000726420723c */ /* 0x000fe600000418ff */
[----:B------:R-:W4:Y:S05]  /*3ce0*/  LDSM.16.M88.4 R140, [R2+0x6800] ;  /* 0x00680000028c783b */ /* 0x000f2a0000000200 */
[-C--:B-1----:R-:W-:Y:S03]  /*3cf0*/  HMMA.16816.F32.BF16 R4, R116, R120.reuse, R4 ;  /* 0x000000787404723c */ /* 0x082fe60000041804 */
[----:B------:R-:W-:Y:S05]  /*3d00*/  LDSM.16.M88.4 R100, [R112] ;  /* 0x000000007064783b */ /* 0x000fea0000000200 */
[C---:B---3--:R-:W-:Y:S03]  /*3d10*/  HMMA.16816.F32.BF16 R8, R124.reuse, R120, R8 ;  /* 0x000000787c08723c */ /* 0x048fe60000041808 */
[----:B------:R-:W1:Y:S05]  /*3d20*/  LDSM.16.M88.4 R108, [R0+0x6000] ;  /* 0x00600000006c783b */ /* 0x000e6a0000000200 */
[-C--:B------:R-:W-:Y:S03]  /*3d30*/  HMMA.16816.F32.BF16 R12, R124, R122.reuse, R12 ;  /* 0x0000007a7c0c723c */ /* 0x080fe6000004180c */
[----:B------:R-:W3:Y:S05]  /*3d40*/  LDSM.16.M88.4 R112, [R112+0x1000] ;  /* 0x001000007070783b */ /* 0x000eea0000000200 */
[C---:B------:R-:W-:Y:S08]  /*3d50*/  HMMA.16816.F32.BF16 R16, R116.reuse, R122, R16 ;  /* 0x0000007a7410723c */ /* 0x040ff00000041810 */
[-C--:B--2---:R-:W-:Y:S08]  /*3d60*/  HMMA.16816.F32.BF16 R20, R116, R128.reuse, R20 ;  /* 0x000000807414723c */ /* 0x084ff00000041814 */
[C---:B------:R-:W-:Y:S08]  /*3d70*/  HMMA.16816.F32.BF16 R24, R124.reuse, R128, R24 ;  /* 0x000000807c18723c */ /* 0x040ff00000041818 */
[-C--:B------:R-:W-:Y:S08]  /*3d80*/  HMMA.16816.F32.BF16 R28, R124, R130.reuse, R28 ;  /* 0x000000827c1c723c */ /* 0x080ff0000004181c */
[----:B------:R-:W-:Y:S08]  /*3d90*/  HMMA.16816.F32.BF16 R32, R116, R130, R32 ;  /* 0x000000827420723c */ /* 0x000ff00000041820 */
[-C--:B----4-:R-:W-:Y:S08]  /*3da0*/  HMMA.16816.F32.BF16 R4, R104, R132.reuse, R4 ;  /* 0x000000846804723c */ /* 0x090ff00000041804 */
[C---:B------:R-:W-:Y:S08]  /*3db0*/  HMMA.16816.F32.BF16 R8, R136.reuse, R132, R8 ;  /* 0x000000848808723c */ /* 0x040ff00000041808 */
[-C--:B------:R-:W-:Y:S08]  /*3dc0*/  HMMA.16816.F32.BF16 R12, R136, R134.reuse, R12 ;  /* 0x00000086880c723c */ /* 0x080ff0000004180c */
[C---:B------:R-:W-:Y:S08]  /*3dd0*/  HMMA.16816.F32.BF16 R16, R104.reuse, R134, R16 ;  /* 0x000000866810723c */ /* 0x040ff00000041810 */
[-C--:B------:R-:W-:Y:S08]  /*3de0*/  HMMA.16816.F32.BF16 R20, R104, R140.reuse, R20 ;  /* 0x0000008c6814723c */ /* 0x080ff00000041814 */
[C---:B------:R-:W-:Y:S04]  /*3df0*/  HMMA.16816.F32.BF16 R24, R136.reuse, R140, R24 ;  /* 0x0000008c8818723c */ /* 0x040fe80000041818 */
[----:B------:R-:W-:Y:S04]  /*3e00*/  LOP3.LUT R141, R186, UR38, RZ, 0xfc, !PT ;  /* 0x00000026ba8d7c12 */ /* 0x000fe8000f8efcff */
[-C--:B------:R-:W-:Y:S03]  /*3e10*/  HMMA.16816.F32.BF16 R28, R136, R142.reuse, R28 ;  /* 0x0000008e881c723c */ /* 0x080fe6000004181c */
[----:B------:R-:W-:Y:S04]  /*3e20*/  IADD3 R210, PT, PT, R141, R198, RZ ;  /* 0x000000c68dd27210 */ /* 0x000fe80007ffe0ff */
[C---:B------:R-:W-:Y:S01]  /*3e30*/  IADD3 R244, PT, PT, R210.reuse, 0xa7, RZ ;  /* 0x000000a7d2f47810 */ /* 0x040fe20007ffe0ff */
[----:B------:R-:W-:Y:S01]  /*3e40*/  HMMA.16816.F32.BF16 R32, R104, R142, R32 ;  /* 0x0000008e6820723c */ /* 0x000fe20000041820 */
[----:B------:R-:W2:Y:S03]  /*3e50*/  LDSM.16.M88.4 R104, [R0+0x6800] ;  /* 0x006800000068783b */ /* 0x000ea60000000200 */
[C---:B------:R-:W-:Y:S02]  /*3e60*/  IADD3 R230, PT, PT, R210.reuse, 0x70, RZ ;  /* 0x00000070d2e67810 */ /* 0x040fe40007ffe0ff */
[----:B------:R-:W-:Y:S02]  /*3e70*/  IABS R244, R244 ;  /* 0x000000f400f47213 */ /* 0x000fe40000000000 */
[-C--:B-1----:R-:W-:Y:S05]  /*3e80*/  HMMA.16816.F32.BF16 R4, R100, R108.reuse, R4 ;  /* 0x0000006c6404723c */ /* 0x082fea0000041804 */
[----:B------:R-:W-:Y:S02]  /*3e90*/  IABS R230, R230 ;  /* 0x000000e600e67213 */ /* 0x000fe40000000000 */
[----:B------:R-:W-:Y:S01]  /*3ea0*/  I2FP.F32.S32 R244, R244 ;  /* 0x000000f400f47245 */ /* 0x000fe20000201400 */
[C---:B---3--:R-:W-:Y:S04]  /*3eb0*/  HMMA.16816.F32.BF16 R8, R112.reuse, R108, R8 ;  /* 0x0000006c7008723c */ /* 0x048fe80000041808 */
[C---:B------:R-:W-:Y:S02]  /*3ec0*/  IADD3 R245, PT, PT, R210.reuse, 0xa8, RZ ;  /* 0x000000a8d2f57810 */ /* 0x040fe40007ffe0ff */
[----:B------:R-:W-:Y:S02]  /*3ed0*/  IADD3 R237, PT, PT, R210, 0x80, RZ ;  /* 0x00000080d2ed7810 */ /* 0x000fe40007ffe0ff */
[-C--:B------:R-:W-:Y:S03]  /*3ee0*/  HMMA.16816.F32.BF16 R12, R112, R110.reuse, R12 ;  /* 0x0000006e700c723c */ /* 0x080fe6000004180c */
[----:B------:R-:W-:Y:S01]  /*3ef0*/  FMUL.FTZ R208, R4, UR13 ;  /* 0x0000000d04d07c20 */ /* 0x000fe20008410000 */
[----:B------:R-:W-:Y:S01]  /*3f00*/  FMUL.FTZ R250, R5, UR13 ;  /* 0x0000000d05fa7c20 */ /* 0x000fe20008410000 */
[----:B------:R-:W-:Y:S01]  /*3f10*/  FMUL.FTZ R249, R6, UR13 ;  /* 0x0000000d06f97c20 */ /* 0x000fe20008410000 */
[----:B------:R-:W-:Y:S01]  /*3f20*/  IADD3 R235, PT, PT, R210, 0x7f, RZ ;  /* 0x0000007fd2eb7810 */ /* 0x000fe20007ffe0ff */
[----:B------:R1:W-:Y:S01]  /*3f30*/  MUFU.TANH R135, R208 ;  /* 0x000000d000877308 */ /* 0x0003e20000002400 */
[C---:B------:R-:W-:Y:S04]  /*3f40*/  HMMA.16816.F32.BF16 R16, R100.reuse, R110, R16 ;  /* 0x0000006e6410723c */ /* 0x040fe80000041810 */
[----:B------:R-:W-:Y:S01]  /*3f50*/  FMUL.FTZ R207, R11, UR13 ;  /* 0x0000000d0bcf7c20 */ /* 0x000fe20008410000 */
[----:B------:R-:W-:Y:S01]  /*3f60*/  FMUL.FTZ R206, R10, UR13 ;  /* 0x0000000d0ace7c20 */ /* 0x000fe20008410000 */
[----:B------:R-:W-:Y:S03]  /*3f70*/  FMUL.FTZ R246, R9, UR13 ;  /* 0x0000000d09f67c20 */ /* 0x000fe60008410000 */
[----:B------:R-:W-:Y:S01]  /*3f80*/  MUFU.TANH R250, R250 ;  /* 0x000000fa00fa7308 */ /* 0x000fe20000002400 */
[----:B------:R-:W-:Y:S01]  /*3f90*/  IABS R245, R245 ;  /* 0x000000f500f57213 */ /* 0x000fe20000000000 */
[-C--:B--2---:R-:W-:Y:S03]  /*3fa0*/  HMMA.16816.F32.BF16 R20, R100, R104.reuse, R20 ;  /* 0x000000686414723c */ /* 0x084fe60000041814 */
[----:B------:R-:W-:Y:S01]  /*3fb0*/  FMUL.FTZ R217, R14, UR13 ;  /* 0x0000000d0ed97c20 */ /* 0x000fe20008410000 */
[----:B------:R-:W-:Y:S01]  /*3fc0*/  FMUL.FTZ R243, R12, UR13 ;  /* 0x0000000d0cf37c20 */ /* 0x000fe20008410000 */
[----:B------:R-:W-:Y:S03]  /*3fd0*/  FMUL.FTZ R227, R15, UR13 ;  /* 0x0000000d0fe37c20 */ /* 0x000fe60008410000 */
[----:B------:R-:W2:Y:S01]  /*3fe0*/  MUFU.TANH R207, R207 ;  /* 0x000000cf00cf7308 */ /* 0x000ea20000002400 */
[----:B------:R-:W-:Y:S01]  /*3ff0*/  FMUL.FTZ R241, R13, UR13 ;  /* 0x0000000d0df17c20 */ /* 0x000fe20008410000 */
[----:B-1----:R-:W-:Y:S01]  /*4000*/  FMUL.FTZ R208, R8, UR13 ;  /* 0x0000000d08d07c20 */ /* 0x002fe20008410000 */
[C---:B------:R-:W-:Y:S04]  /*4010*/  HMMA.16816.F32.BF16 R24, R112.reuse, R104, R24 ;  /* 0x000000687018723c */ /* 0x040fe80000041818 */
[----:B------:R-:W-:Y:S03]  /*4020*/  FMUL.FTZ R228, R19, UR13 ;  /* 0x0000000d13e47c20 */ /* 0x000fe60008410000 */
[----:B------:R1:W-:Y:S01]  /*4030*/  MUFU.TANH R142, R208 ;  /* 0x000000d0008e7308 */ /* 0x0003e20000002400 */
[----:B------:R-:W-:Y:S01]  /*4040*/  FMUL.FTZ R247, R16, UR13 ;  /* 0x0000000d10f77c20 */ /* 0x000fe20008410000 */
[----:B------:R-:W-:Y:S01]  /*4050*/  IADD3 R239, PT, PT, R210, 0x9f, RZ ;  /* 0x0000009fd2ef7810 */ /* 0x000fe20007ffe0ff */
[-C--:B------:R-:W-:Y:S03]  /*4060*/  HMMA.16816.F32.BF16 R28, R112, R106.reuse, R28 ;  /* 0x0000006a701c723c */ /* 0x080fe6000004181c */
[----:B------:R-:W-:Y:S01]  /*4070*/  FMUL.FTZ R213, R21, UR13 ;  /* 0x0000000d15d57c20 */ /* 0x000fe20008410000 */
[----:B------:R-:W-:Y:S03]  /*4080*/  FMUL.FTZ R225, R22, UR13 ;  /* 0x0000000d16e17c20 */ /* 0x000fe60008410000 */
[----:B------:R-:W3:Y:S01]  /*4090*/  MUFU.TANH R206, R206 ;  /* 0x000000ce00ce7308 */ /* 0x000ee20000002400 */
[----:B------:R-:W-:Y:S01]  /*40a0*/  IADD3 R234, PT, PT, R210, 0x78, RZ ;  /* 0x00000078d2ea7810 */ /* 0x000fe20007ffe0ff */
[----:B--2---:R-:W-:Y:S01]  /*40b0*/  FFMA.FTZ R244, R244, -UR28, R207 ;  /* 0x8000001cf4f47c23 */ /* 0x004fe200080100cf */
[----:B------:R-:W-:Y:S04]  /*40c0*/  HMMA.16816.F32.BF16 R32, R100, R106, R32 ;  /* 0x0000006a6420723c */ /* 0x000fe80000041820 */
[----:B------:R-:W-:Y:S03]  /*40d0*/  FMUL.FTZ R214, R27, UR13 ;  /* 0x0000000d1bd67c20 */ /* 0x000fe60008410000 */
[----:B------:R2:W-:Y:S01]  /*40e0*/  MUFU.TANH R131, R213 ;  /* 0x000000d500837308 */ /* 0x0005e20000002400 */
[----:B------:R-:W-:Y:S01]  /*40f0*/  IABS R237, R237 ;  /* 0x000000ed00ed7213 */ /* 0x000fe20000000000 */
[----:B-1----:R-:W-:Y:S01]  /*4100*/  FMUL.FTZ R208, R18, UR13 ;  /* 0x0000000d12d07c20 */ /* 0x002fe20008410000 */
[----:B------:R-:W-:Y:S01]  /*4110*/  IABS R235, R235 ;  /* 0x000000eb00eb7213 */ /* 0x000fe20000000000 */
[----:B------:R-:W-:Y:S01]  /*4120*/  FMUL.FTZ R236, R25, UR13 ;  /* 0x0000000d19ec7c20 */ /* 0x000fe20008410000 */
[----:B------:R-:W-:Y:S01]  /*4130*/  I2FP.F32.S32 R245, R245 ;  /* 0x000000f500f57245 */ /* 0x000fe20000201400 */
[----:B------:R-:W-:Y:S01]  /*4140*/  FMUL.FTZ R232, R28, UR13 ;  /* 0x0000000d1ce87c20 */ /* 0x000fe20008410000 */
[----:B------:R-:W-:Y:S03]  /*4150*/  FMUL.FTZ R229, R30, UR13 ;  /* 0x0000000d1ee57c20 */ /* 0x000fe60008410000 */
[----:B------:R-:W1:Y:S01]  /*4160*/  MUFU.TANH R183, R208 ;  /* 0x000000d000b77308 */ /* 0x000e620000002400 */
[C---:B------:R-:W-:Y:S01]  /*4170*/  IADD3 R242, PT, PT, R210.reuse, 0x88, RZ ;  /* 0x00000088d2f27810 */ /* 0x040fe20007ffe0ff */
[----:B---3--:R-:W-:Y:S01]  /*4180*/  FFMA.FTZ R245, R245, -UR28, R206 ;  /* 0x8000001cf5f57c23 */ /* 0x008fe200080100ce */
[----:B------:R-:W-:Y:S01]  /*4190*/  IADD3 R220, PT, PT, R210, 0x97, RZ ;  /* 0x00000097d2dc7810 */ /* 0x000fe20007ffe0ff */
[----:B------:R-:W-:Y:S01]  /*41a0*/  FMUL.FTZ R231, R17, UR13 ;  /* 0x0000000d11e77c20 */ /* 0x000fe20008410000 */
[----:B------:R-:W-:Y:S01]  /*41b0*/  IABS R239, R239 ;  /* 0x000000ef00ef7213 */ /* 0x000fe20000000000 */
[----:B------:R-:W-:Y:S01]  /*41c0*/  FMUL.FTZ R223, R23, UR13 ;  /* 0x0000000d17df7c20 */ /* 0x000fe20008410000 */
[----:B------:R-:W-:Y:S03]  /*41d0*/  IABS R234, R234 ;  /* 0x000000ea00ea7213 */ /* 0x000fe60000000000 */
[----:B------:R-:W3:Y:S01]  /*41e0*/  MUFU.TANH R246, R246 ;  /* 0x000000f600f67308 */ /* 0x000ee20000002400 */
[----:B------:R-:W-:Y:S01]  /*41f0*/  I2FP.F32.S32 R134, R237 ;  /* 0x000000ed00867245 */ /* 0x000fe20000201400 */
[----:B------:R-:W-:Y:S01]  /*4200*/  FMUL.FTZ R222, R34, UR13 ;  /* 0x0000000d22de7c20 */ /* 0x000fe20008410000 */
[----:B--2---:R-:W-:Y:S01]  /*4210*/  I2FP.F32.S32 R213, R230 ;  /* 0x000000e600d57245 */ /* 0x004fe20000201400 */
[----:B------:R-:W-:Y:S01]  /*4220*/  FFMA.FTZ R230, -R207, R207, 1 ;  /* 0x3f800000cfe67423 */ /* 0x000fe200000101cf */
[----:B------:R-:W-:Y:S01]  /*4230*/  I2FP.F32.S32 R143, R235 ;  /* 0x000000eb008f7245 */ /* 0x000fe20000201400 */
[----:B------:R-:W-:Y:S01]  /*4240*/  FFMA.FTZ R235, -R206, R206, 1 ;  /* 0x3f800000ceeb7423 */ /* 0x000fe200000101ce */
[C---:B------:R-:W-:Y:S03]  /*4250*/  IADD3 R219, PT, PT, R210.reuse, 0x87, RZ ;  /* 0x00000087d2db7810 */ /* 0x040fe60007ffe0ff */
[----:B------:R-:W2:Y:S01]  /*4260*/  MUFU.TANH R217, R217 ;  /* 0x000000d900d97308 */ /* 0x000ea20000002400 */
[C---:B------:R-:W-:Y:S01]  /*4270*/  IADD3 R240, PT, PT, R210.reuse, 0xa0, RZ ;  /* 0x000000a0d2f07810 */ /* 0x040fe20007ffe0ff */
[----:B------:R-:W-:Y:S01]  /*4280*/  FMUL.FTZ R226, R31, UR13 ;  /* 0x0000000d1fe27c20 */ /* 0x000fe20008410000 */
[C---:B------:R-:W-:Y:S01]  /*4290*/  IADD3 R221, PT, PT, R210.reuse, 0x98, RZ ;  /* 0x00000098d2dd7810 */ /* 0x040fe20007ffe0ff */
[----:B------:R-:W-:Y:S01]  /*42a0*/  FMUL.FTZ R251, R33, UR13 ;  /* 0x0000000d21fb7c20 */ /* 0x000fe20008410000 */
[C---:B------:R-:W-:Y:S01]  /*42b0*/  IADD3 R224, PT, PT, R210.reuse, 0x77, RZ ;  /* 0x00000077d2e07810 */ /* 0x040fe20007ffe0ff */
[----:B-1----:R-:W-:Y:S01]  /*42c0*/  FFMA.FTZ R34, -R183, R183, 1 ;  /* 0x3f800000b7227423 */ /* 0x002fe200000101b7 */
[C---:B------:R-:W-:Y:S03]  /*42d0*/  IADD3 R211, PT, PT, R210.reuse, 0x6f, RZ ;  /* 0x0000006fd2d37810 */ /* 0x040fe60007ffe0ff */
[----:B------:R-:W1:Y:S01]  /*42e0*/  MUFU.TANH R228, R228 ;  /* 0x000000e400e47308 */ /* 0x000e620000002400 */
[----:B------:R-:W-:Y:S01]  /*42f0*/  IADD3 R215, PT, PT, R210, 0x90, RZ ;  /* 0x00000090d2d77810 */ /* 0x000fe20007ffe0ff */
[----:B---3--:R-:W-:Y:S01]  /*4300*/  FFMA.FTZ R206, -R246, R246, 1 ;  /* 0x3f800000f6ce7423 */ /* 0x008fe200000101f6 */
[----:B------:R-:W-:Y:S01]  /*4310*/  IADD3 R212, PT, PT, R210, 0x8f, RZ ;  /* 0x0000008fd2d47810 */ /* 0x000fe20007ffe0ff */
[----:B------:R-:W-:Y:S01]  /*4320*/  FMUL.FTZ R238, R20, UR13 ;  /* 0x0000000d14ee7c20 */ /* 0x000fe20008410000 */
[----:B------:R-:W-:Y:S01]  /*4330*/  IADD3 R209, PT, PT, R210, 0x68, RZ ;  /* 0x00000068d2d17810 */ /* 0x000fe20007ffe0ff */
[----:B------:R-:W-:Y:S01]  /*4340*/  FMUL.FTZ R218, R26, UR13 ;  /* 0x0000000d1ada7c20 */ /* 0x000fe20008410000 */
[----:B------:R-:W-:Y:S03]  /*4350*/  IADD3 R208, PT, PT, R210, 0x67, RZ ;  /* 0x00000067d2d07810 */ /* 0x000fe60007ffe0ff */
[----:B------:R-:W3:Y:S01]  /*4360*/  MUFU.TANH R247, R247 ;  /* 0x000000f700f77308 */ /* 0x000ee20000002400 */
[----:B------:R-:W-:Y:S01]  /*4370*/  IABS R210, R242 ;  /* 0x000000f200d27213 */ /* 0x000fe20000000000 */
[----:B------:R-:W-:Y:S01]  /*4380*/  FFMA.FTZ R242, -R135, R135, 1 ;  /* 0x3f80000087f27423 */ /* 0x000fe20000010187 */
[----:B------:R-:W-:Y:S01]  /*4390*/  IABS R220, R220 ;  /* 0x000000dc00dc7213 */ /* 0x000fe20000000000 */
[----:B--2---:R-:W-:Y:S01]  /*43a0*/  FFMA.FTZ R122, -R217, R217, 1 ;  /* 0x3f800000d97a7423 */ /* 0x004fe200000101d9 */
[----:B------:R-:W-:Y:S01]  /*43b0*/  I2FP.F32.S32 R239, R239 ;  /* 0x000000ef00ef7245 */ /* 0x000fe20000201400 */
[----:B------:R-:W-:Y:S01]  /*43c0*/  FFMA.FTZ R135, R134, -UR28, R135 ;  /* 0x8000001c86877c23 */ /* 0x000fe20008010087 */
[----:B------:R-:W-:Y:S03]  /*43d0*/  I2FP.F32.S32 R130, R234 ;  /* 0x000000ea00827245 */ /* 0x000fe60000201400 */
[----:B------:R2:W4:Y:S01]  /*43e0*/  MUFU.TANH R207, R232 ;  /* 0x000000e800cf7308 */ /* 0x0005220000002400 */
[----:B------:R-:W-:Y:S01]  /*43f0*/  FFMA.FTZ R234, -R250, R250, 1 ;  /* 0x3f800000faea7423 */ /* 0x000fe200000101fa */
[C---:B------:R-:W-:Y:S01]  /*4400*/  FFMA.FTZ R250, R143.reuse, -UR28, R250 ;  /* 0x8000001c8ffa7c23 */ /* 0x040fe200080100fa */
[----:B------:R-:W-:Y:S01]  /*4410*/  FFMA.FTZ R134, R134, -UR28, R183 ;  /* 0x8000001c86867c23 */ /* 0x000fe200080100b7 */
[----:B------:R-:W-:Y:S01]  /*4420*/  I2FP.F32.S32 R220, R220 ;  /* 0x000000dc00dc7245 */ /* 0x000fe20000201400 */
[----:B-1----:R-:W-:Y:S01]  /*4430*/  FFMA.FTZ R143, R143, -UR28, R228 ;  /* 0x8000001c8f8f7c23 */ /* 0x002fe200080100e4 */
[----:B------:R-:W-:Y:S01]  /*4440*/  FFMA.FTZ R33, -R228, R228, 1 ;  /* 0x3f800000e4217423 */ /* 0x000fe200000101e4 */
[----:B------:R-:W-:Y:S03]  /*4450*/  FMUL.FTZ R228, R122, UR13 ;  /* 0x0000000d7ae47c20 */ /* 0x000fe60008410000 */
[----:B------:R-:W1:Y:S01]  /*4460*/  MUFU.TANH R243, R243 ;  /* 0x000000f300f37308 */ /* 0x000e620000002400 */
[----:B------:R-:W-:Y:S01]  /*4470*/  FFMA.FTZ R246, R239, -UR28, R246 ;  /* 0x8000001ceff67c23 */ /* 0x000fe200080100f6 */
[----:B---3--:R-:W-:Y:S01]  /*4480*/  FFMA.FTZ R183, -R247, R247, 1 ;  /* 0x3f800000f7b77423 */ /* 0x008fe200000101f7 */
[----:B------:R-:W-:Y:S01]  /*4490*/  FFMA.FTZ R247, R130, -UR28, R247 ;  /* 0x8000001c82f77c23 */ /* 0x000fe200080100f7 */
[----:B------:R-:W-:Y:S01]  /*44a0*/  FMUL.FTZ R216, R32, UR13 ;  /* 0x0000000d20d87c20 */ /* 0x000fe20008410000 */
[----:B------:R-:W-:Y:S01]  /*44b0*/  FMUL.FTZ R252, R29, UR13 ;  /* 0x0000000d1dfc7c20 */ /* 0x000fe20008410000 */
[----:B------:R-:W-:Y:S01]  /*44c0*/  FMUL.FTZ R248, R7, UR13 ;  /* 0x0000000d07f87c20 */ /* 0x000fe20008410000 */
[----:B------:R-:W-:Y:S03]  /*44d0*/  FMUL.FTZ R233, R24, UR13 ;  /* 0x0000000d18e97c20 */ /* 0x000fe60008410000 */
[----:B------:R-:W3:Y:S01]  /*44e0*/  MUFU.TANH R225, R225 ;  /* 0x000000e100e17308 */ /* 0x000ee20000002400 */
[----:B------:R-:W-:Y:S01]  /*44f0*/  FMUL.FTZ R35, R35, UR13 ;  /* 0x0000000d23237c20 */ /* 0x000fe20008410000 */
[----:B--2---:R-:W-:Y:S01]  /*4500*/  FMUL.FTZ R232, R206, UR13 ;  /* 0x0000000dcee87c20 */ /* 0x004fe20008410000 */
[----:B------:R-:W-:Y:S01]  /*4510*/  IABS R240, R240 ;  /* 0x000000f000f07213 */ /* 0x000fe20000000000 */
[----:B----4-:R-:W-:Y:S01]  /*4520*/  FFMA.FTZ R184, -R207, R207, 1 ;  /* 0x3f800000cfb87423 */ /* 0x010fe200000101cf */
[----:B------:R-:W-:Y:S01]  /*4530*/  IABS R224, R224 ;  /* 0x000000e000e07213 */ /* 0x000fe20000000000 */
[----:B------:R-:W-:Y:S01]  /*4540*/  FMUL.FTZ R242, R242, UR13 ;  /* 0x0000000df2f27c20 */ /* 0x000fe20008410000 */
[----:B------:R-:W-:Y:S03]  /*4550*/  I2FP.F32.S32 R240, R240 ;  /* 0x000000f000f07245 */ /* 0x000fe60000201400 */
[----:B------:R-:W2:Y:S01]  /*4560*/  MUFU.TANH R227, R227 ;  /* 0x000000e300e37308 */ /* 0x000ea20000002400 */
[----:B------:R-:W-:Y:S01]  /*4570*/  I2FP.F32.S32 R224, R224 ;  /* 0x000000e000e07245 */ /* 0x000fe20000201400 */
[----:B-1----:R-:W-:Y:S01]  /*4580*/  FFMA.FTZ R115, -R243, R243, 1 ;  /* 0x3f800000f3737423 */ /* 0x002fe200000101f3 */
[----:B------:R-:W-:Y:S01]  /*4590*/  IABS R221, R221 ;  /* 0x000000dd00dd7213 */ /* 0x000fe20000000000 */
[----:B------:R-:W-:Y:S01]  /*45a0*/  FMUL.FTZ R234, R234, UR13 ;  /* 0x0000000deaea7c20 */ /* 0x000fe20008410000 */
[----:B------:R-:W-:Y:S01]  /*45b0*/  IABS R219, R219 ;  /* 0x000000db00db7213 */ /* 0x000fe20000000000 */
[----:B------:R-:W-:Y:S01]  /*45c0*/  FMUL.FTZ R235, R235, UR13 ;  /* 0x0000000debeb7c20 */ /* 0x000fe20008410000 */
[----:B------:R-:W-:Y:S03]  /*45d0*/  IABS R215, R215 ;  /* 0x000000d700d77213 */ /* 0x000fe60000000000 */
[----:B------:R-:W1:Y:S01]  /*45e0*/  MUFU.TANH R241, R241 ;  /* 0x000000f100f17308 */ /* 0x000e620000002400 */
[----:B------:R-:W-:Y:S01]  /*45f0*/  IABS R212, R212 ;  /* 0x000000d400d47213 */ /* 0x000fe20000000000 */
[----:B---3--:R-:W-:Y:S01]  /*4600*/  FFMA.FTZ R122, -R225, R225, 1 ;  /* 0x3f800000e17a7423 */ /* 0x008fe200000101e1 */
[----:B------:R-:W-:Y:S01]  /*4610*/  FFMA.FTZ R130, R130, -UR28, R225 ;  /* 0x8000001c82827c23 */ /* 0x000fe200080100e1 */
[----:B------:R-:W-:Y:S01]  /*4620*/  FMUL.FTZ R225, R183, UR13 ;  /* 0x0000000db7e17c20 */ /* 0x000fe20008410000 */
[----:B------:R-:W-:Y:S01]  /*4630*/  I2FP.F32.S32 R221, R221 ;  /* 0x000000dd00dd7245 */ /* 0x000fe20000201400 */
[----:B------:R-:W-:Y:S01]  /*4640*/  FMUL.FTZ R230, R230, UR13 ;  /* 0x0000000de6e67c20 */ /* 0x000fe20008410000 */
[----:B------:R-:W-:Y:S03]  /*4650*/  I2FP.F32.S32 R210, R210 ;  /* 0x000000d200d27245 */ /* 0x000fe60000201400 */
[----:B------:R-:W3:Y:S01]  /*4660*/  MUFU.TANH R214, R214 ;  /* 0x000000d600d67308 */ /* 0x000ee20000002400 */
[----:B------:R-:W-:Y:S01]  /*4670*/  IABS R211, R211 ;  /* 0x000000d300d37213 */ /* 0x000fe20000000000 */
[----:B--2---:R-:W-:Y:S01]  /*4680*/  FFMA.FTZ R239, R239, -UR28, R227 ;  /* 0x8000001cefef7c23 */ /* 0x004fe200080100e3 */
[----:B------:R-:W-:Y:S01]  /*4690*/  FFMA.FTZ R121, -R227, R227, 1 ;  /* 0x3f800000e3797423 */ /* 0x000fe200000101e3 */
[----:B------:R-:W-:Y:S01]  /*46a0*/  I2FP.F32.S32 R219, R219 ;  /* 0x000000db00db7245 */ /* 0x000fe20000201400 */
[----:B------:R-:W-:Y:S01]  /*46b0*/  FFMA.FTZ R243, R221, -UR28, R243 ;  /* 0x8000001cddf37c23 */ /* 0x000fe200080100f3 */
[----:B------:R-:W-:Y:S04]  /*46c0*/  IABS R209, R209 ;  /* 0x000000d100d17213 */ /* 0x000fe80000000000 */
[----:B------:R2:W-:Y:S01]  /*46d0*/  MUFU.TANH R6, R229 ;  /* 0x000000e500067308 */ /* 0x0005e20000002400 */
[----:B------:R-:W-:Y:S01]  /*46e0*/  I2FP.F32.S32 R215, R215 ;  /* 0x000000d700d77245 */ /* 0x000fe20000201400 */
[----:B-1----:R-:W-:Y:S01]  /*46f0*/  FFMA.FTZ R227, -R241, R241, 1 ;  /* 0x3f800000f1e37423 */ /* 0x002fe200000101f1 */
[C---:B------:R-:W-:Y:S01]  /*4700*/  FFMA.FTZ R241, R220.reuse, -UR28, R241 ;  /* 0x8000001cdcf17c23 */ /* 0x040fe200080100f1 */
[----:B------:R-:W-:Y:S02]  /*4710*/  I2FP.F32.S32 R212, R212 ;  /* 0x000000d400d47245 */ /* 0x000fe40000201400 */
[----:B------:R-:W-:Y:S01]  /*4720*/  I2FP.F32.S32 R211, R211 ;  /* 0x000000d300d37245 */ /* 0x000fe20000201400 */
[----:B------:R-:W-:Y:S03]  /*4730*/  FMUL.FTZ R227, R227, UR13 ;  /* 0x0000000de3e37c20 */ /* 0x000fe60008410000 */
[----:B------:R1:W-:Y:S01]  /*4740*/  MUFU.TANH R113, R236 ;  /* 0x000000ec00717308 */ /* 0x0003e20000002400 */
[----:B------:R-:W-:Y:S01]  /*4750*/  IABS R208, R208 ;  /* 0x000000d000d07213 */ /* 0x000fe20000000000 */
[----:B---3--:R-:W-:Y:S01]  /*4760*/  FFMA.FTZ R183, R220, -UR28, R214 ;  /* 0x8000001cdcb77c23 */ /* 0x008fe200080100d6 */
[----:B------:R-:W-:Y:S01]  /*4770*/  FMUL.FTZ R220, R122, UR13 ;  /* 0x0000000d7adc7c20 */ /* 0x000fe20008410000 */
[----:B------:R-:W-:Y:S01]  /*4780*/  I2FP.F32.S32 R209, R209 ;  /* 0x000000d100d17245 */ /* 0x000fe20000201400 */
[----:B------:R-:W-:Y:S01]  /*4790*/  FFMA.FTZ R214, -R214, R214, 1 ;  /* 0x3f800000d6d67423 */ /* 0x000fe200000101d6 */
[----:B------:R-:W-:Y:S04]  /*47a0*/  I2FP.F32.S32 R208, R208 ;  /* 0x000000d000d07245 */ /* 0x000fe80000201400 */
[----:B------:R-:W3:Y:S01]  /*47b0*/  MUFU.TANH R231, R231 ;  /* 0x000000e700e77308 */ /* 0x000ee20000002400 */
[----:B------:R-:W-:Y:S01]  /*47c0*/  FMUL.FTZ R214, R214, UR13 ;  /* 0x0000000dd6d67c20 */ /* 0x000fe20008410000 */
[----:B--2---:R-:W-:Y:S08]  /*47d0*/  FMUL.FTZ R229, R115, UR13 ;  /* 0x0000000d73e57c20 */ /* 0x004ff00008410000 */
[----:B------:R2:W-:Y:S01]  /*47e0*/  MUFU.TANH R206, R226 ;  /* 0x000000e200ce7308 */ /* 0x0005e20000002400 */
[----:B-1----:R-:W-:Y:S01]  /*47f0*/  FFMA.FTZ R236, -R142, R142, 1 ;  /* 0x3f8000008eec7423 */ /* 0x002fe2000001018e */
[C---:B------:R-:W-:Y:S01]  /*4800*/  FFMA.FTZ R142, R240.reuse, -UR28, R142 ;  /* 0x8000001cf08e7c23 */ /* 0x040fe2000801008e */
[----:B------:R-:W-:Y:S02]  /*4810*/  FFMA.FTZ R240, R240, -UR28, R217 ;  /* 0x8000001cf0f07c23 */ /* 0x000fe400080100d9 */
[----:B------:R-:W-:Y:S05]  /*4820*/  FMUL.FTZ R236, R236, UR13 ;  /* 0x0000000decec7c20 */ /* 0x000fea0008410000 */
[----:B------:R-:W1:Y:S01]  /*4830*/  MUFU.TANH R223, R223 ;  /* 0x000000df00df7308 */ /* 0x000e620000002400 */
[----:B---3--:R-:W-:Y:S01]  /*4840*/  FFMA.FTZ R217, -R231, R231, 1 ;  /* 0x3f800000e7d97423 */ /* 0x008fe200000101e7 */
[C---:B------:R-:W-:Y:S08]  /*4850*/  FFMA.FTZ R231, R224.reuse, -UR28, R231 ;  /* 0x8000001ce0e77c23 */ /* 0x040ff000080100e7 */
[----:B------:R-:W3:Y:S01]  /*4860*/  MUFU.TANH R238, R238 ;  /* 0x000000ee00ee7308 */ /* 0x000ee20000002400 */
[----:B--2---:R-:W-:Y:S09]  /*4870*/  FMUL.FTZ R226, R121, UR13 ;  /* 0x0000000d79e27c20 */ /* 0x004ff20008410000 */
[----:B------:R2:W-:Y:S01]  /*4880*/  MUFU.TANH R115, R222 ;  /* 0x000000de00737308 */ /* 0x0005e20000002400 */
[----:B-1----:R-:W-:Y:S01]  /*4890*/  FFMA.FTZ R129, R224, -UR28, R223 ;  /* 0x8000001ce0817c23 */ /* 0x002fe200080100df */
[----:B------:R-:W-:Y:S01]  /*48a0*/  FFMA.FTZ R121, -R223, R223, 1 ;  /* 0x3f800000df797423 */ /* 0x000fe200000101df */
[----:B------:R-:W-:Y:S01]  /*48b0*/  FMUL.FTZ R224, R34, UR13 ;  /* 0x0000000d22e07c20 */ /* 0x000fe20008410000 */
[----:B------:R-:W-:Y:S01]  /*48c0*/  FMUL.FTZ R223, R217, UR13 ;  /* 0x0000000dd9df7c20 */ /* 0x000fe20008410000 */
[----:B------:R-:W-:Y:S01]  /*48d0*/  FFMA.FTZ R217, -R131, R131, 1 ;  /* 0x3f80000083d97423 */ /* 0x000fe20000010183 */
[----:B------:R-:W-:Y:S04]  /*48e0*/  FFMA.FTZ R131, R211, -UR28, R131 ;  /* 0x8000001cd3837c23 */ /* 0x000fe80008010083 */
[----:B------:R1:W-:Y:S01]  /*48f0*/  MUFU.TANH R122, R216 ;  /* 0x000000d8007a7308 */ /* 0x0003e20000002400 */
[----:B---3--:R-:W-:Y:S01]  /*4900*/  FFMA.FTZ R34, -R238, R238, 1 ;  /* 0x3f800000ee227423 */ /* 0x008fe200000101ee */
[----:B------:R-:W-:Y:S01]  /*4910*/  FFMA.FTZ R238, R213, -UR28, R238 ;  /* 0x8000001cd5ee7c23 */ /* 0x000fe200080100ee */
[----:B------:R-:W-:Y:S07]  /*4920*/  FMUL.FTZ R217, R217, UR13 ;  /* 0x0000000dd9d97c20 */ /* 0x000fee0008410000 */
[----:B------:R-:W3:Y:S01]  /*4930*/  MUFU.TANH R218, R218 ;  /* 0x000000da00da7308 */ /* 0x000ee20000002400 */
[----:B--2---:R-:W-:Y:S09]  /*4940*/  FMUL.FTZ R222, R33, UR13 ;  /* 0x0000000d21de7c20 */ /* 0x004ff20008410000 */
[----:B------:R-:W2:Y:S01]  /*4950*/  MUFU.TANH R114, R233 ;  /* 0x000000e900727308 */ /* 0x000ea20000002400 */
[----:B-1----:R-:W-:Y:S01]  /*4960*/  FMUL.FTZ R216, R121, UR13 ;  /* 0x0000000d79d87c20 */ /* 0x002fe20008410000 */
[----:B------:R-:W-:Y:S01]  /*4970*/  FFMA.FTZ R121, -R113, R113, 1 ;  /* 0x3f80000071797423 */ /* 0x000fe20000010171 */
[----:B------:R-:W-:Y:S07]  /*4980*/  FFMA.FTZ R113, R212, -UR28, R113 ;  /* 0x8000001cd4717c23 */ /* 0x000fee0008010071 */
[----:B------:R1:W-:Y:S01]  /*4990*/  MUFU.TANH R123, R35 ;  /* 0x00000023007b7308 */ /* 0x0003e20000002400 */
[----:B---3--:R-:W-:Y:S01]  /*49a0*/  FFMA.FTZ R33, R221, -UR28, R218 ;  /* 0x8000001cdd217c23 */ /* 0x008fe200080100da */
[----:B------:R-:W-:Y:S01]  /*49b0*/  FMUL.FTZ R221, R34, UR13 ;  /* 0x0000000d22dd7c20 */ /* 0x000fe20008410000 */
[----:B------:R-:W-:Y:S07]  /*49c0*/  FFMA.FTZ R218, -R218, R218, 1 ;  /* 0x3f800000dada7423 */ /* 0x000fee00000101da */
[----:B------:R-:W3:Y:S01]  /*49d0*/  MUFU.TANH R252, R252 ;  /* 0x000000fc00fc7308 */ /* 0x000ee20000002400 */
[----:B------:R-:W-:Y:S01]  /*49e0*/  FMUL.FTZ R218, R218, UR13 ;  /* 0x0000000ddada7c20 */ /* 0x000fe20008410000 */
[----:B--2---:R-:W-:Y:S01]  /*49f0*/  FFMA.FTZ R133, -R114, R114, 1 ;  /* 0x3f80000072857423 */ /* 0x004fe20000010172 */
[----:B------:R-:W-:Y:S07]  /*4a00*/  FFMA.FTZ R114, R215, -UR28, R114 ;  /* 0x8000001cd7727c23 */ /* 0x000fee0008010072 */
[----:B------:R-:W2:Y:S01]  /*4a10*/  MUFU.TANH R248, R248 ;  /* 0x000000f800f87308 */ /* 0x000ea20000002400 */
[----:B-1----:R-:W-:Y:S09]  /*4a20*/  FFMA.FTZ R35, R210, -UR28, R207 ;  /* 0x8000001cd2237c23 */ /* 0x002ff200080100cf */
[----:B------:R1:W4:Y:S01]  /*4a30*/  MUFU.TANH R5, R251 ;  /* 0x000000fb00057308 */ /* 0x0003220000002400 */
[----:B---3--:R-:W-:Y:S01]  /*4a40*/  FFMA.FTZ R34, R219, -UR28, R252 ;  /* 0x8000001cdb227c23 */ /* 0x008fe200080100fc */
[----:B------:R-:W-:Y:S01]  /*4a50*/  FFMA.FTZ R207, -R252, R252, 1 ;  /* 0x3f800000fccf7423 */ /* 0x000fe200000101fc */
[----:B------:R-:W-:Y:S01]  /*4a60*/  FFMA.FTZ R252, R215, -UR28, R6 ;  /* 0x8000001cd7fc7c23 */ /* 0x000fe20008010006 */
[----:B------:R-:W-:Y:S01]  /*4a70*/  FMUL.FTZ R215, R121, UR13 ;  /* 0x0000000d79d77c20 */ /* 0x000fe20008410000 */
[----:B------:R-:W-:Y:S01]  /*4a80*/  FFMA.FTZ R121, R213, -UR28, R115 ;  /* 0x8000001cd5797c23 */ /* 0x000fe20008010073 */
[----:B------:R-:W-:Y:S04]  /*4a90*/  FFMA.FTZ R213, -R122, R122, 1 ;  /* 0x3f8000007ad57423 */ /* 0x000fe8000001017a */
[----:B------:R-:W3:Y:S01]  /*4aa0*/  MUFU.TANH R249, R249 ;  /* 0x000000f900f97308 */ /* 0x000ee20000002400 */
[----:B------:R-:W-:Y:S01]  /*4ab0*/  FMUL.FTZ R207, R207, UR13 ;  /* 0x0000000dcfcf7c20 */ /* 0x000fe20008410000 */
[----:B--2---:R-:W-:Y:S01]  /*4ac0*/  FFMA.FTZ R233, -R248, R248, 1 ;  /* 0x3f800000f8e97423 */ /* 0x004fe200000101f8 */
[----:B------:R-:W-:Y:S01]  /*4ad0*/  FFMA.FTZ R248, R219, -UR28, R248 ;  /* 0x8000001cdbf87c23 */ /* 0x000fe200080100f8 */
[----:B------:R-:W-:Y:S01]  /*4ae0*/  FMUL.FTZ R219, R133, UR13 ;  /* 0x0000000d85db7c20 */ /* 0x000fe20008410000 */
[----:B------:R-:W-:Y:S01]  /*4af0*/  FFMA.FTZ R133, -R123, R123, 1 ;  /* 0x3f8000007b857423 */ /* 0x000fe2000001017b */
[----:B------:R-:W-:Y:S01]  /*4b00*/  FMUL.FTZ R233, R233, UR13 ;  /* 0x0000000de9e97c20 */ /* 0x000fe20008410000 */
[----:B------:R-:W-:Y:S01]  /*4b10*/  FMUL.FTZ R213, R213, UR13 ;  /* 0x0000000dd5d57c20 */ /* 0x000fe20008410000 */
[----:B-1----:R-:W-:Y:S01]  /*4b20*/  FFMA.FTZ R251, R212, -UR28, R206 ;  /* 0x8000001cd4fb7c23 */ /* 0x002fe200080100ce */
[----:B------:R-:W-:Y:S01]  /*4b30*/  FFMA.FTZ R212, -R115, R115, 1 ;  /* 0x3f80000073d47423 */ /* 0x000fe20000010173 */
[----:B------:R-:W-:Y:S01]  /*4b40*/  FFMA.FTZ R115, R211, -UR28, R123 ;  /* 0x8000001cd3737c23 */ /* 0x000fe2000801007b */
[----:B------:R-:W-:Y:S01]  /*4b50*/  FFMA.FTZ R123, R209, -UR28, R122 ;  /* 0x8000001cd17b7c23 */ /* 0x000fe2000801007a */
[----:B------:R-:W-:Y:S01]  /*4b60*/  FFMA.FTZ R206, -R206, R206, 1 ;  /* 0x3f800000cece7423 */ /* 0x000fe200000101ce */
[----:B----4-:R-:W-:Y:S01]  /*4b70*/  FFMA.FTZ R209, -R5, R5, 1 ;  /* 0x3f80000005d17423 */ /* 0x010fe20000010105 */
[----:B------:R-:W-:Y:S01]  /*4b80*/  FFMA.FTZ R122, R208, -UR28, R5 ;  /* 0x8000001cd07a7c23 */ /* 0x000fe20008010005 */
[----:B------:R-:W-:Y:S01]  /*4b90*/  FMUL.FTZ R211, R184, UR13 ;  /* 0x0000000db8d37c20 */ /* 0x000fe20008410000 */
[----:B---3--:R-:W-:Y:S01]  /*4ba0*/  FFMA.FTZ R237, -R249, R249, 1 ;  /* 0x3f800000f9ed7423 */ /* 0x008fe200000101f9 */
[----:B------:R-:W-:Y:S01]  /*4bb0*/  FFMA.FTZ R249, R210, -UR28, R249 ;  /* 0x8000001cd2f97c23 */ /* 0x000fe200080100f9 */
[----:B------:R-:W-:Y:S01]  /*4bc0*/  FFMA.FTZ R210, -R6, R6, 1 ;  /* 0x3f80000006d27423 */ /* 0x000fe20000010106 */
[----:B------:R-:W-:Y:S01]  /*4bd0*/  FMUL.FTZ R206, R206, UR13 ;  /* 0x0000000dcece7c20 */ /* 0x000fe20008410000 */
[----:B------:R-:W-:Y:S01]  /*4be0*/  FMUL.FTZ R237, R237, UR13 ;  /* 0x0000000deded7c20 */ /* 0x000fe20008410000 */
[----:B------:R-:W-:Y:S01]  /*4bf0*/  FMUL.FTZ R212, R212, UR13 ;  /* 0x0000000dd4d47c20 */ /* 0x000fe20008410000 */
[----:B------:R-:W-:Y:S01]  /*4c00*/  FMUL.FTZ R210, R210, UR13 ;  /* 0x0000000dd2d27c20 */ /* 0x000fe20008410000 */
[----:B------:R-:W-:Y:S01]  /*4c10*/  FMUL.FTZ R208, R133, UR13 ;  /* 0x0000000d85d07c20 */ /* 0x000fe20008410000 */
[----:B------:R-:W-:Y:S01]  /*4c20*/  FMUL.FTZ R209, R209, UR13 ;  /* 0x0000000dd1d17c20 */ /* 0x000fe20008410000 */
        /* <DEDUP_REMOVED lines=14> */
.L_x_1765:
[----:B------:R-:W1:Y:S01]  /*4d10*/  S2R R8, SR_TID.X ;  /* 0x0000000000087919 */ /* 0x000e620000002100 */
[----:B------:R-:W-:Y:S01]  /*4d20*/  UIADD3 UR35, UPT, UPT, UR31, -UR11, -UR33 ;  /* 0x8000000b1f237290 */ /* 0x000fe2000fffe821 */
[----:B------:R-:W-:Y:S01]  /*4d30*/  IMAD.U32 R7, RZ, RZ, UR23 ;  /* 0x00000017ff077e24 */ /* 0x000fe2000f8e00ff */
[----:B------:R-:W-:Y:S01]  /*4d40*/  UIADD3 UR15, UPT, UPT, UR31, UR10, -UR33 ;  /* 0x0000000a1f0f7290 */ /* 0x000fe2000fffe821 */
[----:B------:R-:W-:Y:S02]  /*4d50*/  IMAD.MOV.U32 R12, RZ, RZ, 0x1 ;  /* 0x00000001ff0c7424 */ /* 0x000fe400078e00ff */
[----:B------:R-:W-:Y:S02]  /*4d60*/  IMAD.MOV.U32 R6, RZ, RZ, 0x9 ;  /* 0x00000009ff067424 */ /* 0x000fe400078e00ff */
[C---:B------:R-:W-:Y:S02]  /*4d70*/  VIADD R14, R141.reuse, UR35 ;  /* 0x000000238d0e7c36 */ /* 0x040fe40008000000 */
[----:B------:R-:W-:Y:S02]  /*4d80*/  IMAD.MOV.U32 R10, RZ, RZ, 0x21 ;  /* 0x00000021ff0a7424 */ /* 0x000fe400078e00ff */
[----:B------:R-:W-:Y:S01]  /*4d90*/  VIADD R9, R141, UR15 ;  /* 0x0000000f8d097c36 */ /* 0x000fe20008000000 */
[C---:B------:R-:W-:Y:S01]  /*4da0*/  VIADDMNMX R18, R14.reuse, 0x8, RZ, !PT ;  /* 0x000000080e127846 */ /* 0x040fe200078001ff */
[----:B------:R-:W-:Y:S01]  /*4db0*/  IMAD.MOV.U32 R4, RZ, RZ, 0x29 ;  /* 0x00000029ff047424 */ /* 0x000fe200078e00ff */
[----:B------:R-:W-:Y:S02]  /*4dc0*/  VIMNMX R20, PT, PT, RZ, R14, !PT ;  /* 0x0000000eff147248 */ /* 0x000fe40007fe0100 */
        /* <DEDUP_REMOVED lines=8> */
[----:B------:R-:W-:Y:S02]  /*4e50*/  LOP3.LUT R8, R5, 0x1e0, R8, 0xf8, !PT ;  /* 0x000001e005087812 */ /* 0x000fe400078ef808 */
[----:B------:R-:W-:Y:S03]  /*4e60*/  VIADDMNMX R5, R9, R10, UR31, PT ;  /* 0x0000001f09057e46 */ /* 0x000fe6000b80010a */
[----:B------:R-:W-:Y:S04]  /*4e70*/  IMAD R7, R7, 0x80, R8 ;  /* 0x0000008007077824 */ /* 0x000fe800078e0208 */
[C---:B------:R-:W-:Y:S01]  /*4e80*/  VIADD R19, R7.reuse, 0x1 ;  /* 0x0000000107137836 */ /* 0x040fe20000000000 */
[C---:B------:R-:W-:Y:S01]  /*4e90*/  ISETP.GE.AND P0, PT, R7.reuse, R18, PT ;  /* 0x000000120700720c */ /* 0x040fe20003f06270 */
[C---:B------:R-:W-:Y:S01]  /*4ea0*/  VIADD R17, R7.reuse, 0x8 ;  /* 0x0000000807117836 */ /* 0x040fe20000000000 */
[C---:B------:R-:W-:Y:S01]  /*4eb0*/  ISETP.GE.AND P3, PT, R7.reuse, R20, PT ;  /* 0x000000140700720c */ /* 0x040fe20003f66270 */
[----:B------:R-:W-:Y:S01]  /*4ec0*/  VIADD R15, R7, 0x9 ;  /* 0x00000009070f7836 */ /* 0x000fe20000000000 */
[----:B------:R-:W-:Y:S01]  /*4ed0*/  FSEL R249, R249, -INF , P0 ;  /* 0xff800000f9f97808 */ /* 0x000fe20000000000 */
[C---:B------:R-:W-:Y:S01]  /*4ee0*/  VIADD R13, R7.reuse, 0x10 ;  /* 0x00000010070d7836 */ /* 0x040fe20000000000 */
[C---:B------:R-:W-:Y:S01]  /*4ef0*/  ISETP.GE.AND P2, PT, R7.reuse, R16, PT ;  /* 0x000000100700720c */ /* 0x040fe20003f46270 */
[C---:B------:R-:W-:Y:S01]  /*4f00*/  VIADD R11, R7.reuse, 0x11 ;  /* 0x00000011070b7836 */ /* 0x040fe20000000000 */
[C---:B------:R-:W-:Y:S01]  /*4f10*/  ISETP.GE.AND P1, PT, R7.reuse, R14, PT ;  /* 0x0000000e0700720c */ /* 0x040fe20003f26270 */
[----:B------:R-:W-:Y:S01]  /*4f20*/  VIADD R9, R7, 0x18 ;  /* 0x0000001807097836 */ /* 0x000fe20000000000 */
[----:B------:R-:W-:Y:S02]  /*4f30*/  ISETP.GE.AND P0, PT, R19, R20, PT ;  /* 0x000000141300720c */ /* 0x000fe40003f06270 */
[----:B------:R-:W-:Y:S02]  /*4f40*/  FSEL R10, R135, -INF , P3 ;  /* 0xff800000870a7808 */ /* 0x000fe40001800000 */
[C---:B------:R-:W-:Y:S02]  /*4f50*/  ISETP.GE.AND P6, PT, R7.reuse, R12, PT ;  /* 0x0000000c0700720c */ /* 0x040fe40003fc6270 */
[C---:B------:R-:W-:Y:S02]  /*4f60*/  ISETP.GE.AND P5, PT, R7.reuse, R6, PT ;  /* 0x000000060700720c */ /* 0x040fe40003fa6270 */
[CC--:B------:R-:W-:Y:S02]  /*4f70*/  ISETP.GE.AND P4, PT, R7.reuse, R5.reuse, PT ;  /* 0x000000050700720c */ /* 0x0c0fe40003f86270 */
        /* <DEDUP_REMOVED lines=42> */
[----:B------:R-:W-:Y:S02]  /*5220*/  ISETP.GE.AND P1, PT, R7, R16, PT ;  /* 0x000000100700720c */ /* 0x000fe40003f26270 */
        /* <DEDUP_REMOVED lines=76> */
.L_x_1766:
[C---:B------:R-:W-:Y:S01]  /*56f0*/  FMUL.FTZ R4, R194.reuse, 1.4426950216293334961 ;  /* 0x3fb8aa3bc2047820 */ /* 0x040fe20000410000 */
[----:B------:R-:W-:Y:S01]  /*5700*/  FSETP.NEU.FTZ.AND P0, PT, R194, -INF , PT ;  /* 0xff800000c200780b */ /* 0x000fe20003f1d000 */
[C---:B------:R-:W-:Y:S01]  /*5710*/  FMUL.FTZ R6, R195.reuse, 1.4426950216293334961 ;  /* 0x3fb8aa3bc3067820 */ /* 0x040fe20000410000 */
[----:B------:R-:W-:Y:S01]  /*5720*/  FSETP.NEU.FTZ.AND P1, PT, R195, -INF , PT ;  /* 0xff800000c300780b */ /* 0x000fe20003f3d000 */
[C---:B------:R-:W-:Y:S01]  /*5730*/  FMUL.FTZ R5, R193.reuse, 1.4426950216293334961 ;  /* 0x3fb8aa3bc1057820 */ /* 0x040fe20000410000 */
[----:B------:R-:W-:Y:S01]  /*5740*/  FSEL R4, R4, RZ, P0 ;  /* 0x000000ff04047208 */ /* 0x000fe20000000000 */
[----:B------:R-:W1:Y:S01]  /*5750*/  S2R R120, SR_TID.X ;  /* 0x0000000000787919 */ /* 0x000e620000002100 */
[----:B------:R-:W-:Y:S01]  /*5760*/  FSEL R6, R6, RZ, P1 ;  /* 0x000000ff06067208 */ /* 0x000fe20000800000 */
[----:B------:R-:W-:Y:S01]  /*5770*/  FMUL.FTZ R8, R192, 1.4426950216293334961 ;  /* 0x3fb8aa3bc0087820 */ /* 0x000fe20000410000 */
[----:B------:R-:W-:Y:S01]  /*5780*/  FSETP.NEU.FTZ.AND P1, PT, R193, -INF , PT ;  /* 0xff800000c100780b */ /* 0x000fe20003f3d000 */
[--C-:B------:R-:W-:Y:S01]  /*5790*/  FFMA.FTZ R7, R248, UR12, -R4.reuse ;  /* 0x0000000cf8077c23 */ /* 0x100fe20008010804 */
[----:B------:R-:W-:Y:S01]  /*57a0*/  FFMA.FTZ R9, R249, UR12, -R4 ;  /* 0x0000000cf9097c23 */ /* 0x000fe20008010804 */
[--C-:B------:R-:W-:Y:S01]  /*57b0*/  FFMA.FTZ R10, R247, UR12, -R6.reuse ;  /* 0x0000000cf70a7c23 */ /* 0x100fe20008010806 */
[----:B------:R-:W-:Y:S01]  /*57c0*/  FSEL R5, R5, RZ, P1 ;  /* 0x000000ff05057208 */ /* 0x000fe20000800000 */
[----:B------:R2:W-:Y:S01]  /*57d0*/  MUFU.EX2 R247, R7 ;  /* 0x0000000700f77308 */ /* 0x0005e20000000800 */
[--C-:B------:R-:W-:Y:S01]  /*57e0*/  FFMA.FTZ R135, R135, UR12, -R6.reuse ;  /* 0x0000000c87877c23 */ /* 0x100fe20008010806 */
[--C-:B------:R-:W-:Y:S01]  /*57f0*/  FFMA.FTZ R11, R250, UR12, -R6.reuse ;  /* 0x0000000cfa0b7c23 */ /* 0x100fe20008010806 */
[----:B------:R-:W-:Y:S07]  /*5800*/  FSETP.NEU.FTZ.AND P0, PT, R192, -INF , PT ;  /* 0xff800000c000780b */ /* 0x000fee0003f1d000 */
[----:B------:R3:W-:Y:S01]  /*5810*/  MUFU.EX2 R248, R9 ;  /* 0x0000000900f87308 */ /* 0x0007e20000000800 */
[--C-:B------:R-:W-:Y:S01]  /*5820*/  FFMA.FTZ R14, R246, UR12, -R5.reuse ;  /* 0x0000000cf60e7c23 */ /* 0x100fe20008010805 */
[----:B------:R-:W-:Y:S01]  /*5830*/  FFMA.FTZ R184, R231, UR12, -R6 ;  /* 0x0000000ce7b87c23 */ /* 0x000fe20008010806 */
[----:B------:R-:W-:Y:S07]  /*5840*/  FSEL R8, R8, RZ, P0 ;  /* 0x000000ff08087208 */ /* 0x000fee0000000000 */
[----:B------:R4:W-:Y:S01]  /*5850*/  MUFU.EX2 R250, R135 ;  /* 0x0000008700fa7308 */ /* 0x0009e20000000800 */
[----:B------:R-:W-:Y:S01]  /*5860*/  FFMA.FTZ R134, R134, UR12, -R4 ;  /* 0x0000000c86867c23 */ /* 0x000fe20008010804 */
[----:B------:R-:W-:Y:S01]  /*5870*/  FFMA.FTZ R141, R238, UR12, -R6 ;  /* 0x0000000cee8d7c23 */ /* 0x000fe20008010806 */
[--C-:B------:R-:W-:Y:S07]  /*5880*/  FFMA.FTZ R139, R130, UR12, -R4.reuse ;  /* 0x0000000c828b7c23 */ /* 0x100fee0008010804 */
[----:B------:R1:W-:Y:S01]  /*5890*/  MUFU.EX2 R249, R11 ;  /* 0x0000000b00f97308 */ /* 0x0003e20000000800 */
[----:B------:R-:W-:Y:S01]  /*58a0*/  FFMA.FTZ R138, R129, UR12, -R4 ;  /* 0x0000000c818a7c23 */ /* 0x000fe20008010804 */
[--C-:B--2---:R-:W-:Y:S01]  /*58b0*/  FFMA.FTZ R7, R142, UR12, -R5.reuse ;  /* 0x0000000c8e077c23 */ /* 0x104fe20008010805 */
[--C-:B------:R-:W-:Y:S07]  /*58c0*/  FFMA.FTZ R12, R244, UR12, -R8.reuse ;  /* 0x0000000cf40c7c23 */ /* 0x100fee0008010808 */
[----:B------:R2:W-:Y:S01]  /*58d0*/  MUFU.EX2 R231, R10 ;  /* 0x0000000a00e77308 */ /* 0x0005e20000000800 */
[----:B------:R-:W-:Y:S01]  /*58e0*/  FFMA.FTZ R13, R245, UR12, -R8 ;  /* 0x0000000cf50d7c23 */ /* 0x000fe20008010808 */
[----:B---3--:R-:W-:Y:S01]  /*58f0*/  FFMA.FTZ R9, R143, UR12, -R4 ;  /* 0x0000000c8f097c23 */ /* 0x008fe20008010804 */
[--C-:B------:R-:W-:Y:S07]  /*5900*/  FFMA.FTZ R140, R131, UR12, -R6.reuse ;  /* 0x0000000c838c7c23 */ /* 0x100fee0008010806 */
[----:B------:R3:W-:Y:S01]  /*5910*/  MUFU.EX2 R246, R7 ;  /* 0x0000000700f67308 */ /* 0x0007e20000000800 */
[----:B------:R-:W-:Y:S01]  /*5920*/  FFMA.FTZ R137, R123, UR12, -R6 ;  /* 0x0000000c7b897c23 */ /* 0x000fe20008010806 */
[--C-:B----4-:R-:W-:Y:S01]  /*5930*/  FFMA.FTZ R135, R121, UR12, -R4.reuse ;  /* 0x0000000c79877c23 */ /* 0x110fe20008010804 */
[----:B------:R-:W-:Y:S07]  /*5940*/  FFMA.FTZ R4, R115, UR12, -R4 ;  /* 0x0000000c73047c23 */ /* 0x000fee0008010804 */
[----:B------:R4:W-:Y:S01]  /*5950*/  MUFU.EX2 R142, R9 ;  /* 0x00000009008e7308 */ /* 0x0009e20000000800 */
[----:B------:R-:W-:Y:S01]  /*5960*/  FFMA.FTZ R6, R122, UR12, -R6 ;  /* 0x0000000c7a067c23 */ /* 0x000fe20008010806 */
[--C-:B-1----:R-:W-:Y:S01]  /*5970*/  FFMA.FTZ R11, R243, UR12, -R5.reuse ;  /* 0x0000000cf30b7c23 */ /* 0x102fe20008010805 */
[--C-:B------:R-:W-:Y:S07]  /*5980*/  FFMA.FTZ R132, R114, UR12, -R5.reuse ;  /* 0x0000000c72847c23 */ /* 0x100fee0008010805 */
[----:B------:R-:W-:Y:S01]  /*5990*/  MUFU.EX2 R143, R134 ;  /* 0x00000086008f7308 */ /* 0x000fe20000000800 */
[--C-:B------:R-:W-:Y:S01]  /*59a0*/  FFMA.FTZ R131, R113, UR12, -R5.reuse ;  /* 0x0000000c71837c23 */ /* 0x100fe20008010805 */
[--C-:B--2---:R-:W-:Y:S01]  /*59b0*/  FFMA.FTZ R10, R241, UR12, -R5.reuse ;  /* 0x0000000cf10a7c23 */ /* 0x104fe20008010805 */
[--C-:B------:R-:W-:Y:S07]  /*59c0*/  FFMA.FTZ R130, R35, UR12, -R5.reuse ;  /* 0x0000000c23827c23 */ /* 0x100fee0008010805 */
[----:B------:R-:W-:Y:S01]  /*59d0*/  MUFU.EX2 R245, R14 ;  /* 0x0000000e00f57308 */ /* 0x000fe20000000800 */
[----:B------:R-:W-:Y:S01]  /*59e0*/  FFMA.FTZ R5, R34, UR12, -R5 ;  /* 0x0000000c22057c23 */ /* 0x000fe20008010805 */
[--C-:B---3--:R-:W-:Y:S01]  /*59f0*/  FFMA.FTZ R7, R239, UR12, -R8.reuse ;  /* 0x0000000cef077c23 */ /* 0x108fe20008010808 */
[--C-:B------:R-:W-:Y:S07]  /*5a00*/  FFMA.FTZ R128, R33, UR12, -R8.reuse ;  /* 0x0000000c21807c23 */ /* 0x100fee0008010808 */
[----:B------:R-:W-:Y:S01]  /*5a10*/  MUFU.EX2 R243, R12 ;  /* 0x0000000c00f37308 */ /* 0x000fe20000000800 */
[--C-:B------:R-:W-:Y:S01]  /*5a20*/  FFMA.FTZ R127, R183, UR12, -R8.reuse ;  /* 0x0000000cb77f7c23 */ /* 0x100fe20008010808 */
[--C-:B----4-:R-:W-:Y:S01]  /*5a30*/  FFMA.FTZ R9, R240, UR12, -R8.reuse ;  /* 0x0000000cf0097c23 */ /* 0x110fe20008010808 */
[--C-:B------:R-:W-:Y:S07]  /*5a40*/  FFMA.FTZ R126, R252, UR12, -R8.reuse ;  /* 0x0000000cfc7e7c23 */ /* 0x100fee0008010808 */
[----:B------:R1:W-:Y:S01]  /*5a50*/  MUFU.EX2 R238, R7 ;  /* 0x0000000700ee7308 */ /* 0x0003e20000000800 */
[----:B------:R-:W-:Y:S01]  /*5a60*/  FFMA.FTZ R8, R251, UR12, -R8 ;  /* 0x0000000cfb087c23 */ /* 0x000fe20008010808 */
[----:B------:R-:W-:Y:S01]  /*5a70*/  MOV R183, 0x20 ;  /* 0x0000002000b77802 */ /* 0x000fe20000000f00 */
[----:B------:R-:W-:Y:S07]  /*5a80*/  UISETP.GT.AND UP0, UPT, UR30, UR16, UPT ;  /* 0x000000101e00728c */ /* 0x000fee000bf04270 */
[----:B------:R-:W-:Y:S01]  /*5a90*/  MUFU.EX2 R134, R4 ;  /* 0x0000000400867308 */ /* 0x000fe20000000800 */
[----:B------:R-:W-:Y:S09]  /*5aa0*/  MOV R133, 0x40 ;  /* 0x0000004000857802 */ /* 0x000ff20000000f00 */
[----:B------:R-:W-:Y:S10]  /*5ab0*/  MUFU.EX2 R184, R184 ;  /* 0x000000b800b87308 */ /* 0x000ff40000000800 */
[----:B------:R-:W-:Y:S01]  /*5ac0*/  MUFU.EX2 R241, R11 ;  /* 0x0000000b00f17308 */ /* 0x000fe20000000800 */
[----:B-1----:R-:W-:Y:S09]  /*5ad0*/  MOV R7, 0x10 ;  /* 0x0000001000077802 */ /* 0x002ff20000000f00 */
        /* <DEDUP_REMOVED lines=15> */
[----:B------:R-:W1:Y:S10]  /*5bd0*/  MUFU.EX2 R130, R130 ;  /* 0x0000008200827308 */ /* 0x000e740000000800 */
[----:B------:R-:W-:Y:S10]  /*5be0*/  MUFU.EX2 R126, R126 ;  /* 0x0000007e007e7308 */ /* 0x000ff40000000800 */
[----:B------:R1:W2:Y:S02]  /*5bf0*/  MUFU.EX2 R125, R8 ;  /* 0x00000008007d7308 */ /* 0x0002a40000000800 */
[----:B-1----:R-:W-:Y:S02]  /*5c00*/  F2FP.BF16.F32.PACK_AB R8, R129, R130 ;  /* 0x000000828108723e */ /* 0x002fe400000010ff */
[----:B------:R-:W-:Y:S02]  /*5c10*/  LOP3.LUT P0, RZ, R120, 0x4, RZ, 0xc0, !PT ;  /* 0x0000000478ff7812 */ /* 0x000fe4000780c0ff */
[----:B------:R-:W-:Y:S02]  /*5c20*/  F2FP.BF16.F32.PACK_AB R14, R249, R250 ;  /* 0x000000faf90e723e */ /* 0x000fe400000010ff */
[----:B------:R-:W-:Y:S02]  /*5c30*/  F2FP.BF16.F32.PACK_AB R12, R247, R248 ;  /* 0x000000f8f70c723e */ /* 0x000fe400000010ff */
[----:B------:R-:W-:Y:S01]  /*5c40*/  SEL R4, R7, 0xfffffff0, !P0 ;  /* 0xfffffff007047807 */ /* 0x000fe20004000000 */
[----:B------:R1:W-:Y:S01]  /*5c50*/  STS [R187], R14 ;  /* 0x0000000ebb007388 */ /* 0x0003e20000000800 */
[----:B------:R-:W-:Y:S02]  /*5c60*/  F2FP.BF16.F32.PACK_AB R11, R184, R231 ;  /* 0x000000e7b80b723e */ /* 0x000fe400000010ff */
[----:B------:R-:W-:Y:S01]  /*5c70*/  IADD3 R124, PT, PT, R187, R4, RZ ;  /* 0x00000004bb7c7210 */ /* 0x000fe20007ffe0ff */
[----:B------:R2:W-:Y:S01]  /*5c80*/  STS [R187+0x400], R12 ;  /* 0x0004000cbb007388 */ /* 0x0005e20000000800 */
[----:B------:R-:W-:Y:S02]  /*5c90*/  F2FP.BF16.F32.PACK_AB R9, R142, R143 ;  /* 0x0000008f8e09723e */ /* 0x000fe400000010ff */
[----:B------:R-:W-:Y:S01]  /*5ca0*/  F2FP.BF16.F32.PACK_AB R10, R245, R246 ;  /* 0x000000f6f50a723e */ /* 0x000fe200000010ff */
[----:B------:R-:W-:Y:S01]  /*5cb0*/  STS [R124], R11 ;  /* 0x0000000b7c007388 */ /* 0x000fe20000000800 */
[----:B------:R-:W-:Y:S02]  /*5cc0*/  F2FP.BF16.F32.PACK_AB R6, R243, R244 ;  /* 0x000000f4f306723e */ /* 0x000fe400000010ff */
[----:B------:R-:W-:Y:S01]  /*5cd0*/  F2FP.BF16.F32.PACK_AB R7, R240, R241 ;  /* 0x000000f1f007723e */ /* 0x000fe200000010ff */
[----:B------:R-:W-:Y:S01]  /*5ce0*/  STS [R124+0x400], R9 ;  /* 0x000400097c007388 */ /* 0x000fe20000000800 */
[----:B------:R-:W-:Y:S02]  /*5cf0*/  F2FP.BF16.F32.PACK_AB R5, R238, R239 ;  /* 0x000000efee05723e */ /* 0x000fe400000010ff */
[----:B------:R-:W-:Y:S01]  /*5d00*/  F2FP.BF16.F32.PACK_AB R18, R140, R141 ;  /* 0x0000008d8c12723e */ /* 0x000fe200000010ff */
[----:B------:R3:W-:Y:S01]  /*5d10*/  STS [R187+0x1000], R10 ;  /* 0x0010000abb007388 */ /* 0x0007e20000000800 */
[----:B------:R-:W-:Y:S02]  /*5d20*/  F2FP.BF16.F32.PACK_AB R16, R138, R139 ;  /* 0x0000008b8a10723e */ /* 0x000fe400000010ff */
[----:B------:R-:W-:Y:S01]  /*5d30*/  IADD3 R123, PT, PT, R185, R4, RZ ;  /* 0x00000004b97b7210 */ /* 0x000fe20007ffe0ff */
[----:B------:R4:W-:Y:S01]  /*5d40*/  STS [R187+0x1400], R6 ;  /* 0x00140006bb007388 */ /* 0x0009e20000000800 */
[----:B------:R-:W-:Y:S02]  /*5d50*/  F2FP.BF16.F32.PACK_AB R4, R134, R135 ;  /* 0x000000878604723e */ /* 0x000fe400000010ff */
[----:B------:R-:W-:Y:S01]  /*5d60*/  LOP3.LUT P1, RZ, R120, 0x2, RZ, 0xc0, !PT ;  /* 0x0000000278ff7812 */ /* 0x000fe2000782c0ff */
[----:B------:R-:W-:Y:S01]  /*5d70*/  STS [R124+0x1000], R7 ;  /* 0x001000077c007388 */ /* 0x000fe20000000800 */
[----:B-1----:R-:W-:Y:S02]  /*5d80*/  F2FP.BF16.F32.PACK_AB R14, R136, R137 ;  /* 0x00000089880e723e */ /* 0x002fe400000010ff */
[----:B------:R-:W-:Y:S01]  /*5d90*/  SEL R183, R183, 0xffffffe0, !P1 ;  /* 0xffffffe0b7b77807 */ /* 0x000fe20004800000 */
[----:B------:R-:W-:Y:S01]  /*5da0*/  STS [R124+0x1400], R5 ;  /* 0x001400057c007388 */ /* 0x000fe20000000800 */
[----:B--2---:R-:W-:Y:S02]  /*5db0*/  F2FP.BF16.F32.PACK_AB R12, R125, R126 ;  /* 0x0000007e7d0c723e */ /* 0x004fe400000010ff */
[----:B------:R-:W-:Y:S01]  /*5dc0*/  IADD3 R108, PT, PT, R181, R183, RZ ;  /* 0x000000b7b56c7210 */ /* 0x000fe20007ffe0ff */
[----:B------:R-:W-:Y:S01]  /*5dd0*/  STS [R185], R18 ;  /* 0x00000012b9007388 */ /* 0x000fe20000000800 */
[----:B------:R-:W-:Y:S03]  /*5de0*/  SEL R133, R133, 0xffffffc0, !P0 ;  /* 0xffffffc085857807 */ /* 0x000fe60004000000 */
[----:B------:R-:W-:Y:S01]  /*5df0*/  STS [R185+0x400], R16 ;  /* 0x00040010b9007388 */ /* 0x000fe20000000800 */
[----:B------:R-:W-:Y:S03]  /*5e00*/  IADD3 R122, PT, PT, R181, R133, RZ ;  /* 0x00000085b57a7210 */ /* 0x000fe60007ffe0ff */
[----:B------:R-:W-:Y:S01]  /*5e10*/  STS [R123], R14 ;  /* 0x0000000e7b007388 */ /* 0x000fe20000000800 */
[----:B---3--:R-:W-:Y:S02]  /*5e20*/  F2FP.BF16.F32.PACK_AB R10, R131, R132 ;  /* 0x00000084830a723e */ /* 0x008fe400000010ff */
[----:B------:R-:W-:Y:S01]  /*5e30*/  IADD3 R121, PT, PT, R183, R122, RZ ;  /* 0x0000007ab7797210 */ /* 0x000fe20007ffe0ff */
[----:B------:R-:W-:Y:S01]  /*5e40*/  STS [R123+0x400], R4 ;  /* 0x000400047b007388 */ /* 0x000fe20000000800 */
[----:B----4-:R-:W-:Y:S03]  /*5e50*/  F2FP.BF16.F32.PACK_AB R6, R127, R128 ;  /* 0x000000807f06723e */ /* 0x010fe600000010ff */
        /* <DEDUP_REMOVED lines=26> */
[----:B------:R-:W3:Y:S07]  /*6000*/  LDSM.16.M88.4 R104, [R121+0x5000] ;  /* 0x005000007968783b */ /* 0x000eee0000000200 */
        /* <DEDUP_REMOVED lines=18> */
[----:B------:R-:W-:Y:S01]  /*6130*/  FMUL.FTZ R249, R249, R4 ;  /* 0x00000004f9f97220 */ /* 0x000fe20000410000 */
[----:B------:R-:W-:Y:S01]  /*6140*/  FADD.FTZ R4, -R203, R9 ;  /* 0x00000009cb047221 */ /* 0x000fe20000010100 */
[----:B------:R-:W-:Y:S01]  /*6150*/  FADD.FTZ R7, -R202, R10 ;  /* 0x0000000aca077221 */ /* 0x000fe20000010100 */
[----:B------:R-:W-:Y:S01]  /*6160*/  FMUL.FTZ R248, R248, R5 ;  /* 0x00000005f8f87220 */ /* 0x000fe20000410000 */
[-C--:B------:R-:W-:Y:S03]  /*6170*/  HMMA.16816.F32.BF16 R20, R116, R172.reuse, R20 ;  /* 0x000000ac7414723c */ /* 0x080fe60000041814 */
[----:B------:R-:W-:Y:S01]  /*6180*/  FMUL.FTZ R245, R245, R4 ;  /* 0x00000004f5f57220 */ /* 0x000fe20000410000 */
[----:B------:R-:W-:Y:S01]  /*6190*/  FMUL.FTZ R244, R244, R7 ;  /* 0x00000007f4f47220 */ /* 0x000fe20000410000 */
[C---:B------:R-:W-:Y:S01]  /*61a0*/  FADD.FTZ R5, -R203.reuse, R8 ;  /* 0x00000008cb057221 */ /* 0x040fe20000010100 */
[C---:B------:R-:W-:Y:S01]  /*61b0*/  FADD.FTZ R4, -R203.reuse, R12 ;  /* 0x0000000ccb047221 */ /* 0x040fe20000010100 */
[----:B------:R-:W-:Y:S01]  /*61c0*/  FADD.FTZ R13, -R203, R13 ;  /* 0x0000000dcb0d7221 */ /* 0x000fe20000010100 */
[C---:B------:R-:W-:Y:S04]  /*61d0*/  HMMA.16816.F32.BF16 R24, R104.reuse, R172, R24 ;  /* 0x000000ac6818723c */ /* 0x040fe80000041818 */
[C---:B------:R-:W-:Y:S01]  /*61e0*/  FADD.FTZ R14, -R202.reuse, R14 ;  /* 0x0000000eca0e7221 */ /* 0x040fe20000010100 */
[----:B------:R-:W-:Y:S01]  /*61f0*/  FADD.FTZ R7, -R202, R15 ;  /* 0x0000000fca077221 */ /* 0x000fe20000010100 */
[----:B------:R-:W-:Y:S01]  /*6200*/  FMUL.FTZ R5, R246, R5 ;  /* 0x00000005f6057220 */ /* 0x000fe20000410000 */
[----:B------:R-:W-:Y:S01]  /*6210*/  FMUL.FTZ R4, R241, R4 ;  /* 0x00000004f1047220 */ /* 0x000fe20000410000 */
[-C--:B------:R-:W-:Y:S03]  /*6220*/  HMMA.16816.F32.BF16 R28, R104, R174.reuse, R28 ;  /* 0x000000ae681c723c */ /* 0x080fe6000004181c */
[----:B------:R-:W-:Y:S01]  /*6230*/  FMUL.FTZ R240, R240, R13 ;  /* 0x0000000df0f07220 */ /* 0x000fe20000410000 */
[----:B------:R-:W-:Y:S01]  /*6240*/  FMUL.FTZ R239, R239, R14 ;  /* 0x0000000eefef7220 */ /* 0x000fe20000410000 */
[----:B------:R-:W-:Y:S01]  /*6250*/  FMUL.FTZ R7, R238, R7 ;  /* 0x00000007ee077220 */ /* 0x000fe20000410000 */
[----:B------:R-:W-:Y:S01]  /*6260*/  FMUL.FTZ R5, R236, R5 ;  /* 0x00000005ec057220 */ /* 0x000fe20000410000 */
[----:B------:R-:W-:Y:S01]  /*6270*/  FMUL.FTZ R232, R232, R245 ;  /* 0x000000f5e8e87220 */ /* 0x000fe20000410000 */
[----:B------:R-:W-:Y:S04]  /*6280*/  HMMA.16816.F32.BF16 R32, R116, R174, R32 ;  /* 0x000000ae7420723c */ /* 0x000fe80000041820 */
[----:B------:R-:W-:Y:S01]  /*6290*/  F2FP.BF16.F32.PACK_AB R232, R232, R5 ;  /* 0x00000005e8e8723e */ /* 0x000fe200000010ff */
[----:B------:R-:W-:Y:S01]  /*62a0*/  FMUL.FTZ R4, R229, R4 ;  /* 0x00000004e5047220 */ /* 0x000fe20000410000 */
[----:B------:R-:W-:Y:S01]  /*62b0*/  FMUL.FTZ R227, R227, R240 ;  /* 0x000000f0e3e37220 */ /* 0x000fe20000410000 */
[----:B------:R-:W-:Y:S01]  /*62c0*/  FMUL.FTZ R228, R228, R239 ;  /* 0x000000efe4e47220 */ /* 0x000fe20000410000 */
[----:B------:R-:W-:Y:S01]  /*62d0*/  FMUL.FTZ R7, R226, R7 ;  /* 0x00000007e2077220 */ /* 0x000fe20000410000 */
[----:B------:R-:W-:Y:S01]  /*62e0*/  FADD.FTZ R8, -R202, R11 ;  /* 0x0000000bca087221 */ /* 0x000fe20000010100 */
[----:B------:R-:W-:Y:S01]  /*62f0*/  FADD.FTZ R17, -R205, R17 ;  /* 0x00000011cd117221 */ /* 0x000fe20000010100 */
[----:B------:R-:W-:Y:S01]  /*6300*/  F2FP.BF16.F32.PACK_AB R227, R227, R4 ;  /* 0x00000004e3e3723e */ /* 0x000fe200000010ff */
[C---:B------:R-:W-:Y:S01]  /*6310*/  FADD.FTZ R18, -R204.reuse, R18 ;  /* 0x00000012cc127221 */ /* 0x040fe20000010100 */
[----:B------:R-:W-:Y:S01]  /*6320*/  FMUL.FTZ R243, R243, R8 ;  /* 0x00000008f3f37220 */ /* 0x000fe20000410000 */
[----:B------:R-:W-:Y:S01]  /*6330*/  F2FP.BF16.F32.PACK_AB R9, R7, R228 ;  /* 0x000000e40709723e */ /* 0x000fe200000010ff */
        /* <DEDUP_REMOVED lines=19> */
[----:B------:R-:W-:Y:S01]  /*6470*/  FADD.FTZ R13, -R202, R30 ;  /* 0x0000001eca0d7221 */ /* 0x000fe20000010100 */
[----:B------:R-:W-:Y:S01]  /*6480*/  FMUL.FTZ R132, R132, R5 ;  /* 0x0000000584847220 */ /* 0x000fe20000410000 */
[----:B------:R-:W-:Y:S01]  /*6490*/  FMUL.FTZ R4, R131, R4 ;  /* 0x0000000483047220 */ /* 0x000fe20000410000 */
[----:B------:R-:W-:Y:S01]  /*64a0*/  FMUL.FTZ R7, R128, R7 ;  /* 0x0000000780077220 */ /* 0x000fe20000410000 */
[----:B------:R-:W-:Y:S01]  /*64b0*/  FMUL.FTZ R127, R127, R12 ;  /* 0x0000000c7f7f7220 */ /* 0x000fe20000410000 */
[C---:B------:R-:W-:Y:S01]  /*64c0*/  FADD.FTZ R11, -R203.reuse, R28 ;  /* 0x0000001ccb0b7221 */ /* 0x040fe20000010100 */
[----:B------:R-:W-:Y:S01]  /*64d0*/  FADD.FTZ R14, -R203, R29 ;  /* 0x0000001dcb0e7221 */ /* 0x000fe20000010100 */
        /* <DEDUP_REMOVED lines=20> */
[C---:B------:R-:W-:Y:S01]  /*6620*/  FADD.FTZ R32, -R205.reuse, R32 ;  /* 0x00000020cd207221 */ /* 0x040fe20000010100 */
[----:B------:R-:W-:Y:S01]  /*6630*/  F2FP.BF16.F32.PACK_AB R6, R6, R237 ;  /* 0x000000ed0606723e */ /* 0x000fe200000010ff */
[----:B------:R-:W-:Y:S01]  /*6640*/  FADD.FTZ R33, -R205, R33 ;  /* 0x00000021cd217221 */ /* 0x000fe20000010100 */
[----:B------:R-:W-:Y:S01]  /*6650*/  FADD.FTZ R34, -R204, R34 ;  /* 0x00000022cc227221 */ /* 0x000fe20000010100 */
[----:B------:R-:W-:Y:S01]  /*6660*/  F2FP.BF16.F32.PACK_AB R230, R230, R235 ;  /* 0x000000ebe6e6723e */ /* 0x000fe200000010ff */
[----:B------:R-:W-:Y:S01]  /*6670*/  FADD.FTZ R35, -R204, R35 ;  /* 0x00000023cc237221 */ /* 0x000fe20000010100 */
        /* <DEDUP_REMOVED lines=18> */
[----:B------:R-:W-:Y:S06]  /*67a0*/  BRA.U !UP0, `(.L_x_1767) ;  /* 0x00000001087c7547 */ /* 0x000fec000b800000 */
[----:B------:R-:W1:Y:S01]  /*67b0*/  LDC R5, c[0x0][0x3b0] ;  /* 0x0000ec00ff057b82 */ /* 0x000e620000000800 */
[----:B------:R-:W-:Y:S01]  /*67c0*/  ISETP.GE.AND P0, PT, R182, UR8, PT ;  /* 0x00000008b6007c0c */ /* 0x000fe2000bf06270 */
[----:B------:R-:W-:Y:S01]  /*67d0*/  ULOP3.LUT UR15, UR30, 0x1, URZ, 0xc0, !UPT ;  /* 0x000000011e0f7892 */ /* 0x000fe2000f8ec0ff */
[----:B------:R-:W-:Y:S03]  /*67e0*/  IADD3 R7, P1, PT, RZ, -UR7, RZ ;  /* 0x80000007ff077c10 */ /* 0x000fe6000ff3e0ff */
[----:B------:R-:W-:Y:S04]  /*67f0*/  UISETP.NE.U32.AND UP1, UPT, UR15, 0x1, UPT ;  /* 0x000000010f00788c */ /* 0x000fe8000bf25070 */
[----:B------:R-:W-:Y:S04]  /*6800*/  USEL UR15, UR22, 0x2000, !UP1 ;  /* 0x00002000160f7887 */ /* 0x000fe8000c800000 */
[----:B------:R-:W2:Y:S02]  /*6810*/  @!P0 LDC R4, c[0x0][0x3b4] ;  /* 0x0000ed00ff048b82 */ /* 0x000ea40000000800 */
        /* <DEDUP_REMOVED lines=9> */
[C---:B------:R-:W-:Y:S03]  /*68b0*/  @!P0 LEA R14, P2, R5.reuse, R188, 0x6 ;  /* 0x000000bc050e8211 */ /* 0x040fe600078430ff */
[----:B------:R-:W-:Y:S01]  /*68c0*/  @!PT LDS RZ, [RZ] ;  /* 0x00000000fffff984 */ /* 0x000fe20000000800 */
[----:B------:R-:W-:Y:S01]  /*68d0*/  @!PT LDS RZ, [RZ] ;  /* 0x00000000fffff984 */ /* 0x000fe20000000800 */
[----:B------:R-:W-:Y:S01]  /*68e0*/  @!PT LDS RZ, [RZ] ;  /* 0x00000000fffff984 */ /* 0x000fe20000000800 */
[----:B------:R1:W-:Y:S01]  /*68f0*/  @!P1 LDGSTS.E.BYPASS.LTC128B.128 [R199], desc[UR26][R188.64] ;  /* 0x00000000bcc79fae */ /* 0x0003e2000b981a1a */
[----:B--2---:R-:W-:Y:S03]  /*6900*/  @!P0 LEA.HI.X R15, R5, R189, R4, 0x6, P2 ;  /* 0x000000bd050f8211 */ /* 0x004fe600010f3404 */
        /* <DEDUP_REMOVED lines=9> */
.L_x_1767:
[----:B------:R-:W-:Y:S01]  /*69a0*/  STS [R187+-0x4000], R234 ;  /* 0xffc000eabb007388 */ /* 0x000fe20000000800 */
[----:B------:R-:W-:Y:S01]  /*69b0*/  FMUL.FTZ R208, R208, R35 ;  /* 0x00000023d0d07220 */ /* 0x000fe20000410000 */
[----:B------:R-:W-:Y:S01]  /*69c0*/  FMUL.FTZ R32, R213, R32 ;  /* 0x00000020d5207220 */ /* 0x000fe20000410000 */
[----:B------:R-:W-:Y:S01]  /*69d0*/  FMUL.FTZ R209, R209, R136 ;  /* 0x00000088d1d17220 */ /* 0x000fe20000410000 */
[----:B------:R-:W-:Y:S01]  /*69e0*/  STS [R187+-0x3c00], R6 ;  /* 0xffc40006bb007388 */ /* 0x000fe20000000800 */
[----:B------:R-:W-:Y:S01]  /*69f0*/  FMUL.FTZ R135, R212, R135 ;  /* 0x00000087d4877220 */ /* 0x000fe20000410000 */
[----:B------:R-:W-:Y:S01]  /*6a00*/  F2FP.BF16.F32.PACK_AB R206, R206, R13 ;  /* 0x0000000dcece723e */ /* 0x000fe200000010ff */
[C---:B------:R-:W-:Y:S01]  /*6a10*/  IMAD.SHL.U32 R115, R120.reuse, 0x8, RZ ;  /* 0x0000000878737824 */ /* 0x040fe200078e00ff */
[----:B------:R-:W-:Y:S01]  /*6a20*/  STS [R124+-0x4000], R223 ;  /* 0xffc000df7c007388 */ /* 0x000fe20000000800 */
[----:B------:R-:W-:Y:S01]  /*6a30*/  F2FP.BF16.F32.PACK_AB R32, R209, R32 ;  /* 0x00000020d120723e */ /* 0x000fe200000010ff */
[----:B------:R-:W-:Y:S01]  /*6a40*/  IMAD.SHL.U32 R5, R120, 0x40, RZ ;  /* 0x0000004078057824 */ /* 0x000fe200078e00ff */
[----:B------:R-:W-:Y:S01]  /*6a50*/  F2FP.BF16.F32.PACK_AB R208, R208, R135 ;  /* 0x00000087d0d0723e */ /* 0x000fe200000010ff */
[----:B------:R-:W-:Y:S01]  /*6a60*/  STS [R124+-0x3c00], R143 ;  /* 0xffc4008f7c007388 */ /* 0x000fe20000000800 */
[----:B------:R-:W-:Y:S01]  /*6a70*/  F2FP.BF16.F32.PACK_AB R130, R207, R130 ;  /* 0x00000082cf82723e */ /* 0x000fe200000010ff */
[----:B------:R-:W2:Y:S01]  /*6a80*/  LDC R118, c[0x0][0x44c] ;  /* 0x00011300ff767b82 */ /* 0x000ea20000000800 */
[--C-:B------:R-:W-:Y:S01]  /*6a90*/  SHF.R.U32.HI R113, RZ, 0x4, R120.reuse ;  /* 0x00000004ff717819 */ /* 0x100fe20000011678 */
[----:B------:R-:W-:Y:S01]  /*6aa0*/  STS [R187+-0x3000], R232 ;  /* 0xffd000e8bb007388 */ /* 0x000fe20000000800 */
[----:B------:R-:W-:Y:S02]  /*6ab0*/  LOP3.LUT R182, R115, 0x38, RZ, 0xc0, !PT ;  /* 0x0000003873b67812 */ /* 0x000fe400078ec0ff */
[----:B------:R-:W-:Y:S01]  /*6ac0*/  LOP3.LUT R113, R113, 0x8, RZ, 0xc0, !PT ;  /* 0x0000000871717812 */ /* 0x000fe200078ec0ff */
[----:B------:R-:W-:Y:S01]  /*6ad0*/  STS [R187+-0x2c00], R230 ;  /* 0xffd400e6bb007388 */ /* 0x000fe20000000800 */
[--C-:B------:R-:W-:Y:S02]  /*6ae0*/  LOP3.LUT R4, R182, 0x1c0, R5.reuse, 0xf8, !PT ;  /* 0x000001c0b6047812 */ /* 0x100fe400078ef805 */
[--C-:B------:R-:W-:Y:S01]  /*6af0*/  LOP3.LUT R7, R113, 0x10, R120.reuse, 0xf8, !PT ;  /* 0x0000001071077812 */ /* 0x100fe200078ef878 */
[----:B------:R-:W-:Y:S03]  /*6b00*/  STS [R124+-0x3000], R227 ;  /* 0xffd000e37c007388 */ /* 0x000fe60000000800 */
[----:B------:R-:W-:Y:S01]  /*6b10*/  LOP3.LUT R4, R7, R4, RZ, 0x3c, !PT ;  /* 0x0000000407047212 */ /* 0x000fe200078e3cff */
[----:B------:R-:W-:Y:S03]  /*6b20*/  STS [R124+-0x2c00], R9 ;  /* 0xffd400097c007388 */ /* 0x000fe60000000800 */
[----:B------:R-:W-:Y:S01]  /*6b30*/  LOP3.LUT R4, R4, 0x200, R5, 0xf8, !PT ;  /* 0x0000020004047812 */ /* 0x000fe200078ef805 */
[----:B------:R-:W-:Y:S03]  /*6b40*/  STS [R185+-0x4000], R10 ;  /* 0xffc0000ab9007388 */ /* 0x000fe60000000800 */
[----:B------:R-:W-:Y:S01]  /*6b50*/  LEA R114, R4, UR4, 0x1 ;  /* 0x0000000404727c11 */ /* 0x000fe2000f8e08ff */
[----:B------:R-:W-:Y:S01]  /*6b60*/  STS [R185+-0x3c00], R216 ;  /* 0xffc400d8b9007388 */ /* 0x000fe20000000800 */
[----:B--2---:R-:W-:Y:S03]  /*6b70*/  IMAD R118, R118, UR9, RZ ;  /* 0x0000000976767c24 */ /* 0x004fe6000f8e02ff */
[----:B------:R-:W-:Y:S01]  /*6b80*/  STS [R123+-0x4000], R32 ;  /* 0xffc000207b007388 */ /* 0x000fe20000000800 */
[----:B------:R-:W-:Y:S03]  /*6b90*/  IMAD.IADD R112, R114, 0x1, R133 ;  /* 0x0000000172707824 */ /* 0x000fe600078e0285 */
        /* <DEDUP_REMOVED lines=62> */
[----:B------:R-:W-:Y:S06]  /*6f80*/  BRA.U !UP0, `(.L_x_1768) ;  /* 0x00000001085c7547 */ /* 0x000fec000b800000 */
        /* <DEDUP_REMOVED lines=23> */
.L_x_1768:
[----:B------:R-:W-:Y:S01]  /*7100*/  LDSM.16.M88.4 R20, [R180+0xa000] ;  /* 0x00a00000b414783b */ /* 0x000fe20000000200 */
[C---:B------:R-:W-:Y:S01]  /*7110*/  IMAD.IADD R117, R180.reuse, 0x1, R183 ;  /* 0x00000001b4757824 */ /* 0x040fe200078e02b7 */
[----:B------:R-:W-:Y:S01]  /*7120*/  PLOP3.LUT P1, PT, PT, PT, UP0, 0x80, 0x8 ;  /* 0x000000000008781c */ /* 0x000fe20003f2f008 */
[----:B------:R-:W-:Y:S01]  /*7130*/  IMAD.IADD R116, R180, 0x1, R133 ;  /* 0x00000001b4747824 */ /* 0x000fe200078e0285 */
[----:B-1----:R-:W1:Y:S01]  /*7140*/  LDSM.16.MT88.4 R8, [R114+0x6000] ;  /* 0x006000007208783b */ /* 0x002e620000004200 */
[----:B------:R-:W-:Y:S02]  /*7150*/  ULOP3.LUT UR15, UR30, 0x1, URZ, 0xc0, !UPT ;  /* 0x000000011e0f7892 */ /* 0x000fe4000f8ec0ff */
[----:B------:R-:W-:Y:S01]  /*7160*/  IMAD.IADD R115, R183, 0x1, R116 ;  /* 0x00000001b7737824 */ /* 0x000fe200078e0274 */
[----:B------:R-:W2:Y:S01]  /*7170*/  LDSM.16.MT88.4 R16, [R112+0x6000] ;  /* 0x006000007010783b */ /* 0x000ea20000004200 */
[----:B------:R-:W-:Y:S02]  /*7180*/  UISETP.NE.U32.AND UP1, UPT, UR15, 0x1, UPT ;  /* 0x000000010f00788c */ /* 0x000fe4000bf25070 */
[----:B------:R-:W-:Y:S01]  /*7190*/  UISETP.GT.AND UP3, UPT, UR30, UR16, UPT ;  /* 0x000000101e00728c */ /* 0x000fe2000bf64270 */
[----:B------:R-:W-:Y:S01]  /*71a0*/  LDSM.16.MT88.4 R28, [R114+0x6800] ;  /* 0x00680000721c783b */ /* 0x000fe20000004200 */
[----:B------:R-:W-:Y:S02]  /*71b0*/  @UP0 UIADD3 UR35, UP2, UPT, UR44, -0x100, URZ ;  /* 0xffffff002c230890 */ /* 0x000fe4000ff5e0ff */
[----:B------:R-:W-:Y:S01]  /*71c0*/  UIADD3 UR30, UPT, UPT, UR30, -0x1, URZ ;  /* 0xffffffff1e1e7890 */ /* 0x000fe2000fffe0ff */
[----:B------:R-:W3:Y:S01]  /*71d0*/  LDSM.16.M88.4 R24, [R117+0xa000] ;  /* 0x00a000007518783b */ /* 0x000ee20000000200 */
[----:B------:R-:W-:Y:S03]  /*71e0*/  @UP0 UIADD3.X UR15, UPT, UPT, UR45, -0x1, URZ, UP2, !UPT ;  /* 0xffffffff2d0f0890 */ /* 0x000fe600097fe4ff */
[----:B------:R-:W4:Y:S04]  /*71f0*/  LDSM.16.MT88.4 R32, [R112+0x6800] ;  /* 0x006800007020783b */ /* 0x000f280000004200 */
[----:B------:R-:W-:Y:S04]  /*7200*/  LDSM.16.MT88.4 R104, [R114+0x7000] ;  /* 0x007000007268783b */ /* 0x000fe80000004200 */
[----:B------:R-:W4:Y:S04]  /*7210*/  LDSM.16.M88.4 R100, [R116+0xa000] ;  /* 0x00a000007464783b */ /* 0x000f280000000200 */
        /* <DEDUP_REMOVED lines=8> */
[----:B------:R-:W2:Y:S07]  /*72a0*/  LDSM.16.M88.4 R28, [R115+0xa000] ;  /* 0x00a00000731c783b */ /* 0x000eae0000000200 */
        /* <DEDUP_REMOVED lines=16> */
[----:B------:R-:W3:Y:S01]  /*73b0*/  LDSM.16.MT88.4 R24, [R112+0x8800] ;  /* 0x008800007018783b */ /* 0x000ee20000004200 */
[----:B------:R-:W-:Y:S06]  /*73c0*/  IMAD.U32 R29, RZ, RZ, UR29 ;  /* 0x0000001dff1d7e24 */ /* 0x000fec000f8e00ff */
[C---:B----4-:R-:W-:Y:S01]  /*73d0*/  HMMA.16816.F32.BF16 R4, R32.reuse, R104, R4 ;  /* 0x000000682004723c */ /* 0x050fe20000041804 */
[----:B------:R-:W-:Y:S05]  /*73e0*/  IMAD.U32 R105, RZ, RZ, UR29 ;  /* 0x0000001dff697e24 */ /* 0x000fea000f8e00ff */
[----:B------:R-:W-:Y:S02]  /*73f0*/  LEA R104, P0, R105, R200, 0x2 ;  /* 0x000000c869687211 */ /* 0x000fe400078010ff */
[C---:B------:R-:W-:Y:S03]  /*7400*/  HMMA.16816.F32.BF16 R8, R32.reuse, R106, R8 ;  /* 0x0000006a2008723c */ /* 0x040fe60000041808 */
[----:B------:R-:W-:Y:S02]  /*7410*/  LEA.HI.X.SX32 R105, R29, R201, 0x2, P0 ;  /* 0x000000c91d697211 */ /* 0x000fe400000f16ff */
[----:B------:R-:W-:Y:S01]  /*7420*/  LDSM.16.MT88.4 R28, [R114+0x9000] ;  /* 0x00900000721c783b */ /* 0x000fe20000004200 */
[C---:B------:R-:W-:Y:S02]  /*7430*/  LEA R106, P0, R118.reuse, R104, 0x5 ;  /* 0x00000068766a7211 */ /* 0x040fe400078028ff */
[C---:B-1----:R-:W-:Y:S03]  /*7440*/  HMMA.16816.F32.BF16 R12, R32.reuse, R20, R12 ;  /* 0x00000014200c723c */ /* 0x042fe6000004180c */
[C---:B------:R-:W-:Y:S05]  /*7450*/  LEA.HI.X.SX32 R107, R118.reuse, R105, 0x5, P0 ;  /* 0x00000069766b7211 */ /* 0x040fea00000f2eff */
[----:B------:R-:W-:Y:S01]  /*7460*/  HMMA.16816.F32.BF16 R16, R32, R22, R16 ;  /* 0x000000162010723c */ /* 0x000fe20000041810 */
[----:B------:R1:W4:Y:S04]  /*7470*/  LDSM.16.M88.4 R20, [R116+0xc000] ;  /* 0x00c000007414783b */ /* 0x0003280000000200 */
[----:B------:R-:W4:Y:S03]  /*7480*/  LDSM.16.MT88.4 R32, [R112+0x9000] ;  /* 0x009000007020783b */ /* 0x000f260000004200 */
[C---:B--2---:R-:W-:Y:S05]  /*7490*/  HMMA.16816.F32.BF16 R4, R100.reuse, R108, R4 ;  /* 0x0000006c6404723c */ /* 0x044fea0000041804 */
[C---:B------:R-:W-:Y:S03]  /*74a0*/  LEA R108, P0, R118.reuse, R106, 0x5 ;  /* 0x0000006a766c7211 */ /* 0x040fe600078028ff */
[C---:B------:R-:W-:Y:S03]  /*74b0*/  HMMA.16816.F32.BF16 R8, R100.reuse, R110, R8 ;  /* 0x0000006e6408723c */ /* 0x040fe60000041808 */
[C---:B------:R-:W-:Y:S02]  /*74c0*/  LEA.HI.X.SX32 R109, R118.reuse, R107, 0x5, P0 ;  /* 0x0000006b766d7211 */ /* 0x040fe400000f2eff */
[C---:B------:R-:W-:Y:S03]  /*74d0*/  LEA R110, P0, R118.reuse, R108, 0x5 ;  /* 0x0000006c766e7211 */ /* 0x040fe600078028ff */
[C---:B---3--:R-:W-:Y:S03]  /*74e0*/  HMMA.16816.F32.BF16 R12, R100.reuse, R24, R12 ;  /* 0x00000018640c723c */ /* 0x048fe6000004180c */
[C---:B------:R-:W-:Y:S02]  /*74f0*/  LEA.HI.X.SX32 R111, R118.reuse, R109, 0x5, P0 ;  /* 0x0000006d766f7211 */ /* 0x040fe400000f2eff */
[C---:B-1----:R-:W-:Y:S03]  /*7500*/  LEA R116, P0, R118.reuse, R110, 0x5 ;  /* 0x0000006e76747211 */ /* 0x042fe600078028ff */
[----:B------:R-:W-:Y:S01]  /*7510*/  HMMA.16816.F32.BF16 R16, R100, R26, R16 ;  /* 0x0000001a6410723c */ /* 0x000fe20000041810 */
[----:B------:R-:W-:Y:S02]  /*7520*/  LDSM.16.MT88.4 R100, [R114+0x9800] ;  /* 0x009800007264783b */ /* 0x000fe40000004200 */
[C---:B------:R-:W-:Y:S02]  /*7530*/  LEA.HI.X.SX32 R117, R118.reuse, R111, 0x5, P0 ;  /* 0x0000006f76757211 */ /* 0x040fe400000f2eff */
[----:B------:R-:W1:Y:S01]  /*7540*/  LDSM.16.M88.4 R24, [R115+0xc000] ;  /* 0x00c000007318783b */ /* 0x000e620000000200 */
[C---:B------:R-:W-:Y:S02]  /*7550*/  LEA R122, P0, R118.reuse, R116, 0x5 ;  /* 0x00000074767a7211 */ /* 0x040fe400078028ff */
[C---:B----4-:R-:W-:Y:S05]  /*7560*/  HMMA.16816.F32.BF16 R4, R20.reuse, R28, R4 ;  /* 0x0000001c1404723c */ /* 0x050fea0000041804 */
[C---:B------:R-:W-:Y:S02]  /*7570*/  LEA.HI.X.SX32 R123, R118.reuse, R117, 0x5, P0 ;  /* 0x00000075767b7211 */ /* 0x040fe400000f2eff */
[C---:B------:R-:W-:Y:S01]  /*7580*/  LEA R124, P0, R118.reuse, R122, 0x5 ;  /* 0x0000007a767c7211 */ /* 0x040fe200078028ff */
[C---:B------:R-:W-:Y:S01]  /*7590*/  HMMA.16816.F32.BF16 R8, R20.reuse, R30, R8 ;  /* 0x0000001e1408723c */ /* 0x040fe20000041808 */
[----:B------:R2:W3:Y:S02]  /*75a0*/  LDSM.16.MT88.4 R28, [R112+0x9800] ;  /* 0x00980000701c783b */ /* 0x0004e40000004200 */
[C---:B------:R-:W-:Y:S05]  /*75b0*/  LEA.HI.X.SX32 R125, R118.reuse, R123, 0x5, P0 ;  /* 0x0000007b767d7211 */ /* 0x040fea00000f2eff */
[C---:B------:R-:W-:Y:S03]  /*75c0*/  HMMA.16816.F32.BF16 R12, R20.reuse, R32, R12 ;  /* 0x00000020140c723c */ /* 0x040fe6000004180c */
[C---:B------:R-:W-:Y:S05]  /*75d0*/  IMAD.WIDE R126, R118.reuse, -0xc0, R124 ;  /* 0xffffff40767e7825 */ /* 0x040fea00078e027c */
[----:B------:R-:W-:Y:S01]  /*75e0*/  HMMA.16816.F32.BF16 R16, R20, R34, R16 ;  /* 0x000000221410723c */ /* 0x000fe20000041810 */
[----:B------:R-:W-:Y:S02]  /*75f0*/  LDSM.16.MT88.4 R20, [R179+-0x2000] ;  /* 0xffe00000b314783b */ /* 0x000fe40000004200 */
[C---:B------:R-:W-:Y:S04]  /*7600*/  LEA R32, P0, R118.reuse, R126, 0x5 ;  /* 0x0000007e76207211 */ /* 0x040fe800078028ff */
[C---:B------:R-:W-:Y:S01]  /*7610*/  LEA.HI.X.SX32 R33, R118.reuse, R127, 0x5, P0 ;  /* 0x0000007f76217211 */ /* 0x040fe200000f2eff */
[----:B--2---:R-:W-:Y:S01]  /*7620*/  IMAD.IADD R112, R133, 0x1, R176 ;  /* 0x0000000185707824 */ /* 0x004fe200078e02b0 */
[C---:B------:R-:W-:Y:S01]  /*7630*/  LEA R34, P0, R118.reuse, R32, 0x5 ;  /* 0x0000002076227211 */ /* 0x040fe200078028ff */
[C---:B-1----:R-:W-:Y:S05]  /*7640*/  HMMA.16816.F32.BF16 R4, R24.reuse, R100, R4 ;  /* 0x000000641804723c */ /* 0x042fea0000041804 */
[C---:B------:R-:W-:Y:S02]  /*7650*/  LEA.HI.X.SX32 R35, R118.reuse, R33, 0x5, P0 ;  /* 0x0000002176237211 */ /* 0x040fe400000f2eff */
[C---:B------:R-:W-:Y:S01]  /*7660*/  LEA R100, P0, R118.reuse, R34, 0x5 ;  /* 0x0000002276647211 */ /* 0x040fe200078028ff */
[C---:B------:R-:W-:Y:S03]  /*7670*/  HMMA.16816.F32.BF16 R8, R24.reuse, R102, R8 ;  /* 0x000000661808723c */ /* 0x040fe60000041808 */
[C---:B------:R-:W-:Y:S02]  /*7680*/  LEA.HI.X.SX32 R101, R118.reuse, R35, 0x5, P0 ;  /* 0x0000002376657211 */ /* 0x040fe400000f2eff */
[----:B------:R-:W-:Y:S03]  /*7690*/  LEA R102, P0, R118, R100, 0x5 ;  /* 0x0000006476667211 */ /* 0x000fe600078028ff */
[C---:B---3--:R-:W-:Y:S03]  /*76a0*/  HMMA.16816.F32.BF16 R12, R24.reuse, R28, R12 ;  /* 0x0000001c180c723c */ /* 0x048fe6000004180c */
[----:B------:R-:W-:Y:S01]  /*76b0*/  @P1 IMAD.WIDE.U32 R28, R186, R197, UR44 ;  /* 0x0000002cba1c1e25 */ /* 0x000fe2000f8e00c5 */
[C---:B------:R-:W-:Y:S01]  /*76c0*/  LEA.HI.X.SX32 R103, R118.reuse, R101, 0x5, P0 ;  /* 0x0000006576677211 */ /* 0x040fe200000f2eff */
[----:B------:R-:W-:Y:S01]  /*76d0*/  @UP0 UMOV UR44, UR35 ;  /* 0x00000023002c0c82 */ /* 0x000fe20008000000 */
[C---:B------:R-:W-:Y:S01]  /*76e0*/  LEA R114, P0, R118.reuse, R102, 0x5 ;  /* 0x0000006676727211 */ /* 0x040fe200078028ff */
[----:B------:R-:W-:Y:S01]  /*76f0*/  @UP0 UMOV UR45, UR15 ;  /* 0x0000000f002d0c82 */ /* 0x000fe20008000000 */
[----:B------:R-:W-:Y:S01]  /*7700*/  HMMA.16816.F32.BF16 R16, R24, R30, R16 ;  /* 0x0000001e1810723c */ /* 0x000fe20000041810 */
[----:B------:R-:W5:Y:S02]  /*7710*/  @P1 LDG.E R195, desc[UR26][R28.64+-0x100] ;  /* 0xffff001a1cc31981 */ /* 0x000f64000c1e1900 */
[C---:B------:R-:W-:Y:S02]  /*7720*/  LEA.HI.X.SX32 R115, R118.reuse, R103, 0x5, P0 ;  /* 0x0000006776737211 */ /* 0x040fe400000f2eff */
[----:B------:R-:W5:Y:S01]  /*7730*/  @P1 LDG.E R194, desc[UR26][R28.64+-0xe0] ;  /* 0xffff201a1cc21981 */ /* 0x000f62000c1e1900 */
[C---:B------:R-:W-:Y:S03]  /*7740*/  LEA R128, P0, R118.reuse, R114, 0x5 ;  /* 0x0000007276807211 */ /* 0x040fe600078028ff */
[----:B------:R-:W5:Y:S01]  /*7750*/  @P1 LDG.E R193, desc[UR26][R28.64+-0x80] ;  /* 0xffff801a1cc11981 */ /* 0x000f62000c1e1900 */
[----:B------:R-:W-:Y:S02]  /*7760*/  LEA.HI.X.SX32 R129, R118, R115, 0x5, P0 ;  /* 0x0000007376817211 */ /* 0x000fe400000f2eff */
[----:B------:R-:W-:Y:S01]  /*7770*/  PLOP3.LUT P0, PT, PT, PT, UP1, 0x80, 0x8 ;  /* 0x000000000008781c */ /* 0x000fe20003f0f018 */
[----:B------:R1:W5:Y:S01]  /*7780*/  @P1 LDG.E R192, desc[UR26][R28.64+-0x60] ;  /* 0xffffa01a1cc01981 */ /* 0x000362000c1e1900 */
[----:B------:R-:W-:Y:S03]  /*7790*/  @UP0 UIADD3 UR42, UP1, UPT, UR42, -0x100, URZ ;  /* 0xffffff002a2a0890 */ /* 0x000fe6000ff3e0ff */
[----:B------:R-:W-:Y:S01]  /*77a0*/  REDG.E.ADD.F32.FTZ.RN.STRONG.GPU desc[UR26][R200.64], R4 ;  /* 0x00000004c80079a6 */ /* 0x000fe2000c12f31a */
[----:B------:R-:W-:Y:S03]  /*77b0*/  @UP0 UIADD3.X UR17, UPT, UPT, UR17, -0x1, URZ, UP1, !UPT ;  /* 0xffffffff11110890 */ /* 0x000fe60008ffe4ff */
        /* <DEDUP_REMOVED lines=16> */
[----:B------:R-:W-:Y:S04]  /*78c0*/  REDG.E.ADD.F32.FTZ.RN.STRONG.GPU desc[UR26][R128.64+0x80], R19 ;  /* 0x00008013800079a6 */ /* 0x000fe8000c12f31a */
[----:B------:R-:W3:Y:S04]  /*78d0*/  LDSM.16.MT88.4 R24, [R112] ;  /* 0x000000007018783b */ /* 0x000ee80000004200 */
[----:B-1----:R-:W-:Y:S04]  /*78e0*/  LDSM.16.MT88.4 R28, [R179+-0x3800] ;  /* 0xffc80000b31c783b */ /* 0x002fe80000004200 */
[----:B------:R-:W1:Y:S04]  /*78f0*/  LDSM.16.MT88.4 R12, [R176+0x800] ;  /* 0x00080000b00c783b */ /* 0x000e680000004200 */
[----:B------:R-:W4:Y:S04]  /*7900*/  LDSM.16.MT88.4 R32, [R179+-0x1800] ;  /* 0xffe80000b320783b */ /* 0x000f280000004200 */
[----:B------:R-:W4:Y:S04]  /*7910*/  LDSM.16.MT88.4 R100, [R112+0x800] ;  /* 0x000800007064783b */ /* 0x000f280000004200 */
[----:B------:R-:W-:Y:S01]  /*7920*/  LDSM.16.MT88.4 R16, [R176+0x1000] ;  /* 0x00100000b010783b */ /* 0x000fe20000004200 */
[-C--:B--2---:R-:W-:Y:S03]  /*7930*/  HMMA.16816.F32.BF16 R68, R4, R8.reuse, R68 ;  /* 0x000000080444723c */ /* 0x084fe60000041844 */
[----:B------:R-:W-:Y:S04]  /*7940*/  LDSM.16.MT88.4 R104, [R179+-0x1000] ;  /* 0xfff00000b368783b */ /* 0x000fe80000004200 */
[----:B------:R-:W-:Y:S01]  /*7950*/  LDSM.16.MT88.4 R108, [R112+0x1000] ;  /* 0x00100000706c783b */ /* 0x000fe20000004200 */
[C---:B------:R-:W-:Y:S08]  /*7960*/  HMMA.16816.F32.BF16 R72, R20.reuse, R8, R72 ;  /* 0x000000081448723c */ /* 0x040ff00000041848 */
[-C--:B------:R-:W-:Y:S08]  /*7970*/  HMMA.16816.F32.BF16 R76, R20, R10.reuse, R76 ;  /* 0x0000000a144c723c */ /* 0x080ff0000004184c */
[C---:B------:R-:W-:Y:S01]  /*7980*/  HMMA.16816.F32.BF16 R80, R4.reuse, R10, R80 ;  /* 0x0000000a0450723c */ /* 0x040fe20000041850 */
[----:B------:R-:W2:Y:S07]  /*7990*/  LDSM.16.MT88.4 R8, [R179+-0x3000] ;  /* 0xffd00000b308783b */ /* 0x000eae0000004200 */
[-C--:B---3--:R-:W-:Y:S08]  /*79a0*/  HMMA.16816.F32.BF16 R84, R4, R24.reuse, R84 ;  /* 0x000000180454723c */ /* 0x088ff00000041854 */
[C---:B------:R-:W-:Y:S08]  /*79b0*/  HMMA.16816.F32.BF16 R88, R20.reuse, R24, R88 ;  /* 0x000000181458723c */ /* 0x040ff00000041858 */
[-C--:B------:R-:W-:Y:S01]  /*79c0*/  HMMA.16816.F32.BF16 R92, R20, R26.reuse, R92 ;  /* 0x0000001a145c723c */ /* 0x080fe2000004185c */
[----:B------:R-:W-:Y:S07]  /*79d0*/  LDSM.16.MT88.4 R20, [R179+-0x800] ;  /* 0xfff80000b314783b */ /* 0x000fee0000004200 */
[----:B------:R-:W-:Y:S01]  /*79e0*/  HMMA.16816.F32.BF16 R96, R4, R26, R96 ;  /* 0x0000001a0460723c */ /* 0x000fe20000041860 */
[----:B------:R-:W-:Y:S04]  /*79f0*/  LDSM.16.MT88.4 R4, [R179+-0x2800] ;  /* 0xffd80000b304783b */ /* 0x000fe80000004200 */
[----:B------:R-:W-:Y:S03]  /*7a00*/  LDSM.16.MT88.4 R24, [R112+0x1800] ;  /* 0x001800007018783b */ /* 0x000fe60000004200 */
[-C--:B-1----:R-:W-:Y:S08]  /*7a10*/  HMMA.16816.F32.BF16 R68, R28, R12.reuse, R68 ;  /* 0x0000000c1c44723c */ /* 0x082ff00000041844 */
[C---:B----4-:R-:W-:Y:S08]  /*7a20*/  HMMA.16816.F32.BF16 R72, R32.reuse, R12, R72 ;  /* 0x0000000c2048723c */ /* 0x050ff00000041848 */
        /* <DEDUP_REMOVED lines=27> */
[C---:B------:R-:W-:Y:S01]  /*7be0*/  IMAD.SHL.U32 R2, R120.reuse, 0x20, RZ ;  /* 0x0000002078027824 */ /* 0x040fe200078e00ff */
[----:B------:R-:W1:Y:S01]  /*7bf0*/  LDCU UR5, c[0x0][0x500] ;  /* 0x0000a000ff0577ac */ /* 0x000e620008000800 */
[C---:B------:R-:W-:Y:S01]  /*7c00*/  IMAD.SHL.U32 R0, R120.reuse, 0x10, RZ ;  /* 0x0000001078007824 */ /* 0x040fe200078e00ff */
[C---:B------:R-:W-:Y:S01]  /*7c10*/  R2P PR, R120.reuse, 0x18 ;  /* 0x0000001878007804 */ /* 0x040fe20000000000 */
[----:B------:R-:W-:Y:S01]  /*7c20*/  IMAD.SHL.U32 R3, R120, 0x2, RZ ;  /* 0x0000000278037824 */ /* 0x000fe200078e00ff */
[----:B------:R-:W-:Y:S01]  /*7c30*/  LOP3.LUT R2, R2, 0xc00, RZ, 0xc0, !PT ;  /* 0x00000c0002027812 */ /* 0x000fe200078ec0ff */
[----:B------:R-:W-:Y:S01]  /*7c40*/  UISETP.NE.AND UP0, UPT, UR34, -0x1, UPT ;  /* 0xffffffff2200788c */ /* 0x000fe2000bf05270 */
        /* <DEDUP_REMOVED lines=38> */
[----:B------:R-:W-:Y:S01]  /*7eb0*/  @P4 IADD3 R9, PT, PT, R0, -0x40, RZ ;  /* 0xffffffc000094810 */ /* 0x000fe20007ffe0ff */
        /* <DEDUP_REMOVED lines=82> */
.L_x_1770:
[----:B------:R-:W2:Y:S01]  /*83e0*/  LDCU.64 UR10, c[0x0][0x5c0] ;  /* 0x0000b800ff0a77ac */ /* 0x000ea20008000a00 */
[----:B------:R-:W-:-:S04]  /*83f0*/  UIADD3 UR5, UPT, UPT, UR32, UR34, URZ ;  /* 0x0000002220057290 */ /* 0x000fc8000fffe0ff */
[----:B--2---:R-:W-:Y:S02]  /*8400*/  UIMAD.WIDE.U32 UR16, UR5, UR10, URZ ;  /* 0x0000000a051072a5 */ /* 0x004fe4000f8e00ff */
[----:B------:R-:W-:-:S04]  /*8410*/  UIMAD UR5, UR5, UR11, URZ ;  /* 0x0000000b050572a4 */ /* 0x000fc8000f8e02ff */
[----:B------:R-:W-:-:S06]  /*8420*/  UIADD3 UR5, UPT, UPT, UR17, UR5, URZ ;  /* 0x0000000511057290 */ /* 0x000fcc000fffe0ff */
[----:B-1----:R-:W-:Y:S02]  /*8430*/  MOV R7, UR5 ;  /* 0x0000000500077c02 */ /* 0x002fe40008000f00 */
.L_x_1771:
        /* <DEDUP_REMOVED lines=12> */
.L_x_1772:
[----:B------:R-:W1:Y:S01]  /*8500*/  LDCU.64 UR8, c[0x0][0x5c8] ;  /* 0x0000b900ff0877ac */ /* 0x000e620008000a00 */
[----:B------:R-:W-:-:S04]  /*8510*/  UIADD3 UR5, UPT, UPT, UR32, UR34, URZ ;  /* 0x0000002220057290 */ /* 0x000fc8000fffe0ff */
[----:B-1----:R-:W-:Y:S02]  /*8520*/  UIMAD.WIDE.U32 UR14, UR5, UR8, URZ ;  /* 0x00000008050e72a5 */ /* 0x002fe4000f8e00ff */
[----:B------:R-:W-:-:S04]  /*8530*/  UIMAD UR5, UR5, UR9, URZ ;  /* 0x00000009050572a4 */ /* 0x000fc8000f8e02ff */
[----:B------:R-:W-:-:S06]  /*8540*/  UIADD3 UR5, UPT, UPT, UR15, UR5, URZ ;  /* 0x000000050f057290 */ /* 0x000fcc000fffe0ff */
[----:B------:R-:W-:-:S07]  /*8550*/  MOV R20, UR5 ;  /* 0x0000000500147c02 */ /* 0x000fce0008000f00 */
.L_x_1773:
[----:B------:R-:W-:Y:S01]  /*8560*/  BAR.SYNC.DEFER_BLOCKING 0x0 ;  /* 0x0000000000007b1d */ /* 0x000fe20000010000 */
[----:B------:R-:W-:Y:S01]  /*8570*/  USHF.L.U32 UR5, UR23, 0x7, URZ ;  /* 0x0000000717057899 */ /* 0x000fe200080006ff */
[C---:B------:R-:W-:Y:S01]  /*8580*/  LEA.HI R2, R120.reuse, 0x20, RZ, 0x1d ;  /* 0x0000002078027811 */ /* 0x040fe200078fe8ff */
[----:B------:R-:W-:Y:S01]  /*8590*/  USHF.L.U32 UR13, UR23, 0x7, URZ ;  /* 0x00000007170d7899 */ /* 0x000fe200080006ff */
[----:B------:R-:W-:Y:S01]  /*85a0*/  LEA.HI R6, R120, 0x40, RZ, 0x1d ;  /* 0x0000004078067811 */ /* 0x000fe200078fe8ff */
[----:B------:R-:W-:-:S03]  /*85b0*/  USHF.R.S32.HI UR15, URZ, 0x1f, UR5 ;  /* 0x0000001fff0f7899 */ /* 0x000fc60008011405 */
[----:B------:R-:W1:Y:S01]  /*85c0*/  LDC.64 R4, c[0x0][0x5d8] ;  /* 0x00017600ff047b82 */ /* 0x000e620000000a00 */
[----:B------:R-:W2:Y:S01]  /*85d0*/  LDCU UR12, c[0x0][0x440] ;  /* 0x00008800ff0c77ac */ /* 0x000ea20008000800 */
[----:B------:R-:W3:Y:S01]  /*85e0*/  S2R R0, SR_TID.X ;  /* 0x0000000000007919 */ /* 0x000ee20000002100 */
[----:B------:R-:W-:Y:S01]  /*85f0*/  LEA.HI R120, R120, 0x60, RZ, 0x1d ;  /* 0x0000006078787811 */ /* 0x000fe200078fe8ff */
[----:B------:R-:W-:Y:S01]  /*8600*/  BSSY.RECONVERGENT B0, `(.L_x_1774) ;  /* 0x0000020000007945 */ /* 0x000fe20003800200 */
[----:B------:R-:W-:Y:S02]  /*8610*/  UIADD3 UR31, UPT, UPT, -UR13, UR31, URZ ;  /* 0x0000001f0d1f7290 */ /* 0x000fe4000fffe1ff */
[----:B------:R-:W-:-:S06]  /*8620*/  UIMAD.WIDE.U32 UR28, UR5, UR10, URZ ;  /* 0x0000000a051c72a5 */ /* 0x000fcc000f8e00ff */
[----:B------:R-:W-:-:S04]  /*8630*/  LOP3.LUT R16, R182, UR28, RZ, 0xfc, !PT ;  /* 0x0000001cb6107c12 */ /* 0x000fc8000f8efcff */
[----:B------:R-:W-:Y:S01]  /*8640*/  IADD3 R16, P0, PT, R16, UR16, RZ ;  /* 0x0000001010107c10 */ /* 0x000fe2000ff1e0ff */
[----:B------:R4:W4:Y:S01]  /*8650*/  LDS.128 R8, [R119+0x7000] ;  /* 0x0070000077087984 */ /* 0x0009220000000c00 */
[----:B--2---:R-:W-:Y:S01]  /*8660*/  ISETP.GE.AND P6, PT, R182, UR12, PT ;  /* 0x0000000cb6007c0c */ /* 0x004fe2000bfc6270 */
[----:B------:R-:W-:-:S03]  /*8670*/  UIMAD UR12, UR15, UR10, URZ ;  /* 0x0000000a0f0c72a4 */ /* 0x000fc6000f8e02ff */
[----:B------:R-:W-:Y:S01]  /*8680*/  ISETP.GE.OR P5, PT, R2, UR31, P6 ;  /* 0x0000001f02007c0c */ /* 0x000fe2000b7a6670 */
[----:B------:R-:W-:Y:S01]  /*8690*/  UIMAD UR12, UR5, UR11, UR12 ;  /* 0x0000000b050c72a4 */ /* 0x000fe2000f8e020c */
[----:B------:R-:W2:Y:S01]  /*86a0*/  LDC.64 R2, c[0x0][0x5e0] ;  /* 0x00017800ff027b82 */ /* 0x000ea20000000a00 */
[----:B------:R-:W-:Y:S02]  /*86b0*/  ISETP.GE.OR P4, PT, R6, UR31, P6 ;  /* 0x0000001f06007c0c */ /* 0x000fe4000b786670 */
[----:B------:R-:W-:Y:S02]  /*86c0*/  ISETP.GE.OR P3, PT, R120, UR31, P6 ;  /* 0x0000001f78007c0c */ /* 0x000fe4000b766670 */
[----:B------:R-:W-:Y:S01]  /*86d0*/  IMAD.U32 R12, RZ, RZ, UR12 ;  /* 0x0000000cff0c7e24 */ /* 0x000fe2000f8e00ff */
[----:B---3--:R-:W-:-:S04]  /*86e0*/  SHF.R.U32.HI R0, RZ, 0x3, R0 ;  /* 0x00000003ff007819 */ /* 0x008fc80000011600 */
[----:B------:R-:W-:Y:S02]  /*86f0*/  IADD3.X R17, PT, PT, R7, UR29, R12, P0, !PT ;  /* 0x0000001d07117c10 */ /* 0x000fe400087fe40c */
[C---:B------:R-:W-:Y:S02]  /*8700*/  ISETP.GE.OR P6, PT, R0.reuse, UR31, P6 ;  /* 0x0000001f00007c0c */ /* 0x040fe4000b7c6670 */
[----:B------:R-:W-:Y:S01]  /*8710*/  IADD3 R24, P2, PT, R0, 0x20, RZ ;  /* 0x0000002000187810 */ /* 0x000fe20007f5e0ff */
[----:B-1----:R-:W-:Y:S01]  /*8720*/  IMAD.WIDE.U32 R16, R4, UR19, R16 ;  /* 0x0000001304107c25 */ /* 0x002fe2000f8e0010 */
[C---:B------:R-:W-:Y:S02]  /*8730*/  IADD3 R7, P1, PT, R0.reuse, 0x40, RZ ;  /* 0x0000004000077810 */ /* 0x040fe40007f3e0ff */
[----:B------:R-:W-:Y:S01]  /*8740*/  IADD3 R6, P0, PT, R0, 0x60, RZ ;  /* 0x0000006000067810 */ /* 0x000fe20007f1e0ff */
[----:B------:R-:W-:Y:S02]  /*8750*/  IMAD.X R25, RZ, RZ, RZ, P2 ;  /* 0x000000ffff197224 */ /* 0x000fe400010e06ff */
[----:B------:R-:W-:-:S04]  /*8760*/  IMAD R5, R5, UR19, R17 ;  /* 0x0000001305057c24 */ /* 0x000fc8000f8e0211 */
[----:B------:R-:W-:Y:S06]  /*8770*/  @P6 BRA `(.L_x_1775) ;  /* 0x0000000000206947 */ /* 0x000fec0003800000 */
[----:B------:R-:W1:Y:S01]  /*8780*/  LDS.128 R12, [R119+0x6000] ;  /* 0x00600000770c7984 */ /* 0x000e620000000c00 */
[----:B------:R-:W3:Y:S01]  /*8790*/  LDCU.64 UR12, c[0x0][0x560] ;  /* 0x0000ac00ff0c77ac */ /* 0x000ee20008000a00 */
[----:B------:R-:W-:-:S05]  /*87a0*/  MOV R4, R16 ;  /* 0x0000001000047202 */ /* 0x000fca0000000f00 */
[----:B------:R-:W-:-:S04]  /*87b0*/  IMAD.WIDE.U32 R22, R0, UR10, R4 ;  /* 0x0000000a00167c25 */ /* 0x000fc8000f8e0004 */
[----:B------:R-:W-:Y:S01]  /*87c0*/  IMAD R4, R0, UR11, R23 ;  /* 0x0000000b00047c24 */ /* 0x000fe2000f8e0217 */
[----:B---3--:R-:W-:-:S04]  /*87d0*/  LEA R18, P2, R22, UR12, 0x1 ;  /* 0x0000000c16127c11 */ /* 0x008fc8000f8408ff */
[----:B------:R-:W-:-:S05]  /*87e0*/  LEA.HI.X R19, R22, UR13, R4, 0x1, P2 ;  /* 0x0000000d16137c11 */ /* 0x000fca00090f0c04 */
[----:B-1----:R1:W-:Y:S04]  /*87f0*/  STG.E.128 desc[UR26][R18.64], R12 ;  /* 0x0000000c12007986 */ /* 0x0023e8000c101d1a */
.L_x_1775:
[----:B------:R-:W-:Y:S05]  /*8800*/  BSYNC.RECONVERGENT B0 ;  /* 0x0000000000007941 */ /* 0x000fea0003800200 */
.L_x_1774:
[----:B------:R-:W-:Y:S04]  /*8810*/  BSSY.RECONVERGENT B0, `(.L_x_1776) ;  /* 0x000000b000007945 */ /* 0x000fe80003800200 */
[----:B------:R-:W-:Y:S05]  /*8820*/  @P5 BRA `(.L_x_1777) ;  /* 0x0000000000245947 */ /* 0x000fea0003800000 */
[----:B------:R-:W3:Y:S01]  /*8830*/  LDCU.64 UR12, c[0x0][0x560] ;  /* 0x0000ac00ff0c77ac */ /* 0x000ee20008000a00 */
[----:B------:R-:W-:Y:S01]  /*8840*/  MOV R4, R16 ;  /* 0x0000001000047202 */ /* 0x000fe20000000f00 */
[----:B-1----:R-:W-:-:S04]  /*8850*/  IMAD R13, R25, UR10, RZ ;  /* 0x0000000a190d7c24 */ /* 0x002fc8000f8e02ff */
[----:B------:R-:W-:-:S04]  /*8860*/  IMAD.WIDE.U32 R14, R24, UR10, R4 ;  /* 0x0000000a180e7c25 */ /* 0x000fc8000f8e0004 */
[----:B------:R-:W-:-:S05]  /*8870*/  IMAD R4, R24, UR11, R13 ;  /* 0x0000000b18047c24 */ /* 0x000fca000f8e020d */
[----:B------:R-:W-:Y:S02]  /*8880*/  IADD3 R4, PT, PT, R4, R15, RZ ;  /* 0x0000000f04047210 */ /* 0x000fe40007ffe0ff */
[----:B---3--:R-:W-:-:S04]  /*8890*/  LEA R12, P2, R14, UR12, 0x1 ;  /* 0x0000000c0e0c7c11 */ /* 0x008fc8000f8408ff */
[----:B------:R-:W-:-:S05]  /*88a0*/  LEA.HI.X R13, R14, UR13, R4, 0x1, P2 ;  /* 0x0000000d0e0d7c11 */ /* 0x000fca00090f0c04 */
[----:B----4-:R3:W-:Y:S04]  /*88b0*/  STG.E.128 desc[UR26][R12.64], R8 ;  /* 0x000000080c007986 */ /* 0x0107e8000c101d1a */
.L_x_1777:
[----:B------:R-:W-:Y:S05]  /*88c0*/  BSYNC.RECONVERGENT B0 ;  /* 0x0000000000007941 */ /* 0x000fea0003800200 */
.L_x_1776:
        /* <DEDUP_REMOVED lines=14> */
.L_x_1779:
[----:B------:R-:W-:Y:S05]  /*89b0*/  BSYNC.RECONVERGENT B0 ;  /* 0x0000000000007941 */ /* 0x000fea0003800200 */
.L_x_1778:
        /* <DEDUP_REMOVED lines=15> */
.L_x_1781:
[----:B------:R-:W-:Y:S05]  /*8ab0*/  BSYNC.RECONVERGENT B0 ;  /* 0x0000000000007941 */ /* 0x000fea0003800200 */
.L_x_1780:
[----:B------:R-:W-:Y:S01]  /*8ac0*/  MOV R183, RZ ;  /* 0x000000ff00b77202 */ /* 0x000fe20000000f00 */
[----:B------:R-:W3:Y:S01]  /*8ad0*/  LDS.128 R16, [R119+0xa000] ;  /* 0x00a0000077107984 */ /* 0x000ee20000000c00 */
[----:B------:R-:W-:Y:S01]  /*8ae0*/  UIMAD UR15, UR15, UR8, URZ ;  /* 0x000000080f0f72a4 */ /* 0x000fe2000f8e02ff */
[----:B------:R-:W-:Y:S01]  /*8af0*/  BSSY.RECONVERGENT B0, `(.L_x_1782) ;  /* 0x000001c000007945 */ /* 0x000fe20003800200 */
[----:B--2-4-:R-:W-:Y:S02]  /*8b00*/  IMAD.WIDE.U32 R8, R4, UR5, R182 ;  /* 0x0000000504087c25 */ /* 0x014fe4000f8e00b6 */
[----:B------:R-:W-:Y:S01]  /*8b10*/  UIMAD UR15, UR5, UR9, UR15 ;  /* 0x00000009050f72a4 */ /* 0x000fe2000f8e020f */
[----:B------:R-:W2:Y:S01]  /*8b20*/  @!P6 LDC.64 R4, c[0x0][0x568] ;  /* 0x00015a00ff04eb82 */ /* 0x000ea20000000a00 */
[----:B------:R4:W1:Y:S01]  /*8b30*/  LDS.128 R12, [R119+0xc000] ;  /* 0x00c00000770c7984 */ /* 0x0008620000000c00 */
        /* <DEDUP_REMOVED lines=11> */
[----:B---3--:R4:W-:Y:S01]  /*8bf0*/  @!P6 STG.E.128 desc[UR26][R4.64], R16 ;  /* 0x000000100400e986 */ /* 0x0089e2000c101d1a */
[----:B-1----:R-:W-:Y:S05]  /*8c00*/  @P5 BRA `(.L_x_1783) ;  /* 0x0000000000285947 */ /* 0x002fea0003800000 */
        /* <DEDUP_REMOVED lines=10> */
.L_x_1783:
[----:B------:R-:W-:Y:S05]  /*8cb0*/  BSYNC.RECONVERGENT B0 ;  /* 0x0000000000007941 */ /* 0x000fea0003800200 */
.L_x_1782:
[----:B------:R-:W-:Y:S04]  /*8cc0*/  BSSY.RECONVERGENT B0, `(.L_x_1784) ;  /* 0x000000c000007945 */ /* 0x000fe80003800200 */
        /* <DEDUP_REMOVED lines=11> */
.L_x_1785:
[----:B------:R-:W-:Y:S05]  /*8d80*/  BSYNC.RECONVERGENT B0 ;  /* 0x0000000000007941 */ /* 0x000fea0003800200 */
.L_x_1784:
[----:B------:R-:W-:Y:S05]  /*8d90*/  @P3 BRA `(.L_x_1732) ;  /* 0x0000000000243947 */ /* 0x000fea0003800000 */
[----:B------:R-:W3:Y:S01]  /*8da0*/  LDCU.64 UR10, c[0x0][0x568] ;  /* 0x0000ad00ff0a77ac */ /* 0x000ee20008000a00 */
[----:B------:R-:W-:Y:S01]  /*8db0*/  MOV R2, R28 ;  /* 0x0000001c00027202 */ /* 0x000fe20000000f00 */
[----:B----4-:R-:W-:-:S04]  /*8dc0*/  IMAD R5, R26, UR8, RZ ;  /* 0x000000081a057c24 */ /* 0x010fc8000f8e02ff */
[----:B------:R-:W-:-:S04]  /*8dd0*/  IMAD.WIDE.U32 R2, R6, UR8, R2 ;  /* 0x0000000806027c25 */ /* 0x000fc8000f8e0002 */
[----:B------:R-:W-:-:S05]  /*8de0*/  IMAD R5, R6, UR9, R5 ;  /* 0x0000000906057c24 */ /* 0x000fca000f8e0205 */
[----:B------:R-:W-:Y:S02]  /*8df0*/  IADD3 R5, PT, PT, R5, R3, RZ ;  /* 0x0000000305057210 */ /* 0x000fe40007ffe0ff */
[----:B---3--:R-:W-:-:S04]  /*8e00*/  LEA R4, P0, R2, UR10, 0x1 ;  /* 0x0000000a02047c11 */ /* 0x008fc8000f8008ff */
[----:B------:R-:W-:-:S05]  /*8e10*/  LEA.HI.X R5, R2, UR11, R5, 0x1, P0 ;  /* 0x0000000b02057c11 */ /* 0x000fca00080f0c05 */
[----:B------:R3:W-:Y:S04]  /*8e20*/  STG.E.128 desc[UR26][R4.64], R8 ;  /* 0x0000000804007986 */ /* 0x0007e8000c101d1a */
.L_x_1732:
[----:B------:R-:W-:Y:S05]  /*8e30*/  BSYNC.RECONVERGENT B1 ;  /* 0x0000000000017941 */ /* 0x000fea0003800200 */
.L_x_1706:
[----:B------:R-:W1:Y:S01]  /*8e40*/  LDCU UR8, c[0x0][0x438] ;  /* 0x00008700ff0877ac */ /* 0x000e620008000800 */
[----:B------:R-:W2:Y:S01]  /*8e50*/  LDCU UR9, c[0x0][0x370] ;  /* 0x00006e00ff0977ac */ /* 0x000ea20008000800 */
[----:B------:R-:W-:Y:S01]  /*8e60*/  UMOV UR14, UR18 ;  /* 0x00000012000e7c82 */ /* 0x000fe20008000000 */
        /* <DEDUP_REMOVED lines=8> */
.L_x_1787:
        /* <DEDUP_REMOVED lines=9> */
.L_x_2781:


//--------------------- .text._ZN5flash25flash_bwd_dot_do_o_kernelILb0E23Flash_bwd_kernel_traitsILi64ELi64ELi128ELi8ELi2ELi4ELi4ELb1ELb0EN7cutlass10bfloat16_tE19Flash_kernel_traitsILi64ELi64ELi128ELi8ES3_EEEEvNS_16Flash_bwd_paramsE --------------------------
	.section	.text._ZN5flash25flash_bwd_dot_do_o_kernelILb0E23Flash_bwd_kernel_traitsILi64ELi64ELi128ELi8ELi2ELi4ELi4ELb1ELb0EN7cutlass10bfloat16_tE19Flash_kernel_traitsILi64ELi64ELi128ELi8ES3_EEEEvNS_16Flash_bwd_paramsE,"ax",@progbits
	.align	128
        .global         _ZN5flash25flash_bwd_dot_do_o_kernelILb0E23Flash_bwd_kernel_traitsILi64ELi64ELi128ELi8ELi2ELi4ELi4ELb1ELb0EN7cutlass10bfloat16_tE19Flash_kernel_traitsILi64ELi64ELi128ELi8ES3_EEEEvNS_16Flash_bwd_paramsE
        .type           _ZN5flash25flash_bwd_dot_do_o_kernelILb0E23Flash_bwd_kernel_traitsILi64ELi64ELi128ELi8ELi2ELi4ELi4ELb1ELb0EN7cutlass10bfloat16_tE19Flash_kernel_traitsILi64ELi64ELi128ELi8ES3_EEEEvNS_16Flash_bwd_paramsE,@function
        .size           _ZN5flash25flash_bwd_dot_do_o_kernelILb0E23Flash_bwd_kernel_traitsILi64ELi64ELi128ELi8ELi2ELi4ELi4ELb1ELb0EN7cutlass10bfloat16_tE19Flash_kernel_traitsILi64ELi64ELi128ELi8ES3_EEEEvNS_16Flash_bwd_paramsE,(.L_x_2782 - _ZN5flash25flash_bwd_dot_do_o_kernelILb0E23Flash_bwd_kernel_traitsILi64ELi64ELi128ELi8ELi2ELi4ELi4ELb1ELb0EN7cutlass10bfloat16_tE19Flash_kernel_traitsILi64ELi64ELi128ELi8ES3_EEEEvNS_16Flash_bwd_paramsE)
        .other          _ZN5flash25flash_bwd_dot_do_o_kernelILb0E23Flash_bwd_kernel_traitsILi64ELi64ELi128ELi8ELi2ELi4ELi4ELb1ELb0EN7cutlass10bfloat16_tE19Flash_kernel_traitsILi64ELi64ELi128ELi8ES3_EEEEvNS_16Flash_bwd_paramsE,@"STO_CUDA_ENTRY STV_DEFAULT"
_ZN5flash25flash_bwd_dot_do_o_kernelILb0E23Flash_bwd_kernel_traitsILi64ELi64ELi128ELi8ELi2ELi4ELi4ELb1ELb0EN7cutlass10bfloat16_tE19Flash_kernel_traitsILi64ELi64ELi128ELi8ES3_EEEEvNS_16Flash_bwd_paramsE:
.text._ZN5flash25flash_bwd_dot_do_o_kernelILb0E23Flash_bwd_kernel_traitsILi64ELi64ELi128ELi8ELi2ELi4ELi4ELb1ELb0EN7cutlass10bfloat16_tE19Flash_kernel_traitsILi64ELi64ELi128ELi8ES3_EEEEvNS_16Flash_bwd_paramsE:
[----:B------:R-:W-:Y:S08]  /*0000*/  LDC R1, c[0x0][0x37c] ;  /* 0x0000df00ff017b82 */ /* 0x000ff00000000800 */
[----:B------:R-:W0:Y:S01]  /*0010*/  LDC.64 R2, c[0x0][0x460] ;  /* 0x00011800ff027b82 */ /* 0x000e220000000a00 */
[----:B------:R-:W1:Y:S01]  /*0020*/  S2R R0, SR_CTAID.Y ;  /* 0x0000000000007919 */ /* 0x000e620000002600 */
[----:B------:R-:W2:Y:S01]  /*0030*/  LDCU.64 UR6, c[0x0][0x358] ;  /* 0x00006b00ff0677ac */ /* 0x000ea20008000a00 */
[----:B0-----:R-:W-:-:S02]  /*0040*/  ISETP.NE.U32.AND P1, PT, R2, RZ, PT ;  /* 0x000000ff0200720c */ /* 0x001fc40003f25070 */
[----:B------:R-:W-:Y:S02]  /*0050*/  ISETP.NE.U32.AND P0, PT, R2, RZ, PT ;  /* 0x000000ff0200720c */ /* 0x000fe40003f05070 */
[C---:B------:R-:W-:Y:S02]  /*0060*/  ISETP.NE.AND.EX P1, PT, R3.reuse, RZ, PT, P1 ;  /* 0x000000ff0300720c */ /* 0x040fe40003f25310 */
[----:B------:R-:W-:Y:S02]  /*0070*/  ISETP.NE.AND.EX P0, PT, R3, RZ, PT, P0 ;  /* 0x000000ff0300720c */ /* 0x000fe40003f05300 */
[----:B------:R-:W-:-:S09]  /*0080*/  MOV R3, 0xffffffff ;  /* 0xffffffff00037802 */ /* 0x000fd20000000f00 */
[----:B------:R-:W1:Y:S08]  /*0090*/  @P1 LDC.64 R6, c[0x0][0x460] ;  /* 0x00011800ff061b82 */ /* 0x000e700000000a00 */
[----:B------:R-:W0:Y:S01]  /*00a0*/  @P0 LDC.64 R4, c[0x0][0x460] ;  /* 0x00011800ff040b82 */ /* 0x000e220000000a00 */
[----:B-1----:R-:W-:-:S06]  /*00b0*/  @P1 IMAD.WIDE.U32 R8, R0, 0x4, R6 ;  /* 0x0000000400081825 */ /* 0x002fcc00078e0006 */
[----:B--2---:R-:W2:Y:S01]  /*00c0*/  @P1 LDG.E R8, desc[UR6][R8.64+0x4] ;  /* 0x0000040608081981 */ /* 0x004ea2000c1e1900 */
[----:B0-----:R-:W-:-:S05]  /*00d0*/  @P0 IMAD.WIDE.U32 R4, R0, 0x4, R4 ;  /* 0x0000000400040825 */ /* 0x001fca00078e0004 */
[----:B------:R-:W2:Y:S01]  /*00e0*/  @P0 LDG.E R3, desc[UR6][R4.64] ;  /* 0x0000000604030981 */ /* 0x000ea2000c1e1900 */
[----:B------:R-:W0:Y:S08]  /*00f0*/  S2UR UR4, SR_CTAID.X ;  /* 0x00000000000479c3 */ /* 0x000e300000002500 */
[----:B------:R-:W1:Y:S01]  /*0100*/  @!P1 LDC R7, c[0x0][0x434] ;  /* 0x00010d00ff079b82 */ /* 0x000e620000000800 */
[----:B0-----:R-:W-:Y:S01]  /*0110*/  USHF.L.U32 UR4, UR4, 0x6, URZ ;  /* 0x0000000604047899 */ /* 0x001fe200080006ff */
[----:B--2---:R-:W-:-:S05]  /*0120*/  @P1 IMAD.IADD R7, R8, 0x1, -R3 ;  /* 0x0000000108071824 */ /* 0x004fca00078e0a03 */
[----:B-1----:R-:W-:-:S13]  /*0130*/  ISETP.GT.AND P0, PT, R7, UR4, PT ;  /* 0x0000000407007c0c */ /* 0x002fda000bf04270 */
[----:B------:R-:W-:Y:S05]  /*0140*/  @!P0 EXIT ;  /* 0x000000000000894d */ /* 0x000fea0003800000 */
[----:B------:R-:W-:Y:S01]  /*0150*/  ISETP.NE.AND P0, PT, R3, -0x1, PT ;  /* 0xffffffff0300780c */ /* 0x000fe20003f05270 */
[----:B------:R-:W0:Y:S01]  /*0160*/  LDCU.U8 UR8, c[0x0][0x548] ;  /* 0x0000a900ff0877ac */ /* 0x000e220008000000 */
[----:B------:R-:W1:Y:S01]  /*0170*/  S2R R22, SR_TID.X ;  /* 0x0000000000167919 */ /* 0x000e620000002100 */
[----:B------:R-:W2:Y:S10]  /*0180*/  S2UR UR5, SR_CTAID.Z ;  /* 0x00000000000579c3 */ /* 0x000eb40000002700 */
[----:B------:R-:W3:Y:S01]  /*0190*/  @!P0 LDC.64 R12, c[0x0][0x400] ;  /* 0x00010000ff0c8b82 */ /* 0x000ee20000000a00 */
[----:B0-----:R-:W-:-:S07]  /*01a0*/  UISETP.NE.AND UP0, UPT, UR8, URZ, UPT ;  /* 0x000000ff0800728c */ /* 0x001fce000bf05270 */
[----:B------:R-:W0:Y:S08]  /*01b0*/  @!P0 LDC.64 R4, c[0x0][0x588] ;  /* 0x00016200ff048b82 */ /* 0x000e300000000a00 */
[----:B------:R-:W4:Y:S08]  /*01c0*/  @P0 LDC.64 R10, c[0x0][0x408] ;  /* 0x00010200ff0a0b82 */ /* 0x000f300000000a00 */
[----:B------:R-:W5:Y:S01]  /*01d0*/  @P0 LDC.64 R8, c[0x0][0x590] ;  /* 0x00016400ff080b82 */ /* 0x000f620000000a00 */
[----:B---3--:R-:W-:-:S03]  /*01e0*/  @!P0 IMAD.WIDE.U32 R16, R0, R12, RZ ;  /* 0x0000000c00108225 */ /* 0x008fc600078e00ff */
[----:B------:R-:W-:Y:S01]  /*01f0*/  @!P0 MOV R6, R16 ;  /* 0x0000001000068202 */ /* 0x000fe20000000f00 */
[----:B0-----:R-:W-:-:S04]  /*0200*/  @!P0 IMAD.WIDE.U32 R14, R0, R4, RZ ;  /* 0x00000004000e8225 */ /* 0x001fc800078e00ff */
[C---:B------:R-:W-:Y:S02]  /*0210*/  @!P0 IMAD R4, R0.reuse, R13, R17 ;  /* 0x0000000d00048224 */ /* 0x040fe400078e0211 */
[----:B------:R-:W-:Y:S02]  /*0220*/  @!P0 IMAD R5, R0, R5, R15 ;  /* 0x0000000500058224 */ /* 0x000fe400078e020f */
[----:B----4-:R-:W-:-:S04]  /*0230*/  @P0 IMAD.WIDE.U32 R16, R3, R10, RZ ;  /* 0x0000000a03100225 */ /* 0x010fc800078e00ff */
[C---:B------:R-:W-:Y:S01]  /*0240*/  @P0 IMAD R4, R3.reuse, R11, R17 ;  /* 0x0000000b03040224 */ /* 0x040fe200078e0211 */
[----:B------:R-:W-:Y:S01]  /*0250*/  @P0 MOV R6, R16 ;  /* 0x0000001000060202 */ /* 0x000fe20000000f00 */
[----:B-----5:R-:W-:-:S04]  /*0260*/  @P0 IMAD.WIDE.U32 R12, R3, R8, RZ ;  /* 0x00000008030c0225 */ /* 0x020fc800078e00ff */
[----:B------:R-:W-:Y:S02]  /*0270*/  @P0 IMAD R5, R3, R9, R13 ;  /* 0x0000000903050224 */ /* 0x000fe400078e020d */
[----:B------:R-:W-:Y:S01]  /*0280*/  @P0 IMAD.MOV.U32 R14, RZ, RZ, R12 ;  /* 0x000000ffff0e0224 */ /* 0x000fe200078e000c */
[----:B-12---:R-:W-:Y:S06]  /*0290*/  BRA.U !UP0, `(.L_x_1788) ;  /* 0x0000000108247547 */ /* 0x006fec000b800000 */
[----:B------:R-:W0:Y:S01]  /*02a0*/  LDC R9, c[0x0][0x444] ;  /* 0x00011100ff097b82 */ /* 0x000e220000000800 */
[----:B------:R-:W-:-:S07]  /*02b0*/  ISETP.NE.AND P0, PT, R3, -0x1, PT ;  /* 0xffffffff0300780c */ /* 0x000fce0003f05270 */
[----:B------:R-:W1:Y:S08]  /*02c0*/  LDC R23, c[0x0][0x430] ;  /* 0x00010c00ff177b82 */ /* 0x000e700000000800 */
[----:B------:R-:W1:Y:S01]  /*02d0*/  LDC R2, c[0x0][0x454] ;  /* 0x00011500ff027b82 */ /* 0x000e620000000800 */
[----:B0-----:R-:W-:-:S05]  /*02e0*/  @!P0 IMAD R3, R0, R9, RZ ;  /* 0x0000000900038224 */ /* 0x001fca00078e02ff */
[----:B------:R-:W-:Y:S01]  /*02f0*/  LEA R0, R0, R3, 0x7 ;  /* 0x0000000300007211 */ /* 0x000fe200078e38ff */
[----:B-1----:R-:W-:-:S04]  /*0300*/  IMAD R23, R23, 0x80, R2 ;  /* 0x0000008017177824 */ /* 0x002fc800078e0202 */
[----:B------:R-:W-:Y:S01]  /*0310*/  IMAD R23, R23, UR5, R0 ;  /* 0x0000000517177c24 */ /* 0x000fe2000f8e0200 */
[----:B------:R-:W-:Y:S06]  /*0320*/  BRA `(.L_x_1789) ;  /* 0x0000000000107947 */ /* 0x000fec0003800000 */
.L_x_1788:
[----:B------:R-:W0:Y:S08]  /*0330*/  LDC R3, c[0x0][0x3e0] ;  /* 0x0000f800ff037b82 */ /* 0x000e300000000800 */
[----:B------:R-:W1:Y:S01]  /*0340*/  LDC R23, c[0x0][0x444] ;  /* 0x00011100ff177b82 */ /* 0x000e620000000800 */
[----:B0-----:R-:W-:-:S04]  /*0350*/  IMAD R0, R0, R3, UR5 ;  /* 0x0000000500007e24 */ /* 0x001fc8000f8e0203 */
[----:B-1----:R-:W-:-:S07]  /*0360*/  IMAD R23, R0, R23, RZ ;  /* 0x0000001700177224 */ /* 0x002fce00078e02ff */
.L_x_1789:
[----:B------:R-:W0:Y:S01]  /*0370*/  LDC.64 R10, c[0x0][0x590] ;  /* 0x00016400ff0a7b82 */ /* 0x000e220000000a00 */
[----:B------:R-:W1:Y:S01]  /*0380*/  LDCU UR8, c[0x0][0x440] ;  /* 0x00008800ff0877ac */ /* 0x000e620008000800 */
[----:B------:R-:W-:Y:S02]  /*0390*/  IMAD.SHL.U32 R8, R22, 0x8, RZ ;  /* 0x0000000816087824 */ /* 0x000fe400078e00ff */
[----:B------:R-:W-:Y:S01]  /*03a0*/  HFMA2 R9, -RZ, RZ, 0, 0 ;  /* 0x00000000ff097431 */ /* 0x000fe200000001ff */
[----:B------:R-:W-:Y:S02]  /*03b0*/  SHF.R.U32.HI R0, RZ, 0x3, R22 ;  /* 0x00000003ff007819 */ /* 0x000fe40000011616 */
[----:B------:R-:W-:Y:S01]  /*03c0*/  IADD3 R15, PT, PT, R7, -UR4, RZ ;  /* 0x80000004070f7c10 */ /* 0x000fe2000fffe0ff */
[----:B------:R-:W2:Y:S01]  /*03d0*/  LDC.64 R12, c[0x0][0x408] ;  /* 0x00010200ff0c7b82 */ /* 0x000ea20000000a00 */
[----:B------:R-:W-:Y:S01]  /*03e0*/  LOP3.LUT R8, R8, 0x38, RZ, 0xc0, !PT ;  /* 0x0000003808087812 */ /* 0x000fe200078ec0ff */
[----:B------:R-:W-:-:S06]  /*03f0*/  VIADD R7, R0, 0x20 ;  /* 0x0000002000077836 */ /* 0x000fcc0000000000 */
[----:B------:R-:W3:Y:S01]  /*0400*/  LDC.64 R2, c[0x0][0x598] ;  /* 0x00016600ff027b82 */ /* 0x000ee20000000a00 */
[----:B-1----:R-:W-:Y:S01]  /*0410*/  ISETP.GE.AND P0, PT, R8, UR8, PT ;  /* 0x0000000808007c0c */ /* 0x002fe2000bf06270 */
[----:B------:R-:W1:Y:S03]  /*0420*/  LDCU.64 UR8, c[0x0][0x5e8] ;  /* 0x0000bd00ff0877ac */ /* 0x000e660008000a00 */
[-C--:B------:R-:W-:Y:S01]  /*0430*/  ISETP.GE.OR P1, PT, R0, R15.reuse, P0 ;  /* 0x0000000f0000720c */ /* 0x080fe20000726670 */
[----:B0-----:R-:W-:Y:S01]  /*0440*/  IMAD.WIDE.U32 R16, R10, UR4, R8 ;  /* 0x000000040a107c25 */ /* 0x001fe2000f8e0008 */
[----:B------:R-:W-:-:S03]  /*0450*/  ISETP.GE.OR P0, PT, R7, R15, P0 ;  /* 0x0000000f0700720c */ /* 0x000fc60000706670 */
[----:B------:R-:W-:Y:S01]  /*0460*/  IMAD R18, R11, UR4, R17 ;  /* 0x000000040b127c24 */ /* 0x000fe2000f8e0211 */
[----:B------:R-:W-:Y:S02]  /*0470*/  IADD3 R14, P2, PT, R14, R16, RZ ;  /* 0x000000100e0e7210 */ /* 0x000fe40007f5e0ff */
[----:B------:R-:W0:Y:S03]  /*0480*/  LDC.64 R16, c[0x0][0x410] ;  /* 0x00010400ff107b82 */ /* 0x000e260000000a00 */
[----:B------:R-:W-:Y:S02]  /*0490*/  IMAD.X R15, R5, 0x1, R18, P2 ;  /* 0x00000001050f7824 */ /* 0x000fe400010e0612 */
[----:B--2---:R-:W-:-:S03]  /*04a0*/  IMAD.WIDE.U32 R18, R12, UR4, R8 ;  /* 0x000000040c127c25 */ /* 0x004fc6000f8e0008 */
[----:B------:R-:W2:Y:S01]  /*04b0*/  @!P1 LDC.64 R26, c[0x0][0x550] ;  /* 0x00015400ff1a9b82 */ /* 0x000ea20000000a00 */
[----:B---3--:R-:W-:Y:S01]  /*04c0*/  IMAD.WIDE.U32 R8, R2, UR5, R14 ;  /* 0x0000000502087c25 */ /* 0x008fe2000f8e000e */
[----:B------:R-:W-:-:S03]  /*04d0*/  IADD3 R6, P3, PT, R6, R18, RZ ;  /* 0x0000001206067210 */ /* 0x000fc60007f7e0ff */
[----:B------:R-:W-:Y:S01]  /*04e0*/  IMAD R7, R13, UR4, R19 ;  /* 0x000000040d077c24 */ /* 0x000fe2000f8e0213 */
[----:B------:R-:W-:Y:S01]  /*04f0*/  @!P0 IADD3 R19, P2, PT, R0, 0x20, RZ ;  /* 0x0000002000138810 */ /* 0x000fe20007f5e0ff */
[----:B------:R-:W-:Y:S01]  /*0500*/  IMAD R5, R3, UR5, R9 ;  /* 0x0000000503057c24 */ /* 0x000fe2000f8e0209 */
[----:B------:R-:W3:Y:S01]  /*0510*/  @!P0 LDC.64 R24, c[0x0][0x550] ;  /* 0x00015400ff188b82 */ /* 0x000ee20000000a00 */
[----:B------:R-:W-:Y:S01]  /*0520*/  IMAD.X R7, R4, 0x1, R7, P3 ;  /* 0x0000000104077824 */ /* 0x000fe200018e0607 */
[----:B------:R-:W-:Y:S01]  /*0530*/  @!P0 IADD3.X R15, PT, PT, RZ, RZ, RZ, P2, !PT ;  /* 0x000000ffff0f8210 */ /* 0x000fe200017fe4ff */
[----:B------:R-:W-:Y:S01]  /*0540*/  @!P0 IMAD.MOV.U32 R9, RZ, RZ, R5 ;  /* 0x000000ffff098224 */ /* 0x000fe200078e0005 */
[----:B------:R-:W-:-:S03]  /*0550*/  @!P1 MOV R4, R8 ;  /* 0x0000000800049202 */ /* 0x000fc60000000f00 */
[-C--:B------:R-:W-:Y:S01]  /*0560*/  @!P0 IMAD R14, R15, R10.reuse, RZ ;  /* 0x0000000a0f0e8224 */ /* 0x080fe200078e02ff */
[----:B------:R-:W4:Y:S01]  /*0570*/  @!P1 LDC.64 R2, c[0x0][0x3f0] ;  /* 0x0000fc00ff029b82 */ /* 0x000f220000000a00 */
[----:B------:R-:W-:-:S04]  /*0580*/  @!P1 IMAD.WIDE.U32 R4, R0, R10, R4 ;  /* 0x0000000a00049225 */ /* 0x000fc800078e0004 */
[----:B0-----:R-:W-:-:S03]  /*0590*/  IMAD.WIDE.U32 R6, R16, UR5, R6 ;  /* 0x0000000510067c25 */ /* 0x001fc6000f8e0006 */
[----:B------:R-:W0:Y:S01]  /*05a0*/  @!P0 LDC.64 R20, c[0x0][0x3f0] ;  /* 0x0000fc00ff148b82 */ /* 0x000e220000000a00 */
[-C--:B------:R-:W-:Y:S01]  /*05b0*/  @!P0 IMAD R15, R19, R11.reuse, R14 ;  /* 0x0000000b130f8224 */ /* 0x080fe200078e020e */
[----:B--2---:R-:W-:Y:S01]  /*05c0*/  @!P1 LEA R26, P2, R4, R26, 0x1 ;  /* 0x0000001a041a9211 */ /* 0x004fe200078408ff */
[C---:B------:R-:W-:Y:S02]  /*05d0*/  @!P1 IMAD R5, R0.reuse, R11, R5 ;  /* 0x0000000b00059224 */ /* 0x040fe400078e0205 */
[----:B------:R-:W-:Y:S01]  /*05e0*/  IMAD R11, R17, UR5, R7 ;  /* 0x00000005110b7c24 */ /* 0x000fe2000f8e0207 */
[----:B------:R-:W-:Y:S01]  /*05f0*/  @!P0 IADD3 R7, P3, PT, R0, 0x20, RZ ;  /* 0x0000002000078810 */ /* 0x000fe20007f7e0ff */
[----:B------:R-:W-:Y:S01]  /*0600*/  @!P0 IMAD.WIDE.U32 R8, R19, R10, R8 ;  /* 0x0000000a13088225 */ /* 0x000fe200078e0008 */
[----:B------:R-:W-:Y:S01]  /*0610*/  @!P1 LEA.HI.X R27, R4, R27, R5, 0x1, P2 ;  /* 0x0000001b041b9211 */ /* 0x000fe200010f0c05 */
[----:B------:R-:W2:Y:S01]  /*0620*/  LDCU UR5, c[0x0][0x4f4] ;  /* 0x00009e80ff0577ac */ /* 0x000ea20008000800 */
[----:B------:R-:W-:Y:S01]  /*0630*/  @!P0 IADD3.X R17, PT, PT, RZ, RZ, RZ, P3, !PT ;  /* 0x000000ffff118210 */ /* 0x000fe20001ffe4ff */
[----:B------:R-:W-:Y:S01]  /*0640*/  @!P1 IMAD.MOV.U32 R10, RZ, RZ, R6 ;  /* 0x000000ffff0a9224 */ /* 0x000fe200078e0006 */
[----:B------:R-:W-:-:S02]  /*0650*/  @!P0 IADD3 R15, PT, PT, R9, R15, RZ ;  /* 0x0000000f090f8210 */ /* 0x000fc40007ffe0ff */
[----:B---3--:R-:W-:Y:S01]  /*0660*/  @!P0 LEA R24, P2, R8, R24, 0x1 ;  /* 0x0000001808188211 */ /* 0x008fe200078408ff */
[----:B------:R-:W-:-:S03]  /*0670*/  @!P1 IMAD.WIDE.U32 R4, R0, R12, R10 ;  /* 0x0000000c00049225 */ /* 0x000fc600078e000a */
[----:B------:R-:W-:Y:S01]  /*0680*/  @!P0 LEA.HI.X R25, R8, R25, R15, 0x1, P2 ;  /* 0x0000001908198211 */ /* 0x000fe200010f0c0f */
[----:B------:R-:W-:Y:S01]  /*0690*/  @!P0 IMAD R10, R17, R12, RZ ;  /* 0x0000000c110a8224 */ /* 0x000fe200078e02ff */
[----:B----4-:R-:W-:Y:S01]  /*06a0*/  @!P1 LEA R2, P2, R4, R2, 0x1 ;  /* 0x0000000204029211 */ /* 0x010fe200078408ff */
[-C--:B------:R-:W-:Y:S02]  /*06b0*/  @!P1 IMAD R5, R0, R13.reuse, R5 ;  /* 0x0000000d00059224 */ /* 0x080fe400078e0205 */
[----:B------:R-:W-:Y:S02]  /*06c0*/  @!P0 IMAD R9, R7, R13, R10 ;  /* 0x0000000d07098224 */ /* 0x000fe400078e020a */
[----:B------:R-:W-:Y:S01]  /*06d0*/  @!P0 IMAD.MOV.U32 R10, RZ, RZ, R6 ;  /* 0x000000ffff0a8224 */ /* 0x000fe200078e0006 */
[----:B------:R-:W-:Y:S02]  /*06e0*/  @!P1 LEA.HI.X R3, R4, R3, R5, 0x1, P2 ;  /* 0x0000000304039211 */ /* 0x000fe400010f0c05 */
[----:B------:R-:W-:Y:S01]  /*06f0*/  CS2R R4, SRZ ;  /* 0x0000000000047805 */ /* 0x000fe2000001ff00 */
[----:B------:R-:W-:-:S02]  /*0700*/  IMAD.MOV.U32 R8, RZ, RZ, RZ ;  /* 0x000000ffff087224 */ /* 0x000fc400078e00ff */
[----:B------:R-:W-:Y:S01]  /*0710*/  @!P0 IMAD.WIDE.U32 R12, R7, R12, R10 ;  /* 0x0000000c070c8225 */ /* 0x000fe200078e000a */
[----:B------:R-:W-:Y:S02]  /*0720*/  CS2R R6, SRZ ;  /* 0x0000000000067805 */ /* 0x000fe4000001ff00 */
[----:B------:R-:W-:Y:S02]  /*0730*/  CS2R R14, SRZ ;  /* 0x00000000000e7805 */ /* 0x000fe4000001ff00 */
[----:B------:R-:W-:Y:S02]  /*0740*/  CS2R R10, SRZ ;  /* 0x00000000000a7805 */ /* 0x000fe4000001ff00 */
[----:B------:R-:W-:Y:S01]  /*0750*/  @!P0 IADD3 R13, PT, PT, R13, R9, RZ ;  /* 0x000000090d0d8210 */ /* 0x000fe20007ffe0ff */
[----:B------:R-:W-:Y:S01]  /*0760*/  HFMA2 R9, -RZ, RZ, 0, 0 ;  /* 0x00000000ff097431 */ /* 0x000fe200000001ff */
[C---:B0-----:R-:W-:Y:S01]  /*0770*/  @!P0 LEA R20, P2, R12.reuse, R20, 0x1 ;  /* 0x000000140c148211 */ /* 0x041fe200078408ff */
[----:B------:R-:W3:Y:S03]  /*0780*/  @!P1 LDG.E.128 R4, desc[UR6][R26.64] ;  /* 0x000000061a049981 */ /* 0x000ee6000c1e1d00 */
[----:B------:R-:W-:-:S02]  /*0790*/  @!P0 LEA.HI.X R21, R12, R21, R13, 0x1, P2 ;  /* 0x000000150c158211 */ /* 0x000fc400010f0c0d */
[----:B------:R-:W-:Y:S02]  /*07a0*/  CS2R R12, SRZ ;  /* 0x00000000000c7805 */ /* 0x000fe4000001ff00 */
[----:B------:R-:W-:Y:S02]  /*07b0*/  CS2R R18, SRZ ;  /* 0x0000000000127805 */ /* 0x000fe4000001ff00 */
[----:B------:R-:W-:Y:S01]  /*07c0*/  CS2R R16, SRZ ;  /* 0x0000000000107805 */ /* 0x000fe2000001ff00 */
[----:B------:R3:W4:Y:S04]  /*07d0*/  @!P0 LDG.E.128 R8, desc[UR6][R24.64] ;  /* 0x0000000618088981 */ /* 0x000728000c1e1d00 */
[----:B------:R-:W5:Y:S04]  /*07e0*/  @!P1 LDG.E.128 R12, desc[UR6][R2.64] ;  /* 0x00000006020c9981 */ /* 0x000f68000c1e1d00 */
[----:B------:R-:W2:Y:S01]  /*07f0*/  @!P0 LDG.E.128 R16, desc[UR6][R20.64] ;  /* 0x0000000614108981 */ /* 0x000ea2000c1e1d00 */
[----:B------:R-:W-:-:S02]  /*0800*/  IADD3 R23, PT, PT, R23, UR4, RZ ;  /* 0x0000000417177c10 */ /* 0x000fc4000fffe0ff */
[----:B------:R-:W-:Y:S02]  /*0810*/  LOP3.LUT P0, R22, R22, 0x7, RZ, 0xc0, !PT ;  /* 0x0000000716167812 */ /* 0x000fe4000780c0ff */
[----:B------:R-:W-:Y:S02]  /*0820*/  IADD3 R0, P1, PT, R23, R0, RZ ;  /* 0x0000000017007210 */ /* 0x000fe40007f3e0ff */
[C---:B---3--:R-:W-:Y:S01]  /*0830*/  LOP3.LUT R25, R4.reuse, 0xffff0000, RZ, 0xc0, !PT ;  /* 0xffff000004197812 */ /* 0x048fe200078ec0ff */
[----:B------:R-:W-:Y:S01]  /*0840*/  IMAD.U32 R24, R4, 0x10000, RZ ;  /* 0x0001000004187824 */ /* 0x000fe200078e00ff */
[C---:B-----5:R-:W-:Y:S02]  /*0850*/  LOP3.LUT R26, R12.reuse, 0xffff0000, RZ, 0xc0, !PT ;  /* 0xffff00000c1a7812 */ /* 0x060fe400078ec0ff */
[----:B------:R-:W-:-:S03]  /*0860*/  SHF.L.U32 R27, R12, 0x10, RZ ;  /* 0x000000100c1b7819 */ /* 0x000fc600000006ff */
[----:B------:R-:W-:Y:S01]  /*0870*/  FMUL.FTZ R25, R25, R26 ;  /* 0x0000001a19197220 */ /* 0x000fe20000410000 */
[----:B----4-:R-:W-:Y:S02]  /*0880*/  LOP3.LUT R29, R8, 0xffff0000, RZ, 0xc0, !PT ;  /* 0xffff0000081d7812 */ /* 0x010fe400078ec0ff */
[----:B--2---:R-:W-:Y:S01]  /*0890*/  LOP3.LUT R28, R16, 0xffff0000, RZ, 0xc0, !PT ;  /* 0xffff0000101c7812 */ /* 0x004fe200078ec0ff */
[----:B------:R-:W-:Y:S01]  /*08a0*/  IMAD.U32 R12, R5, 0x10000, RZ ;  /* 0x00010000050c7824 */ /* 0x000fe200078e00ff */
[C---:B------:R-:W-:Y:S01]  /*08b0*/  SHF.L.U32 R21, R13.reuse, 0x10, RZ ;  /* 0x000000100d157819 */ /* 0x040fe200000006ff */
[----:B------:R-:W-:Y:S01]  /*08c0*/  FFMA.FTZ R25, R24, R27, R25 ;  /* 0x0000001b18197223 */ /* 0x000fe20000010019 */
[----:B------:R-:W-:Y:S01]  /*08d0*/  SHF.L.U32 R8, R8, 0x10, RZ ;  /* 0x0000001008087819 */ /* 0x000fe200000006ff */
[----:B------:R-:W-:Y:S01]  /*08e0*/  FMUL.FTZ R4, R28, R29 ;  /* 0x0000001d1c047220 */ /* 0x000fe20000410000 */
[----:B------:R-:W-:Y:S02]  /*08f0*/  IMAD.U32 R27, R16, 0x10000, RZ ;  /* 0x00010000101b7824 */ /* 0x000fe400078e00ff */
[----:B------:R-:W-:Y:S01]  /*0900*/  FFMA.FTZ R12, R12, R21, R25 ;  /* 0x000000150c0c7223 */ /* 0x000fe20000010019 */
[----:B------:R-:W-:Y:S01]  /*0910*/  LOP3.LUT R16, R13, 0xffff0000, RZ, 0xc0, !PT ;  /* 0xffff00000d107812 */ /* 0x000fe200078ec0ff */
[C---:B------:R-:W-:Y:S01]  /*0920*/  IMAD.U32 R21, R14.reuse, 0x10000, RZ ;  /* 0x000100000e157824 */ /* 0x040fe200078e00ff */
[----:B------:R-:W-:Y:S01]  /*0930*/  LOP3.LUT R13, R14, 0xffff0000, RZ, 0xc0, !PT ;  /* 0xffff00000e0d7812 */ /* 0x000fe200078ec0ff */
[----:B------:R-:W-:Y:S01]  /*0940*/  FFMA.FTZ R27, R27, R8, R4 ;  /* 0x000000081b1b7223 */ /* 0x000fe20000010004 */
[----:B------:R-:W-:-:S02]  /*0950*/  LOP3.LUT R5, R5, 0xffff0000, RZ, 0xc0, !PT ;  /* 0xffff000005057812 */ /* 0x000fc400078ec0ff */
[----:B------:R-:W-:Y:S02]  /*0960*/  SHF.L.U32 R20, R9, 0x10, RZ ;  /* 0x0000001009147819 */ /* 0x000fe400000006ff */
[----:B------:R-:W-:Y:S01]  /*0970*/  SHF.L.U32 R14, R17, 0x10, RZ ;  /* 0x00000010110e7819 */ /* 0x000fe200000006ff */
[----:B------:R-:W-:Y:S01]  /*0980*/  IMAD.U32 R2, R6, 0x10000, RZ ;  /* 0x0001000006027824 */ /* 0x000fe200078e00ff */
[----:B------:R-:W-:Y:S01]  /*0990*/  LOP3.LUT R9, R9, 0xffff0000, RZ, 0xc0, !PT ;  /* 0xffff000009097812 */ /* 0x000fe200078ec0ff */
[----:B------:R-:W-:Y:S01]  /*09a0*/  FFMA.FTZ R5, R5, R16, R12 ;  /* 0x0000001005057223 */ /* 0x000fe2000001000c */
[----:B------:R-:W-:Y:S01]  /*09b0*/  LOP3.LUT R17, R17, 0xffff0000, RZ, 0xc0, !PT ;  /* 0xffff000011117812 */ /* 0x000fe200078ec0ff */
[----:B------:R-:W-:Y:S01]  /*09c0*/  FFMA.FTZ R14, R14, R20, R27 ;  /* 0x000000140e0e7223 */ /* 0x000fe2000001001b */
[C---:B------:R-:W-:Y:S01]  /*09d0*/  IMAD.U32 R8, R15.reuse, 0x10000, RZ ;  /* 0x000100000f087824 */ /* 0x040fe200078e00ff */
[----:B------:R-:W-:Y:S01]  /*09e0*/  LOP3.LUT R4, R15, 0xffff0000, RZ, 0xc0, !PT ;  /* 0xffff00000f047812 */ /* 0x000fe200078ec0ff */
[----:B------:R-:W-:Y:S01]  /*09f0*/  FFMA.FTZ R5, R2, R21, R5 ;  /* 0x0000001502057223 */ /* 0x000fe20000010005 */
[----:B------:R-:W-:Y:S01]  /*0a00*/  LOP3.LUT R6, R6, 0xffff0000, RZ, 0xc0, !PT ;  /* 0xffff000006067812 */ /* 0x000fe200078ec0ff */
[----:B------:R-:W-:Y:S01]  /*0a10*/  FFMA.FTZ R9, R17, R9, R14 ;  /* 0x0000000911097223 */ /* 0x000fe2000001000e */
[----:B------:R-:W-:-:S02]  /*0a20*/  SHF.L.U32 R15, R10, 0x10, RZ ;  /* 0x000000100a0f7819 */ /* 0x000fc400000006ff */
[----:B------:R-:W-:Y:S01]  /*0a30*/  SHF.L.U32 R12, R18, 0x10, RZ ;  /* 0x00000010120c7819 */ /* 0x000fe200000006ff */
[----:B------:R-:W-:Y:S01]  /*0a40*/  FFMA.FTZ R6, R6, R13, R5 ;  /* 0x0000000d06067223 */ /* 0x000fe20000010005 */
[----:B------:R-:W-:Y:S02]  /*0a50*/  SHF.L.U32 R3, R7, 0x10, RZ ;  /* 0x0000001007037819 */ /* 0x000fe400000006ff */
[----:B------:R-:W-:Y:S01]  /*0a60*/  LOP3.LUT R10, R10, 0xffff0000, RZ, 0xc0, !PT ;  /* 0xffff00000a0a7812 */ /* 0x000fe200078ec0ff */
[----:B------:R-:W-:Y:S01]  /*0a70*/  FFMA.FTZ R9, R12, R15, R9 ;  /* 0x0000000f0c097223 */ /* 0x000fe20000010009 */
[----:B------:R-:W-:Y:S01]  /*0a80*/  LOP3.LUT R18, R18, 0xffff0000, RZ, 0xc0, !PT ;  /* 0xffff000012127812 */ /* 0x000fe200078ec0ff */
[----:B------:R-:W-:Y:S01]  /*0a90*/  IMAD.U32 R5, R11, 0x10000, RZ ;  /* 0x000100000b057824 */ /* 0x000fe200078e00ff */
[----:B------:R-:W-:Y:S01]  /*0aa0*/  LOP3.LUT R7, R7, 0xffff0000, RZ, 0xc0, !PT ;  /* 0xffff000007077812 */ /* 0x000fe200078ec0ff */
[----:B------:R-:W-:Y:S01]  /*0ab0*/  FFMA.FTZ R6, R3, R8, R6 ;  /* 0x0000000803067223 */ /* 0x000fe20000010006 */
[----:B------:R-:W-:Y:S01]  /*0ac0*/  SHF.L.U32 R2, R19, 0x10, RZ ;  /* 0x0000001013027819 */ /* 0x000fe200000006ff */
[----:B------:R-:W-:Y:S01]  /*0ad0*/  FFMA.FTZ R9, R18, R10, R9 ;  /* 0x0000000a12097223 */ /* 0x000fe20000010009 */
[----:B------:R-:W-:Y:S01]  /*0ae0*/  LOP3.LUT R11, R11, 0xffff0000, RZ, 0xc0, !PT ;  /* 0xffff00000b0b7812 */ /* 0x000fe200078ec0ff */
[----:B------:R-:W-:Y:S01]  /*0af0*/  FFMA.FTZ R4, R7, R4, R6 ;  /* 0x0000000407047223 */ /* 0x000fe20000010006 */
[----:B------:R-:W-:Y:S01]  /*0b00*/  LOP3.LUT R19, R19, 0xffff0000, RZ, 0xc0, !PT ;  /* 0xffff000013137812 */ /* 0x000fe200078ec0ff */
[----:B------:R-:W-:-:S03]  /*0b10*/  FFMA.FTZ R2, R2, R5, R9 ;  /* 0x0000000502027223 */ /* 0x000fc60000010009 */
[----:B------:R-:W0:Y:S01]  /*0b20*/  SHFL.BFLY PT, R3, R4, 0x4, 0x1f ;  /* 0x0c801f0004037f89 */ /* 0x000e2200000e0000 */
[----:B------:R-:W-:-:S05]  /*0b30*/  FFMA.FTZ R11, R19, R11, R2 ;  /* 0x0000000b130b7223 */ /* 0x000fca0000010002 */
[----:B------:R-:W2:Y:S01]  /*0b40*/  SHFL.BFLY PT, R2, R11, 0x4, 0x1f ;  /* 0x0c801f000b027f89 */ /* 0x000ea200000e0000 */
[----:B0-----:R-:W-:Y:S01]  /*0b50*/  FADD.FTZ R3, R4, R3 ;  /* 0x0000000304037221 */ /* 0x001fe20000010000 */
[----:B--2---:R-:W-:-:S04]  /*0b60*/  FADD.FTZ R7, R11, R2 ;  /* 0x000000020b077221 */ /* 0x004fc80000010000 */
[----:B------:R-:W0:Y:S04]  /*0b70*/  SHFL.BFLY PT, R2, R3, 0x2, 0x1f ;  /* 0x0c401f0003027f89 */ /* 0x000e2800000e0000 */
[----:B------:R-:W2:Y:S01]  /*0b80*/  SHFL.BFLY PT, R6, R7, 0x2, 0x1f ;  /* 0x0c401f0007067f89 */ /* 0x000ea200000e0000 */
[----:B0-----:R-:W-:Y:S01]  /*0b90*/  FADD.FTZ R5, R3, R2 ;  /* 0x0000000203057221 */ /* 0x001fe20000010000 */
[----:B--2---:R-:W-:-:S04]  /*0ba0*/  FADD.FTZ R8, R7, R6 ;  /* 0x0000000607087221 */ /* 0x004fc80000010000 */
[----:B------:R-:W0:Y:S04]  /*0bb0*/  SHFL.BFLY PT, R6, R5, 0x1, 0x1f ;  /* 0x0c201f0005067f89 */ /* 0x000e2800000e0000 */
[----:B------:R-:W2:Y:S01]  /*0bc0*/  SHFL.BFLY PT, R9, R8, 0x1, 0x1f ;  /* 0x0c201f0008097f89 */ /* 0x000ea200000e0000 */
[----:B------:R-:W-:Y:S02]  /*0bd0*/  LEA.HI.X.SX32 R3, R23, RZ, 0x1, P1 ;  /* 0x000000ff17037211 */ /* 0x000fe400008f0eff */
[----:B------:R-:W-:Y:S02]  /*0be0*/  ISETP.NE.AND P1, PT, R22, RZ, PT ;  /* 0x000000ff1600720c */ /* 0x000fe40003f25270 */
[----:B-1----:R-:W-:-:S04]  /*0bf0*/  LEA R2, P2, R0, UR8, 0x2 ;  /* 0x0000000800027c11 */ /* 0x002fc8000f8410ff */
[----:B------:R-:W-:Y:S01]  /*0c00*/  LEA.HI.X R3, R0, UR9, R3, 0x2, P2 ;  /* 0x0000000900037c11 */ /* 0x000fe200090f1403 */
[----:B0-----:R-:W-:-:S04]  /*0c10*/  FADD.FTZ R6, R5, R6 ;  /* 0x0000000605067221 */ /* 0x001fc80000010000 */
[----:B------:R-:W-:Y:S01]  /*0c20*/  @!P0 FMUL.FTZ R5, R6, UR5 ;  /* 0x0000000506058c20 */ /* 0x000fe20008410000 */
[----:B--2---:R-:W-:-:S04]  /*0c30*/  FADD.FTZ R9, R8, R9 ;  /* 0x0000000908097221 */ /* 0x004fc80000010000 */
[----:B------:R-:W-:Y:S01]  /*0c40*/  FMUL.FTZ R9, R9, UR5 ;  /* 0x0000000509097c20 */ /* 0x000fe20008410000 */
[----:B------:R0:W-:Y:S01]  /*0c50*/  @!P0 STG.E desc[UR6][R2.64], R5 ;  /* 0x0000000502008986 */ /* 0x0001e2000c101906 */
[----:B------:R-:W-:Y:S05]  /*0c60*/  @P1 EXIT ;  /* 0x000000000000194d */ /* 0x000fea0003800000 */
[----:B------:R-:W-:Y:S01]  /*0c70*/  STG.E desc[UR6][R2.64+0x80], R9 ;  /* 0x0000800902007986 */ /* 0x000fe2000c101906 */
[----:B------:R-:W-:Y:S05]  /*0c80*/  EXIT ;  /* 0x000000000000794d */ /* 0x000fea0003800000 */
.L_x_1790:
        /* <DEDUP_REMOVED lines=15> */
.L_x_2782:


//--------------------- .text._ZN5flash25flash_bwd_dot_do_o_kernelILb1E23Flash_bwd_kernel_traitsILi64ELi64ELi128ELi8ELi2ELi4ELi4ELb1ELb0EN7cutlass10bfloat16_tE19Flash_kernel_traitsILi64ELi64ELi128ELi8ES3_EEEEvNS_16Flash_bwd_paramsE --------------------------
	.section	.text._ZN5flash25flash_bwd_dot_do_o_kernelILb1E23Flash_bwd_kernel_traitsILi64ELi64ELi128ELi8ELi2ELi4ELi4ELb1ELb0EN7cutlass10bfloat16_tE19Flash_kernel_traitsILi64ELi64ELi128ELi8ES3_EEEEvNS_16Flash_bwd_paramsE,"ax",@progbits
	.align	128
        .global         _ZN5flash25flash_bwd_dot_do_o_kernelILb1E23Flash_bwd_kernel_traitsILi64ELi64ELi128ELi8ELi2ELi4ELi4ELb1ELb0EN7cutlass10bfloat16_tE19Flash_kernel_traitsILi64ELi64ELi128ELi8ES3_EEEEvNS_16Flash_bwd_paramsE
        .type           _ZN5flash25flash_bwd_dot_do_o_kernelILb1E23Flash_bwd_kernel_traitsILi64ELi64ELi128ELi8ELi2ELi4ELi4ELb1ELb0EN7cutlass10bfloat16_tE19Flash_kernel_traitsILi64ELi64ELi128ELi8ES3_EEEEvNS_16Flash_bwd_paramsE,@function
        .size           _ZN5flash25flash_bwd_dot_do_o_kernelILb1E23Flash_bwd_kernel_traitsILi64ELi64ELi128ELi8ELi2ELi4ELi4ELb1ELb0EN7cutlass10bfloat16_tE19Flash_kernel_traitsILi64ELi64ELi128ELi8ES3_EEEEvNS_16Flash_bwd_paramsE,(.L_x_2783 - _ZN5flash25flash_bwd_dot_do_o_kernelILb1E23Flash_bwd_kernel_traitsILi64ELi64ELi128ELi8ELi2ELi4ELi4ELb1ELb0EN7cutlass10bfloat16_tE19Flash_kernel_traitsILi64ELi64ELi128ELi8ES3_EEEEvNS_16Flash_bwd_paramsE)
        .other          _ZN5flash25flash_bwd_dot_do_o_kernelILb1E23Flash_bwd_kernel_traitsILi64ELi64ELi128ELi8ELi2ELi4ELi4ELb1ELb0EN7cutlass10bfloat16_tE19Flash_kernel_traitsILi64ELi64ELi128ELi8ES3_EEEEvNS_16Flash_bwd_paramsE,@"STO_CUDA_ENTRY STV_DEFAULT"
_ZN5flash25flash_bwd_dot_do_o_kernelILb1E23Flash_bwd_kernel_traitsILi64ELi64ELi128ELi8ELi2ELi4ELi4ELb1ELb0EN7cutlass10bfloat16_tE19Flash_kernel_traitsILi64ELi64ELi128ELi8ES3_EEEEvNS_16Flash_bwd_paramsE:
.text._ZN5flash25flash_bwd_dot_do_o_kernelILb1E23Flash_bwd_kernel_traitsILi64ELi64ELi128ELi8ELi2ELi4ELi4ELb1ELb0EN7cutlass10bfloat16_tE19Flash_kernel_traitsILi64ELi64ELi128ELi8ES3_EEEEvNS_16Flash_bwd_paramsE:
[----:B------:R-:W-:Y:S08]  /*0000*/  LDC R1, c[0x0][0x37c] ;  /* 0x0000df00ff017b82 */ /* 0x000ff00000000800 */
[----:B------:R-:W0:Y:S01]  /*0010*/  LDC.64 R2, c[0x0][0x460] ;  /* 0x00011800ff027b82 */ /* 0x000e220000000a00 */
[----:B------:R-:W1:Y:S01]  /*0020*/  LDCU.64 UR6, c[0x0][0x358] ;  /* 0x00006b00ff0677ac */ /* 0x000e620008000a00 */
[----:B------:R-:W-:-:S02]  /*0030*/  MOV R4, 0xffffffff ;  /* 0xffffffff00047802 */ /* 0x000fc40000000f00 */
[C---:B0-----:R-:W-:Y:S02]  /*0040*/  ISETP.NE.U32.AND P1, PT, R2.reuse, RZ, PT ;  /* 0x000000ff0200720c */ /* 0x041fe40003f25070 */
[----:B------:R-:W-:Y:S02]  /*0050*/  ISETP.NE.U32.AND P0, PT, R2, RZ, PT ;  /* 0x000000ff0200720c */ /* 0x000fe40003f05070 */
[C---:B------:R-:W-:Y:S01]  /*0060*/  ISETP.NE.AND.EX P1, PT, R3.reuse, RZ, PT, P1 ;  /* 0x000000ff0300720c */ /* 0x040fe20003f25310 */
[----:B------:R-:W0:Y:S01]  /*0070*/  S2R R2, SR_CTAID.Y ;  /* 0x0000000000027919 */ /* 0x000e220000002600 */
[----:B------:R-:W-:-:S11]  /*0080*/  ISETP.NE.AND.EX P0, PT, R3, RZ, PT, P0 ;  /* 0x000000ff0300720c */ /* 0x000fd60003f05300 */
[----:B------:R-:W0:Y:S08]  /*0090*/  @P1 LDC.64 R6, c[0x0][0x460] ;  /* 0x00011800ff061b82 */ /* 0x000e300000000a00 */
[----:B------:R-:W2:Y:S01]  /*00a0*/  @P0 LDC.64 R8, c[0x0][0x460] ;  /* 0x00011800ff080b82 */ /* 0x000ea20000000a00 */
[----:B0-----:R-:W-:-:S06]  /*00b0*/  @P1 IMAD.WIDE.U32 R10, R2, 0x4, R6 ;  /* 0x00000004020a1825 */ /* 0x001fcc00078e0006 */
[----:B-1----:R-:W3:Y:S01]  /*00c0*/  @P1 LDG.E R11, desc[UR6][R10.64+0x4] ;  /* 0x000004060a0b1981 */ /* 0x002ee2000c1e1900 */
[----:B--2---:R-:W-:-:S05]  /*00d0*/  @P0 IMAD.WIDE.U32 R8, R2, 0x4, R8 ;  /* 0x0000000402080825 */ /* 0x004fca00078e0008 */
[----:B------:R-:W3:Y:S01]  /*00e0*/  @P0 LDG.E R4, desc[UR6][R8.64] ;  /* 0x0000000608040981 */ /* 0x000ee2000c1e1900 */
[----:B------:R-:W0:Y:S08]  /*00f0*/  S2UR UR4, SR_CTAID.X ;  /* 0x00000000000479c3 */ /* 0x000e300000002500 */
[----:B------:R-:W1:Y:S01]  /*0100*/  @!P1 LDC R6, c[0x0][0x434] ;  /* 0x00010d00ff069b82 */ /* 0x000e620000000800 */
[----:B0-----:R-:W-:Y:S01]  /*0110*/  USHF.L.U32 UR4, UR4, 0x6, URZ ;  /* 0x0000000604047899 */ /* 0x001fe200080006ff */
[----:B---3--:R-:W-:-:S05]  /*0120*/  @P1 IMAD.IADD R6, R11, 0x1, -R4 ;  /* 0x000000010b061824 */ /* 0x008fca00078e0a04 */
[----:B-1----:R-:W-:-:S13]  /*0130*/  ISETP.GT.AND P1, PT, R6, UR4, PT ;  /* 0x0000000406007c0c */ /* 0x002fda000bf24270 */
[----:B------:R-:W-:Y:S05]  /*0140*/  @!P1 EXIT ;  /* 0x000000000000994d */ /* 0x000fea0003800000 */
[----:B------:R-:W-:Y:S01]  /*0150*/  ISETP.NE.AND P1, PT, R4, -0x1, PT ;  /* 0xffffffff0400780c */ /* 0x000fe20003f25270 */
[----:B------:R-:W0:Y:S01]  /*0160*/  LDC R3, c[0x0][0x3e0] ;  /* 0x0000f800ff037b82 */ /* 0x000e220000000800 */
[----:B------:R-:W0:Y:S07]  /*0170*/  LDCU UR9, c[0x0][0x44c] ;  /* 0x00008980ff0977ac */ /* 0x000e2e0008000800 */
[----:B------:R-:W1:Y:S08]  /*0180*/  S2UR UR5, SR_CTAID.Z ;  /* 0x00000000000579c3 */ /* 0x000e700000002700 */
[----:B------:R-:W2:Y:S08]  /*0190*/  @!P1 LDC.64 R16, c[0x0][0x588] ;  /* 0x00016200ff109b82 */ /* 0x000eb00000000a00 */
[----:B------:R-:W3:Y:S08]  /*01a0*/  @!P1 LDC.64 R18, c[0x0][0x400] ;  /* 0x00010000ff129b82 */ /* 0x000ef00000000a00 */
[----:B------:R-:W4:Y:S08]  /*01b0*/  @P1 LDC.64 R8, c[0x0][0x590] ;  /* 0x00016400ff081b82 */ /* 0x000f300000000a00 */
[----:B------:R-:W5:Y:S01]  /*01c0*/  @P1 LDC.64 R10, c[0x0][0x408] ;  /* 0x00010200ff0a1b82 */ /* 0x000f620000000a00 */
[----:B--2---:R-:W-:-:S04]  /*01d0*/  @!P1 IMAD.WIDE.U32 R14, R2, R16, RZ ;  /* 0x00000010020e9225 */ /* 0x004fc800078e00ff */
[C---:B------:R-:W-:Y:S02]  /*01e0*/  @!P1 IMAD R7, R2.reuse, R17, R15 ;  /* 0x0000001102079224 */ /* 0x040fe400078e020f */
[----:B---3--:R-:W-:-:S04]  /*01f0*/  @!P1 IMAD.WIDE.U32 R12, R2, R18, RZ ;  /* 0x00000012020c9225 */ /* 0x008fc800078e00ff */
[----:B------:R-:W-:Y:S02]  /*0200*/  @!P1 IMAD R13, R2, R19, R13 ;  /* 0x00000013020d9224 */ /* 0x000fe400078e020d */
[----:B----4-:R-:W-:-:S04]  /*0210*/  @P1 IMAD.WIDE.U32 R16, R4, R8, RZ ;  /* 0x0000000804101225 */ /* 0x010fc800078e00ff */
[----:B------:R-:W-:Y:S01]  /*0220*/  @P1 IMAD R7, R4, R9, R17 ;  /* 0x0000000904071224 */ /* 0x000fe200078e0211 */
[----:B------:R-:W-:Y:S01]  /*0230*/  @P1 MOV R14, R16 ;  /* 0x00000010000e1202 */ /* 0x000fe20000000f00 */
[----:B0-----:R-:W-:-:S04]  /*0240*/  IMAD.WIDE R8, R3, UR9, RZ ;  /* 0x0000000903087c25 */ /* 0x001fc8000f8e02ff */
[----:B-----5:R-:W-:-:S04]  /*0250*/  @P1 IMAD.WIDE.U32 R18, R4, R10, RZ ;  /* 0x0000000a04121225 */ /* 0x020fc800078e00ff */
[----:B------:R-:W-:Y:S02]  /*0260*/  @P1 IMAD R13, R4, R11, R19 ;  /* 0x0000000b040d1224 */ /* 0x000fe400078e0213 */
[----:B------:R-:W-:Y:S01]  /*0270*/  @P1 IMAD.MOV.U32 R12, RZ, RZ, R18 ;  /* 0x000000ffff0c1224 */ /* 0x000fe200078e0012 */
[----:B-1----:R-:W-:Y:S06]  /*0280*/  @P1 BRA `(.L_x_1791) ;  /* 0x0000000000401947 */ /* 0x002fec0003800000 */
[----:B------:R-:W0:Y:S02]  /*0290*/  LDCU UR10, c[0x0][0x444] ;  /* 0x00008880ff0a77ac */ /* 0x000e240008000800 */
[----:B0-----:R-:W-:Y:S02]  /*02a0*/  USHF.R.S32.HI UR8, URZ, 0x1f, UR10 ;  /* 0x0000001fff087899 */ /* 0x001fe4000801140a */
[----:B------:R-:W-:-:S04]  /*02b0*/  IMAD.WIDE.U32 R10, R2, UR10, RZ ;  /* 0x0000000a020a7c25 */ /* 0x000fc8000f8e00ff */
[----:B------:R-:W-:Y:S01]  /*02c0*/  IMAD R5, R2, UR8, RZ ;  /* 0x0000000802057c24 */ /* 0x000fe2000f8e02ff */
[----:B------:R-:W-:Y:S01]  /*02d0*/  USHF.R.S32.HI UR8, URZ, 0x1f, UR9 ;  /* 0x0000001fff087899 */ /* 0x000fe20008011409 */
[----:B------:R-:W-:-:S03]  /*02e0*/  IMAD.WIDE.U32 R16, R10, R3, RZ ;  /* 0x000000030a107225 */ /* 0x000fc600078e00ff */
[----:B------:R-:W-:Y:S02]  /*02f0*/  IADD3 R0, PT, PT, R11, R5, RZ ;  /* 0x000000050b007210 */ /* 0x000fe40007ffe0ff */
[----:B------:R-:W-:Y:S01]  /*0300*/  SHF.R.S32.HI R5, RZ, 0x1f, R3 ;  /* 0x0000001fff057819 */ /* 0x000fe20000011403 */
[----:B------:R-:W-:-:S04]  /*0310*/  IMAD.WIDE.U32 R20, R16, UR9, RZ ;  /* 0x0000000910147c25 */ /* 0x000fc8000f8e00ff */
[----:B------:R-:W-:-:S04]  /*0320*/  IMAD R0, R0, R3, RZ ;  /* 0x0000000300007224 */ /* 0x000fc800078e02ff */
[----:B------:R-:W-:-:S04]  /*0330*/  IMAD R5, R5, R10, R0 ;  /* 0x0000000a05057224 */ /* 0x000fc800078e0200 */
[----:B------:R-:W-:-:S04]  /*0340*/  IMAD.IADD R0, R17, 0x1, R5 ;  /* 0x0000000111007824 */ /* 0x000fc800078e0205 */
[----:B------:R-:W-:-:S04]  /*0350*/  IMAD R5, R0, UR9, RZ ;  /* 0x0000000900057c24 */ /* 0x000fc8000f8e02ff */
[----:B------:R-:W-:-:S05]  /*0360*/  IMAD R5, R16, UR8, R5 ;  /* 0x0000000810057c24 */ /* 0x000fca000f8e0205 */
[----:B------:R-:W-:Y:S01]  /*0370*/  IADD3 R21, PT, PT, R21, R5, RZ ;  /* 0x0000000515157210 */ /* 0x000fe20007ffe0ff */
[----:B------:R-:W-:Y:S06]  /*0380*/  BRA `(.L_x_1792) ;  /* 0x00000000000c7947 */ /* 0x000fec0003800000 */
.L_x_1791:
[-C--:B------:R-:W-:Y:S02]  /*0390*/  IMAD R5, R9, R4.reuse, RZ ;  /* 0x0000000409057224 */ /* 0x080fe400078e02ff */
[----:B------:R-:W-:-:S04]  /*03a0*/  IMAD.WIDE.U32 R20, R8, R4, RZ ;  /* 0x0000000408147225 */ /* 0x000fc800078e00ff */
[----:B------:R-:W-:-:S07]  /*03b0*/  IMAD.IADD R21, R21, 0x1, R5 ;  /* 0x0000000115157824 */ /* 0x000fce00078e0205 */
.L_x_1792:
[----:B------:R-:W0:Y:S01]  /*03c0*/  LDCU.U8 UR8, c[0x0][0x548] ;  /* 0x0000a900ff0877ac */ /* 0x000e220008000000 */
[----:B------:R-:W-:-:S04]  /*03d0*/  SHF.L.U32 R5, R2, 0x7, RZ ;  /* 0x0000000702057819 */ /* 0x000fc800000006ff */
[----:B------:R-:W-:-:S04]  /*03e0*/  SEL R11, R5, RZ, P0 ;  /* 0x000000ff050b7207 */ /* 0x000fc80000000000 */
[----:B------:R-:W-:-:S05]  /*03f0*/  IADD3 R11, P0, PT, R11, UR4, RZ ;  /* 0x000000040b0b7c10 */ /* 0x000fca000ff1e0ff */
[----:B------:R-:W-:Y:S02]  /*0400*/  IMAD.X R15, RZ, RZ, RZ, P0 ;  /* 0x000000ffff0f7224 */ /* 0x000fe400000e06ff */
[----:B------:R-:W-:Y:S01]  /*0410*/  IMAD.WIDE.U32 R22, R11, R8, RZ ;  /* 0x000000080b167225 */ /* 0x000fe200078e00ff */
[----:B0-----:R-:W-:-:S03]  /*0420*/  UISETP.NE.AND UP0, UPT, UR8, URZ, UPT ;  /* 0x000000ff0800728c */ /* 0x001fc6000bf05270 */
[----:B------:R-:W-:-:S04]  /*0430*/  IMAD R15, R15, R8, RZ ;  /* 0x000000080f0f7224 */ /* 0x000fc800078e02ff */
[----:B------:R-:W-:-:S05]  /*0440*/  IMAD R15, R9, R11, R15 ;  /* 0x0000000b090f7224 */ /* 0x000fca00078e020f */
[----:B------:R-:W-:Y:S01]  /*0450*/  IADD3 R0, PT, PT, R23, R15, RZ ;  /* 0x0000000f17007210 */ /* 0x000fe20007ffe0ff */
[----:B------:R-:W-:Y:S06]  /*0460*/  BRA.U !UP0, `(.L_x_1793) ;  /* 0x0000000108247547 */ /* 0x000fec000b800000 */
[----:B------:R-:W0:Y:S01]  /*0470*/  LDC R11, c[0x0][0x444] ;  /* 0x00011100ff0b7b82 */ /* 0x000e220000000800 */
[----:B------:R-:W-:-:S07]  /*0480*/  ISETP.NE.AND P0, PT, R4, -0x1, PT ;  /* 0xffffffff0400780c */ /* 0x000fce0003f05270 */
[----:B------:R-:W1:Y:S08]  /*0490*/  LDC R8, c[0x0][0x430] ;  /* 0x00010c00ff087b82 */ /* 0x000e700000000800 */
[----:B------:R-:W1:Y:S01]  /*04a0*/  LDC R9, c[0x0][0x454] ;  /* 0x00011500ff097b82 */ /* 0x000e620000000800 */
[----:B0-----:R-:W-:-:S05]  /*04b0*/  @!P0 IMAD R4, R2, R11, RZ ;  /* 0x0000000b02048224 */ /* 0x001fca00078e02ff */
[----:B------:R-:W-:Y:S01]  /*04c0*/  IADD3 R5, PT, PT, R5, R4, RZ ;  /* 0x0000000405057210 */ /* 0x000fe20007ffe0ff */
[----:B-1----:R-:W-:-:S04]  /*04d0*/  IMAD R2, R8, 0x80, R9 ;  /* 0x0000008008027824 */ /* 0x002fc800078e0209 */
[----:B------:R-:W-:Y:S01]  /*04e0*/  IMAD R2, R2, UR5, R5 ;  /* 0x0000000502027c24 */ /* 0x000fe2000f8e0205 */
[----:B------:R-:W-:Y:S06]  /*04f0*/  BRA `(.L_x_1794) ;  /* 0x00000000000c7947 */ /* 0x000fec0003800000 */
.L_x_1793:
[----:B------:R-:W0:Y:S01]  /*0500*/  LDC R5, c[0x0][0x444] ;  /* 0x00011100ff057b82 */ /* 0x000e220000000800 */
[----:B------:R-:W-:-:S04]  /*0510*/  IMAD R2, R2, R3, UR5 ;  /* 0x0000000502027e24 */ /* 0x000fc8000f8e0203 */
[----:B0-----:R-:W-:-:S07]  /*0520*/  IMAD R2, R2, R5, RZ ;  /* 0x0000000502027224 */ /* 0x001fce00078e02ff */
.L_x_1794:
[----:B------:R-:W0:Y:S01]  /*0530*/  S2R R26, SR_TID.X ;  /* 0x00000000001a7919 */ /* 0x000e220000002100 */
[----:B------:R-:W1:Y:S01]  /*0540*/  LDCU UR8, c[0x0][0x440] ;  /* 0x00008800ff0877ac */ /* 0x000e620008000800 */
[----:B------:R-:W2:Y:S01]  /*0550*/  LDC.64 R8, c[0x0][0x590] ;  /* 0x00016400ff087b82 */ /* 0x000ea20000000a00 */
[----:B------:R-:W-:Y:S01]  /*0560*/  IADD3 R6, PT, PT, R6, -UR4, RZ ;  /* 0x8000000406067c10 */ /* 0x000fe2000fffe0ff */
[----:B------:R-:W-:Y:S01]  /*0570*/  IMAD.MOV.U32 R17, RZ, RZ, RZ ;  /* 0x000000ffff117224 */ /* 0x000fe200078e00ff */
[----:B------:R-:W3:Y:S05]  /*0580*/  LDCU.64 UR12, c[0x0][0x408] ;  /* 0x00008100ff0c77ac */ /* 0x000eea0008000a00 */
[----:B------:R-:W4:Y:S01]  /*0590*/  LDC.64 R4, c[0x0][0x598] ;  /* 0x00016600ff047b82 */ /* 0x000f220000000a00 */
[----:B---3--:R-:W-:Y:S01]  /*05a0*/  UIMAD.WIDE.U32 UR10, UR4, UR12, URZ ;  /* 0x0000000c040a72a5 */ /* 0x008fe2000f8e00ff */
[----:B0-----:R-:W-:Y:S01]  /*05b0*/  IMAD.SHL.U32 R16, R26, 0x8, RZ ;  /* 0x000000081a107824 */ /* 0x001fe200078e00ff */
[----:B------:R-:W-:-:S04]  /*05c0*/  SHF.R.U32.HI R23, RZ, 0x3, R26 ;  /* 0x00000003ff177819 */ /* 0x000fc8000001161a */
[----:B------:R-:W-:-:S04]  /*05d0*/  LOP3.LUT R16, R16, 0x38, RZ, 0xc0, !PT ;  /* 0x0000003810107812 */ /* 0x000fc800078ec0ff */
[----:B-1----:R-:W-:Y:S01]  /*05e0*/  ISETP.GE.AND P0, PT, R16, UR8, PT ;  /* 0x0000000810007c0c */ /* 0x002fe2000bf06270 */
[----:B--2---:R-:W-:Y:S01]  /*05f0*/  IMAD.WIDE.U32 R10, R8, UR4, R16 ;  /* 0x00000004080a7c25 */ /* 0x004fe2000f8e0010 */
[----:B------:R-:W-:Y:S01]  /*0600*/  LOP3.LUT R17, R16, UR10, RZ, 0xfc, !PT ;  /* 0x0000000a10117c12 */ /* 0x000fe2000f8efcff */
[----:B------:R-:W-:Y:S01]  /*0610*/  UIMAD UR8, UR4, UR13, UR11 ;  /* 0x0000000d040872a4 */ /* 0x000fe2000f8e020b */
[----:B------:R-:W-:Y:S01]  /*0620*/  ISETP.GE.OR P1, PT, R23, R6, P0 ;  /* 0x000000061700720c */ /* 0x000fe20000726670 */
[----:B------:R-:W-:Y:S01]  /*0630*/  IMAD R18, R9, UR4, R11 ;  /* 0x0000000409127c24 */ /* 0x000fe2000f8e020b */
[----:B------:R-:W-:Y:S01]  /*0640*/  IADD3 R10, P2, PT, R14, R10, RZ ;  /* 0x0000000a0e0a7210 */ /* 0x000fe20007f5e0ff */
[----:B------:R-:W0:Y:S01]  /*0650*/  LDCU.64 UR10, c[0x0][0x570] ;  /* 0x0000ae00ff0a77ac */ /* 0x000e220008000a00 */
[----:B------:R-:W-:Y:S02]  /*0660*/  IADD3 R12, P3, PT, R12, R17, RZ ;  /* 0x000000110c0c7210 */ /* 0x000fe40007f7e0ff */
[----:B------:R-:W-:Y:S01]  /*0670*/  IADD3.X R11, PT, PT, R7, R18, RZ, P2, !PT ;  /* 0x00000012070b7210 */ /* 0x000fe200017fe4ff */
[----:B------:R-:W-:Y:S01]  /*0680*/  VIADD R7, R23, 0x20 ;  /* 0x0000002017077836 */ /* 0x000fe20000000000 */
[----:B------:R-:W-:Y:S01]  /*0690*/  IADD3.X R13, PT, PT, R13, UR8, RZ, P3, !PT ;  /* 0x000000080d0d7c10 */ /* 0x000fe20009ffe4ff */
[----:B----4-:R-:W-:-:S03]  /*06a0*/  IMAD.WIDE.U32 R10, R4, UR5, R10 ;  /* 0x00000005040a7c25 */ /* 0x010fc6000f8e000a */
[----:B------:R-:W-:Y:S01]  /*06b0*/  ISETP.GE.OR P0, PT, R7, R6, P0 ;  /* 0x000000060700720c */ /* 0x000fe20000706670 */
[----:B------:R-:W1:Y:S01]  /*06c0*/  @!P1 LDC.64 R14, c[0x0][0x550] ;  /* 0x00015400ff0e9b82 */ /* 0x000e620000000a00 */
[----:B------:R-:W-:Y:S02]  /*06d0*/  IMAD R11, R5, UR5, R11 ;  /* 0x00000005050b7c24 */ /* 0x000fe4000f8e020b */
[----:B------:R-:W-:-:S05]  /*06e0*/  @!P1 IMAD.WIDE.U32 R6, R23, R8, R10 ;  /* 0x0000000817069225 */ /* 0x000fca00078e000a */
[----:B------:R-:W2:Y:S01]  /*06f0*/  LDC.64 R4, c[0x0][0x410] ;  /* 0x00010400ff047b82 */ /* 0x000ea20000000a00 */
[----:B------:R-:W-:-:S07]  /*0700*/  @!P1 IMAD R7, R23, R9, R7 ;  /* 0x0000000917079224 */ /* 0x000fce00078e0207 */
[----:B------:R-:W3:Y:S01]  /*0710*/  @!P1 LDC.64 R16, c[0x0][0x3f0] ;  /* 0x0000fc00ff109b82 */ /* 0x000ee20000000a00 */
[----:B-1----:R-:W-:-:S07]  /*0720*/  @!P1 LEA R14, P2, R6, R14, 0x1 ;  /* 0x0000000e060e9211 */ /* 0x002fce00078408ff */
[----:B------:R-:W1:Y:S01]  /*0730*/  @!P0 LDC.64 R28, c[0x0][0x550] ;  /* 0x00015400ff1c8b82 */ /* 0x000e620000000a00 */
[----:B------:R-:W-:Y:S02]  /*0740*/  @!P1 LEA.HI.X R15, R6, R15, R7, 0x1, P2 ;  /* 0x0000000f060f9211 */ /* 0x000fe400010f0c07 */
[----:B------:R-:W-:Y:S01]  /*0750*/  @!P0 IADD3 R19, P2, PT, R23, 0x20, RZ ;  /* 0x0000002017138810 */ /* 0x000fe20007f5e0ff */
[----:B--2---:R-:W-:-:S04]  /*0760*/  IMAD.WIDE.U32 R12, R4, UR5, R12 ;  /* 0x00000005040c7c25 */ /* 0x004fc8000f8e000c */
[----:B------:R-:W2:Y:S01]  /*0770*/  @!P0 LDC.64 R24, c[0x0][0x3f0] ;  /* 0x0000fc00ff188b82 */ /* 0x000ea20000000a00 */
[----:B------:R-:W-:Y:S01]  /*0780*/  @!P0 IADD3.X R7, PT, PT, RZ, RZ, RZ, P2, !PT ;  /* 0x000000ffff078210 */ /* 0x000fe200017fe4ff */
[----:B------:R-:W-:-:S04]  /*0790*/  IMAD R13, R5, UR5, R13 ;  /* 0x00000005050d7c24 */ /* 0x000fc8000f8e020d */
[----:B------:R-:W-:-:S04]  /*07a0*/  @!P0 IMAD R4, R7, R8, RZ ;  /* 0x0000000807048224 */ /* 0x000fc800078e02ff */
[----:B------:R-:W-:Y:S02]  /*07b0*/  @!P0 IMAD R7, R19, R9, R4 ;  /* 0x0000000913078224 */ /* 0x000fe400078e0204 */
[----:B------:R-:W-:-:S04]  /*07c0*/  @!P1 IMAD.WIDE.U32 R4, R23, UR12, R12 ;  /* 0x0000000c17049c25 */ /* 0x000fc8000f8e000c */
[----:B------:R-:W-:Y:S01]  /*07d0*/  @!P1 IMAD R5, R23, UR13, R5 ;  /* 0x0000000d17059c24 */ /* 0x000fe2000f8e0205 */
[----:B---3--:R-:W-:Y:S01]  /*07e0*/  @!P1 LEA R16, P2, R4, R16, 0x1 ;  /* 0x0000001004109211 */ /* 0x008fe200078408ff */
[----:B------:R-:W-:-:S03]  /*07f0*/  @!P0 IMAD.WIDE.U32 R8, R19, R8, R10 ;  /* 0x0000000813088225 */ /* 0x000fc600078e000a */
[----:B------:R-:W-:Y:S01]  /*0800*/  @!P1 LEA.HI.X R17, R4, R17, R5, 0x1, P2 ;  /* 0x0000001104119211 */ /* 0x000fe200010f0c05 */
[----:B------:R-:W-:Y:S01]  /*0810*/  @!P0 IMAD.IADD R9, R9, 0x1, R7 ;  /* 0x0000000109098824 */ /* 0x000fe200078e0207 */
[C---:B-1----:R-:W-:Y:S02]  /*0820*/  @!P0 LEA R28, P2, R8.reuse, R28, 0x1 ;  /* 0x0000001c081c8211 */ /* 0x042fe400078408ff */
[----:B------:R-:W-:Y:S02]  /*0830*/  CS2R R4, SRZ ;  /* 0x0000000000047805 */ /* 0x000fe4000001ff00 */
[----:B------:R-:W-:Y:S02]  /*0840*/  CS2R R6, SRZ ;  /* 0x0000000000067805 */ /* 0x000fe4000001ff00 */
[----:B------:R-:W-:Y:S02]  /*0850*/  CS2R R10, SRZ ;  /* 0x00000000000a7805 */ /* 0x000fe4000001ff00 */
[----:B------:R-:W-:-:S02]  /*0860*/  @!P0 LEA.HI.X R29, R8, R29, R9, 0x1, P2 ;  /* 0x0000001d081d8211 */ /* 0x000fc400010f0c09 */
[----:B------:R-:W-:Y:S01]  /*0870*/  CS2R R8, SRZ ;  /* 0x0000000000087805 */ /* 0x000fe2000001ff00 */
[----:B------:R-:W3:Y:S05]  /*0880*/  @!P1 LDG.E.128 R4, desc[UR6][R16.64] ;  /* 0x0000000610049981 */ /* 0x000eea000c1e1d00 */
[----:B------:R1:W4:Y:S01]  /*0890*/  @!P1 LDG.E.128 R8, desc[UR6][R14.64] ;  /* 0x000000060e089981 */ /* 0x000322000c1e1d00 */
[----:B------:R-:W-:-:S04]  /*08a0*/  @!P0 IADD3 R18, P1, PT, R23, 0x20, RZ ;  /* 0x0000002017128810 */ /* 0x000fc80007f3e0ff */
[----:B------:R-:W-:Y:S01]  /*08b0*/  @!P0 IADD3.X R19, PT, PT, RZ, RZ, RZ, P1, !PT ;  /* 0x000000ffff138210 */ /* 0x000fe20000ffe4ff */
[----:B------:R-:W-:-:S04]  /*08c0*/  @!P0 IMAD.WIDE.U32 R12, R18, UR12, R12 ;  /* 0x0000000c120c8c25 */ /* 0x000fc8000f8e000c */
[----:B------:R-:W-:Y:S01]  /*08d0*/  @!P0 IMAD R19, R19, UR12, RZ ;  /* 0x0000000c13138c24 */ /* 0x000fe2000f8e02ff */
[----:B--2---:R-:W-:Y:S02]  /*08e0*/  @!P0 LEA R24, P1, R12, R24, 0x1 ;  /* 0x000000180c188211 */ /* 0x004fe400078208ff */
[----:B-1----:R-:W-:Y:S01]  /*08f0*/  CS2R R14, SRZ ;  /* 0x00000000000e7805 */ /* 0x002fe2000001ff00 */
[----:B------:R-:W-:Y:S01]  /*0900*/  @!P0 IMAD R19, R18, UR13, R19 ;  /* 0x0000000d12138c24 */ /* 0x000fe2000f8e0213 */
[----:B------:R-:W-:Y:S01]  /*0910*/  UIMAD UR5, UR5, UR9, URZ ;  /* 0x00000009050572a4 */ /* 0x000fe2000f8e02ff */
[----:B------:R-:W1:Y:S02]  /*0920*/  LDCU.64 UR12, c[0x0][0x5e8] ;  /* 0x0000bd00ff0c77ac */ /* 0x000e640008000a00 */
[----:B------:R-:W-:-:S05]  /*0930*/  @!P0 IMAD.IADD R19, R13, 0x1, R19 ;  /* 0x000000010d138824 */ /* 0x000fca00078e0213 */
[----:B------:R-:W-:Y:S02]  /*0940*/  @!P0 LEA.HI.X R25, R12, R25, R19, 0x1, P1 ;  /* 0x000000190c198211 */ /* 0x000fe400008f0c13 */
[C---:B---3--:R-:W-:Y:S02]  /*0950*/  LOP3.LUT R17, R4.reuse, 0xffff0000, RZ, 0xc0, !PT ;  /* 0xffff000004117812 */ /* 0x048fe400078ec0ff */
[----:B------:R-:W-:Y:S02]  /*0960*/  SHF.L.U32 R4, R4, 0x10, RZ ;  /* 0x0000001004047819 */ /* 0x000fe400000006ff */
[C---:B----4-:R-:W-:Y:S01]  /*0970*/  LOP3.LUT R16, R8.reuse, 0xffff0000, RZ, 0xc0, !PT ;  /* 0xffff000008107812 */ /* 0x050fe200078ec0ff */
[----:B------:R-:W-:-:S04]  /*0980*/  IMAD.U32 R13, R8, 0x10000, RZ ;  /* 0x00010000080d7824 */ /* 0x000fc800078e00ff */
[----:B------:R-:W-:Y:S01]  /*0990*/  FMUL.FTZ R16, R16, R17 ;  /* 0x0000001110107220 */ /* 0x000fe20000410000 */
[----:B------:R-:W-:-:S03]  /*09a0*/  SHF.L.U32 R17, R5, 0x10, RZ ;  /* 0x0000001005117819 */ /* 0x000fc600000006ff */
[----:B------:R-:W-:Y:S01]  /*09b0*/  FFMA.FTZ R19, R13, R4, R16 ;  /* 0x000000040d137223 */ /* 0x000fe20000010010 */
[----:B------:R-:W-:Y:S01]  /*09c0*/  IMAD.U32 R4, R9, 0x10000, RZ ;  /* 0x0001000009047824 */ /* 0x000fe200078e00ff */
[----:B------:R-:W-:Y:S01]  /*09d0*/  CS2R R12, SRZ ;  /* 0x00000000000c7805 */ /* 0x000fe2000001ff00 */
[----:B------:R-:W-:Y:S02]  /*09e0*/  HFMA2 R16, -RZ, RZ, 0, 0 ;  /* 0x00000000ff107431 */ /* 0x000fe400000001ff */
[----:B------:R-:W-:Y:S01]  /*09f0*/  FFMA.FTZ R4, R4, R17, R19 ;  /* 0x0000001104047223 */ /* 0x000fe20000010013 */
[----:B------:R-:W-:Y:S01]  /*0a00*/  IMAD.MOV.U32 R17, RZ, RZ, RZ ;  /* 0x000000ffff117224 */ /* 0x000fe200078e00ff */
[----:B------:R-:W-:Y:S01]  /*0a10*/  CS2R R18, SRZ ;  /* 0x0000000000127805 */ /* 0x000fe2000001ff00 */
[----:B------:R-:W2:Y:S05]  /*0a20*/  @!P0 LDG.E.128 R12, desc[UR6][R28.64] ;  /* 0x000000061c0c8981 */ /* 0x000eaa000c1e1d00 */
[----:B------:R-:W3:Y:S01]  /*0a30*/  @!P0 LDG.E.128 R16, desc[UR6][R24.64] ;  /* 0x0000000618108981 */ /* 0x000ee2000c1e1d00 */
[----:B------:R-:W-:Y:S01]  /*0a40*/  LOP3.LUT R5, R5, 0xffff0000, RZ, 0xc0, !PT ;  /* 0xffff000005057812 */ /* 0x000fe200078ec0ff */
[----:B------:R-:W-:Y:S01]  /*0a50*/  USHF.R.S32.HI UR8, URZ, 0x1f, UR5 ;  /* 0x0000001fff087899 */ /* 0x000fe20008011405 */
[----:B------:R-:W-:-:S02]  /*0a60*/  LOP3.LUT R9, R9, 0xffff0000, RZ, 0xc0, !PT ;  /* 0xffff000009097812 */ /* 0x000fc400078ec0ff */
[----:B------:R-:W-:-:S03]  /*0a70*/  IADD3 R20, P0, P1, R22, UR5, R20 ;  /* 0x0000000516147c10 */ /* 0x000fc6000f91e014 */
[----:B------:R-:W-:Y:S01]  /*0a80*/  FFMA.FTZ R9, R9, R5, R4 ;  /* 0x0000000509097223 */ /* 0x000fe20000010004 */
[----:B------:R-:W-:Y:S02]  /*0a90*/  SHF.L.U32 R5, R6, 0x10, RZ ;  /* 0x0000001006057819 */ /* 0x000fe400000006ff */
[----:B------:R-:W-:-:S05]  /*0aa0*/  SHF.L.U32 R4, R10, 0x10, RZ ;  /* 0x000000100a047819 */ /* 0x000fca00000006ff */
[----:B------:R-:W-:Y:S01]  /*0ab0*/  FFMA.FTZ R4, R4, R5, R9 ;  /* 0x0000000504047223 */ /* 0x000fe20000010009 */
[----:B------:R-:W-:Y:S01]  /*0ac0*/  LOP3.LUT R9, R10, 0xffff0000, RZ, 0xc0, !PT ;  /* 0xffff00000a097812 */ /* 0x000fe200078ec0ff */
[----:B------:R-:W-:Y:S01]  /*0ad0*/  IMAD.U32 R10, R7, 0x10000, RZ ;  /* 0x00010000070a7824 */ /* 0x000fe200078e00ff */
[C---:B------:R-:W-:Y:S02]  /*0ae0*/  SHF.L.U32 R5, R11.reuse, 0x10, RZ ;  /* 0x000000100b057819 */ /* 0x040fe400000006ff */
[----:B------:R-:W-:Y:S02]  /*0af0*/  LOP3.LUT R11, R11, 0xffff0000, RZ, 0xc0, !PT ;  /* 0xffff00000b0b7812 */ /* 0x000fe400078ec0ff */
[C---:B--2---:R-:W-:Y:S01]  /*0b00*/  LOP3.LUT R27, R12.reuse, 0xffff0000, RZ, 0xc0, !PT ;  /* 0xffff00000c1b7812 */ /* 0x044fe200078ec0ff */
[----:B------:R-:W-:Y:S01]  /*0b10*/  IMAD.U32 R12, R12, 0x10000, RZ ;  /* 0x000100000c0c7824 */ /* 0x000fe200078e00ff */
[----:B---3--:R-:W-:Y:S01]  /*0b20*/  LOP3.LUT R8, R16, 0xffff0000, RZ, 0xc0, !PT ;  /* 0xffff000010087812 */ /* 0x008fe200078ec0ff */
[C---:B------:R-:W-:Y:S01]  /*0b30*/  IMAD.U32 R25, R17.reuse, 0x10000, RZ ;  /* 0x0001000011197824 */ /* 0x040fe200078e00ff */
[----:B------:R-:W-:-:S03]  /*0b40*/  LOP3.LUT R17, R17, 0xffff0000, RZ, 0xc0, !PT ;  /* 0xffff000011117812 */ /* 0x000fc600078ec0ff */
[----:B------:R-:W-:Y:S01]  /*0b50*/  FMUL.FTZ R8, R8, R27 ;  /* 0x0000001b08087220 */ /* 0x000fe20000410000 */
[----:B------:R-:W-:Y:S02]  /*0b60*/  SHF.L.U32 R27, R16, 0x10, RZ ;  /* 0x00000010101b7819 */ /* 0x000fe400000006ff */
[C---:B------:R-:W-:Y:S02]  /*0b70*/  SHF.L.U32 R16, R14.reuse, 0x10, RZ ;  /* 0x000000100e107819 */ /* 0x040fe400000006ff */
[----:B------:R-:W-:Y:S01]  /*0b80*/  LOP3.LUT R14, R14, 0xffff0000, RZ, 0xc0, !PT ;  /* 0xffff00000e0e7812 */ /* 0x000fe200078ec0ff */
[----:B------:R-:W-:Y:S01]  /*0b90*/  FFMA.FTZ R8, R27, R12, R8 ;  /* 0x0000000c1b087223 */ /* 0x000fe20000010008 */
[C---:B------:R-:W-:Y:S02]  /*0ba0*/  SHF.L.U32 R12, R13.reuse, 0x10, RZ ;  /* 0x000000100d0c7819 */ /* 0x040fe400000006ff */
[----:B------:R-:W-:-:S03]  /*0bb0*/  LOP3.LUT R13, R13, 0xffff0000, RZ, 0xc0, !PT ;  /* 0xffff00000d0d7812 */ /* 0x000fc600078ec0ff */
[----:B------:R-:W-:Y:S01]  /*0bc0*/  FFMA.FTZ R8, R25, R12, R8 ;  /* 0x0000000c19087223 */ /* 0x000fe20000010008 */
[----:B------:R-:W-:-:S03]  /*0bd0*/  SHF.L.U32 R12, R18, 0x10, RZ ;  /* 0x00000010120c7819 */ /* 0x000fc600000006ff */
[----:B------:R-:W-:Y:S01]  /*0be0*/  FFMA.FTZ R13, R17, R13, R8 ;  /* 0x0000000d110d7223 */ /* 0x000fe20000010008 */
[----:B------:R-:W-:Y:S02]  /*0bf0*/  LOP3.LUT R8, R6, 0xffff0000, RZ, 0xc0, !PT ;  /* 0xffff000006087812 */ /* 0x000fe400078ec0ff */
[----:B------:R-:W-:Y:S01]  /*0c00*/  LOP3.LUT R6, R7, 0xffff0000, RZ, 0xc0, !PT ;  /* 0xffff000007067812 */ /* 0x000fe200078ec0ff */
[----:B------:R-:W-:Y:S01]  /*0c10*/  FFMA.FTZ R12, R12, R16, R13 ;  /* 0x000000100c0c7223 */ /* 0x000fe2000001000d */
[----:B------:R-:W-:Y:S01]  /*0c20*/  LOP3.LUT R7, R18, 0xffff0000, RZ, 0xc0, !PT ;  /* 0xffff000012077812 */ /* 0x000fe200078ec0ff */
[----:B------:R-:W-:Y:S01]  /*0c30*/  FFMA.FTZ R4, R9, R8, R4 ;  /* 0x0000000809047223 */ /* 0x000fe20000010004 */
[----:B------:R-:W-:Y:S01]  /*0c40*/  IMAD.U32 R8, R19, 0x10000, RZ ;  /* 0x0001000013087824 */ /* 0x000fe200078e00ff */
[----:B------:R-:W-:Y:S02]  /*0c50*/  SHF.R.U32.HI R9, RZ, 0x4, R26 ;  /* 0x00000004ff097819 */ /* 0x000fe4000001161a */
[----:B------:R-:W-:Y:S01]  /*0c60*/  FFMA.FTZ R4, R5, R10, R4 ;  /* 0x0000000a05047223 */ /* 0x000fe20000010004 */
[----:B------:R-:W-:Y:S01]  /*0c70*/  SHF.L.U32 R5, R15, 0x10, RZ ;  /* 0x000000100f057819 */ /* 0x000fe200000006ff */
[----:B------:R-:W-:Y:S01]  /*0c80*/  FFMA.FTZ R7, R7, R14, R12 ;  /* 0x0000000e07077223 */ /* 0x000fe2000001000c */
[----:B------:R-:W-:Y:S01]  /*0c90*/  LOP3.LUT R15, R15, 0xffff0000, RZ, 0xc0, !PT ;  /* 0xffff00000f0f7812 */ /* 0x000fe200078ec0ff */
[----:B------:R-:W-:Y:S01]  /*0ca0*/  FFMA.FTZ R11, R11, R6, R4 ;  /* 0x000000060b0b7223 */ /* 0x000fe20000010004 */
[----:B------:R-:W-:Y:S01]  /*0cb0*/  LOP3.LUT R4, R19, 0xffff0000, RZ, 0xc0, !PT ;  /* 0xffff000013047812 */ /* 0x000fe200078ec0ff */
[----:B------:R-:W-:-:S02]  /*0cc0*/  FFMA.FTZ R5, R8, R5, R7 ;  /* 0x0000000508057223 */ /* 0x000fc40000010007 */
[----:B------:R-:W2:Y:S02]  /*0cd0*/  S2R R7, SR_TID.X ;  /* 0x0000000000077919 */ /* 0x000ea40000002100 */
[----:B------:R-:W-:Y:S02]  /*0ce0*/  FFMA.FTZ R15, R4, R15, R5 ;  /* 0x0000000f040f7223 */ /* 0x000fe40000010005 */
[----:B------:R-:W3:Y:S04]  /*0cf0*/  SHFL.BFLY PT, R4, R11, 0x4, 0x1f ;  /* 0x0c801f000b047f89 */ /* 0x000ee800000e0000 */
[----:B------:R-:W4:Y:S01]  /*0d00*/  SHFL.BFLY PT, R6, R15, 0x4, 0x1f ;  /* 0x0c801f000f067f89 */ /* 0x000f2200000e0000 */
[----:B---3--:R-:W-:Y:S01]  /*0d10*/  FADD.FTZ R8, R11, R4 ;  /* 0x000000040b087221 */ /* 0x008fe20000010000 */
[----:B------:R-:W-:Y:S01]  /*0d20*/  SHF.L.U32 R4, R26, 0x2, RZ ;  /* 0x000000021a047819 */ /* 0x000fe200000006ff */
[----:B----4-:R-:W-:-:S03]  /*0d30*/  FADD.FTZ R12, R15, R6 ;  /* 0x000000060f0c7221 */ /* 0x010fc60000010000 */
[----:B------:R-:W3:Y:S01]  /*0d40*/  SHFL.BFLY PT, R5, R8, 0x2, 0x1f ;  /* 0x0c401f0008057f89 */ /* 0x000ee200000e0000 */
[----:B------:R-:W-:Y:S01]  /*0d50*/  LOP3.LUT R10, R4, 0x3c, RZ, 0xc0, !PT ;  /* 0x0000003c040a7812 */ /* 0x000fe200078ec0ff */
[----:B------:R-:W-:Y:S02]  /*0d60*/  IMAD R4, R3, UR9, RZ ;  /* 0x0000000903047c24 */ /* 0x000fe4000f8e02ff */
[----:B------:R-:W4:Y:S02]  /*0d70*/  SHFL.BFLY PT, R13, R12, 0x2, 0x1f ;  /* 0x0c401f000c0d7f89 */ /* 0x000f2400000e0000 */
[----:B------:R-:W-:Y:S01]  /*0d80*/  IMAD R9, R4, R9, R10 ;  /* 0x0000000904097224 */ /* 0x000fe200078e020a */
[----:B------:R-:W-:Y:S01]  /*0d90*/  IADD3.X R10, PT, PT, R0, UR8, R21, P0, P1 ;  /* 0x00000008000a7c10 */ /* 0x000fe200087e2415 */
[----:B------:R-:W5:Y:S01]  /*0da0*/  S2R R6, SR_TID.X ;  /* 0x0000000000067919 */ /* 0x000f620000002100 */
[----:B------:R-:W-:Y:S02]  /*0db0*/  SHF.L.U32 R11, R4, 0x2, RZ ;  /* 0x00000002040b7819 */ /* 0x000fe400000006ff */
[----:B------:R-:W-:-:S04]  /*0dc0*/  IADD3 R0, P0, PT, R9, R20, RZ ;  /* 0x0000001409007210 */ /* 0x000fc80007f1e0ff */
[----:B------:R-:W-:Y:S01]  /*0dd0*/  LEA.HI.X.SX32 R9, R9, R10, 0x1, P0 ;  /* 0x0000000a09097211 */ /* 0x000fe200000f0eff */
[----:B------:R-:W-:Y:S01]  /*0de0*/  VIADD R10, R2, UR4 ;  /* 0x00000004020a7c36 */ /* 0x000fe20008000000 */
[----:B------:R-:W1:Y:S01]  /*0df0*/  LDCU UR4, c[0x0][0x4f4] ;  /* 0x00009e80ff0477ac */ /* 0x000e620008000800 */
[----:B0-----:R-:W-:Y:S02]  /*0e00*/  LEA R2, P1, R0, UR10, 0x2 ;  /* 0x0000000a00027c11 */ /* 0x001fe4000f8210ff */
[----:B--2---:R-:W-:Y:S02]  /*0e10*/  LOP3.LUT P0, RZ, R7, 0x7, RZ, 0xc0, !PT ;  /* 0x0000000707ff7812 */ /* 0x004fe4000780c0ff */
[----:B------:R-:W-:Y:S01]  /*0e20*/  IADD3 R23, P2, PT, R10, R23, RZ ;  /* 0x000000170a177210 */ /* 0x000fe20007f5e0ff */
[----:B---3--:R-:W-:Y:S01]  /*0e30*/  FADD.FTZ R5, R8, R5 ;  /* 0x0000000508057221 */ /* 0x008fe20000010000 */
[----:B------:R-:W-:Y:S02]  /*0e40*/  SHF.R.S32.HI R10, RZ, 0x1f, R10 ;  /* 0x0000001fff0a7819 */ /* 0x000fe4000001140a */
[----:B------:R-:W-:Y:S01]  /*0e50*/  LEA.HI.X R3, R0, UR11, R9, 0x2, P1 ;  /* 0x0000000b00037c11 */ /* 0x000fe200088f1409 */
[----:B----4-:R-:W-:Y:S01]  /*0e60*/  FADD.FTZ R8, R12, R13 ;  /* 0x0000000d0c087221 */ /* 0x010fe20000010000 */
[----:B------:R-:W-:Y:S01]  /*0e70*/  IADD3.X R0, PT, PT, RZ, R10, RZ, P2, !PT ;  /* 0x0000000aff007210 */ /* 0x000fe200017fe4ff */
[----:B------:R-:W0:Y:S01]  /*0e80*/  SHFL.BFLY PT, R12, R5, 0x1, 0x1f ;  /* 0x0c201f00050c7f89 */ /* 0x000e2200000e0000 */
[----:B------:R-:W-:-:S03]  /*0e90*/  IMAD.WIDE R10, R11, 0x10, R2 ;  /* 0x000000100b0a7825 */ /* 0x000fc600078e0202 */
[----:B------:R-:W2:Y:S01]  /*0ea0*/  SHFL.BFLY PT, R13, R8, 0x1, 0x1f ;  /* 0x0c201f00080d7f89 */ /* 0x000ea200000e0000 */
[----:B-----5:R-:W-:Y:S02]  /*0eb0*/  LOP3.LUT R7, R6, 0x7, RZ, 0xc0, !PT ;  /* 0x0000000706077812 */ /* 0x020fe400078ec0ff */
[----:B-1----:R-:W-:Y:S02]  /*0ec0*/  LEA R6, P2, R23, UR12, 0x2 ;  /* 0x0000000c17067c11 */ /* 0x002fe4000f8410ff */
[----:B------:R-:W-:Y:S02]  /*0ed0*/  ISETP.NE.AND P1, PT, R7, RZ, PT ;  /* 0x000000ff0700720c */ /* 0x000fe40003f25270 */
[----:B------:R-:W-:Y:S01]  /*0ee0*/  LEA.HI.X R7, R23, UR13, R0, 0x2, P2 ;  /* 0x0000000d17077c11 */ /* 0x000fe200090f1400 */
[----:B0-----:R-:W-:Y:S01]  /*0ef0*/  FADD.FTZ R12, R5, R12 ;  /* 0x0000000c050c7221 */ /* 0x001fe20000010000 */
[----:B--2---:R-:W-:Y:S01]  /*0f00*/  FADD.FTZ R0, R8, R13 ;  /* 0x0000000d08007221 */ /* 0x004fe20000010000 */
[----:B------:R-:W-:-:S04]  /*0f10*/  IMAD.WIDE R8, R4, 0x40, R10 ;  /* 0x0000004004087825 */ /* 0x000fc800078e020a */
[----:B------:R-:W-:Y:S01]  /*0f20*/  @!P0 FMUL.FTZ R13, R12, UR4 ;  /* 0x000000040c0d8c20 */ /* 0x000fe20008410000 */
[----:B------:R-:W-:Y:S01]  /*0f30*/  FMUL.FTZ R15, R0, UR4 ;  /* 0x00000004000f7c20 */ /* 0x000fe20008410000 */
[----:B------:R-:W-:-:S03]  /*0f40*/  IMAD.WIDE R4, R4, 0x40, R8 ;  /* 0x0000004004047825 */ /* 0x000fc600078e0208 */
[----:B------:R-:W-:Y:S04]  /*0f50*/  @!P0 STG.E desc[UR6][R6.64], R13 ;  /* 0x0000000d06008986 */ /* 0x000fe8000c101906 */
[----:B------:R-:W-:Y:S04]  /*0f60*/  @!P1 STG.E desc[UR6][R6.64+0x80], R15 ;  /* 0x0000800f06009986 */ /* 0x000fe8000c101906 */
[----:B------:R-:W-:Y:S04]  /*0f70*/  STG.E.128 desc[UR6][R2.64], RZ ;  /* 0x000000ff02007986 */ /* 0x000fe8000c101d06 */
[----:B------:R-:W-:Y:S04]  /*0f80*/  STG.E.128 desc[UR6][R10.64], RZ ;  /* 0x000000ff0a007986 */ /* 0x000fe8000c101d06 */
[----:B------:R-:W-:Y:S04]  /*0f90*/  STG.E.128 desc[UR6][R8.64], RZ ;  /* 0x000000ff08007986 */ /* 0x000fe8000c101d06 */
[----:B------:R-:W-:Y:S01]  /*0fa0*/  STG.E.128 desc[UR6][R4.64], RZ ;  /* 0x000000ff04007986 */ /* 0x000fe2000c101d06 */
[----:B------:R-:W-:Y:S05]  /*0fb0*/  EXIT ;  /* 0x000000000000794d */ /* 0x000fea0003800000 */
.L_x_1795:
        /* <DEDUP_REMOVED lines=12> */
.L_x_2783:


//--------------------- .text._ZN5flash27flash_bwd_convert_dq_kernelI23Flash_bwd_kernel_traitsILi64ELi128ELi128ELi8ELi4ELi4ELi4ELb0ELb0EN7cutlass10bfloat16_tE19Flash_kernel_traitsILi64ELi128ELi128ELi8ES3_EEEEvNS_16Flash_bwd_paramsEi --------------------------
	.section	.text._ZN5flash27flash_bwd_convert_dq_kernelI23Flash_bwd_kernel_traitsILi64ELi128ELi128ELi8ELi4ELi4ELi4ELb0ELb0EN7cutlass10bfloat16_tE19Flash_kernel_traitsILi64ELi128ELi128ELi8ES3_EEEEvNS_16Flash_bwd_paramsEi,"ax",@progbits
	.align	128
        .global         _ZN5flash27flash_bwd_convert_dq_kernelI23Flash_bwd_kernel_traitsILi64ELi128ELi128ELi8ELi4ELi4ELi4ELb0ELb0EN7cutlass10bfloat16_tE19Flash_kernel_traitsILi64ELi128ELi128ELi8ES3_EEEEvNS_16Flash_bwd_paramsEi
        .type           _ZN5flash27flash_bwd_convert_dq_kernelI23Flash_bwd_kernel_traitsILi64ELi128ELi128ELi8ELi4ELi4ELi4ELb0ELb0EN7cutlass10bfloat16_tE19Flash_kernel_traitsILi64ELi128ELi128ELi8ES3_EEEEvNS_16Flash_bwd_paramsEi,@function
        .size           _ZN5flash27flash_bwd_convert_dq_kernelI23Flash_bwd_kernel_traitsILi64ELi128ELi128ELi8ELi4ELi4ELi4ELb0ELb0EN7cutlass10bfloat16_tE19Flash_kernel_traitsILi64ELi128ELi128ELi8ES3_EEEEvNS_16Flash_bwd_paramsEi,(.L_x_2784 - _ZN5flash27flash_bwd_convert_dq_kernelI23Flash_bwd_kernel_traitsILi64ELi128ELi128ELi8ELi4ELi4ELi4ELb0ELb0EN7cutlass10bfloat16_tE19Flash_kernel_traitsILi64ELi128ELi128ELi8ES3_EEEEvNS_16Flash_bwd_paramsEi)
        .other          _ZN5flash27flash_bwd_convert_dq_kernelI23Flash_bwd_kernel_traitsILi64ELi128ELi128ELi8ELi4ELi4ELi4ELb0ELb0EN7cutlass10bfloat16_tE19Flash_kernel_traitsILi64ELi128ELi128ELi8ES3_EEEEvNS_16Flash_bwd_paramsEi,@"STO_CUDA_ENTRY STV_DEFAULT"
_ZN5flash27flash_bwd_convert_dq_kernelI23Flash_bwd_kernel_traitsILi64ELi128ELi128ELi8ELi4ELi4ELi4ELb0ELb0EN7cutlass10bfloat16_tE19Flash_kernel_traitsILi64ELi128ELi128ELi8ES3_EEEEvNS_16Flash_bwd_paramsEi:
.text._ZN5flash27flash_bwd_convert_dq_kernelI23Flash_bwd_kernel_traitsILi64ELi128ELi128ELi8ELi4ELi4ELi4ELb0ELb0EN7cutlass10bfloat16_tE19Flash_kernel_traitsILi64ELi128ELi128ELi8ES3_EEEEvNS_16Flash_bwd_paramsEi:
[----:B------:R-:W-:Y:S08]  /*0000*/  LDC R1, c[0x0][0x37c] ;  /* 0x0000df00ff017b82 */ /* 0x000ff00000000800 */
[----:B------:R-:W0:Y:S01]  /*0010*/  LDC.64 R4, c[0x0][0x460] ;  /* 0x00011800ff047b82 */ /* 0x000e220000000a00 */
[----:B------:R-:W1:Y:S01]  /*0020*/  S2R R13, SR_CTAID.Y ;  /* 0x00000000000d7919 */ /* 0x000e620000002600 */
[----:B------:R-:W2:Y:S01]  /*0030*/  LDCU.64 UR8, c[0x0][0x358] ;  /* 0x00006b00ff0877ac */ /* 0x000ea20008000a00 */
[----:B------:R-:W-:-:S05]  /*0040*/  MOV R25, 0xffffffff ;  /* 0xffffffff00197802 */ /* 0x000fca0000000f00 */
[----:B------:R-:W1:Y:S01]  /*0050*/  LDC.64 R2, c[0x0][0x460] ;  /* 0x00011800ff027b82 */ /* 0x000e620000000a00 */
[C---:B0-----:R-:W-:Y:S02]  /*0060*/  ISETP.NE.U32.AND P0, PT, R4.reuse, RZ, PT ;  /* 0x000000ff0400720c */ /* 0x041fe40003f05070 */
[----:B------:R-:W-:Y:S02]  /*0070*/  ISETP.NE.U32.AND P1, PT, R4, RZ, PT ;  /* 0x000000ff0400720c */ /* 0x000fe40003f25070 */
[C---:B------:R-:W-:Y:S02]  /*0080*/  ISETP.NE.AND.EX P0, PT, R5.reuse, RZ, PT, P0 ;  /* 0x000000ff0500720c */ /* 0x040fe40003f05300 */
[----:B------:R-:W-:Y:S01]  /*0090*/  ISETP.NE.AND.EX P1, PT, R5, RZ, PT, P1 ;  /* 0x000000ff0500720c */ /* 0x000fe20003f25310 */
[----:B-1----:R-:W-:-:S10]  /*00a0*/  IMAD.WIDE.U32 R2, R13, 0x4, R2 ;  /* 0x000000040d027825 */ /* 0x002fd400078e0002 */
[----:B--2---:R-:W2:Y:S04]  /*00b0*/  @P0 LDG.E R25, desc[UR8][R2.64] ;  /* 0x0000000802190981 */ /* 0x004ea8000c1e1900 */
[----:B------:R-:W2:Y:S01]  /*00c0*/  @P1 LDG.E R0, desc[UR8][R2.64+0x4] ;  /* 0x0000040802001981 */ /* 0x000ea2000c1e1900 */
[----:B------:R-:W0:Y:S08]  /*00d0*/  S2UR UR4, SR_CTAID.X ;  /* 0x00000000000479c3 */ /* 0x000e300000002500 */
[----:B------:R-:W1:Y:S01]  /*00e0*/  @!P1 LDC R4, c[0x0][0x434] ;  /* 0x00010d00ff049b82 */ /* 0x000e620000000800 */
[----:B0-----:R-:W-:Y:S01]  /*00f0*/  USHF.L.U32 UR4, UR4, 0x7, URZ ;  /* 0x0000000704047899 */ /* 0x001fe200080006ff */
[----:B--2---:R-:W-:-:S05]  /*0100*/  @P1 IADD3 R4, PT, PT, R0, -R25, RZ ;  /* 0x8000001900041210 */ /* 0x004fca0007ffe0ff */
[----:B-1----:R-:W-:-:S13]  /*0110*/  ISETP.GT.AND P1, PT, R4, UR4, PT ;  /* 0x0000000404007c0c */ /* 0x002fda000bf24270 */
[----:B------:R-:W-:Y:S05]  /*0120*/  @!P1 EXIT ;  /* 0x000000000000994d */ /* 0x000fea0003800000 */
[----:B------:R-:W-:Y:S01]  /*0130*/  ISETP.NE.AND P1, PT, R25, -0x1, PT ;  /* 0xffffffff1900780c */ /* 0x000fe20003f25270 */
[----:B------:R-:W0:Y:S01]  /*0140*/  LDC R41, c[0x0][0x44c] ;  /* 0x00011300ff297b82 */ /* 0x000e220000000800 */
[----:B------:R-:W0:Y:S07]  /*0150*/  LDCU UR6, c[0x0][0x3e0] ;  /* 0x00007c00ff0677ac */ /* 0x000e2e0008000800 */
[----:B------:R-:W1:Y:S08]  /*0160*/  S2UR UR7, SR_CTAID.Z ;  /* 0x00000000000779c3 */ /* 0x000e700000002700 */
[----:B------:R-:W2:Y:S08]  /*0170*/  @!P1 LDC.64 R2, c[0x0][0x5a0] ;  /* 0x00016800ff029b82 */ /* 0x000eb00000000a00 */
[----:B------:R-:W3:Y:S01]  /*0180*/  @P1 LDC.64 R8, c[0x0][0x5b8] ;  /* 0x00016e00ff081b82 */ /* 0x000ee20000000a00 */
[----:B--2---:R-:W-:-:S04]  /*0190*/  @!P1 IMAD.WIDE.U32 R6, R13, R2, RZ ;  /* 0x000000020d069225 */ /* 0x004fc800078e00ff */
[----:B------:R-:W-:Y:S02]  /*01a0*/  @!P1 IMAD R5, R13, R3, R7 ;  /* 0x000000030d059224 */ /* 0x000fe400078e0207 */
[----:B---3--:R-:W-:-:S04]  /*01b0*/  @P1 IMAD.WIDE.U32 R2, R25, R8, RZ ;  /* 0x0000000819021225 */ /* 0x008fc800078e00ff */
[----:B------:R-:W-:Y:S01]  /*01c0*/  @P1 IMAD R5, R25, R9, R3 ;  /* 0x0000000919051224 */ /* 0x000fe200078e0203 */
[----:B------:R-:W-:Y:S01]  /*01d0*/  @P1 MOV R6, R2 ;  /* 0x0000000200061202 */ /* 0x000fe20000000f00 */
[----:B0-----:R-:W-:Y:S01]  /*01e0*/  IMAD.WIDE R2, R41, UR6, RZ ;  /* 0x0000000629027c25 */ /* 0x001fe2000f8e02ff */
[----:B-1----:R-:W-:Y:S06]  /*01f0*/  @P1 BRA `(.L_x_1796) ;  /* 0x0000000000401947 */ /* 0x002fec0003800000 */
[----:B------:R-:W0:Y:S02]  /*0200*/  LDCU UR10, c[0x0][0x444] ;  /* 0x00008880ff0a77ac */ /* 0x000e240008000800 */
[----:B0-----:R-:W-:Y:S02]  /*0210*/  USHF.R.S32.HI UR5, URZ, 0x1f, UR10 ;  /* 0x0000001fff057899 */ /* 0x001fe4000801140a */
[----:B------:R-:W-:-:S04]  /*0220*/  IMAD.WIDE.U32 R8, R13, UR10, RZ ;  /* 0x0000000a0d087c25 */ /* 0x000fc8000f8e00ff */
[----:B------:R-:W-:Y:S01]  /*0230*/  IMAD R7, R13, UR5, RZ ;  /* 0x000000050d077c24 */ /* 0x000fe2000f8e02ff */
[----:B------:R-:W-:Y:S02]  /*0240*/  USHF.R.S32.HI UR5, URZ, 0x1f, UR6 ;  /* 0x0000001fff057899 */ /* 0x000fe40008011406 */
[----:B------:R-:W-:Y:S02]  /*0250*/  IMAD.WIDE.U32 R10, R8, UR6, RZ ;  /* 0x00000006080a7c25 */ /* 0x000fe4000f8e00ff */
[----:B------:R-:W-:Y:S02]  /*0260*/  IADD3 R0, PT, PT, R9, R7, RZ ;  /* 0x0000000709007210 */ /* 0x000fe40007ffe0ff */
[----:B------:R-:W-:-:S04]  /*0270*/  IMAD.WIDE.U32 R24, R10, R41, RZ ;  /* 0x000000290a187225 */ /* 0x000fc800078e00ff */
[----:B------:R-:W-:-:S04]  /*0280*/  IMAD R7, R0, UR6, RZ ;  /* 0x0000000600077c24 */ /* 0x000fc8000f8e02ff */
[----:B------:R-:W-:-:S05]  /*0290*/  IMAD R7, R8, UR5, R7 ;  /* 0x0000000508077c24 */ /* 0x000fca000f8e0207 */
[----:B------:R-:W-:Y:S02]  /*02a0*/  IADD3 R0, PT, PT, R11, R7, RZ ;  /* 0x000000070b007210 */ /* 0x000fe40007ffe0ff */
[----:B------:R-:W-:-:S03]  /*02b0*/  SHF.R.S32.HI R7, RZ, 0x1f, R41 ;  /* 0x0000001fff077819 */ /* 0x000fc60000011429 */
[----:B------:R-:W-:-:S04]  /*02c0*/  IMAD R0, R0, R41, RZ ;  /* 0x0000002900007224 */ /* 0x000fc800078e02ff */
[----:B------:R-:W-:-:S04]  /*02d0*/  IMAD R7, R7, R10, R0 ;  /* 0x0000000a07077224 */ /* 0x000fc800078e0200 */
[----:B------:R-:W-:Y:S01]  /*02e0*/  IMAD.IADD R22, R25, 0x1, R7 ;  /* 0x0000000119167824 */ /* 0x000fe200078e0207 */
[----:B------:R-:W-:Y:S06]  /*02f0*/  BRA `(.L_x_1797) ;  /* 0x00000000000c7947 */ /* 0x000fec0003800000 */
.L_x_1796:
[-C--:B------:R-:W-:Y:S02]  /*0300*/  IMAD R7, R3, R25.reuse, RZ ;  /* 0x0000001903077224 */ /* 0x080fe400078e02ff */
[----:B------:R-:W-:-:S05]  /*0310*/  IMAD.WIDE.U32 R24, R2, R25, RZ ;  /* 0x0000001902187225 */ /* 0x000fca00078e00ff */
[----:B------:R-:W-:-:S07]  /*0320*/  IADD3 R22, PT, PT, R25, R7, RZ ;  /* 0x0000000719167210 */ /* 0x000fce0007ffe0ff */
.L_x_1797:
[----:B------:R-:W0:Y:S01]  /*0330*/  LDCU UR5, c[0x0][0x600] ;  /* 0x0000c000ff0577ac */ /* 0x000e220008000800 */
[----:B------:R-:W-:Y:S01]  /*0340*/  SHF.L.U32 R0, R13, 0x7, RZ ;  /* 0x000000070d007819 */ /* 0x000fe200000006ff */
[----:B------:R-:W1:Y:S01]  /*0350*/  S2R R25, SR_TID.X ;  /* 0x0000000000197919 */ /* 0x000e620000002100 */
[----:B------:R-:W-:Y:S01]  /*0360*/  HFMA2 R42, -RZ, RZ, 0, 0 ;  /* 0x00000000ff2a7431 */ /* 0x000fe200000001ff */
[----:B------:R-:W-:Y:S02]  /*0370*/  CS2R R28, SRZ ;  /* 0x00000000001c7805 */ /* 0x000fe4000001ff00 */
[----:B------:R-:W-:Y:S02]  /*0380*/  SEL R0, R0, RZ, P0 ;  /* 0x000000ff00007207 */ /* 0x000fe40000000000 */
[----:B------:R-:W-:Y:S02]  /*0390*/  CS2R R30, SRZ ;  /* 0x00000000001e7805 */ /* 0x000fe4000001ff00 */
[----:B------:R-:W-:-:S02]  /*03a0*/  CS2R R10, SRZ ;  /* 0x00000000000a7805 */ /* 0x000fc4000001ff00 */
[----:B------:R-:W-:Y:S02]  /*03b0*/  CS2R R12, SRZ ;  /* 0x00000000000c7805 */ /* 0x000fe4000001ff00 */
[----:B------:R-:W-:Y:S02]  /*03c0*/  IADD3 R7, P0, PT, R0, UR4, RZ ;  /* 0x0000000400077c10 */ /* 0x000fe4000ff1e0ff */
[----:B------:R-:W-:Y:S02]  /*03d0*/  CS2R R14, SRZ ;  /* 0x00000000000e7805 */ /* 0x000fe4000001ff00 */
[----:B------:R-:W-:Y:S02]  /*03e0*/  CS2R R16, SRZ ;  /* 0x0000000000107805 */ /* 0x000fe4000001ff00 */
[----:B------:R-:W-:Y:S02]  /*03f0*/  CS2R R18, SRZ ;  /* 0x0000000000127805 */ /* 0x000fe4000001ff00 */
[----:B------:R-:W-:Y:S01]  /*0400*/  IADD3.X R9, PT, PT, RZ, RZ, RZ, P0, !PT ;  /* 0x000000ffff097210 */ /* 0x000fe200007fe4ff */
[----:B------:R-:W-:Y:S01]  /*0410*/  IMAD.WIDE.U32 R20, R7, R2, RZ ;  /* 0x0000000207147225 */ /* 0x000fe200078e00ff */
[----:B------:R-:W-:-:S02]  /*0420*/  CS2R R26, SRZ ;  /* 0x00000000001a7805 */ /* 0x000fc4000001ff00 */
[----:B------:R-:W-:Y:S02]  /*0430*/  CS2R R32, SRZ ;  /* 0x0000000000207805 */ /* 0x000fe4000001ff00 */
[----:B------:R-:W-:Y:S01]  /*0440*/  CS2R R34, SRZ ;  /* 0x0000000000227805 */ /* 0x000fe2000001ff00 */
[----:B0-----:R-:W-:Y:S01]  /*0450*/  UISETP.GE.AND UP0, UPT, UR5, 0x1, UPT ;  /* 0x000000010500788c */ /* 0x001fe2000bf06270 */
[----:B------:R-:W-:Y:S01]  /*0460*/  IMAD R9, R9, R2, RZ ;  /* 0x0000000209097224 */ /* 0x000fe200078e02ff */
[----:B------:R-:W-:Y:S01]  /*0470*/  CS2R R36, SRZ ;  /* 0x0000000000247805 */ /* 0x000fe2000001ff00 */
[----:B------:R-:W-:Y:S01]  /*0480*/  IMAD.MOV.U32 R0, RZ, RZ, RZ ;  /* 0x000000ffff007224 */ /* 0x000fe200078e00ff */
[----:B------:R-:W-:Y:S01]  /*0490*/  CS2R R38, SRZ ;  /* 0x0000000000267805 */ /* 0x000fe2000001ff00 */
[----:B------:R-:W-:Y:S02]  /*04a0*/  IMAD R43, R3, R7, R9 ;  /* 0x00000007032b7224 */ /* 0x000fe400078e0209 */
[----:B------:R-:W-:Y:S01]  /*04b0*/  HFMA2 R7, -RZ, RZ, 0, 0 ;  /* 0x00000000ff077431 */ /* 0x000fe200000001ff */
[----:B------:R-:W-:-:S02]  /*04c0*/  CS2R R2, SRZ ;  /* 0x0000000000027805 */ /* 0x000fc4000001ff00 */
[----:B------:R-:W-:Y:S02]  /*04d0*/  CS2R R8, SRZ ;  /* 0x0000000000087805 */ /* 0x000fe4000001ff00 */
[----:B------:R-:W-:Y:S01]  /*04e0*/  MOV R40, RZ ;  /* 0x000000ff00287202 */ /* 0x000fe20000000f00 */
[----:B-1----:R-:W-:Y:S06]  /*04f0*/  BRA.U !UP0, `(.L_x_1798) ;  /* 0x0000000508a87547 */ /* 0x002fec000b800000 */
[----:B------:R-:W-:Y:S01]  /*0500*/  IMAD R23, R41, UR7, RZ ;  /* 0x0000000729177c24 */ /* 0x000fe2000f8e02ff */
[----:B------:R-:W0:Y:S01]  /*0510*/  LDCU.64 UR10, c[0x0][0x570] ;  /* 0x0000ae00ff0a77ac */ /* 0x000e220008000a00 */
[----:B------:R-:W-:Y:S01]  /*0520*/  IADD3 R21, PT, PT, R21, R43, RZ ;  /* 0x0000002b15157210 */ /* 0x000fe20007ffe0ff */
[----:B------:R-:W-:Y:S01]  /*0530*/  IMAD R41, R41, UR6, RZ ;  /* 0x0000000629297c24 */ /* 0x000fe2000f8e02ff */
[----:B------:R-:W-:Y:S01]  /*0540*/  MOV R28, RZ ;  /* 0x000000ff001c7202 */ /* 0x000fe20000000f00 */
[----:B------:R-:W-:Y:S01]  /*0550*/  UIADD3 UR5, UPT, UPT, -UR5, URZ, URZ ;  /* 0x000000ff05057290 */ /* 0x000fe2000fffe1ff */
[----:B------:R-:W-:Y:S02]  /*0560*/  IADD3 R43, P0, P1, R23, R24, R20 ;  /* 0x00000018172b7210 */ /* 0x000fe4000791e014 */
[----:B------:R-:W-:Y:S02]  /*0570*/  SHF.R.U32.HI R20, RZ, 0x5, R25 ;  /* 0x00000005ff147819 */ /* 0x000fe40000011619 */
[----:B------:R-:W-:-:S02]  /*0580*/  LOP3.LUT R25, R25, 0x1f, RZ, 0xc0, !PT ;  /* 0x0000001f19197812 */ /* 0x000fc400078ec0ff */
[----:B------:R-:W-:-:S03]  /*0590*/  SHF.R.S32.HI R23, RZ, 0x1f, R23 ;  /* 0x0000001fff177819 */ /* 0x000fc60000011417 */
[----:B------:R-:W-:Y:S01]  /*05a0*/  IMAD R20, R20, R41, R25 ;  /* 0x0000002914147224 */ /* 0x000fe200078e0219 */
[----:B------:R-:W-:-:S04]  /*05b0*/  IADD3.X R21, PT, PT, R23, R22, R21, P0, P1 ;  /* 0x0000001617157210 */ /* 0x000fc800007e2415 */
[----:B------:R-:W-:-:S04]  /*05c0*/  IADD3 R25, P2, PT, R20, R43, RZ ;  /* 0x0000002b14197210 */ /* 0x000fc80007f5e0ff */
[C---:B0-----:R-:W-:Y:S02]  /*05d0*/  LEA R24, P0, R25.reuse, UR10, 0x2 ;  /* 0x0000000a19187c11 */ /* 0x041fe4000f8010ff */
[----:B------:R-:W-:Y:S02]  /*05e0*/  LEA.HI.X.SX32 R20, R20, R21, 0x1, P2 ;  /* 0x0000001514147211 */ /* 0x000fe400010f0eff */
[----:B------:R-:W-:Y:S02]  /*05f0*/  IADD3 R24, P1, PT, R24, 0x80, RZ ;  /* 0x0000008018187810 */ /* 0x000fe40007f3e0ff */
[----:B------:R-:W-:-:S05]  /*0600*/  LEA.HI.X R25, R25, UR11, R20, 0x2, P0 ;  /* 0x0000000b19197c11 */ /* 0x000fca00080f1414 */
[----:B------:R-:W-:-:S07]  /*0610*/  IMAD.X R25, RZ, RZ, R25, P1 ;  /* 0x000000ffff197224 */ /* 0x000fce00008e0619 */
.L_x_1799:
[----:B------:R-:W-:Y:S02]  /*0620*/  SHF.L.U32 R23, R41, 0x3, RZ ;  /* 0x0000000329177819 */ /* 0x000fe400000006ff */
[----:B------:R-:W-:Y:S02]  /*0630*/  MOV R20, R24 ;  /* 0x0000001800147202 */ /* 0x000fe40000000f00 */
[----:B------:R-:W-:-:S03]  /*0640*/  MOV R21, R25 ;  /* 0x0000001900157202 */ /* 0x000fc60000000f00 */
[----:B------:R-:W-:-:S05]  /*0650*/  IMAD.WIDE R22, R23, 0x4, R20 ;  /* 0x0000000417167825 */ /* 0x000fca00078e0214 */
[----:B------:R-:W2:Y:S01]  /*0660*/  LDG.E R43, desc[UR8][R22.64+-0x80] ;  /* 0xffff8008162b7981 */ /* 0x000ea2000c1e1900 */
[----:B------:R-:W-:-:S05]  /*0670*/  IMAD.WIDE R24, R41, 0x20, R22 ;  /* 0x0000002029187825 */ /* 0x000fca00078e0216 */
[----:B------:R-:W3:Y:S04]  /*0680*/  LDG.E R45, desc[UR8][R24.64+-0x80] ;  /* 0xffff8008182d7981 */ /* 0x000ee8000c1e1900 */
[----:B------:R-:W4:Y:S04]  /*0690*/  LDG.E R23, desc[UR8][R22.64] ;  /* 0x0000000816177981 */ /* 0x000f28000c1e1900 */
[----:B------:R-:W5:Y:S01]  /*06a0*/  LDG.E R44, desc[UR8][R24.64] ;  /* 0x00000008182c7981 */ /* 0x000f62000c1e1900 */
[----:B--2---:R-:W-:Y:S01]  /*06b0*/  FADD.FTZ R40, R43, R40 ;  /* 0x000000282b287221 */ /* 0x004fe20000010000 */
[----:B----4-:R-:W-:Y:S01]  /*06c0*/  FADD.FTZ R26, R23, R26 ;  /* 0x0000001a171a7221 */ /* 0x010fe20000010000 */
[----:B------:R-:W-:-:S04]  /*06d0*/  IMAD.WIDE R22, R41, 0x20, R24 ;  /* 0x0000002029167825 */ /* 0x000fc800078e0218 */
[----:B---3--:R-:W-:Y:S01]  /*06e0*/  FADD.FTZ R39, R45, R39 ;  /* 0x000000272d277221 */ /* 0x008fe20000010000 */
[----:B-----5:R-:W-:Y:S01]  /*06f0*/  FADD.FTZ R19, R44, R19 ;  /* 0x000000132c137221 */ /* 0x020fe20000010000 */
[----:B------:R-:W2:Y:S01]  /*0700*/  LDG.E R43, desc[UR8][R22.64+-0x80] ;  /* 0xffff8008162b7981 */ /* 0x000ea2000c1e1900 */
[----:B------:R-:W-:-:S05]  /*0710*/  IMAD.WIDE R44, R41, 0x20, R22 ;  /* 0x00000020292c7825 */ /* 0x000fca00078e0216 */
[----:B------:R-:W3:Y:S04]  /*0720*/  LDG.E R24, desc[UR8][R44.64] ;  /* 0x000000082c187981 */ /* 0x000ee8000c1e1900 */
[----:B------:R-:W4:Y:S04]  /*0730*/  LDG.E R23, desc[UR8][R22.64] ;  /* 0x0000000816177981 */ /* 0x000f28000c1e1900 */
[----:B------:R-:W5:Y:S01]  /*0740*/  LDG.E R22, desc[UR8][R44.64+-0x80] ;  /* 0xffff80082c167981 */ /* 0x000f62000c1e1900 */
[----:B--2---:R-:W-:Y:S01]  /*0750*/  FADD.FTZ R38, R43, R38 ;  /* 0x000000262b267221 */ /* 0x004fe20000010000 */
[----:B----4-:R-:W-:Y:S01]  /*0760*/  FADD.FTZ R18, R23, R18 ;  /* 0x0000001217127221 */ /* 0x010fe20000010000 */
[----:B---3--:R-:W-:Y:S01]  /*0770*/  FADD.FTZ R17, R24, R17 ;  /* 0x0000001118117221 */ /* 0x008fe20000010000 */
[----:B-----5:R-:W-:Y:S01]  /*0780*/  FADD.FTZ R37, R22, R37 ;  /* 0x0000002516257221 */ /* 0x020fe20000010000 */
        /* <DEDUP_REMOVED lines=31> */
[----:B------:R0:W2:Y:S01]  /*0980*/  LDG.E R43, desc[UR8][R22.64+-0x80] ;  /* 0xffff8008162b7981 */ /* 0x0000a2000c1e1900 */
[----:B------:R-:W-:-:S03]  /*0990*/  IMAD.WIDE R44, R41, 0x20, R22 ;  /* 0x00000020292c7825 */ /* 0x000fc600078e0216 */
[----:B------:R-:W3:Y:S04]  /*09a0*/  LDG.E R25, desc[UR8][R22.64] ;  /* 0x0000000816197981 */ /* 0x000ee8000c1e1900 */
[----:B------:R-:W4:Y:S04]  /*09b0*/  LDG.E R24, desc[UR8][R44.64] ;  /* 0x000000082c187981 */ /* 0x000f28000c1e1900 */
[----:B------:R-:W5:Y:S01]  /*09c0*/  LDG.E R23, desc[UR8][R44.64+-0x80] ;  /* 0xffff80082c177981 */ /* 0x000f62000c1e1900 */
[----:B---3--:R-:W-:Y:S01]  /*09d0*/  FADD.FTZ R2, R25, R2 ;  /* 0x0000000219027221 */ /* 0x008fe20000010000 */
[----:B-----5:R-:W-:Y:S01]  /*09e0*/  FADD.FTZ R0, R23, R0 ;  /* 0x0000000017007221 */ /* 0x020fe20000010000 */
[----:B0-----:R-:W-:-:S04]  /*09f0*/  IMAD.WIDE R22, R41, 0x20, R44 ;  /* 0x0000002029167825 */ /* 0x001fc800078e022c */
[----:B----4-:R-:W-:Y:S01]  /*0a00*/  FADD.FTZ R29, R24, R29 ;  /* 0x0000001d181d7221 */ /* 0x010fe20000010000 */
[----:B------:R-:W3:Y:S01]  /*0a10*/  LDG.E R45, desc[UR8][R22.64+-0x80] ;  /* 0xffff8008162d7981 */ /* 0x000ee2000c1e1900 */
[----:B------:R-:W-:-:S03]  /*0a20*/  IMAD.WIDE R24, R41, 0x20, R22 ;  /* 0x0000002029187825 */ /* 0x000fc600078e0216 */
[----:B------:R-:W4:Y:S01]  /*0a30*/  LDG.E R23, desc[UR8][R22.64] ;  /* 0x0000000816177981 */ /* 0x000f22000c1e1900 */
[----:B--2---:R-:W-:-:S03]  /*0a40*/  FADD.FTZ R3, R43, R3 ;  /* 0x000000032b037221 */ /* 0x004fc60000010000 */
[----:B------:R-:W2:Y:S04]  /*0a50*/  LDG.E R43, desc[UR8][R24.64] ;  /* 0x00000008182b7981 */ /* 0x000ea8000c1e1900 */
[----:B------:R-:W5:Y:S01]  /*0a60*/  LDG.E R22, desc[UR8][R24.64+-0x80] ;  /* 0xffff800818167981 */ /* 0x000f62000c1e1900 */
[----:B---3--:R-:W-:Y:S01]  /*0a70*/  FADD.FTZ R8, R45, R8 ;  /* 0x000000082d087221 */ /* 0x008fe20000010000 */
[----:B------:R-:W-:Y:S02]  /*0a80*/  IMAD.WIDE R44, R41, 0x20, R24 ;  /* 0x00000020292c7825 */ /* 0x000fe400078e0218 */
[----:B------:R-:W3:Y:S02]  /*0a90*/  LDG.E R24, desc[UR8][R20.64+-0x80] ;  /* 0xffff800814187981 */ /* 0x000ee4000c1e1900 */
[----:B----4-:R-:W-:-:S02]  /*0aa0*/  FADD.FTZ R30, R23, R30 ;  /* 0x0000001e171e7221 */ /* 0x010fc40000010000 */
[----:B------:R-:W4:Y:S01]  /*0ab0*/  LDG.E R23, desc[UR8][R44.64+-0x80] ;  /* 0xffff80082c177981 */ /* 0x000f22000c1e1900 */
[----:B--2---:R-:W-:-:S03]  /*0ac0*/  FADD.FTZ R42, R43, R42 ;  /* 0x0000002a2b2a7221 */ /* 0x004fc60000010000 */
[----:B------:R-:W2:Y:S04]  /*0ad0*/  LDG.E R43, desc[UR8][R20.64] ;  /* 0x00000008142b7981 */ /* 0x000ea8000c1e1900 */
[----:B------:R-:W2:Y:S01]  /*0ae0*/  LDG.E R45, desc[UR8][R44.64] ;  /* 0x000000082c2d7981 */ /* 0x000ea2000c1e1900 */
[----:B-----5:R-:W-:Y:S01]  /*0af0*/  FADD.FTZ R9, R22, R9 ;  /* 0x0000000916097221 */ /* 0x020fe20000010000 */
[----:B------:R-:W-:-:S04]  /*0b00*/  UIADD3 UR5, UPT, UPT, UR5, 0x1, URZ ;  /* 0x0000000105057890 */ /* 0x000fc8000fffe0ff */
[----:B------:R-:W-:Y:S01]  /*0b10*/  UISETP.NE.AND UP0, UPT, UR5, URZ, UPT ;  /* 0x000000ff0500728c */ /* 0x000fe2000bf05270 */
[----:B----4-:R-:W-:Y:S02]  /*0b20*/  FADD.FTZ R10, R23, R10 ;  /* 0x0000000a170a7221 */ /* 0x010fe40000010000 */
[----:B------:R-:W0:Y:S01]  /*0b30*/  LDC.64 R22, c[0x0][0x5f8] ;  /* 0x00017e00ff167b82 */ /* 0x000e220000000a00 */
[----:B---3--:R-:W-:Y:S01]  /*0b40*/  FADD.FTZ R7, R24, R7 ;  /* 0x0000000718077221 */ /* 0x008fe20000010000 */
[----:B--2---:R-:W-:Y:S01]  /*0b50*/  FADD.FTZ R27, R43, R27 ;  /* 0x0000001b2b1b7221 */ /* 0x004fe20000010000 */
[----:B------:R-:W-:Y:S01]  /*0b60*/  FADD.FTZ R28, R45, R28 ;  /* 0x0000001c2d1c7221 */ /* 0x000fe20000010000 */
[----:B0-----:R-:W-:-:S04]  /*0b70*/  LEA R24, P0, R22, R20, 0x2 ;  /* 0x0000001416187211 */ /* 0x001fc800078010ff */
[----:B------:R-:W-:Y:S01]  /*0b80*/  LEA.HI.X R25, R22, R21, R23, 0x2, P0 ;  /* 0x0000001516197211 */ /* 0x000fe200000f1417 */
[----:B------:R-:W-:Y:S08]  /*0b90*/  BRA.U UP0, `(.L_x_1799) ;  /* 0xfffffff900a07547 */ /* 0x000ff0000b83ffff */
.L_x_1798:
[----:B------:R-:W0:Y:S01]  /*0ba0*/  S2R R20, SR_TID.X ;  /* 0x0000000000147919 */ /* 0x000e220000002100 */
[----:B------:R-:W1:Y:S01]  /*0bb0*/  S2UR UR6, SR_CgaCtaId ;  /* 0x00000000000679c3 */ /* 0x000e620000008800 */
[----:B------:R-:W2:Y:S01]  /*0bc0*/  LDCU UR10, c[0x0][0x500] ;  /* 0x0000a000ff0a77ac */ /* 0x000ea20008000800 */
[----:B------:R-:W-:Y:S01]  /*0bd0*/  BSSY.RECONVERGENT B0, `(.L_x_1800) ;  /* 0x000007b000007945 */ /* 0x000fe20003800200 */
[----:B------:R-:W-:Y:S01]  /*0be0*/  UMOV UR5, 0x400 ;  /* 0x0000040000057882 */ /* 0x000fe20000000000 */
[----:B--2---:R-:W-:Y:S01]  /*0bf0*/  FMUL.FTZ R9, R9, UR10 ;  /* 0x0000000a09097c20 */ /* 0x004fe20008410000 */
[----:B------:R-:W-:Y:S01]  /*0c00*/  FMUL.FTZ R10, R10, UR10 ;  /* 0x0000000a0a0a7c20 */ /* 0x000fe20008410000 */
[----:B------:R-:W-:Y:S01]  /*0c10*/  FMUL.FTZ R19, R19, UR10 ;  /* 0x0000000a13137c20 */ /* 0x000fe20008410000 */
[----:B------:R-:W-:Y:S01]  /*0c20*/  FMUL.FTZ R18, R18, UR10 ;  /* 0x0000000a12127c20 */ /* 0x000fe20008410000 */
[----:B------:R-:W-:Y:S01]  /*0c30*/  FMUL.FTZ R33, R33, UR10 ;  /* 0x0000000a21217c20 */ /* 0x000fe20008410000 */
[----:B------:R-:W-:Y:S01]  /*0c40*/  FMUL.FTZ R32, R32, UR10 ;  /* 0x0000000a20207c20 */ /* 0x000fe20008410000 */
[----:B-1----:R-:W-:Y:S01]  /*0c50*/  ULEA UR5, UR6, UR5, 0x18 ;  /* 0x0000000506057291 */ /* 0x002fe2000f8ec0ff */
[----:B------:R-:W-:Y:S01]  /*0c60*/  F2FP.BF16.F32.PACK_AB R9, R10, R9 ;  /* 0x000000090a09723e */ /* 0x000fe200000010ff */
[----:B------:R-:W-:Y:S01]  /*0c70*/  FMUL.FTZ R39, R39, UR10 ;  /* 0x0000000a27277c20 */ /* 0x000fe20008410000 */
[----:B------:R-:W-:Y:S01]  /*0c80*/  FMUL.FTZ R38, R38, UR10 ;  /* 0x0000000a26267c20 */ /* 0x000fe20008410000 */
[----:B------:R-:W-:Y:S01]  /*0c90*/  F2FP.BF16.F32.PACK_AB R10, R18, R19 ;  /* 0x00000013120a723e */ /* 0x000fe200000010ff */
[----:B------:R-:W-:Y:S01]  /*0ca0*/  FMUL.FTZ R27, R27, UR10 ;  /* 0x0000000a1b1b7c20 */ /* 0x000fe20008410000 */
[C---:B0-----:R-:W-:Y:S01]  /*0cb0*/  SHF.L.U32 R22, R20.reuse, 0x4, RZ ;  /* 0x0000000414167819 */ /* 0x041fe200000006ff */
[C---:B------:R-:W-:Y:S01]  /*0cc0*/  IMAD.SHL.U32 R23, R20.reuse, 0x20, RZ ;  /* 0x0000002014177824 */ /* 0x040fe200078e00ff */
[----:B------:R-:W-:Y:S01]  /*0cd0*/  SHF.L.U32 R21, R20, 0x1, RZ ;  /* 0x0000000114157819 */ /* 0x000fe200000006ff */
[----:B------:R-:W-:Y:S01]  /*0ce0*/  FMUL.FTZ R26, R26, UR10 ;  /* 0x0000000a1a1a7c20 */ /* 0x000fe20008410000 */
[----:B------:R-:W-:Y:S01]  /*0cf0*/  LOP3.LUT R22, R22, 0x1c0, RZ, 0xc0, !PT ;  /* 0x000001c016167812 */ /* 0x000fe200078ec0ff */
[----:B------:R-:W-:Y:S01]  /*0d00*/  FMUL.FTZ R17, R17, UR10 ;  /* 0x0000000a11117c20 */ /* 0x000fe20008410000 */
[----:B------:R-:W-:Y:S01]  /*0d10*/  LOP3.LUT R24, R23, 0xc00, RZ, 0xc0, !PT ;  /* 0x00000c0017187812 */ /* 0x000fe200078ec0ff */
[----:B------:R-:W-:Y:S01]  /*0d20*/  FMUL.FTZ R16, R16, UR10 ;  /* 0x0000000a10107c20 */ /* 0x000fe20008410000 */
[--C-:B------:R-:W-:Y:S01]  /*0d30*/  LOP3.LUT R22, R22, 0x38, R21.reuse, 0xf8, !PT ;  /* 0x0000003816167812 */ /* 0x100fe200078ef815 */
[----:B------:R-:W-:Y:S01]  /*0d40*/  FMUL.FTZ R15, R15, UR10 ;  /* 0x0000000a0f0f7c20 */ /* 0x000fe20008410000 */
[----:B------:R-:W-:Y:S01]  /*0d50*/  SHF.R.U32.HI R23, RZ, 0x4, R20 ;  /* 0x00000004ff177819 */ /* 0x000fe20000011614 */
[----:B------:R-:W-:Y:S01]  /*0d60*/  FMUL.FTZ R7, R7, UR10 ;  /* 0x0000000a07077c20 */ /* 0x000fe20008410000 */
[----:B------:R-:W-:Y:S01]  /*0d70*/  LOP3.LUT R21, R24, 0x6, R21, 0xf8, !PT ;  /* 0x0000000618157812 */ /* 0x000fe200078ef815 */
[----:B------:R-:W-:Y:S01]  /*0d80*/  FMUL.FTZ R24, R3, UR10 ;  /* 0x0000000a03187c20 */ /* 0x000fe20008410000 */
[----:B------:R-:W-:Y:S01]  /*0d90*/  LOP3.LUT R22, R22, 0x8, R23, 0x78, !PT ;  /* 0x0000000816167812 */ /* 0x000fe200078e7817 */
[----:B------:R-:W-:Y:S01]  /*0da0*/  FMUL.FTZ R40, R40, UR10 ;  /* 0x0000000a28287c20 */ /* 0x000fe20008410000 */
[----:B------:R-:W-:Y:S01]  /*0db0*/  R2P PR, R20, 0x18 ;  /* 0x0000001814007804 */ /* 0x000fe20000000000 */
[----:B------:R-:W-:Y:S01]  /*0dc0*/  FMUL.FTZ R23, R31, UR10 ;  /* 0x0000000a1f177c20 */ /* 0x000fe20008410000 */
[----:B------:R-:W-:Y:S01]  /*0dd0*/  LOP3.LUT R22, R21, R22, RZ, 0xfc, !PT ;  /* 0x0000001615167212 */ /* 0x000fe200078efcff */
[----:B------:R-:W-:Y:S01]  /*0de0*/  FMUL.FTZ R37, R37, UR10 ;  /* 0x0000000a25257c20 */ /* 0x000fe20008410000 */
[----:B------:R-:W-:Y:S01]  /*0df0*/  F2FP.BF16.F32.PACK_AB R3, R32, R33 ;  /* 0x000000212003723e */ /* 0x000fe200000010ff */
[----:B------:R-:W-:Y:S01]  /*0e00*/  FMUL.FTZ R32, R14, UR10 ;  /* 0x0000000a0e207c20 */ /* 0x000fe20008410000 */
[----:B------:R-:W-:Y:S01]  /*0e10*/  MOV R19, 0x20 ;  /* 0x0000002000137802 */ /* 0x000fe20000000f00 */
[----:B------:R-:W-:Y:S01]  /*0e20*/  FMUL.FTZ R36, R36, UR10 ;  /* 0x0000000a24247c20 */ /* 0x000fe20008410000 */
[----:B------:R-:W-:Y:S01]  /*0e30*/  LEA R22, R22, UR5, 0x1 ;  /* 0x0000000516167c11 */ /* 0x000fe2000f8e08ff */
[----:B------:R-:W-:Y:S01]  /*0e40*/  FMUL.FTZ R35, R35, UR10 ;  /* 0x0000000a23237c20 */ /* 0x000fe20008410000 */
[----:B------:R-:W-:Y:S01]  /*0e50*/  F2FP.BF16.F32.PACK_AB R21, R38, R39 ;  /* 0x000000272615723e */ /* 0x000fe200000010ff */
[----:B------:R-:W-:Y:S01]  /*0e60*/  FMUL.FTZ R34, R34, UR10 ;  /* 0x0000000a22227c20 */ /* 0x000fe20008410000 */
[----:B------:R-:W-:Y:S01]  /*0e70*/  SEL R19, R19, 0xffffffe0, !P3 ;  /* 0xffffffe013137807 */ /* 0x000fe20005800000 */
[----:B------:R-:W-:Y:S01]  /*0e80*/  FMUL.FTZ R25, R0, UR10 ;  /* 0x0000000a00197c20 */ /* 0x000fe20008410000 */
[----:B------:R-:W-:Y:S01]  /*0e90*/  FMUL.FTZ R38, R8, UR10 ;  /* 0x0000000a08267c20 */ /* 0x000fe20008410000 */
[----:B------:R-:W-:Y:S01]  /*0ea0*/  F2FP.BF16.F32.PACK_AB R14, R26, R27 ;  /* 0x0000001b1a0e723e */ /* 0x000fe200000010ff */
[----:B------:R-:W-:Y:S01]  /*0eb0*/  FMUL.FTZ R13, R13, UR10 ;  /* 0x0000000a0d0d7c20 */ /* 0x000fe20008410000 */
[----:B------:R-:W-:Y:S01]  /*0ec0*/  F2FP.BF16.F32.PACK_AB R16, R16, R17 ;  /* 0x000000111010723e */ /* 0x000fe200000010ff */
[----:B------:R-:W-:Y:S01]  /*0ed0*/  FMUL.FTZ R12, R12, UR10 ;  /* 0x0000000a0c0c7c20 */ /* 0x000fe20008410000 */
[----:B------:R-:W-:Y:S01]  /*0ee0*/  F2FP.BF16.F32.PACK_AB R17, R32, R15 ;  /* 0x0000000f2011723e */ /* 0x000fe200000010ff */
[----:B------:R-:W-:Y:S01]  /*0ef0*/  FMUL.FTZ R11, R11, UR10 ;  /* 0x0000000a0b0b7c20 */ /* 0x000fe20008410000 */
[----:B------:R-:W-:Y:S01]  /*0f00*/  IADD3 R27, PT, PT, R22, 0x40, RZ ;  /* 0x00000040161b7810 */ /* 0x000fe20007ffe0ff */
[----:B------:R-:W-:Y:S01]  /*0f10*/  FMUL.FTZ R2, R2, UR10 ;  /* 0x0000000a02027c20 */ /* 0x000fe20008410000 */
[----:B------:R-:W-:Y:S01]  /*0f20*/  F2FP.BF16.F32.PACK_AB R7, R40, R7 ;  /* 0x000000072807723e */ /* 0x000fe200000010ff */
[----:B------:R-:W-:Y:S01]  /*0f30*/  FMUL.FTZ R15, R28, UR10 ;  /* 0x0000000a1c0f7c20 */ /* 0x000fe20008410000 */
[----:B------:R-:W-:Y:S01]  /*0f40*/  @P4 IADD3 R27, PT, PT, R22, -0x40, RZ ;  /* 0xffffffc0161b4810 */ /* 0x000fe20007ffe0ff */
[----:B------:R-:W-:Y:S01]  /*0f50*/  FMUL.FTZ R29, R29, UR10 ;  /* 0x0000000a1d1d7c20 */ /* 0x000fe20008410000 */
[----:B------:R-:W-:Y:S01]  /*0f60*/  F2FP.BF16.F32.PACK_AB R23, R24, R23 ;  /* 0x000000171817723e */ /* 0x000fe200000010ff */
[----:B------:R-:W-:Y:S01]  /*0f70*/  FMUL.FTZ R30, R30, UR10 ;  /* 0x0000000a1e1e7c20 */ /* 0x000fe20008410000 */
[----:B------:R-:W-:Y:S01]  /*0f80*/  IADD3 R28, PT, PT, R22, R19, RZ ;  /* 0x00000013161c7210 */ /* 0x000fe20007ffe0ff */
[----:B------:R-:W-:Y:S01]  /*0f90*/  FMUL.FTZ R42, R42, UR10 ;  /* 0x0000000a2a2a7c20 */ /* 0x000fe20008410000 */
[----:B------:R-:W-:Y:S01]  /*0fa0*/  F2FP.BF16.F32.PACK_AB R0, R36, R37 ;  /* 0x000000252400723e */ /* 0x000fe200000010ff */
[----:B------:R0:W-:Y:S01]  /*0fb0*/  STS [R22+0x400], R21 ;  /* 0x0004001516007388 */ /* 0x0001e20000000800 */
[----:B------:R-:W-:-:S02]  /*0fc0*/  F2FP.BF16.F32.PACK_AB R8, R34, R35 ;  /* 0x000000232208723e */ /* 0x000fc400000010ff */
[----:B------:R-:W-:Y:S01]  /*0fd0*/  F2FP.BF16.F32.PACK_AB R24, R38, R25 ;  /* 0x000000192618723e */ /* 0x000fe200000010ff */
[----:B------:R-:W-:Y:S01]  /*0fe0*/  STS [R22], R7 ;  /* 0x0000000716007388 */ /* 0x000fe20000000800 */
[----:B------:R-:W-:Y:S02]  /*0ff0*/  F2FP.BF16.F32.PACK_AB R18, R12, R13 ;  /* 0x0000000d0c12723e */ /* 0x000fe400000010ff */
[----:B------:R-:W-:Y:S01]  /*1000*/  F2FP.BF16.F32.PACK_AB R26, R2, R11 ;  /* 0x0000000b021a723e */ /* 0x000fe200000010ff */
[----:B------:R1:W-:Y:S01]  /*1010*/  STS [R28], R3 ;  /* 0x000000031c007388 */ /* 0x0003e20000000800 */
[----:B------:R-:W-:Y:S01]  /*1020*/  F2FP.BF16.F32.PACK_AB R29, R30, R29 ;  /* 0x0000001d1e1d723e */ /* 0x000fe200000010ff */
[----:B0-----:R-:W-:Y:S01]  /*1030*/  IMAD.IADD R21, R19, 0x1, R27 ;  /* 0x0000000113157824 */ /* 0x001fe200078e021b */
[----:B------:R-:W-:Y:S01]  /*1040*/  F2FP.BF16.F32.PACK_AB R42, R15, R42 ;  /* 0x0000002a0f2a723e */ /* 0x000fe200000010ff */
[----:B------:R-:W-:Y:S01]  /*1050*/  STS [R28+0x400], R23 ;  /* 0x000400171c007388 */ /* 0x000fe20000000800 */
[----:B------:R-:W-:-:S03]  /*1060*/  SHF.L.U32 R25, R20, 0x3, RZ ;  /* 0x0000000314197819 */ /* 0x000fc600000006ff */
[----:B------:R0:W-:Y:S01]  /*1070*/  STS [R22+0x2000], R0 ;  /* 0x0020000016007388 */ /* 0x0001e20000000800 */
[C---:B------:R-:W-:Y:S01]  /*1080*/  LOP3.LUT R11, R25.reuse, 0x1f8, RZ, 0xc0, !PT ;  /* 0x000001f8190b7812 */ /* 0x040fe200078ec0ff */
[----:B-1----:R-:W1:Y:S01]  /*1090*/  LDC.64 R2, c[0x0][0x5b8] ;  /* 0x00016e00ff027b82 */ /* 0x002e620000000a00 */
[----:B------:R-:W-:Y:S01]  /*10a0*/  LOP3.LUT R7, R25, 0x38, RZ, 0xc0, !PT ;  /* 0x0000003819077812 */ /* 0x000fe200078ec0ff */
[----:B------:R1:W-:Y:S01]  /*10b0*/  STS [R22+0x2400], R8 ;  /* 0x0024000816007388 */ /* 0x0003e20000000800 */
[--C-:B------:R-:W-:Y:S02]  /*10c0*/  LOP3.LUT R12, R11, 0x38, R20.reuse, 0x78, !PT ;  /* 0x000000380b0c7812 */ /* 0x100fe400078e7814 */
[----:B------:R-:W-:Y:S01]  /*10d0*/  SHF.R.U32.HI R20, RZ, 0x3, R20 ;  /* 0x00000003ff147819 */ /* 0x000fe20000011614 */
[----:B------:R-:W-:Y:S01]  /*10e0*/  STS [R28+0x2000], R24 ;  /* 0x002000181c007388 */ /* 0x000fe20000000800 */
[----:B0-----:R-:W-:-:S03]  /*10f0*/  LOP3.LUT R0, R12, 0x1e00, R25, 0xf8, !PT ;  /* 0x00001e000c007812 */ /* 0x001fc600078ef819 */
[----:B------:R-:W-:Y:S01]  /*1100*/  STS [R28+0x2400], R9 ;  /* 0x002400091c007388 */ /* 0x000fe20000000800 */
[----:B------:R-:W-:Y:S01]  /*1110*/  LEA R0, R0, UR5, 0x1 ;  /* 0x0000000500007c11 */ /* 0x000fe2000f8e08ff */
[----:B------:R-:W0:Y:S02]  /*1120*/  LDCU UR5, c[0x0][0x440] ;  /* 0x00008800ff0577ac */ /* 0x000e240008000800 */
[----:B------:R-:W-:Y:S04]  /*1130*/  STS [R27], R14 ;  /* 0x0000000e1b007388 */ /* 0x000fe80000000800 */
[----:B------:R-:W-:Y:S04]  /*1140*/  STS [R27+0x400], R10 ;  /* 0x0004000a1b007388 */ /* 0x000fe80000000800 */
[----:B------:R2:W-:Y:S01]  /*1150*/  STS [R21], R18 ;  /* 0x0000001215007388 */ /* 0x0005e20000000800 */
[----:B-1----:R-:W-:-:S03]  /*1160*/  IMAD.WIDE.U32 R22, R2, UR4, RZ ;  /* 0x0000000402167c25 */ /* 0x002fc6000f8e00ff */
[----:B------:R-:W-:Y:S01]  /*1170*/  STS [R21+0x400], R26 ;  /* 0x0004001a15007388 */ /* 0x000fe20000000800 */
[----:B------:R-:W-:-:S03]  /*1180*/  LOP3.LUT R25, R22, 0x38, R25, 0xf8, !PT ;  /* 0x0000003816197812 */ /* 0x000fc600078ef819 */
[----:B------:R1:W-:Y:S01]  /*1190*/  STS [R27+0x2000], R16 ;  /* 0x002000101b007388 */ /* 0x0003e20000000800 */
[----:B0-----:R-:W-:Y:S01]  /*11a0*/  ISETP.GE.AND P0, PT, R7, UR5, PT ;  /* 0x0000000507007c0c */ /* 0x001fe2000bf06270 */
[----:B--2---:R-:W0:Y:S01]  /*11b0*/  LDC.64 R18, c[0x0][0x5d0] ;  /* 0x00017400ff127b82 */ /* 0x004e220000000a00 */
[----:B------:R-:W-:Y:S01]  /*11c0*/  IMAD R22, R3, UR4, R23 ;  /* 0x0000000403167c24 */ /* 0x000fe2000f8e0217 */
[----:B------:R2:W-:Y:S01]  /*11d0*/  STS [R27+0x2400], R17 ;  /* 0x002400111b007388 */ /* 0x0005e20000000800 */
[----:B------:R-:W-:-:S03]  /*11e0*/  IADD3 R7, PT, PT, R20, 0x20, RZ ;  /* 0x0000002014077810 */ /* 0x000fc60007ffe0ff */
[----:B------:R2:W-:Y:S01]  /*11f0*/  STS [R21+0x2000], R29 ;  /* 0x0020001d15007388 */ /* 0x0005e20000000800 */
[----:B-1----:R-:W-:-:S03]  /*1200*/  IADD3 R16, PT, PT, R4, -UR4, RZ ;  /* 0x8000000404107c10 */ /* 0x002fc6000fffe0ff */
[----:B------:R2:W-:Y:S01]  /*1210*/  STS [R21+0x2400], R42 ;  /* 0x0024002a15007388 */ /* 0x0005e20000000800 */
[----:B------:R-:W-:Y:S01]  /*1220*/  BAR.SYNC.DEFER_BLOCKING 0x0 ;  /* 0x0000000000007b1d */ /* 0x000fe20000010000 */
[----:B------:R-:W-:Y:S02]  /*1230*/  IADD3 R4, P1, PT, R6, R25, RZ ;  /* 0x0000001906047210 */ /* 0x000fe40007f3e0ff */
[C---:B------:R-:W-:Y:S02]  /*1240*/  ISETP.GE.OR P3, PT, R20.reuse, R16, P0 ;  /* 0x000000101400720c */ /* 0x040fe40000766670 */
[----:B------:R-:W-:Y:S02]  /*1250*/  IADD3.X R5, PT, PT, R5, R22, RZ, P1, !PT ;  /* 0x0000001605057210 */ /* 0x000fe40000ffe4ff */
[----:B------:R-:W-:Y:S02]  /*1260*/  IADD3 R6, PT, PT, R20, 0x40, RZ ;  /* 0x0000004014067810 */ /* 0x000fe40007ffe0ff */
[----:B------:R-:W-:Y:S01]  /*1270*/  ISETP.GE.OR P2, PT, R7, R16, P0 ;  /* 0x000000100700720c */ /* 0x000fe20000746670 */
[----:B0-----:R-:W-:Y:S01]  /*1280*/  IMAD.WIDE.U32 R4, R18, UR7, R4 ;  /* 0x0000000712047c25 */ /* 0x001fe2000f8e0004 */
[----:B------:R-:W-:-:S02]  /*1290*/  IADD3 R7, PT, PT, R20, 0x60, RZ ;  /* 0x0000006014077810 */ /* 0x000fc40007ffe0ff */
[-C--:B------:R-:W-:Y:S02]  /*12a0*/  ISETP.GE.OR P1, PT, R6, R16.reuse, P0 ;  /* 0x000000100600720c */ /* 0x080fe40000726670 */
[----:B------:R-:W-:Y:S01]  /*12b0*/  ISETP.GE.OR P0, PT, R7, R16, P0 ;  /* 0x000000100700720c */ /* 0x000fe20000706670 */
[----:B------:R-:W-:Y:S01]  /*12c0*/  IMAD R7, R19, UR7, R5 ;  /* 0x0000000713077c24 */ /* 0x000fe2000f8e0205 */
[----:B------:R2:W0:Y:S04]  /*12d0*/  LDS.128 R12, [R0+0x1000] ;  /* 0x00100000000c7984 */ /* 0x0004280000000c00 */
[----:B------:R2:W1:Y:S01]  /*12e0*/  LDS.128 R8, [R0+0x3000] ;  /* 0x0030000000087984 */ /* 0x0004620000000c00 */
[----:B------:R-:W-:Y:S06]  /*12f0*/  @P3 BRA `(.L_x_1801) ;  /* 0x0000000000203947 */ /* 0x000fec0003800000 */
[----:B--2---:R-:W2:Y:S01]  /*1300*/  LDS.128 R16, [R0] ;  /* 0x0000000000107984 */ /* 0x004ea20000000c00 */
[----:B------:R-:W3:Y:S01]  /*1310*/  LDCU.64 UR4, c[0x0][0x558] ;  /* 0x0000ab00ff0477ac */ /* 0x000ee20008000a00 */
[----:B------:R-:W-:-:S04]  /*1320*/  IMAD.MOV.U32 R6, RZ, RZ, R4 ;  /* 0x000000ffff067224 */ /* 0x000fc800078e0004 */
[----:B------:R-:W-:-:S04]  /*1330*/  IMAD.WIDE.U32 R22, R20, R2, R6 ;  /* 0x0000000214167225 */ /* 0x000fc800078e0006 */
[----:B------:R-:W-:Y:S01]  /*1340*/  IMAD R21, R20, R3, R23 ;  /* 0x0000000314157224 */ /* 0x000fe200078e0217 */
[----:B---3--:R-:W-:-:S04]  /*1350*/  LEA R24, P3, R22, UR4, 0x1 ;  /* 0x0000000416187c11 */ /* 0x008fc8000f8608ff */
[----:B------:R-:W-:-:S05]  /*1360*/  LEA.HI.X R25, R22, UR5, R21, 0x1, P3 ;  /* 0x0000000516197c11 */ /* 0x000fca00098f0c15 */
[----:B--2---:R3:W-:Y:S04]  /*1370*/  STG.E.128 desc[UR8][R24.64], R16 ;  /* 0x0000001018007986 */ /* 0x0047e8000c101d08 */
.L_x_1801:
[----:B------:R-:W-:Y:S05]  /*1380*/  BSYNC.RECONVERGENT B0 ;  /* 0x0000000000007941 */ /* 0x000fea0003800200 */
.L_x_1800:
[----:B------:R-:W-:Y:S04]  /*1390*/  BSSY.RECONVERGENT B0, `(.L_x_1802) ;  /* 0x000000e000007945 */ /* 0x000fe80003800200 */
[----:B------:R-:W-:Y:S05]  /*13a0*/  @P2 BRA `(.L_x_1803) ;  /* 0x0000000000302947 */ /* 0x000fea0003800000 */
[----:B---3--:R-:W-:Y:S01]  /*13b0*/  IADD3 R19, P2, PT, R20, 0x20, RZ ;  /* 0x0000002014137810 */ /* 0x008fe20007f5e0ff */
[----:B------:R-:W3:Y:S01]  /*13c0*/  LDCU.64 UR4, c[0x0][0x558] ;  /* 0x0000ab00ff0477ac */ /* 0x000ee20008000a00 */
[----:B------:R-:W-:Y:S02]  /*13d0*/  MOV R16, R4 ;  /* 0x0000000400107202 */ /* 0x000fe40000000f00 */
[----:B--2---:R-:W-:-:S05]  /*13e0*/  IADD3.X R17, PT, PT, RZ, RZ, RZ, P2, !PT ;  /* 0x000000ffff117210 */ /* 0x004fca00017fe4ff */
[----:B------:R-:W-:Y:S01]  /*13f0*/  IMAD R18, R17, R2, RZ ;  /* 0x0000000211127224 */ /* 0x000fe200078e02ff */
[----:B------:R-:W-:-:S03]  /*1400*/  MOV R17, R7 ;  /* 0x0000000700117202 */ /* 0x000fc60000000f00 */
[----:B------:R-:W-:-:S04]  /*1410*/  IMAD.WIDE.U32 R16, R19, R2, R16 ;  /* 0x0000000213107225 */ /* 0x000fc800078e0010 */
[----:B------:R-:W-:Y:S01]  /*1420*/  IMAD R19, R19, R3, R18 ;  /* 0x0000000313137224 */ /* 0x000fe200078e0212 */
[----:B---3--:R-:W-:-:S04]  /*1430*/  LEA R18, P2, R16, UR4, 0x1 ;  /* 0x0000000410127c11 */ /* 0x008fc8000f8408ff */
[----:B------:R-:W-:-:S04]  /*1440*/  IADD3 R17, PT, PT, R17, R19, RZ ;  /* 0x0000001311117210 */ /* 0x000fc80007ffe0ff */
[----:B------:R-:W-:-:S05]  /*1450*/  LEA.HI.X R19, R16, UR5, R17, 0x1, P2 ;  /* 0x0000000510137c11 */ /* 0x000fca00090f0c11 */
[----:B0-----:R4:W-:Y:S02]  /*1460*/  STG.E.128 desc[UR8][R18.64], R12 ;  /* 0x0000000c12007986 */ /* 0x0019e4000c101d08 */
.L_x_1803:
[----:B------:R-:W-:Y:S05]  /*1470*/  BSYNC.RECONVERGENT B0 ;  /* 0x0000000000007941 */ /* 0x000fea0003800200 */
.L_x_1802:
[----:B0---4-:R0:W4:Y:S01]  /*1480*/  LDS.128 R12, [R0+0x2000] ;  /* 0x00200000000c7984 */ /* 0x0111220000000c00 */
[----:B------:R-:W-:Y:S04]  /*1490*/  BSSY.RECONVERGENT B0, `(.L_x_1804) ;  /* 0x000000e000007945 */ /* 0x000fe80003800200 */
[----:B------:R-:W-:Y:S05]  /*14a0*/  @P1 BRA `(.L_x_1805) ;  /* 0x0000000000301947 */ /* 0x000fea0003800000 */
[----:B---3--:R-:W-:Y:S01]  /*14b0*/  IADD3 R19, P1, PT, R20, 0x40, RZ ;  /* 0x0000004014137810 */ /* 0x008fe20007f3e0ff */
[----:B------:R-:W3:Y:S01]  /*14c0*/  LDCU.64 UR4, c[0x0][0x558] ;  /* 0x0000ab00ff0477ac */ /* 0x000ee20008000a00 */
[----:B------:R-:W-:Y:S02]  /*14d0*/  IMAD.MOV.U32 R16, RZ, RZ, R4 ;  /* 0x000000ffff107224 */ /* 0x000fe400078e0004 */
[----:B--2---:R-:W-:-:S05]  /*14e0*/  IADD3.X R17, PT, PT, RZ, RZ, RZ, P1, !PT ;  /* 0x000000ffff117210 */ /* 0x004fca0000ffe4ff */
[----:B0-----:R-:W-:Y:S01]  /*14f0*/  IMAD R0, R17, R2, RZ ;  /* 0x0000000211007224 */ /* 0x001fe200078e02ff */
[----:B------:R-:W-:-:S03]  /*1500*/  MOV R17, R7 ;  /* 0x0000000700117202 */ /* 0x000fc60000000f00 */
[----:B------:R-:W-:-:S04]  /*1510*/  IMAD.WIDE.U32 R16, R19, R2, R16 ;  /* 0x0000000213107225 */ /* 0x000fc800078e0010 */
[----:B------:R-:W-:Y:S01]  /*1520*/  IMAD R19, R19, R3, R0 ;  /* 0x0000000313137224 */ /* 0x000fe200078e0200 */
[----:B---3--:R-:W-:-:S04]  /*1530*/  LEA R18, P1, R16, UR4, 0x1 ;  /* 0x0000000410127c11 */ /* 0x008fc8000f8208ff */
[----:B------:R-:W-:-:S04]  /*1540*/  IADD3 R17, PT, PT, R17, R19, RZ ;  /* 0x0000001311117210 */ /* 0x000fc80007ffe0ff */
[----:B------:R-:W-:-:S05]  /*1550*/  LEA.HI.X R19, R16, UR5, R17, 0x1, P1 ;  /* 0x0000000510137c11 */ /* 0x000fca00088f0c11 */
[----:B----4-:R0:W-:Y:S02]  /*1560*/  STG.E.128 desc[UR8][R18.64], R12 ;  /* 0x0000000c12007986 */ /* 0x0101e4000c101d08 */
.L_x_1805:
[----:B------:R-:W-:Y:S05]  /*1570*/  BSYNC.RECONVERGENT B0 ;  /* 0x0000000000007941 */ /* 0x000fea0003800200 */
.L_x_1804:
[----:B------:R-:W-:Y:S05]  /*1580*/  @P0 EXIT ;  /* 0x000000000000094d */ /* 0x000fea0003800000 */
[----:B0---4-:R-:W-:Y:S01]  /*1590*/  IADD3 R13, P0, PT, R20, 0x60, RZ ;  /* 0x00000060140d7810 */ /* 0x011fe20007f1e0ff */
[----:B------:R-:W0:Y:S03]  /*15a0*/  LDCU.64 UR4, c[0x0][0x558] ;  /* 0x0000ab00ff0477ac */ /* 0x000e260008000a00 */
[----:B------:R-:W-:-:S05]  /*15b0*/  IADD3.X R5, PT, PT, RZ, RZ, RZ, P0, !PT ;  /* 0x000000ffff057210 */ /* 0x000fca00007fe4ff */
[----:B--2---:R-:W-:Y:S01]  /*15c0*/  IMAD R0, R5, R2, RZ ;  /* 0x0000000205007224 */ /* 0x004fe200078e02ff */
[----:B------:R-:W-:-:S03]  /*15d0*/  MOV R5, R7 ;  /* 0x0000000700057202 */ /* 0x000fc60000000f00 */
[C---:B------:R-:W-:Y:S02]  /*15e0*/  IMAD R3, R13.reuse, R3, R0 ;  /* 0x000000030d037224 */ /* 0x040fe400078e0200 */
[----:B------:R-:W-:-:S03]  /*15f0*/  IMAD.WIDE.U32 R4, R13, R2, R4 ;  /* 0x000000020d047225 */ /* 0x000fc600078e0004 */
[----:B0-----:R-:W-:Y:S02]  /*1600*/  LEA R2, P0, R4, UR4, 0x1 ;  /* 0x0000000404027c11 */ /* 0x001fe4000f8008ff */
[----:B------:R-:W-:-:S04]  /*1610*/  IADD3 R3, PT, PT, R5, R3, RZ ;  /* 0x0000000305037210 */ /* 0x000fc80007ffe0ff */
[----:B------:R-:W-:-:S05]  /*1620*/  LEA.HI.X R3, R4, UR5, R3, 0x1, P0 ;  /* 0x0000000504037c11 */ /* 0x000fca00080f0c03 */
[----:B-1----:R-:W-:Y:S01]  /*1630*/  STG.E.128 desc[UR8][R2.64], R8 ;  /* 0x0000000802007986 */ /* 0x002fe2000c101d08 */
[----:B------:R-:W-:Y:S05]  /*1640*/  EXIT ;  /* 0x000000000000794d */ /* 0x000fea0003800000 */
.L_x_1806:
        /* <DEDUP_REMOVED lines=11> */
.L_x_2784:


//--------------------- .text._ZN5flash44flash_bwd_dq_dk_dv_loop_seqk_parallel_kernelI23Flash_bwd_kernel_traitsILi64ELi128ELi128ELi8ELi4ELi4ELi4ELb0ELb0EN7cutlass10bfloat16_tE19Flash_kernel_traitsILi64ELi128ELi128ELi8ES3_EELb1ELb0ELb0ELb0ELb0ELb1ELb0EEEvNS_16Flash_bwd_paramsE --------------------------
	.section	.text._ZN5flash44flash_bwd_dq_dk_dv_loop_seqk_parallel_kernelI23Flash_bwd_kernel_traitsILi64ELi128ELi128ELi8ELi4ELi4ELi4ELb0ELb0EN7cutlass10bfloat16_tE19Flash_kernel_traitsILi64ELi128ELi128ELi8ES3_EELb1ELb0ELb0ELb0ELb0ELb1ELb0EEEvNS_16Flash_bwd_paramsE,"ax",@progbits
	.align	128
        .global         _ZN5flash44flash_bwd_dq_dk_dv_loop_seqk_parallel_kernelI23Flash_bwd_kernel_traitsILi64ELi128ELi128ELi8ELi4ELi4ELi4ELb0ELb0EN7cutlass10bfloat16_tE19Flash_kernel_traitsILi64ELi128ELi128ELi8ES3_EELb1ELb0ELb0ELb0ELb0ELb1ELb0EEEvNS_16Flash_bwd_paramsE
        .type           _ZN5flash44flash_bwd_dq_dk_dv_loop_seqk_parallel_kernelI23Flash_bwd_kernel_traitsILi64ELi128ELi128ELi8ELi4ELi4ELi4ELb0ELb0EN7cutlass10bfloat16_tE19Flash_kernel_traitsILi64ELi128ELi128ELi8ES3_EELb1ELb0ELb0ELb0ELb0ELb1ELb0EEEvNS_16Flash_bwd_paramsE,@function
        .size           _ZN5flash44flash_bwd_dq_dk_dv_loop_seqk_parallel_kernelI23Flash_bwd_kernel_traitsILi64ELi128ELi128ELi8ELi4ELi4ELi4ELb0ELb0EN7cutlass10bfloat16_tE19Flash_kernel_traitsILi64ELi128ELi128ELi8ES3_EELb1ELb0ELb0ELb0ELb0ELb1ELb0EEEvNS_16Flash_bwd_paramsE,(.L_x_2785 - _ZN5flash44flash_bwd_dq_dk_dv_loop_seqk_parallel_kernelI23Flash_bwd_kernel_traitsILi64ELi128ELi128ELi8ELi4ELi4ELi4ELb0ELb0EN7cutlass10bfloat16_tE19Flash_kernel_traitsILi64ELi128ELi128ELi8ES3_EELb1ELb0ELb0ELb0ELb0ELb1ELb0EEEvNS_16Flash_bwd_paramsE)
        .other          _ZN5flash44flash_bwd_dq_dk_dv_loop_seqk_parallel_kernelI23Flash_bwd_kernel_traitsILi64ELi128ELi128ELi8ELi4ELi4ELi4ELb0ELb0EN7cutlass10bfloat16_tE19Flash_kernel_traitsILi64ELi128ELi128ELi8ES3_EELb1ELb0ELb0ELb0ELb0ELb1ELb0EEEvNS_16Flash_bwd_paramsE,@"STO_CUDA_ENTRY STV_DEFAULT"
_ZN5flash44flash_bwd_dq_dk_dv_loop_seqk_parallel_kernelI23Flash_bwd_kernel_traitsILi64ELi128ELi128ELi8ELi4ELi4ELi4ELb0ELb0EN7cutlass10bfloat16_tE19Flash_kernel_traitsILi64ELi128ELi128ELi8ES3_EELb1ELb0ELb0ELb0ELb0ELb1ELb0EEEvNS_16Flash_bwd_paramsE:
.text._ZN5flash44flash_bwd_dq_dk_dv_loop_seqk_parallel_kernelI23Flash_bwd_kernel_traitsILi64ELi128ELi128ELi8ELi4ELi4ELi4ELb0ELb0EN7cutlass10bfloat16_tE19Flash_kernel_traitsILi64ELi128ELi128ELi8ES3_EELb1ELb0ELb0ELb0ELb0ELb1ELb0EEEvNS_16Flash_bwd_paramsE:
        /* <DEDUP_REMOVED lines=16> */
[----:B------:R-:W1:Y:S06]  /*0100*/  LDCU UR8, c[0x0][0x438] ;  /* 0x00008700ff0877ac */ /* 0x000e6c0008000800 */
[----:B------:R-:W4:Y:S01]  /*0110*/  S2UR UR25, SR_CgaCtaId ;  /* 0x00000000001979c3 */ /* 0x000f220000008800 */
[----:B------:R-:W1:Y:S01]  /*0120*/  LDCU.64 UR30, c[0x0][0x358] ;  /* 0x00006b00ff1e77ac */ /* 0x000e620008000a00 */
[----:B---3--:R-:W-:-:S02]  /*0130*/  UISETP.NE.U32.AND UP5, UPT, UR4, URZ, UPT ;  /* 0x000000ff0400728c */ /* 0x008fc4000bfa5070 */
[----:B------:R-:W-:-:S04]  /*0140*/  UISETP.NE.U32.AND UP6, UPT, UR4, URZ, UPT ;  /* 0x000000ff0400728c */ /* 0x000fc8000bfc5070 */
[----:B------:R-:W3:Y:S01]  /*0150*/  S2UR UR24, SR_CTAID.Z ;  /* 0x00000000001879c3 */ /* 0x000ee20000002700 */
[----:B--2---:R-:W-:Y:S01]  /*0160*/  R2UR UR16, R2 ;  /* 0x00000000021072ca */ /* 0x004fe200000e0000 */
[----:B------:R-:W-:Y:S02]  /*0170*/  UISETP.NE.AND.EX UP5, UPT, UR5, URZ, UPT, UP5 ;  /* 0x000000ff0500728c */ /* 0x000fe4000bfa5350 */
[----:B-----5:R-:W-:Y:S01]  /*0180*/  UISETP.NE.U32.AND UP4, UPT, UR6, URZ, UPT ;  /* 0x000000ff0600728c */ /* 0x020fe2000bf85070 */
[----:B------:R-:W-:Y:S01]  /*0190*/  UMOV UR4, 0x400 ;  /* 0x0000040000047882 */ /* 0x000fe20000000000 */
[----:B-1----:R-:W-:Y:S02]  /*01a0*/  R2UR UR17, R0 ;  /* 0x00000000001172ca */ /* 0x002fe400000e0000 */
[----:B------:R-:W1:Y:S01]  /*01b0*/  S2UR UR19, SR_CTAID.X ;  /* 0x00000000001379c3 */ /* 0x000e620000002500 */
[----:B----4-:R-:W-:Y:S02]  /*01c0*/  ULEA UR32, UP0, UR29, UR32, 0x2 ;  /* 0x000000201d207291 */ /* 0x010fe4000f8010ff */
[----:B------:R-:W-:-:S02]  /*01d0*/  UISETP.NE.AND.EX UP6, UPT, UR5, URZ, UPT, UP6 ;  /* 0x000000ff0500728c */ /* 0x000fc4000bfc5360 */
[----:B------:R-:W-:Y:S01]  /*01e0*/  ULEA.HI.X UR33, UR29, UR33, URZ, 0x2, UP0 ;  /* 0x000000211d217291 */ /* 0x000fe200080f14ff */
[----:B------:R-:W2:Y:S02]  /*01f0*/  @!UP5 LDCU UR20, c[0x0][0x434] ;  /* 0x00008680ff14d7ac */ /* 0x000ea40008000800 */
[----:B------:R-:W4:Y:S01]  /*0200*/  S2UR UR18, SR_CTAID.Z ;  /* 0x00000000001279c3 */ /* 0x000f220000002700 */
[----:B------:R-:W-:Y:S02]  /*0210*/  ULEA UR25, UR25, UR4, 0x18 ;  /* 0x0000000419197291 */ /* 0x000fe4000f8ec0ff */
[----:B------:R-:W-:Y:S01]  /*0220*/  UISETP.NE.AND.EX UP4, UPT, UR7, URZ, UPT, UP4 ;  /* 0x000000ff0700728c */ /* 0x000fe2000bf85340 */
[----:B------:R-:W-:Y:S01]  /*0230*/  UMOV UR21, 0xffffc000 ;  /* 0xffffc00000157882 */ /* 0x000fe20000000000 */
[----:B------:R-:W-:Y:S01]  /*0240*/  UMOV UR22, URZ ;  /* 0x000000ff00167c82 */ /* 0x000fe20008000000 */
[----:B---3--:R-:W-:-:S08]  /*0250*/  UMOV UR23, URZ ;  /* 0x000000ff00177c82 */ /* 0x008fd00008000000 */
.L_x_1854:
[----:B---34-:R-:W3:Y:S01]  /*0260*/  LDC.64 R2, c[0x0][0x470] ;  /* 0x00011c00ff027b82 */ /* 0x018ee20000000a00 */
[----:B-----5:R-:W5:Y:S01]  /*0270*/  LDCU.64 UR4, c[0x0][0x478] ;  /* 0x00008f00ff0477ac */ /* 0x020f620008000a00 */
[----:B------:R-:W-:Y:S01]  /*0280*/  IMAD.U32 R0, RZ, RZ, UR29 ;  /* 0x0000001dff007e24 */ /* 0x000fe2000f8e00ff */
[----:B------:R-:W-:-:S05]  /*0290*/  PLOP3.LUT P2, PT, PT, PT, UP6, 0x80, 0x8 ;  /* 0x000000000008781c */ /* 0x000fca0003f4f068 */
[----:B------:R-:W1:Y:S08]  /*02a0*/  LDC.U8 R7, c[0x0][0x532] ;  /* 0x00014c80ff077b82 */ /* 0x000e700000000000 */
[----:B------:R-:W2:Y:S01]  /*02b0*/  LDC.64 R8, c[0x0][0x460] ;  /* 0x00011800ff087b82 */ /* 0x000ea20000000a00 */
[----:B-----5:R-:W-:-:S04]  /*02c0*/  UISETP.NE.U32.AND UP1, UPT, UR4, URZ, UPT ;  /* 0x000000ff0400728c */ /* 0x020fc8000bf25070 */
[----:B------:R-:W-:Y:S01]  /*02d0*/  UISETP.NE.AND.EX UP1, UPT, UR5, URZ, UPT, UP1 ;  /* 0x000000ff0500728c */ /* 0x000fe2000bf25310 */
[----:B---3--:R-:W-:-:S04]  /*02e0*/  ISETP.NE.U32.AND P4, PT, R2, RZ, PT ;  /* 0x000000ff0200720c */ /* 0x008fc80003f85070 */
[----:B------:R-:W-:Y:S02]  /*02f0*/  ISETP.NE.AND.EX P4, PT, R3, RZ, PT, P4 ;  /* 0x000000ff0300720c */ /* 0x000fe40003f85340 */
[----:B------:R-:W-:-:S04]  /*0300*/  PLOP3.LUT P0, PT, PT, PT, UP1, 0x80, 0x8 ;  /* 0x000000000008781c */ /* 0x000fc80003f0f018 */
[----:B------:R-:W-:Y:S01]  /*0310*/  @UP1 ULEA UR4, UP0, UR29, UR4, 0x2 ;  /* 0x000000041d041291 */ /* 0x000fe2000f8010ff */
[----:B-1----:R-:W-:Y:S02]  /*0320*/  ISETP.NE.AND P5, PT, R7, RZ, PT ;  /* 0x000000ff0700720c */ /* 0x002fe40003fa5270 */
[----:B------:R-:W-:Y:S01]  /*0330*/  ISETP.EQ.U32.AND P3, PT, RZ, UR6, PT ;  /* 0x00000006ff007c0c */ /* 0x000fe2000bf62070 */
[----:B------:R-:W-:Y:S01]  /*0340*/  @UP1 ULEA.HI.X UR5, UR29, UR5, URZ, 0x2, UP0 ;  /* 0x000000051d051291 */ /* 0x000fe200080f14ff */
[----:B------:R-:W-:Y:S01]  /*0350*/  IMAD.MOV.U32 R20, RZ, RZ, -0x1 ;  /* 0xffffffffff147424 */ /* 0x000fe200078e00ff */
[----:B------:R-:W1:Y:S01]  /*0360*/  @!UP1 LDCU UR9, c[0x0][0x43c] ;  /* 0x00008780ff0997ac */ /* 0x000e620008000800 */
[----:B------:R-:W-:Y:S01]  /*0370*/  @P4 LEA R4, P1, R0, R2, 0x2 ;  /* 0x0000000200044211 */ /* 0x000fe200078210ff */
[----:B------:R-:W-:-:S03]  /*0380*/  IMAD.U32 R2, RZ, RZ, UR4 ;  /* 0x00000004ff027e24 */ /* 0x000fc6000f8e00ff */
[C---:B------:R-:W-:Y:S01]  /*0390*/  @P4 LEA.HI.X R5, R0.reuse, R3, RZ, 0x2, P1 ;  /* 0x0000000300054211 */ /* 0x040fe200008f14ff */
[----:B------:R-:W-:Y:S01]  /*03a0*/  IMAD.U32 R3, RZ, RZ, UR5 ;  /* 0x00000005ff037e24 */ /* 0x000fe2000f8e00ff */
[----:B------:R-:W-:Y:S02]  /*03b0*/  PLOP3.LUT P1, PT, PT, PT, UP5, 0x80, 0x8 ;  /* 0x000000000008781c */ /* 0x000fe40003f2f058 */
[----:B------:R-:W-:Y:S01]  /*03c0*/  ISETP.EQ.OR.EX P3, PT, RZ, UR7, !P5, P3 ;  /* 0x00000007ff007c0c */ /* 0x000fe2000ef62730 */
[----:B------:R-:W3:Y:S01]  /*03d0*/  @P4 LDG.E R6, desc[UR30][R4.64] ;  /* 0x0000001e04064981 */ /* 0x000ee2000c1e1900 */
        /* <DEDUP_REMOVED lines=13> */
[----:B------:R-:W-:Y:S01]  /*04b0*/  @!UP1 USEL UR9, UR9, URZ, UP0 ;  /* 0x000000ff09099287 */ /* 0x000fe20008000000 */
[----:B---3--:R-:W-:Y:S02]  /*04c0*/  @P4 R2UR UR27, R6 ;  /* 0x00000000061b42ca */ /* 0x008fe400000e0000 */
[----:B----4-:R-:W-:-:S13]  /*04d0*/  @P0 R2UR UR26, R5 ;  /* 0x00000000051a02ca */ /* 0x010fda00000e0000 */
        /* <DEDUP_REMOVED lines=14> */
.L_x_1807:
        /* <DEDUP_REMOVED lines=37> */
.L_x_1809:
[----:B------:R-:W2:Y:S01]  /*0810*/  LDCU.64 UR14, c[0x0][0x3b8] ;  /* 0x00007700ff0e77ac */ /* 0x000ea20008000a00 */
[----:B------:R-:W-:-:S05]  /*0820*/  IADD3 R2, PT, PT, R20, UR27, RZ ;  /* 0x0000001b14027c10 */ /* 0x000fca000fffe0ff */
[C---:B--2---:R-:W-:Y:S02]  /*0830*/  IMAD R0, R2.reuse, UR15, RZ ;  /* 0x0000000f02007c24 */ /* 0x044fe4000f8e02ff */
[----:B------:R-:W-:-:S05]  /*0840*/  IMAD.WIDE.U32 R2, R2, UR14, RZ ;  /* 0x0000000e02027c25 */ /* 0x000fca000f8e00ff */
[----:B------:R-:W-:Y:S02]  /*0850*/  IADD3 R33, PT, PT, R3, R0, RZ ;  /* 0x0000000003217210 */ /* 0x000fe40007ffe0ff */
[----:B------:R-:W-:-:S07]  /*0860*/  MOV R32, R2 ;  /* 0x0000000200207202 */ /* 0x000fce0000000f00 */
.L_x_1810:
        /* <DEDUP_REMOVED lines=47> */
.L_x_1811:
[----:B------:R-:W2:Y:S01]  /*0b60*/  LDCU.64 UR12, c[0x0][0x3c0] ;  /* 0x00007800ff0c77ac */ /* 0x000ea20008000a00 */
[----:B------:R-:W-:-:S05]  /*0b70*/  IADD3 R0, PT, PT, R20, UR27, RZ ;  /* 0x0000001b14007c10 */ /* 0x000fca000fffe0ff */
[C---:B--2---:R-:W-:Y:S02]  /*0b80*/  IMAD R4, R0.reuse, UR13, RZ ;  /* 0x0000000d00047c24 */ /* 0x044fe4000f8e02ff */
[----:B------:R-:W-:-:S05]  /*0b90*/  IMAD.WIDE.U32 R2, R0, UR12, RZ ;  /* 0x0000000c00027c25 */ /* 0x000fca000f8e00ff */
[----:B------:R-:W-:Y:S02]  /*0ba0*/  IADD3 R23, PT, PT, R3, R4, RZ ;  /* 0x0000000403177210 */ /* 0x000fe40007ffe0ff */
[----:B------:R-:W-:Y:S02]  /*0bb0*/  MOV R17, R2 ;  /* 0x0000000200117202 */ /* 0x000fe40000000f00 */
.L_x_1812:
        /* <DEDUP_REMOVED lines=29> */
.L_x_1813:
[----:B------:R-:W-:Y:S02]  /*0d90*/  UIMAD.WIDE.U32 UR50, UR46, UR10, URZ ;  /* 0x0000000a2e3272a5 */ /* 0x000fe4000f8e00ff */
[----:B------:R-:W-:-:S04]  /*0da0*/  UIMAD UR45, UR47, UR10, URZ ;  /* 0x0000000a2f2d72a4 */ /* 0x000fc8000f8e02ff */
[----:B------:R-:W-:-:S12]  /*0db0*/  UIADD3 UR45, UPT, UPT, UR51, UR45, URZ ;  /* 0x0000002d332d7290 */ /* 0x000fd8000fffe0ff */
.L_x_1814:
[----:B------:R-:W2:Y:S01]  /*0dc0*/  LDCU.U8 UR4, c[0x0][0x548] ;  /* 0x0000a900ff0477ac */ /* 0x000ea20008000000 */
[----:B------:R-:W-:Y:S01]  /*0dd0*/  USHF.L.U32 UR51, UR29, 0x7, URZ ;  /* 0x000000071d337899 */ /* 0x000fe200080006ff */
[----:B------:R-:W3:Y:S03]  /*0de0*/  LDCU.U8 UR48, c[0x0][0x5f0] ;  /* 0x0000be00ff3077ac */ /* 0x000ee60008000000 */
[----:B------:R-:W-:Y:S02]  /*0df0*/  USEL UR5, UR51, URZ, UP6 ;  /* 0x000000ff33057287 */ /* 0x000fe4000b000000 */
[----:B------:R-:W-:Y:S02]  /*0e00*/  UIMAD UR9, UR24, UR49, URZ ;  /* 0x00000031180972a4 */ /* 0x000fe4000f8e02ff */
[----:B------:R-:W-:Y:S02]  /*0e10*/  UIADD3 UR5, UP0, UPT, UR38, UR5, URZ ;  /* 0x0000000526057290 */ /* 0x000fe4000ff1e0ff */
[----:B--2---:R-:W-:-:S02]  /*0e20*/  UISETP.NE.AND UP1, UPT, UR4, URZ, UPT ;  /* 0x000000ff0400728c */ /* 0x004fc4000bf25270 */
        /* <DEDUP_REMOVED lines=13> */
.L_x_1815:
[----:B------:R-:W2:Y:S01]  /*0f00*/  LDCU UR46, c[0x0][0x434] ;  /* 0x00008680ff2e77ac */ /* 0x000ea20008000800 */
[----:B------:R-:W-:-:S04]  /*0f10*/  UIMAD UR4, UR29, UR39, UR24 ;  /* 0x000000271d0472a4 */ /* 0x000fc8000f8e0218 */
[----:B--2---:R-:W-:Y:S02]  /*0f20*/  UIMAD UR46, UR4, UR46, URZ ;  /* 0x0000002e042e72a4 */ /* 0x004fe4000f8e02ff */
.L_x_1816:
        /* <DEDUP_REMOVED lines=11> */
.L_x_1817:
[----:B------:R-:W2:Y:S01]  /*0fe0*/  LDCU UR47, c[0x0][0x444] ;  /* 0x00008880ff2f77ac */ /* 0x000ea20008000800 */
[----:B------:R-:W-:-:S04]  /*0ff0*/  UIMAD UR4, UR29, UR39, UR24 ;  /* 0x000000271d0472a4 */ /* 0x000fc8000f8e0218 */
[----:B--2---:R-:W-:-:S12]  /*1000*/  UIMAD UR47, UR4, UR47, URZ ;  /* 0x0000002f042f72a4 */ /* 0x004fd8000f8e02ff */
.L_x_1818:
        /* <DEDUP_REMOVED lines=12> */
[----:B----4-:R-:W-:Y:S01]  /*10d0*/  MOV R4, UR5 ;  /* 0x0000000500047c02 */ /* 0x010fe20008000f00 */
[----:B---3--:R-:W-:-:S06]  /*10e0*/  IMAD R0, R18, UR41, RZ ;  /* 0x0000002912007c24 */ /* 0x008fcc000f8e02ff */
[----:B------:R-:W3:Y:S01]  /*10f0*/  LDC.64 R12, c[0x0][0x598] ;  /* 0x00016600ff0c7b82 */ /* 0x000ee20000000a00 */
[----:B------:R-:W-:Y:S02]  /*1100*/  IMAD R0, R19, UR38, R0 ;  /* 0x0000002613007c24 */ /* 0x000fe4000f8e0200 */
[C---:B--2---:R-:W-:Y:S01]  /*1110*/  IMAD.SHL.U32 R45, R44.reuse, 0x8, RZ ;  /* 0x000000082c2d7824 */ /* 0x044fe200078e00ff */
[----:B------:R-:W-:Y:S01]  /*1120*/  LOP3.LUT R46, R44, 0x1f, RZ, 0xc0, !PT ;  /* 0x0000001f2c2e7812 */ /* 0x000fe200078ec0ff */
[----:B-----5:R-:W-:Y:S01]  /*1130*/  IMAD.WIDE.U32 R6, R8, UR19, RZ ;  /* 0x0000001308067c25 */ /* 0x020fe2000f8e00ff */
[----:B------:R-:W-:Y:S02]  /*1140*/  SHF.R.U32.HI R238, RZ, 0x5, R44 ;  /* 0x00000005ffee7819 */ /* 0x000fe4000001162c */
[----:B------:R-:W-:Y:S01]  /*1150*/  LOP3.LUT R14, R45, 0x38, RZ, 0xc0, !PT ;  /* 0x000000382d0e7812 */ /* 0x000fe200078ec0ff */
[----:B------:R-:W-:Y:S01]  /*1160*/  IMAD R9, R9, UR19, R7 ;  /* 0x0000001309097c24 */ /* 0x000fe2000f8e0207 */
[----:B------:R-:W-:-:S02]  /*1170*/  SEL R6, R6, RZ, P2 ;  /* 0x000000ff06067207 */ /* 0x000fc40001000000 */
[----:B------:R-:W-:Y:S01]  /*1180*/  SHF.R.U32.HI R43, RZ, 0x3, R44 ;  /* 0x00000003ff2b7819 */ /* 0x000fe2000001162c */
[----:B------:R-:W-:-:S03]  /*1190*/  IMAD.WIDE.U32 R2, R18, UR38, R14 ;  /* 0x0000002612027c25 */ /* 0x000fc6000f8e000e */
[C---:B------:R-:W-:Y:S01]  /*11a0*/  IADD3 R30, P3, PT, R43.reuse, 0x60, RZ ;  /* 0x000000602b1e7810 */ /* 0x040fe20007f7e0ff */
[C---:B------:R-:W-:Y:S01]  /*11b0*/  VIADD R35, R43.reuse, 0x60 ;  /* 0x000000602b237836 */ /* 0x040fe20000000000 */
[----:B------:R-:W-:Y:S01]  /*11c0*/  IADD3 R2, P0, PT, R2, UR42, RZ ;  /* 0x0000002a02027c10 */ /* 0x000fe2000ff1e0ff */
[----:B------:R-:W-:Y:S01]  /*11d0*/  USHF.R.S32.HI UR42, URZ, 0x1f, UR9 ;  /* 0x0000001fff2a7899 */ /* 0x000fe20008011409 */
[----:B------:R-:W-:Y:S01]  /*11e0*/  IADD3 R34, PT, PT, R43, 0x40, RZ ;  /* 0x000000402b227810 */ /* 0x000fe20007ffe0ff */
[----:B------:R-:W-:Y:S01]  /*11f0*/  IMAD.X R37, RZ, RZ, RZ, P3 ;  /* 0x000000ffff257224 */ /* 0x000fe200018e06ff */
[----:B------:R-:W-:Y:S01]  /*1200*/  IADD3.X R3, PT, PT, R3, UR11, R0, P0, !PT ;  /* 0x0000000b03037c10 */ /* 0x000fe200087fe400 */
[----:B------:R-:W-:Y:S01]  /*1210*/  IMAD.U32 R0, RZ, RZ, UR4 ;  /* 0x00000004ff007e24 */ /* 0x000fe2000f8e00ff */
[----:B------:R-:W2:Y:S03]  /*1220*/  LDCU.64 UR10, c[0x0][0x380] ;  /* 0x00007000ff0a77ac */ /* 0x000ea60008000a00 */
[----:B------:R-:W-:Y:S01]  /*1230*/  IMAD.WIDE.U32 R2, R0, UR24, R2 ;  /* 0x0000001800027c25 */ /* 0x000fe2000f8e0002 */
[----:B------:R-:W4:Y:S03]  /*1240*/  LDCU.64 UR4, c[0x0][0x570] ;  /* 0x0000ae00ff0477ac */ /* 0x000f260008000a00 */
[----:B------:R-:W-:Y:S01]  /*1250*/  IMAD R5, R4, UR24, R3 ;  /* 0x0000001804057c24 */ /* 0x000fe2000f8e0203 */
[----:B------:R-:W-:Y:S01]  /*1260*/  UIADD3.X UR42, UPT, UPT, UR43, UR45, UR42, UP1, UP0 ;  /* 0x0000002d2b2a7290 */ /* 0x000fe20008fe042a */
[----:B------:R-:W-:Y:S01]  /*1270*/  IMAD.MOV.U32 R4, RZ, RZ, R2 ;  /* 0x000000ffff047224 */ /* 0x000fe200078e0002 */
[----:B------:R-:W-:Y:S01]  /*1280*/  IADD3 R2, P0, PT, R14, UR8, RZ ;  /* 0x000000080e027c10 */ /* 0x000fe2000ff1e0ff */
[----:B-1----:R-:W-:Y:S01]  /*1290*/  IMAD R0, R10, UR41, RZ ;  /* 0x000000290a007c24 */ /* 0x002fe2000f8e02ff */
[----:B------:R-:W1:Y:S01]  /*12a0*/  LDCU.64 UR8, c[0x0][0x550] ;  /* 0x0000aa00ff0877ac */ /* 0x000e620008000a00 */
[----:B------:R-:W-:Y:S01]  /*12b0*/  IMAD.WIDE.U32 R4, R43, R18, R4 ;  /* 0x000000122b047225 */ /* 0x000fe200078e0004 */
[----:B------:R-:W-:-:S03]  /*12c0*/  UISETP.GT.AND UP0, UPT, UR37, URZ, UPT ;  /* 0x000000ff2500728c */ /* 0x000fc6000bf04270 */
[----:B------:R-:W-:Y:S01]  /*12d0*/  IMAD.X R3, RZ, RZ, UR44, P0 ;  /* 0x0000002cff037e24 */ /* 0x000fe200080e06ff */
[----:B------:R-:W5:Y:S01]  /*12e0*/  LDCU.64 UR44, c[0x0][0x5e8] ;  /* 0x0000bd00ff2c77ac */ /* 0x000f620008000a00 */
[----:B------:R-:W-:Y:S02]  /*12f0*/  IMAD R7, R11, UR38, R0 ;  /* 0x000000260b077c24 */ /* 0x000fe4000f8e0200 */
[----:B------:R-:W-:-:S04]  /*1300*/  IMAD.WIDE.U32 R2, R10, UR38, R2 ;  /* 0x000000260a027c25 */ /* 0x000fc8000f8e0002 */
[----:B------:R-:W-:Y:S01]  /*1310*/  IMAD R0, R238, UR49, R46 ;  /* 0x00000031ee007c24 */ /* 0x000fe2000f8e022e */
[----:B------:R-:W-:Y:S01]  /*1320*/  IADD3 R3, PT, PT, R3, R7, RZ ;  /* 0x0000000703037210 */ /* 0x000fe20007ffe0ff */
[----:B------:R-:W-:-:S03]  /*1330*/  USHF.L.U32 UR49, UR49, 0x7, URZ ;  /* 0x0000000731317899 */ /* 0x000fc600080006ff */
[----:B------:R-:W-:Y:S01]  /*1340*/  IADD3 R8, P1, P0, R0, UR50, R6 ;  /* 0x0000003200087c10 */ /* 0x000fe2000f83e006 */
[----:B---3--:R-:W-:Y:S01]  /*1350*/  IMAD.WIDE.U32 R2, R12, UR24, R2 ;  /* 0x000000180c027c25 */ /* 0x008fe2000f8e0002 */
[----:B------:R-:W-:Y:S02]  /*1360*/  SHF.R.S32.HI R6, RZ, 0x1f, R0 ;  /* 0x0000001fff067819 */ /* 0x000fe40000011400 */
[----:B------:R-:W-:Y:S01]  /*1370*/  SEL R0, R9, RZ, P2 ;  /* 0x000000ff09007207 */ /* 0x000fe20001000000 */
[----:B------:R-:W-:Y:S01]  /*1380*/  IMAD R3, R13, UR24, R3 ;  /* 0x000000180d037c24 */ /* 0x000fe2000f8e0203 */
[----:B------:R-:W-:Y:S01]  /*1390*/  SHF.L.U64.HI R9, R18, 0x5, R19 ;  /* 0x0000000512097819 */ /* 0x000fe20000010213 */
[C---:B------:R-:W-:Y:S01]  /*13a0*/  VIADD R12, R43.reuse, 0x20 ;  /* 0x000000202b0c7836 */ /* 0x040fe20000000000 */
[----:B------:R-:W-:Y:S01]  /*13b0*/  IADD3.X R7, PT, PT, R6, UR42, R0, P1, P0 ;  /* 0x0000002a06077c10 */ /* 0x000fe20008fe0400 */
[C---:B------:R-:W-:Y:S01]  /*13c0*/  IMAD R6, R43.reuse, R19, R5 ;  /* 0x000000132b067224 */ /* 0x040fe200078e0205 */
[----:B--2---:R-:W-:Y:S01]  /*13d0*/  LEA R246, P1, R4, UR10, 0x1 ;  /* 0x0000000a04f67c11 */ /* 0x004fe2000f8208ff */
[----:B------:R-:W-:Y:S01]  /*13e0*/  IMAD.U32 R0, RZ, RZ, UR49 ;  /* 0x00000031ff007e24 */ /* 0x000fe2000f8e00ff */
[----:B------:R-:W-:Y:S01]  /*13f0*/  IADD3 R5, P0, PT, R8, UR49, RZ ;  /* 0x0000003108057c10 */ /* 0x000fe2000ff1e0ff */
[----:B------:R-:W2:Y:S01]  /*1400*/  LDCU.64 UR42, c[0x0][0x420] ;  /* 0x00008400ff2a77ac */ /* 0x000ea20008000a00 */
[----:B------:R-:W-:Y:S01]  /*1410*/  IMAD.WIDE.U32 R2, R43, R10, R2 ;  /* 0x0000000a2b027225 */ /* 0x000fe200078e0002 */
[----:B------:R-:W-:-:S02]  /*1420*/  LEA.HI.X R245, R4, UR11, R6, 0x1, P1 ;  /* 0x0000000b04f57c11 */ /* 0x000fc400088f0c06 */
[----:B------:R-:W-:Y:S01]  /*1430*/  LEA.HI.X.SX32 R4, R0, R7, 0x1, P0 ;  /* 0x0000000700047211 */ /* 0x000fe200000f0eff */
[----:B------:R-:W-:Y:S01]  /*1440*/  IMAD R0, R43, R11, R3 ;  /* 0x0000000b2b007224 */ /* 0x000fe200078e0203 */
[----:B-1----:R-:W-:Y:S01]  /*1450*/  LEA R244, P1, R2, UR8, 0x1 ;  /* 0x0000000802f47c11 */ /* 0x002fe2000f8208ff */
[----:B------:R-:W-:Y:S01]  /*1460*/  IMAD.SHL.U32 R7, R18, 0x20, RZ ;  /* 0x0000002012077824 */ /* 0x000fe200078e00ff */
[C---:B----4-:R-:W-:Y:S01]  /*1470*/  LEA R234, P0, R5.reuse, UR4, 0x2 ;  /* 0x0000000405ea7c11 */ /* 0x050fe2000f8010ff */
[----:B-----5:R-:W-:Y:S01]  /*1480*/  UIMAD.WIDE UR10, UR47, 0x4, UR44 ;  /* 0x000000042f0a78a5 */ /* 0x020fe2000f8e022c */
[----:B------:R-:W-:Y:S02]  /*1490*/  LEA.HI.X R239, R2, UR9, R0, 0x1, P1 ;  /* 0x0000000902ef7c11 */ /* 0x000fe400088f0c00 */
[----:B------:R-:W-:Y:S02]  /*14a0*/  LEA.HI.X R235, R5, UR5, R4, 0x2, P0 ;  /* 0x0000000505eb7c11 */ /* 0x000fe400080f1404 */
[----:B------:R-:W-:-:S02]  /*14b0*/  IADD3 R28, P1, PT, R43, 0x20, RZ ;  /* 0x000000202b1c7810 */ /* 0x000fc40007f3e0ff */
[----:B------:R-:W-:Y:S02]  /*14c0*/  IADD3 R29, P0, PT, R43, 0x40, RZ ;  /* 0x000000402b1d7810 */ /* 0x000fe40007f1e0ff */
[C---:B------:R-:W-:Y:S01]  /*14d0*/  SHF.L.U64.HI R3, R10.reuse, 0x5, R11 ;  /* 0x000000050a037819 */ /* 0x040fe2000001020b */
[----:B------:R-:W-:Y:S01]  /*14e0*/  IMAD.X R26, RZ, RZ, RZ, P1 ;  /* 0x000000ffff1a7224 */ /* 0x000fe200008e06ff */
[----:B------:R-:W-:Y:S01]  /*14f0*/  SHF.L.U32 R0, R10, 0x5, RZ ;  /* 0x000000050a007819 */ /* 0x000fe200000006ff */
[----:B--2---:R-:W-:Y:S01]  /*1500*/  UIMAD.WIDE UR42, UR46, 0x4, UR42 ;  /* 0x000000042e2a78a5 */ /* 0x004fe2000f8e022a */
[----:B------:R-:W-:Y:S01]  /*1510*/  IADD3.X R31, PT, PT, RZ, RZ, RZ, P0, !PT ;  /* 0x000000ffff1f7210 */ /* 0x000fe200007fe4ff */
[----:B------:R-:W-:Y:S10]  /*1520*/  BRA.U UP0, `(.L_x_1819) ;  /* 0x0000000900907547 */ /* 0x000ff4000b800000 */
        /* <DEDUP_REMOVED lines=17> */
.L_x_1820:
[----:B------:R-:W1:Y:S01]  /*1640*/  LDCU.64 UR10, c[0x0][0x5c0] ;  /* 0x0000b800ff0a77ac */ /* 0x000e620008000a00 */
[----:B------:R-:W-:-:S05]  /*1650*/  IADD3 R0, PT, PT, R20, UR27, RZ ;  /* 0x0000001b14007c10 */ /* 0x000fca000fffe0ff */
[C---:B-1----:R-:W-:Y:S02]  /*1660*/  IMAD R4, R0.reuse, UR11, RZ ;  /* 0x0000000b00047c24 */ /* 0x042fe4000f8e02ff */
[----:B------:R-:W-:-:S05]  /*1670*/  IMAD.WIDE.U32 R2, R0, UR10, RZ ;  /* 0x0000000a00027c25 */ /* 0x000fca000f8e00ff */
[----:B------:R-:W-:Y:S02]  /*1680*/  IADD3 R6, PT, PT, R3, R4, RZ ;  /* 0x0000000403067210 */ /* 0x000fe40007ffe0ff */
[----:B------:R-:W-:Y:S02]  /*1690*/  MOV R5, R2 ;  /* 0x0000000200057202 */ /* 0x000fe40000000f00 */
.L_x_1821:
        /* <DEDUP_REMOVED lines=17> */
.L_x_1822:
[----:B------:R-:W1:Y:S01]  /*17b0*/  LDCU.64 UR8, c[0x0][0x5c8] ;  /* 0x0000b900ff0877ac */ /* 0x000e620008000a00 */
[----:B------:R-:W-:-:S05]  /*17c0*/  IADD3 R0, PT, PT, R20, UR27, RZ ;  /* 0x0000001b14007c10 */ /* 0x000fca000fffe0ff */
[C---:B-1----:R-:W-:Y:S02]  /*17d0*/  IMAD R4, R0.reuse, UR9, RZ ;  /* 0x0000000900047c24 */ /* 0x042fe4000f8e02ff */
[----:B------:R-:W-:-:S05]  /*17e0*/  IMAD.WIDE.U32 R2, R0, UR8, RZ ;  /* 0x0000000800027c25 */ /* 0x000fca000f8e00ff */
[----:B------:R-:W-:Y:S02]  /*17f0*/  IADD3 R11, PT, PT, R3, R4, RZ ;  /* 0x00000004030b7210 */ /* 0x000fe40007ffe0ff */
[----:B------:R-:W-:-:S07]  /*1800*/  MOV R10, R2 ;  /* 0x00000002000a7202 */ /* 0x000fce0000000f00 */
.L_x_1823:
        /* <DEDUP_REMOVED lines=35> */
.L_x_1825:
[----:B------:R-:W-:Y:S05]  /*1a40*/  BSYNC.RECONVERGENT B0 ;  /* 0x0000000000007941 */ /* 0x000fea0003800200 */
.L_x_1824:
        /* <DEDUP_REMOVED lines=12> */
.L_x_1827:
[----:B------:R-:W-:Y:S05]  /*1b10*/  BSYNC.RECONVERGENT B0 ;  /* 0x0000000000007941 */ /* 0x000fea0003800200 */
.L_x_1826:
        /* <DEDUP_REMOVED lines=12> */
.L_x_1829:
[----:B------:R-:W-:Y:S05]  /*1be0*/  BSYNC.RECONVERGENT B0 ;  /* 0x0000000000007941 */ /* 0x000fea0003800200 */
.L_x_1828:
        /* <DEDUP_REMOVED lines=30> */
.L_x_1831:
[----:B------:R-:W-:Y:S05]  /*1dd0*/  BSYNC.RECONVERGENT B0 ;  /* 0x0000000000007941 */ /* 0x000fea0003800200 */
.L_x_1830:
        /* <DEDUP_REMOVED lines=12> */
.L_x_1833:
[----:B------:R-:W-:Y:S05]  /*1ea0*/  BSYNC.RECONVERGENT B0 ;  /* 0x0000000000007941 */ /* 0x000fea0003800200 */
.L_x_1832:
        /* <DEDUP_REMOVED lines=12> */
.L_x_1819:
        /* <DEDUP_REMOVED lines=13> */
[C---:B------:R-:W-:Y:S01]  /*2040*/  ISETP.GE.AND P6, PT, R12.reuse, UR38, PT ;  /* 0x000000260c007c0c */ /* 0x040fe2000bfc6270 */
[----:B------:R-:W-:Y:S01]  /*2050*/  UIMAD UR44, UR35, UR12, URZ ;  /* 0x0000000c232c72a4 */ /* 0x000fe2000f8e02ff */
[----:B------:R-:W-:Y:S01]  /*2060*/  LEA.HI.X R7, R7, R245, R9, 0x1, P0 ;  /* 0x000000f507077211 */ /* 0x000fe200000f0c09 */
[----:B------:R-:W-:Y:S01]  /*2070*/  USEL UR35, URZ, 0x4000, UP0 ;  /* 0x00004000ff237887 */ /* 0x000fe20008000000 */
[----:B------:R-:W-:Y:S01]  /*2080*/  ISETP.GE.AND P3, PT, R12, UR37, PT ;  /* 0x000000250c007c0c */ /* 0x000fe2000bf66270 */
[----:B------:R-:W-:Y:S01]  /*2090*/  IMAD.U32 R12, RZ, RZ, UR12 ;  /* 0x0000000cff0c7e24 */ /* 0x000fe2000f8e00ff */
[----:B------:R-:W1:Y:S01]  /*20a0*/  LDCU.64 UR8, c[0x0][0x3d0] ;  /* 0x00007a00ff0877ac */ /* 0x000e620008000a00 */
[----:B------:R-:W-:Y:S01]  /*20b0*/  @!P5 IADD3 R8, P1, PT, R2, R4, RZ ;  /* 0x000000040208d210 */ /* 0x000fe20007f3e0ff */
[----:B------:R-:W-:Y:S01]  /*20c0*/  IMAD.WIDE.U32 R20, R18, 0x40, RZ ;  /* 0x0000004012147825 */ /* 0x000fe200078e00ff */
[----:B------:R-:W-:Y:S01]  /*20d0*/  @!P4 LEA R4, P0, R10, R2, 0x7 ;  /* 0x000000020a04c211 */ /* 0x000fe200078038ff */
[----:B------:R-:W2:Y:S01]  /*20e0*/  LDCU.64 UR4, c[0x0][0x3d8] ;  /* 0x00007b00ff0477ac */ /* 0x000ea20008000a00 */
[----:B------:R-:W-:Y:S01]  /*20f0*/  @!P5 IADD3.X R9, PT, PT, R3, R5, R0, P1, !PT ;  /* 0x000000050309d210 */ /* 0x000fe20000ffe400 */
[----:B------:R-:W-:Y:S01]  /*2100*/  IMAD.WIDE.U32 R12, R12, UR34, R14 ;  /* 0x000000220c0c7c25 */ /* 0x000fe2000f8e000e */
[----:B------:R-:W-:Y:S01]  /*2110*/  @!P4 LEA.HI.X R5, R10, R3, R11, 0x7, P0 ;  /* 0x000000030a05c211 */ /* 0x000fe200000f3c0b */
[----:B------:R-:W-:Y:S01]  /*2120*/  UIMAD UR41, UR34, UR15, UR41 ;  /* 0x0000000f222972a4 */ /* 0x000fe2000f8e0229 */
[----:B------:R-:W-:Y:S01]  /*2130*/  ISETP.GE.AND P0, PT, R43, UR38, PT ;  /* 0x000000262b007c0c */ /* 0x000fe2000bf06270 */
[----:B------:R-:W-:Y:S01]  /*2140*/  IMAD.U32 R10, RZ, RZ, UR14 ;  /* 0x0000000eff0a7e24 */ /* 0x000fe2000f8e00ff */
[----:B------:R-:W-:Y:S01]  /*2150*/  LOP3.LUT R0, R45, 0x1f8, RZ, 0xc0, !PT ;  /* 0x000001f82d007812 */ /* 0x000fe200078ec0ff */
[----:B------:R-:W-:Y:S01]  /*2160*/  IMAD.SHL.U32 R22, R19, 0x40, RZ ;  /* 0x0000004013167824 */ /* 0x000fe200078e00ff */
[----:B------:R-:W-:Y:S01]  /*2170*/  @!P5 IADD3 R24, P1, PT, R6, R20, RZ ;  /* 0x000000140618d210 */ /* 0x000fe20007f3e0ff */
[----:B------:R-:W-:Y:S01]  /*2180*/  IMAD.WIDE.U32 R10, R10, UR34, R14 ;  /* 0x000000220a0a7c25 */ /* 0x000fe2000f8e000e */
[----:B------:R-:W-:Y:S01]  /*2190*/  LOP3.LUT R0, R0, 0x38, R44, 0x78, !PT ;  /* 0x0000003800007812 */ /* 0x000fe200078e782c */
[----:B------:R-:W-:Y:S01]  /*21a0*/  UIMAD UR44, UR34, UR13, UR44 ;  /* 0x0000000d222c72a4 */ /* 0x000fe2000f8e022c */
[----:B------:R-:W-:Y:S01]  /*21b0*/  @!P5 IADD3.X R25, PT, PT, R7, R21, R22, P1, !PT ;  /* 0x000000150719d210 */ /* 0x000fe20000ffe416 */
[----:B------:R-:W3:Y:S01]  /*21c0*/  @!P3 LDC.64 R38, c[0x0][0x388] ;  /* 0x0000e200ff26bb82 */ /* 0x000ee20000000a00 */
[----:B------:R-:W-:-:S02]  /*21d0*/  LOP3.LUT R0, R0, 0x1e00, R45, 0xf8, !PT ;  /* 0x00001e0000007812 */ /* 0x000fc400078ef82d */
[----:B------:R-:W-:Y:S01]  /*21e0*/  ISETP.GE.AND P2, PT, R34, UR37, PT ;  /* 0x0000002522007c0c */ /* 0x000fe2000bf46270 */
[----:B------:R-:W-:Y:S01]  /*21f0*/  @!P0 IMAD.MOV.U32 R14, RZ, RZ, R244 ;  /* 0x000000ffff0e8224 */ /* 0x000fe200078e00f4 */
[----:B------:R-:W-:Y:S01]  /*2200*/  LEA R0, R0, UR25, 0x1 ;  /* 0x0000001900007c11 */ /* 0x000fe2000f8e08ff */
[----:B------:R-:W-:Y:S01]  /*2210*/  @!P0 IMAD.MOV.U32 R15, RZ, RZ, R239 ;  /* 0x000000ffff0f8224 */ /* 0x000fe200078e00ef */
[----:B------:R-:W4:Y:S01]  /*2220*/  S2R R174, SR_TID.X ;  /* 0x0000000000ae7919 */ /* 0x000f220000002100 */
[----:B------:R-:W-:Y:S02]  /*2230*/  IMAD.MOV.U32 R250, RZ, RZ, 0x7f800000 ;  /* 0x7f800000fffa7424 */ /* 0x000fe400078e00ff */
[----:B------:R-:W-:Y:S01]  /*2240*/  IMAD.MOV.U32 R249, RZ, RZ, 0x7f800000 ;  /* 0x7f800000fff97424 */ /* 0x000fe200078e00ff */
[----:B------:R-:W-:Y:S01]  /*2250*/  @!PT LDS RZ, [RZ] ;  /* 0x00000000fffff984 */ /* 0x000fe20000000800 */
[----:B------:R-:W-:Y:S01]  /*2260*/  @!PT LDS RZ, [RZ] ;  /* 0x00000000fffff984 */ /* 0x000fe20000000800 */
[----:B------:R-:W-:Y:S01]  /*2270*/  @!PT LDS RZ, [RZ] ;  /* 0x00000000fffff984 */ /* 0x000fe20000000800 */
[----:B------:R-:W-:Y:S01]  /*2280*/  @!P0 LDGSTS.E.BYPASS.LTC128B.128 [R0+0x8000], desc[UR30][R14.64] ;  /* 0x080000000e008fae */ /* 0x000fe2000b981a1e */
[----:B------:R-:W-:Y:S02]  /*2290*/  VIADD R233, R0, UR35 ;  /* 0x0000002300e97c36 */ /* 0x000fe40008000000 */
[----:B------:R-:W-:Y:S01]  /*22a0*/  IMAD.MOV.U32 R248, RZ, RZ, 0x7f800000 ;  /* 0x7f800000fff87424 */ /* 0x000fe200078e00ff */
[----:B------:R-:W-:Y:S01]  /*22b0*/  @P0 STS.128 [R0+0x8000], RZ ;  /* 0x008000ff00000388 */ /* 0x000fe20000000c00 */
[----:B------:R-:W-:Y:S01]  /*22c0*/  IMAD.MOV.U32 R247, RZ, RZ, 0x7f800000 ;  /* 0x7f800000fff77424 */ /* 0x000fe200078e00ff */
[----:B------:R-:W-:Y:S01]  /*22d0*/  LOP3.LUT R238, R238, 0x3, RZ, 0xc0, !PT ;  /* 0x00000003eeee7812 */ /* 0x000fe200078ec0ff */
[C---:B------:R-:W-:Y:S01]  /*22e0*/  IMAD.SHL.U32 R168, R44.reuse, 0x40, RZ ;  /* 0x000000402ca87824 */ /* 0x040fe200078e00ff */
[----:B------:R-:W-:Y:S01]  /*22f0*/  @P6 STS.128 [R0+0x9000], RZ ;  /* 0x009000ff00006388 */ /* 0x000fe20000000c00 */
[----:B------:R-:W-:Y:S01]  /*2300*/  IMAD.SHL.U32 R151, R44, 0x20, RZ ;  /* 0x000000202c977824 */ /* 0x000fe200078e00ff */
[----:B------:R-:W3:Y:S02]  /*2310*/  LDC R236, c[0x0][0x44c] ;  /* 0x00011300ffec7b82 */ /* 0x000ee40000000800 */
        /* <DEDUP_REMOVED lines=14> */
[----:B-1----:R-:W-:-:S02]  /*2400*/  @!P0 IMAD.MOV.U32 R2, RZ, RZ, R246 ;  /* 0x000000ffff028224 */ /* 0x002fc400078e00f6 */
[----:B------:R-:W-:-:S05]  /*2410*/  @!P0 IMAD.MOV.U32 R3, RZ, RZ, R245 ;  /* 0x000000ffff038224 */ /* 0x000fca00078e00f5 */
[----:B------:R1:W-:Y:S01]  /*2420*/  @!P0 LDGSTS.E.BYPASS.LTC128B.128 [R233], desc[UR30][R2.64] ;  /* 0x0000000002e98fae */ /* 0x0003e2000b981a1e */
[C---:B--2---:R-:W-:Y:S02]  /*2430*/  IMAD R8, R27.reuse, UR8, RZ ;  /* 0x000000081b087c24 */ /* 0x044fe4000f8e02ff */
[----:B------:R-:W-:Y:S01]  /*2440*/  IMAD R9, R27, UR4, RZ ;  /* 0x000000041b097c24 */ /* 0x000fe2000f8e02ff */
[----:B------:R-:W-:Y:S01]  /*2450*/  @P0 STS.128 [R233], RZ ;  /* 0x000000ffe9000388 */ /* 0x000fe20000000c00 */
[C---:B------:R-:W-:Y:S02]  /*2460*/  IMAD R8, R16.reuse, UR9, R8 ;  /* 0x0000000910087c24 */ /* 0x040fe4000f8e0208 */
[----:B------:R-:W-:Y:S01]  /*2470*/  IMAD.MOV.U32 R160, RZ, RZ, 0x40 ;  /* 0x00000040ffa07424 */ /* 0x000fe200078e00ff */
[----:B------:R-:W-:Y:S01]  /*2480*/  @P6 STS.128 [R233+0x1000], RZ ;  /* 0x001000ffe9006388 */ /* 0x000fe20000000c00 */
[----:B----4-:R-:W-:Y:S01]  /*2490*/  IADD3 R4, P0, PT, R17, R12, RZ ;  /* 0x0000000c11047210 */ /* 0x010fe20007f1e0ff */
[----:B------:R-:W-:-:S02]  /*24a0*/  IMAD R9, R16, UR5, R9 ;  /* 0x0000000510097c24 */ /* 0x000fc4000f8e0209 */
[----:B------:R-:W-:Y:S01]  /*24b0*/  IMAD.MOV.U32 R170, RZ, RZ, 0x20 ;  /* 0x00000020ffaa7424 */ /* 0x000fe200078e00ff */
[----:B------:R-:W-:Y:S01]  /*24c0*/  @!PT LDS RZ, [RZ] ;  /* 0x00000000fffff984 */ /* 0x000fe20000000800 */
[----:B------:R-:W-:Y:S01]  /*24d0*/  @!PT LDS RZ, [RZ] ;  /* 0x00000000fffff984 */ /* 0x000fe20000000800 */
[----:B------:R-:W-:Y:S01]  /*24e0*/  @!PT LDS RZ, [RZ] ;  /* 0x00000000fffff984 */ /* 0x000fe20000000800 */
[----:B------:R-:W-:Y:S01]  /*24f0*/  @!P6 LDGSTS.E.BYPASS.LTC128B.128 [R233+0x1000], desc[UR30][R6.64] ;  /* 0x0100000006e9efae */ /* 0x000fe2000b981a1e */
[----:B------:R-:W-:Y:S01]  /*2500*/  ISETP.GE.AND P6, PT, R43, UR37, PT ;  /* 0x000000252b007c0c */ /* 0x000fe2000bfc6270 */
[----:B------:R-:W-:Y:S01]  /*2510*/  @!P3 IMAD R17, R26, UR14, RZ ;  /* 0x0000000e1a11bc24 */ /* 0x000fe2000f8e02ff */
[----:B------:R-:W-:Y:S01]  /*2520*/  IADD3.X R5, PT, PT, R23, UR44, R13, P0, !PT ;  /* 0x0000002c17057c10 */ /* 0x000fe200087fe40d */
[----:B------:R-:W-:Y:S01]  /*2530*/  @!P2 IMAD R27, R31, UR14, RZ ;  /* 0x0000000e1f1bac24 */ /* 0x000fe2000f8e02ff */
[----:B------:R-:W-:Y:S01]  /*2540*/  @!P4 LEA R20, P0, R18, R6, 0x7 ;  /* 0x000000061214c211 */ /* 0x000fe200078038ff */
[----:B------:R-:W-:Y:S01]  /*2550*/  @!P3 IMAD R36, R28, UR15, R17 ;  /* 0x0000000f1c24bc24 */ /* 0x000fe2000f8e0211 */
[----:B------:R-:W-:Y:S01]  /*2560*/  @P5 STS.128 [R233+0x2000], RZ ;  /* 0x002000ffe9005388 */ /* 0x000fe20000000c00 */
[----:B------:R-:W-:Y:S01]  /*2570*/  IMAD.WIDE.U32 R4, R16, UR4, R4 ;  /* 0x0000000410047c25 */ /* 0x000fe2000f8e0004 */
[----:B------:R-:W-:-:S02]  /*2580*/  @!P4 LEA.HI.X R21, R18, R7, R19, 0x7, P0 ;  /* 0x000000071215c211 */ /* 0x000fc400000f3c13 */
[----:B------:R-:W-:Y:S01]  /*2590*/  CS2R R126, SRZ ;  /* 0x00000000007e7805 */ /* 0x000fe2000001ff00 */
[----:B------:R-:W-:Y:S01]  /*25a0*/  @!PT LDS RZ, [RZ] ;  /* 0x00000000fffff984 */ /* 0x000fe20000000800 */
[----:B------:R-:W-:Y:S01]  /*25b0*/  @!PT LDS RZ, [RZ] ;  /* 0x00000000fffff984 */ /* 0x000fe20000000800 */
[----:B------:R-:W-:Y:S01]  /*25c0*/  @!PT LDS RZ, [RZ] ;  /* 0x00000000fffff984 */ /* 0x000fe20000000800 */
[----:B------:R2:W-:Y:S01]  /*25d0*/  @!P5 LDGSTS.E.BYPASS.LTC128B.128 [R233+0x2000], desc[UR30][R24.64] ;  /* 0x0200000018e9dfae */ /* 0x0005e2000b981a1e */
[----:B------:R-:W-:Y:S01]  /*25e0*/  IMAD.IADD R5, R5, 0x1, R9 ;  /* 0x0000000105057824 */ /* 0x000fe200078e0209 */
[----:B------:R-:W-:Y:S02]  /*25f0*/  CS2R R124, SRZ ;  /* 0x00000000007c7805 */ /* 0x000fe4000001ff00 */
[----:B-1----:R-:W-:Y:S01]  /*2600*/  IADD3 R2, P1, PT, R32, R10, RZ ;  /* 0x0000000a20027210 */ /* 0x002fe20007f3e0ff */
[----:B------:R-:W-:Y:S01]  /*2610*/  @!P2 IMAD.MOV.U32 R10, RZ, RZ, R4 ;  /* 0x000000ffff0aa224 */ /* 0x000fe200078e0004 */
[----:B------:R-:W-:Y:S01]  /*2620*/  @P4 STS.128 [R233+0x3000], RZ ;  /* 0x003000ffe9004388 */ /* 0x000fe20000000c00 */
[----:B------:R-:W-:Y:S01]  /*2630*/  @!P2 IMAD R40, R29, UR15, R27 ;  /* 0x0000000f1d28ac24 */ /* 0x000fe2000f8e021b */
[----:B------:R-:W-:Y:S01]  /*2640*/  IADD3.X R3, PT, PT, R33, UR41, R11, P1, !PT ;  /* 0x0000002921037c10 */ /* 0x000fe20008ffe40b */
[----:B------:R-:W-:Y:S01]  /*2650*/  @!P2 IMAD.MOV.U32 R11, RZ, RZ, R5 ;  /* 0x000000ffff0ba224 */ /* 0x000fe200078e0005 */
[----:B------:R-:W1:Y:S01]  /*2660*/  @!P6 LDC.64 R32, c[0x0][0x388] ;  /* 0x0000e200ff20eb82 */ /* 0x000e620000000a00 */
[----:B------:R-:W-:Y:S01]  /*2670*/  ISETP.GE.AND P1, PT, R35, UR37, PT ;  /* 0x0000002523007c0c */ /* 0x000fe2000bf26270 */
[----:B------:R-:W-:Y:S01]  /*2680*/  @!PT LDS RZ, [RZ] ;  /* 0x00000000fffff984 */ /* 0x000fe20000000800 */
[----:B------:R-:W-:Y:S01]  /*2690*/  @!PT LDS RZ, [RZ] ;  /* 0x00000000fffff984 */ /* 0x000fe20000000800 */
[----:B------:R-:W-:Y:S01]  /*26a0*/  @!PT LDS RZ, [RZ] ;  /* 0x00000000fffff984 */ /* 0x000fe20000000800 */
[----:B------:R4:W-:Y:S01]  /*26b0*/  @!P4 LDGSTS.E.BYPASS.LTC128B.128 [R233+0x3000], desc[UR30][R20.64] ;  /* 0x0300000014e9cfae */ /* 0x0009e2000b981a1e */
[----:B------:R-:W-:-:S04]  /*26c0*/  IMAD.WIDE.U32 R2, R16, UR8, R2 ;  /* 0x0000000810027c25 */ /* 0x000fc8000f8e0002 */
[C---:B------:R-:W-:Y:S01]  /*26d0*/  IMAD.SHL.U32 R47, R174.reuse, 0x2, RZ ;  /* 0x00000002ae2f7824 */ /* 0x040fe200078e00ff */
[----:B------:R-:W3:Y:S01]  /*26e0*/  @!P2 LDC.64 R34, c[0x0][0x388] ;  /* 0x0000e200ff22ab82 */ /* 0x000ee20000000a00 */
[----:B------:R-:W-:Y:S02]  /*26f0*/  IMAD.IADD R3, R3, 0x1, R8 ;  /* 0x0000000103037824 */ /* 0x000fe400078e0208 */
[C---:B------:R-:W-:Y:S02]  /*2700*/  IMAD.SHL.U32 R252, R174.reuse, 0x20, RZ ;  /* 0x00000020aefc7824 */ /* 0x040fe400078e00ff */
[----:B------:R-:W-:Y:S01]  /*2710*/  IMAD.SHL.U32 R173, R174, 0x8, RZ ;  /* 0x00000008aead7824 */ /* 0x000fe200078e00ff */
[----:B------:R-:W-:Y:S01]  /*2720*/  UIADD3 UR5, UPT, UPT, UR34, 0x80, URZ ;  /* 0x0000008022057890 */ /* 0x000fe2000fffe0ff */
[----:B------:R-:W-:Y:S01]  /*2730*/  @!P3 IMAD R16, R26, UR12, RZ ;  /* 0x0000000c1a10bc24 */ /* 0x000fe2000f8e02ff */
[----:B------:R-:W3:Y:S01]  /*2740*/  LDCU UR34, c[0x0][0x594] ;  /* 0x0000b280ff2277ac */ /* 0x000ee20008000800 */
[----:B------:R-:W-:Y:S01]  /*2750*/  @!P2 IMAD.MOV.U32 R8, RZ, RZ, R2 ;  /* 0x000000ffff08a224 */ /* 0x000fe200078e0002 */
[----:B--2---:R-:W2:Y:S01]  /*2760*/  @!P1 LDC.64 R24, c[0x0][0x390] ;  /* 0x0000e400ff189b82 */ /* 0x004ea20000000a00 */
[----:B------:R-:W-:Y:S01]  /*2770*/  @!P2 IMAD.MOV.U32 R9, RZ, RZ, R3 ;  /* 0x000000ffff09a224 */ /* 0x000fe200078e0003 */
[----:B------:R-:W-:Y:S01]  /*2780*/  CS2R R130, SRZ ;  /* 0x0000000000827805 */ /* 0x000fe2000001ff00 */
[----:B------:R-:W-:Y:S01]  /*2790*/  @!P3 IMAD.MOV.U32 R6, RZ, RZ, R4 ;  /* 0x000000ffff06b224 */ /* 0x000fe200078e0004 */
[----:B------:R-:W-:Y:S01]  /*27a0*/  CS2R R128, SRZ ;  /* 0x0000000000807805 */ /* 0x000fe2000001ff00 */
[----:B------:R-:W-:Y:S01]  /*27b0*/  @!P3 IMAD.MOV.U32 R7, RZ, RZ, R5 ;  /* 0x000000ffff07b224 */ /* 0x000fe200078e0005 */
[----:B------:R-:W-:Y:S01]  /*27c0*/  CS2R R122, SRZ ;  /* 0x00000000007a7805 */ /* 0x000fe2000001ff00 */
[----:B------:R-:W-:Y:S01]  /*27d0*/  @!P2 IMAD R26, R31, UR12, RZ ;  /* 0x0000000c1f1aac24 */ /* 0x000fe2000f8e02ff */
[----:B------:R-:W-:Y:S01]  /*27e0*/  CS2R R120, SRZ ;  /* 0x0000000000787805 */ /* 0x000fe2000001ff00 */
[--C-:B------:R-:W-:Y:S01]  /*27f0*/  @!P6 IMAD.MOV.U32 R12, RZ, RZ, R2.reuse ;  /* 0x000000ffff0ce224 */ /* 0x100fe200078e0002 */
[----:B------:R-:W-:Y:S01]  /*2800*/  CS2R R118, SRZ ;  /* 0x0000000000767805 */ /* 0x000fe2000001ff00 */
[--C-:B------:R-:W-:Y:S01]  /*2810*/  @!P6 IMAD.MOV.U32 R13, RZ, RZ, R3.reuse ;  /* 0x000000ffff0de224 */ /* 0x100fe200078e0003 */
[----:B----4-:R-:W4:Y:S01]  /*2820*/  @!P3 LDC.64 R20, c[0x0][0x390] ;  /* 0x0000e400ff14bb82 */ /* 0x010f220000000a00 */
[----:B------:R-:W-:Y:S01]  /*2830*/  @!P1 IMAD.MOV.U32 R14, RZ, RZ, R2 ;  /* 0x000000ffff0e9224 */ /* 0x000fe200078e0002 */
[----:B------:R-:W-:Y:S01]  /*2840*/  CS2R R116, SRZ ;  /* 0x0000000000747805 */ /* 0x000fe2000001ff00 */
[--C-:B------:R-:W-:Y:S01]  /*2850*/  @!P1 IMAD.MOV.U32 R15, RZ, RZ, R3.reuse ;  /* 0x000000ffff0f9224 */ /* 0x100fe200078e0003 */
[----:B------:R-:W-:Y:S01]  /*2860*/  CS2R R110, SRZ ;  /* 0x00000000006e7805 */ /* 0x000fe2000001ff00 */
[C---:B------:R-:W-:Y:S01]  /*2870*/  @!P3 IMAD R42, R28.reuse, UR13, R16 ;  /* 0x0000000d1c2abc24 */ /* 0x040fe2000f8e0210 */
[----:B------:R-:W-:Y:S01]  /*2880*/  CS2R R108, SRZ ;  /* 0x00000000006c7805 */ /* 0x000fe2000001ff00 */
[----:B------:R-:W-:Y:S01]  /*2890*/  @!P3 IMAD.WIDE.U32 R2, R28, UR14, R2 ;  /* 0x0000000e1c02bc25 */ /* 0x000fe2000f8e0002 */
[----:B------:R-:W-:-:S02]  /*28a0*/  CS2R R114, SRZ ;  /* 0x0000000000727805 */ /* 0x000fc4000001ff00 */
[----:B------:R-:W-:Y:S02]  /*28b0*/  CS2R R112, SRZ ;  /* 0x0000000000707805 */ /* 0x000fe4000001ff00 */
[----:B------:R-:W-:Y:S01]  /*28c0*/  CS2R R106, SRZ ;  /* 0x00000000006a7805 */ /* 0x000fe2000001ff00 */
[----:B------:R-:W-:Y:S01]  /*28d0*/  @!P3 IMAD.WIDE.U32 R18, R28, UR12, R6 ;  /* 0x0000000c1c12bc25 */ /* 0x000fe2000f8e0006 */
[----:B------:R-:W-:Y:S02]  /*28e0*/  CS2R R104, SRZ ;  /* 0x0000000000687805 */ /* 0x000fe4000001ff00 */
[----:B------:R-:W-:Y:S02]  /*28f0*/  CS2R R102, SRZ ;  /* 0x0000000000667805 */ /* 0x000fe4000001ff00 */
[----:B------:R-:W-:Y:S01]  /*2900*/  CS2R R100, SRZ ;  /* 0x0000000000647805 */ /* 0x000fe2000001ff00 */
[C---:B------:R-:W-:Y:S01]  /*2910*/  @!P2 IMAD R41, R29.reuse, UR13, R26 ;  /* 0x0000000d1d29ac24 */ /* 0x040fe2000f8e021a */
[----:B------:R-:W-:Y:S01]  /*2920*/  CS2R R94, SRZ ;  /* 0x00000000005e7805 */ /* 0x000fe2000001ff00 */
[----:B------:R-:W-:Y:S01]  /*2930*/  @!P2 IMAD.WIDE.U32 R8, R29, UR14, R8 ;  /* 0x0000000e1d08ac25 */ /* 0x000fe2000f8e0008 */
[----:B------:R-:W2:Y:S01]  /*2940*/  @!P6 LDC.64 R26, c[0x0][0x390] ;  /* 0x0000e400ff1aeb82 */ /* 0x000ea20000000a00 */
[----:B------:R-:W-:-:S02]  /*2950*/  CS2R R92, SRZ ;  /* 0x00000000005c7805 */ /* 0x000fc4000001ff00 */
[----:B------:R-:W-:Y:S01]  /*2960*/  CS2R R98, SRZ ;  /* 0x0000000000627805 */ /* 0x000fe2000001ff00 */
[----:B------:R-:W-:Y:S01]  /*2970*/  @!P2 IMAD.WIDE.U32 R16, R29, UR12, R10 ;  /* 0x0000000c1d10ac25 */ /* 0x000fe2000f8e000a */
[----:B------:R-:W-:Y:S02]  /*2980*/  CS2R R96, SRZ ;  /* 0x0000000000607805 */ /* 0x000fe4000001ff00 */
[----:B------:R-:W-:Y:S02]  /*2990*/  CS2R R90, SRZ ;  /* 0x00000000005a7805 */ /* 0x000fe4000001ff00 */
[----:B------:R-:W-:Y:S01]  /*29a0*/  CS2R R88, SRZ ;  /* 0x0000000000587805 */ /* 0x000fe2000001ff00 */
[----:B------:R-:W-:Y:S01]  /*29b0*/  @!P6 IMAD.WIDE.U32 R6, R43, UR14, R12 ;  /* 0x0000000e2b06ec25 */ /* 0x000fe2000f8e000c */
[----:B------:R-:W4:Y:S01]  /*29c0*/  @!P1 LDC.64 R28, c[0x0][0x388] ;  /* 0x0000e200ff1c9b82 */ /* 0x000f220000000a00 */
[----:B------:R-:W-:Y:S02]  /*29d0*/  CS2R R86, SRZ ;  /* 0x0000000000567805 */ /* 0x000fe4000001ff00 */
[----:B------:R-:W-:Y:S01]  /*29e0*/  CS2R R84, SRZ ;  /* 0x0000000000547805 */ /* 0x000fe2000001ff00 */
[C---:B------:R-:W-:Y:S01]  /*29f0*/  @!P1 IMAD R10, R37.reuse, UR12, RZ ;  /* 0x0000000c250a9c24 */ /* 0x040fe2000f8e02ff */
[----:B------:R-:W-:Y:S01]  /*2a00*/  CS2R R78, SRZ ;  /* 0x00000000004e7805 */ /* 0x000fe2000001ff00 */
[----:B------:R-:W-:Y:S01]  /*2a10*/  @!P1 IMAD R11, R37, UR14, RZ ;  /* 0x0000000e250b9c24 */ /* 0x000fe2000f8e02ff */
[----:B------:R-:W-:Y:S01]  /*2a20*/  CS2R R76, SRZ ;  /* 0x00000000004c7805 */ /* 0x000fe2000001ff00 */
[----:B------:R-:W-:Y:S01]  /*2a30*/  @!P6 IMAD R7, R43, UR15, R7 ;  /* 0x0000000f2b07ec24 */ /* 0x000fe2000f8e0207 */
[----:B------:R-:W-:Y:S01]  /*2a40*/  CS2R R82, SRZ ;  /* 0x0000000000527805 */ /* 0x000fe2000001ff00 */
[----:B------:R-:W-:Y:S01]  /*2a50*/  @!P1 IMAD R37, R30, UR13, R10 ;  /* 0x0000000d1e259c24 */ /* 0x000fe2000f8e020a */
[----:B-1----:R-:W-:Y:S01]  /*2a60*/  @!P6 LEA R10, P0, R6, R32, 0x1 ;  /* 0x00000020060ae211 */ /* 0x002fe200078008ff */
[----:B------:R-:W-:Y:S01]  /*2a70*/  @!P1 IMAD R31, R30, UR15, R11 ;  /* 0x0000000f1e1f9c24 */ /* 0x000fe2000f8e020b */
[----:B------:R-:W1:Y:S01]  /*2a80*/  LDCU UR15, c[0x0][0x3b0] ;  /* 0x00007600ff0f77ac */ /* 0x000e620008000800 */
[----:B------:R-:W-:Y:S01]  /*2a90*/  @!P3 IMAD.IADD R3, R3, 0x1, R36 ;  /* 0x000000010303b824 */ /* 0x000fe200078e0224 */
[----:B------:R-:W-:Y:S01]  /*2aa0*/  @!P6 LEA.HI.X R11, R6, R33, R7, 0x1, P0 ;  /* 0x00000021060be211 */ /* 0x000fe200000f0c07 */
[----:B------:R-:W-:Y:S01]  /*2ab0*/  @!P1 IMAD.MOV.U32 R23, RZ, RZ, R5 ;  /* 0x000000ffff179224 */ /* 0x000fe200078e0005 */
[----:B---3--:R-:W-:Y:S01]  /*2ac0*/  @!P3 LEA R6, P0, R2, R38, 0x1 ;  /* 0x000000260206b211 */ /* 0x008fe200078008ff */
[----:B------:R-:W-:Y:S01]  /*2ad0*/  @!P1 IMAD.MOV.U32 R22, RZ, RZ, R4 ;  /* 0x000000ffff169224 */ /* 0x000fe200078e0004 */
[----:B------:R-:W-:Y:S01]  /*2ae0*/  CS2R R80, SRZ ;  /* 0x0000000000507805 */ /* 0x000fe2000001ff00 */
[----:B------:R-:W-:Y:S01]  /*2af0*/  @!P1 IMAD.WIDE.U32 R12, R30, UR14, R14 ;  /* 0x0000000e1e0c9c25 */ /* 0x000fe2000f8e000e */
[----:B------:R-:W-:Y:S01]  /*2b00*/  @!P3 LEA.HI.X R7, R2, R39, R3, 0x1, P0 ;  /* 0x000000270207b211 */ /* 0x000fe200000f0c03 */
[----:B------:R2:W-:Y:S01]  /*2b10*/  @!P6 LDGSTS.E.BYPASS.LTC128B.128 [R0+0xc000], desc[UR30][R10.64] ;  /* 0x0c0000000a00efae */ /* 0x0005e2000b981a1e */
[----:B------:R-:W1:Y:S01]  /*2b20*/  LDCU UR14, c[0x0][0x3b4] ;  /* 0x00007680ff0e77ac */ /* 0x000e620008000800 */
[----:B------:R-:W-:Y:S01]  /*2b30*/  @!P6 IMAD.WIDE.U32 R2, R43, UR12, R4 ;  /* 0x0000000c2b02ec25 */ /* 0x000fe2000f8e0004 */
[----:B------:R-:W-:Y:S01]  /*2b40*/  @!P2 LEA R4, P0, R8, R34, 0x1 ;  /* 0x000000220804a211 */ /* 0x000fe200078008ff */
[----:B------:R-:W-:Y:S01]  /*2b50*/  @P6 STS.128 [R0+0xc000], RZ ;  /* 0x00c000ff00006388 */ /* 0x000fe20000000c00 */
[----:B------:R-:W-:Y:S01]  /*2b60*/  CS2R R74, SRZ ;  /* 0x00000000004a7805 */ /* 0x000fe2000001ff00 */
[----:B------:R-:W-:Y:S01]  /*2b70*/  @!P2 IMAD.IADD R5, R9, 0x1, R40 ;  /* 0x000000010905a824 */ /* 0x000fe200078e0228 */
[----:B------:R-:W-:Y:S01]  /*2b80*/  CS2R R72, SRZ ;  /* 0x0000000000487805 */ /* 0x000fe2000001ff00 */
[----:B------:R-:W-:Y:S01]  /*2b90*/  @P3 STS.128 [R0+0xd000], RZ ;  /* 0x00d000ff00003388 */ /* 0x000fe20000000c00 */
[----:B------:R-:W-:Y:S01]  /*2ba0*/  @!P1 IMAD.WIDE.U32 R14, R30, UR12, R22 ;  /* 0x0000000c1e0e9c25 */ /* 0x000fe2000f8e0016 */
[----:B------:R-:W-:-:S02]  /*2bb0*/  CS2R R70, SRZ ;  /* 0x0000000000467805 */ /* 0x000fc4000001ff00 */
[----:B------:R-:W-:Y:S01]  /*2bc0*/  @!P2 LEA.HI.X R5, R8, R35, R5, 0x1, P0 ;  /* 0x000000230805a211 */ /* 0x000fe200000f0c05 */
[----:B------:R-:W-:Y:S01]  /*2bd0*/  @!PT LDS RZ, [RZ] ;  /* 0x00000000fffff984 */ /* 0x000fe20000000800 */
[----:B------:R-:W-:Y:S01]  /*2be0*/  @!PT LDS RZ, [RZ] ;  /* 0x00000000fffff984 */ /* 0x000fe20000000800 */
[----:B------:R-:W-:Y:S01]  /*2bf0*/  @!PT LDS RZ, [RZ] ;  /* 0x00000000fffff984 */ /* 0x000fe20000000800 */
[----:B------:R3:W-:Y:S01]  /*2c00*/  @!P3 LDGSTS.E.BYPASS.LTC128B.128 [R0+0xd000], desc[UR30][R6.64] ;  /* 0x0d0000000600bfae */ /* 0x0007e2000b981a1e */
[----:B----4-:R-:W-:Y:S01]  /*2c10*/  @!P1 LEA R8, P4, R12, R28, 0x1 ;  /* 0x0000001c0c089211 */ /* 0x010fe200078808ff */
[----:B------:R-:W4:Y:S01]  /*2c20*/  @!P2 LDC.64 R22, c[0x0][0x390] ;  /* 0x0000e400ff16ab82 */ /* 0x000f220000000a00 */
[----:B------:R-:W-:Y:S01]  /*2c30*/  CS2R R68, SRZ ;  /* 0x0000000000447805 */ /* 0x000fe2000001ff00 */
[----:B------:R-:W-:Y:S01]  /*2c40*/  @P2 STS.128 [R0+0xe000], RZ ;  /* 0x00e000ff00002388 */ /* 0x000fe20000000c00 */
[----:B------:R-:W4:Y:S03]  /*2c50*/  LDCU UR8, c[0x0][0x3e0] ;  /* 0x00007c00ff0877ac */ /* 0x000f260008000800 */
[----:B------:R-:W-:Y:S01]  /*2c60*/  @!PT LDS RZ, [RZ] ;  /* 0x00000000fffff984 */ /* 0x000fe20000000800 */
[----:B------:R-:W-:Y:S01]  /*2c70*/  @!PT LDS RZ, [RZ] ;  /* 0x00000000fffff984 */ /* 0x000fe20000000800 */
[----:B------:R-:W-:Y:S01]  /*2c80*/  @!PT LDS RZ, [RZ] ;  /* 0x00000000fffff984 */ /* 0x000fe20000000800 */
[----:B------:R4:W-:Y:S01]  /*2c90*/  @!P2 LDGSTS.E.BYPASS.LTC128B.128 [R0+0xe000], desc[UR30][R4.64] ;  /* 0x0e0000000400afae */ /* 0x0009e2000b981a1e */
[----:B-1----:R-:W-:Y:S01]  /*2ca0*/  USHF.L.U64.HI UR14, UR15, 0x6, UR14 ;  /* 0x000000060f0e7899 */ /* 0x002fe2000801020e */
[----:B------:R-:W1:Y:S02]  /*2cb0*/  LDCU UR12, c[0x0][0x45c] ;  /* 0x00008b80ff0c77ac */ /* 0x000e640008000800 */
[----:B------:R-:W-:Y:S01]  /*2cc0*/  @P1 STS.128 [R0+0xf000], RZ ;  /* 0x00f000ff00001388 */ /* 0x000fe20000000c00 */
[----:B--2---:R-:W-:Y:S01]  /*2cd0*/  @!P6 LEA R10, P0, R2, R26, 0x1 ;  /* 0x0000001a020ae211 */ /* 0x004fe200078008ff */
[----:B------:R-:W2:Y:S01]  /*2ce0*/  LDCU.U8 UR9, c[0x0][0x4f8] ;  /* 0x00009f00ff0977ac */ /* 0x000ea20008000000 */
[----:B---3--:R-:W-:-:S02]  /*2cf0*/  @!P6 IMAD R6, R43, UR13, R3 ;  /* 0x0000000d2b06ec24 */ /* 0x008fc4000f8e0203 */
[----:B------:R-:W-:-:S03]  /*2d00*/  @!P1 IMAD.IADD R3, R13, 0x1, R31 ;  /* 0x000000010d039824 */ /* 0x000fc600078e021f */
[----:B------:R-:W-:Y:S01]  /*2d10*/  @!P6 LEA.HI.X R11, R2, R27, R6, 0x1, P0 ;  /* 0x0000001b020be211 */ /* 0x000fe200000f0c06 */
[----:B------:R-:W-:Y:S01]  /*2d20*/  @!P3 IMAD.IADD R2, R19, 0x1, R42 ;  /* 0x000000011302b824 */ /* 0x000fe200078e022a */
[----:B------:R-:W-:Y:S01]  /*2d30*/  @!P1 LEA.HI.X R9, R12, R29, R3, 0x1, P4 ;  /* 0x0000001d0c099211 */ /* 0x000fe200020f0c03 */
[----:B------:R-:W-:Y:S01]  /*2d40*/  @!P2 IMAD.IADD R3, R17, 0x1, R41 ;  /* 0x000000011103a824 */ /* 0x000fe200078e0229 */
[----:B------:R-:W3:Y:S01]  /*2d50*/  LDC.64 R12, c[0x0][0x528] ;  /* 0x00014a00ff0c7b82 */ /* 0x000ee20000000a00 */
[----:B------:R-:W-:Y:S02]  /*2d60*/  @!P3 LEA R6, P0, R18, R20, 0x1 ;  /* 0x000000141206b211 */ /* 0x000fe400078008ff */
[----:B------:R-:W-:Y:S01]  /*2d70*/  @!PT LDS RZ, [RZ] ;  /* 0x00000000fffff984 */ /* 0x000fe20000000800 */
[----:B------:R-:W-:Y:S01]  /*2d80*/  @!PT LDS RZ, [RZ] ;  /* 0x00000000fffff984 */ /* 0x000fe20000000800 */
[----:B------:R-:W-:Y:S01]  /*2d90*/  @!PT LDS RZ, [RZ] ;  /* 0x00000000fffff984 */ /* 0x000fe20000000800 */
[----:B------:R1:W-:Y:S01]  /*2da0*/  @!P1 LDGSTS.E.BYPASS.LTC128B.128 [R0+0xf000], desc[UR30][R8.64] ;  /* 0x0f00000008009fae */ /* 0x0003e2000b981a1e */
[----:B----4-:R-:W-:Y:S02]  /*2db0*/  @!P2 LEA R4, P4, R16, R22, 0x1 ;  /* 0x000000161004a211 */ /* 0x010fe400078808ff */
[----:B------:R-:W-:Y:S01]  /*2dc0*/  @!P3 LEA.HI.X R7, R18, R21, R2, 0x1, P0 ;  /* 0x000000151207b211 */ /* 0x000fe200000f0c02 */
[----:B------:R4:W-:Y:S01]  /*2dd0*/  @!P6 LDGSTS.E.BYPASS.LTC128B.128 [R0+0x10000], desc[UR30][R10.64] ;  /* 0x100000000a00efae */ /* 0x0009e2000b981a1e */
[----:B------:R-:W-:-:S02]  /*2de0*/  @!P1 LEA R2, P0, R14, R24, 0x1 ;  /* 0x000000180e029211 */ /* 0x000fc400078008ff */
[----:B------:R-:W-:Y:S01]  /*2df0*/  @!P2 LEA.HI.X R5, R16, R23, R3, 0x1, P4 ;  /* 0x000000171005a211 */ /* 0x000fe200020f0c03 */
[----:B------:R-:W-:Y:S04]  /*2e00*/  @P6 STS.128 [R0+0x10000], RZ ;  /* 0x010000ff00006388 */ /* 0x000fe80000000c00 */
[----:B------:R-:W-:Y:S04]  /*2e10*/  @P3 STS.128 [R0+0x11000], RZ ;  /* 0x011000ff00003388 */ /* 0x000fe80000000c00 */
[----:B------:R-:W-:Y:S01]  /*2e20*/  @!PT LDS RZ, [RZ] ;  /* 0x00000000fffff984 */ /* 0x000fe20000000800 */
[----:B------:R-:W-:Y:S01]  /*2e30*/  @!PT LDS RZ, [RZ] ;  /* 0x00000000fffff984 */ /* 0x000fe20000000800 */
[----:B------:R-:W-:Y:S01]  /*2e40*/  @!PT LDS RZ, [RZ] ;  /* 0x00000000fffff984 */ /* 0x000fe20000000800 */
[----:B------:R-:W-:Y:S04]  /*2e50*/  @!P3 LDGSTS.E.BYPASS.LTC128B.128 [R0+0x11000], desc[UR30][R6.64] ;  /* 0x110000000600bfae */ /* 0x000fe8000b981a1e */
[----:B------:R-:W-:Y:S04]  /*2e60*/  @P2 STS.128 [R0+0x12000], RZ ;  /* 0x012000ff00002388 */ /* 0x000fe80000000c00 */
[----:B------:R-:W-:Y:S01]  /*2e70*/  @!PT LDS RZ, [RZ] ;  /* 0x00000000fffff984 */ /* 0x000fe20000000800 */
[----:B------:R-:W-:Y:S01]  /*2e80*/  @!PT LDS RZ, [RZ] ;  /* 0x00000000fffff984 */ /* 0x000fe20000000800 */
[----:B------:R-:W-:Y:S01]  /*2e90*/  @!PT LDS RZ, [RZ] ;  /* 0x00000000fffff984 */ /* 0x000fe20000000800 */
[----:B------:R-:W-:Y:S01]  /*2ea0*/  @!P2 LDGSTS.E.BYPASS.LTC128B.128 [R0+0x12000], desc[UR30][R4.64] ;  /* 0x120000000400afae */ /* 0x000fe2000b981a1e */
[----:B-1----:R-:W-:-:S03]  /*2eb0*/  @!P1 IMAD.IADD R8, R15, 0x1, R37 ;  /* 0x000000010f089824 */ /* 0x002fc600078e0225 */
[----:B------:R1:W-:Y:S02]  /*2ec0*/  @P1 STS.128 [R0+0x13000], RZ ;  /* 0x013000ff00001388 */ /* 0x0003e40000000c00 */
[----:B------:R-:W-:Y:S02]  /*2ed0*/  @!P1 LEA.HI.X R3, R14, R25, R8, 0x1, P0 ;  /* 0x000000190e039211 */ /* 0x000fe400000f0c08 */
[----:B---3--:R-:W3:Y:S04]  /*2ee0*/  LDG.E.64 R8, desc[UR30][R12.64] ;  /* 0x0000001e0c087981 */ /* 0x008ee8000c1e1b00 */
[----:B------:R-:W-:Y:S01]  /*2ef0*/  @!PT LDS RZ, [RZ] ;  /* 0x00000000fffff984 */ /* 0x000fe20000000800 */
[----:B------:R-:W-:Y:S01]  /*2f00*/  @!PT LDS RZ, [RZ] ;  /* 0x00000000fffff984 */ /* 0x000fe20000000800 */
[----:B------:R-:W-:Y:S01]  /*2f10*/  @!PT LDS RZ, [RZ] ;  /* 0x00000000fffff984 */ /* 0x000fe20000000800 */
[----:B------:R1:W-:Y:S04]  /*2f20*/  @!P1 LDGSTS.E.BYPASS.LTC128B.128 [R0+0x13000], desc[UR30][R2.64] ;  /* 0x1300000002009fae */ /* 0x0003e8000b981a1e */
[----:B------:R-:W0:Y:S04]  /*2f30*/  LDGDEPBAR ;  /* 0x00000000000079af */ /* 0x000e280000000000 */
[----:B------:R-:W2:Y:S01]  /*2f40*/  LDG.E.64 R6, desc[UR30][R12.64+0x8] ;  /* 0x0000081e0c067981 */ /* 0x000ea2000c1e1b00 */
[----:B----4-:R-:W-:-:S04]  /*2f50*/  SHF.R.U32.HI R10, RZ, 0x1, R44 ;  /* 0x00000001ff0a7819 */ /* 0x010fc8000001162c */
[----:B------:R-:W-:Y:S02]  /*2f60*/  LOP3.LUT R237, R10, 0x30, RZ, 0xc0, !PT ;  /* 0x000000300aed7812 */ /* 0x000fe400078ec0ff */
[----:B-1----:R-:W-:-:S04]  /*2f70*/  SHF.R.U32.HI R0, RZ, 0x2, R44 ;  /* 0x00000002ff007819 */ /* 0x002fc8000001162c */
[----:B------:R-:W-:-:S04]  /*2f80*/  LOP3.LUT R237, R237, 0x7, R0, 0xf8, !PT ;  /* 0x00000007eded7812 */ /* 0x000fc800078ef800 */
[C---:B------:R-:W-:Y:S01]  /*2f90*/  LOP3.LUT R2, R237.reuse, 0x40, RZ, 0xfc, !PT ;  /* 0x00000040ed027812 */ /* 0x040fe200078efcff */
[C---:B------:R-:W-:Y:S02]  /*2fa0*/  VIADD R3, R237.reuse, 0x8 ;  /* 0x00000008ed037836 */ /* 0x040fe40000000000 */
[C---:B------:R-:W-:Y:S01]  /*2fb0*/  VIADD R0, R237.reuse, 0x48 ;  /* 0x00000048ed007836 */ /* 0x040fe20000000000 */
[----:B------:R-:W-:Y:S02]  /*2fc0*/  ISETP.GE.AND P3, PT, R237, UR38, PT ;  /* 0x00000026ed007c0c */ /* 0x000fe4000bf66270 */
[----:B------:R-:W-:Y:S02]  /*2fd0*/  ISETP.GE.AND P2, PT, R3, UR38, PT ;  /* 0x0000002603007c0c */ /* 0x000fe4000bf46270 */
[----:B------:R-:W-:Y:S02]  /*2fe0*/  ISETP.GE.AND P1, PT, R2, UR38, PT ;  /* 0x0000002602007c0c */ /* 0x000fe4000bf26270 */
[----:B------:R-:W-:Y:S01]  /*2ff0*/  ISETP.GE.AND P0, PT, R0, UR38, PT ;  /* 0x0000002600007c0c */ /* 0x000fe2000bf06270 */
[----:B------:R-:W-:Y:S01]  /*3000*/  IMAD.MOV.U32 R2, RZ, RZ, 0x4 ;  /* 0x00000004ff027424 */ /* 0x000fe200078e00ff */
[----:B------:R-:W-:-:S03]  /*3010*/  SHF.R.U32.HI R5, RZ, 0x6, R44 ;  /* 0x00000006ff057819 */ /* 0x000fc6000001162c */
[----:B------:R-:W-:Y:S01]  /*3020*/  IMAD.WIDE.U32 R2, R237, R2, UR42 ;  /* 0x0000002aed027e25 */ /* 0x000fe2000f8e0002 */
[----:B------:R-:W-:Y:S02]  /*3030*/  LOP3.LUT R5, R5, 0xe, RZ, 0xc0, !PT ;  /* 0x0000000e05057812 */ /* 0x000fe400078ec0ff */
[----:B------:R-:W-:Y:S02]  /*3040*/  SHF.R.U32.HI R4, RZ, 0x4, R44 ;  /* 0x00000004ff047819 */ /* 0x000fe4000001162c */
[----:B------:R-:W5:Y:S01]  /*3050*/  @!P3 LDG.E R250, desc[UR30][R2.64] ;  /* 0x0000001e02fab981 */ /* 0x000f62000c1e1900 */
[----:B------:R-:W-:Y:S01]  /*3060*/  IMAD.U32 R0, RZ, RZ, UR36 ;  /* 0x00000024ff007e24 */ /* 0x000fe2000f8e00ff */
[----:B------:R-:W-:Y:S02]  /*3070*/  UIMAD UR13, UR29, UR39, UR24 ;  /* 0x000000271d0d72a4 */ /* 0x000fe4000f8e0218 */
[----:B------:R-:W5:Y:S04]  /*3080*/  @!P2 LDG.E R249, desc[UR30][R2.64+0x20] ;  /* 0x0000201e02f9a981 */ /* 0x000f68000c1e1900 */
[----:B------:R-:W5:Y:S04]  /*3090*/  @!P1 LDG.E R248, desc[UR30][R2.64+0x100] ;  /* 0x0001001e02f89981 */ /* 0x000f68000c1e1900 */
[----:B------:R1:W5:Y:S01]  /*30a0*/  @!P0 LDG.E R247, desc[UR30][R2.64+0x120] ;  /* 0x0001201e02f78981 */ /* 0x000362000c1e1900 */
[----:B------:R-:W-:Y:S01]  /*30b0*/  IMAD R238, R0, 0x8, R238 ;  /* 0x0000000800ee7824 */ /* 0x000fe200078e02ee */
[----:B------:R-:W4:Y:S01]  /*30c0*/  LDCU UR36, c[0x0][0x590] ;  /* 0x0000b200ff2477ac */ /* 0x000f220008000800 */
[----:B-1----:R-:W-:Y:S01]  /*30d0*/  IMAD.U32 R2, RZ, RZ, UR28 ;  /* 0x0000001cff027e24 */ /* 0x002fe2000f8e00ff */
[----:B------:R-:W-:-:S03]  /*30e0*/  LOP3.LUT R3, R168, 0x1c0, RZ, 0xc0, !PT ;  /* 0x000001c0a8037812 */ /* 0x000fc600078ec0ff */
[----:B------:R-:W-:Y:S01]  /*30f0*/  IMAD R5, R2, 0x4, R5 ;  /* 0x0000000402057824 */ /* 0x000fe200078e0205 */
[----:B------:R-:W-:Y:S02]  /*3100*/  LOP3.LUT R2, R4, 0x8, RZ, 0xc0, !PT ;  /* 0x0000000804027812 */ /* 0x000fe400078ec0ff */
[----:B------:R-:W-:Y:S02]  /*3110*/  LOP3.LUT R0, R3, 0x38, R45, 0xf8, !PT ;  /* 0x0000003803007812 */ /* 0x000fe400078ef82d */
[----:B------:R-:W-:Y:S02]  /*3120*/  LOP3.LUT R4, R168, 0x200, RZ, 0xc0, !PT ;  /* 0x00000200a8047812 */ /* 0x000fe400078ec0ff */
[----:B------:R-:W-:Y:S02]  /*3130*/  LOP3.LUT R3, R0, 0x8, R10, 0x78, !PT ;  /* 0x0000000800037812 */ /* 0x000fe400078e780a */
[----:B------:R-:W-:Y:S02]  /*3140*/  LOP3.LUT R4, R4, 0xc00, R151, 0xf8, !PT ;  /* 0x00000c0004047812 */ /* 0x000fe400078ef897 */
[----:B------:R-:W-:-:S02]  /*3150*/  LOP3.LUT R2, R2, 0x10, R44, 0xf8, !PT ;  /* 0x0000001002027812 */ /* 0x000fc400078ef82c */
[----:B------:R-:W-:Y:S01]  /*3160*/  LOP3.LUT R171, R4, R3, RZ, 0xfc, !PT ;  /* 0x0000000304ab7212 */ /* 0x000fe200078efcff */
[----:B------:R-:W-:Y:S01]  /*3170*/  IMAD.SHL.U32 R3, R174, 0x40, RZ ;  /* 0x00000040ae037824 */ /* 0x000fe200078e00ff */
[----:B------:R-:W-:Y:S01]  /*3180*/  LOP3.LUT R2, R2, R0, RZ, 0x3c, !PT ;  /* 0x0000000002027212 */ /* 0x000fe200078e3cff */
[----:B------:R-:W-:Y:S01]  /*3190*/  IMAD.SHL.U32 R4, R174, 0x10, RZ ;  /* 0x00000010ae047824 */ /* 0x000fe200078e00ff */
[----:B------:R-:W-:Y:S02]  /*31a0*/  LOP3.LUT R0, R0, 0x8, R44, 0x78, !PT ;  /* 0x0000000800007812 */ /* 0x000fe400078e782c */
[----:B------:R-:W-:Y:S02]  /*31b0*/  LOP3.LUT R168, R2, 0x200, R168, 0xf8, !PT ;  /* 0x0000020002a87812 */ /* 0x000fe400078ef8a8 */
[----:B------:R-:W-:Y:S02]  /*31c0*/  LOP3.LUT R2, R47, 0xe006, R3, 0xc8, !PT ;  /* 0x0000e0062f027812 */ /* 0x000fe400078ec803 */
[----:B------:R-:W-:-:S02]  /*31d0*/  LOP3.LUT R4, R4, 0x1c0, RZ, 0xc0, !PT ;  /* 0x000001c004047812 */ /* 0x000fc400078ec0ff */
[----:B------:R-:W-:Y:S02]  /*31e0*/  LOP3.LUT R151, R0, 0x7200, R151, 0xf8, !PT ;  /* 0x0000720000977812 */ /* 0x000fe400078ef897 */
[----:B------:R-:W-:Y:S02]  /*31f0*/  LOP3.LUT R2, R2, 0xc00, R252, 0xf8, !PT ;  /* 0x00000c0002027812 */ /* 0x000fe400078ef8fc */
[----:B------:R-:W-:Y:S02]  /*3200*/  LOP3.LUT R0, R4, 0x38, R47, 0xf8, !PT ;  /* 0x0000003804007812 */ /* 0x000fe400078ef82f */
[C---:B------:R-:W-:Y:S02]  /*3210*/  LOP3.LUT R4, R3.reuse, 0x1c0, RZ, 0xc0, !PT ;  /* 0x000001c003047812 */ /* 0x040fe400078ec0ff */
[----:B------:R-:W-:Y:S01]  /*3220*/  LOP3.LUT R0, R2, R0, RZ, 0xfc, !PT ;  /* 0x0000000002007212 */ /* 0x000fe200078efcff */
[----:B------:R-:W-:Y:S01]  /*3230*/  USHF.L.U32 UR13, UR13, 0x5, URZ ;  /* 0x000000050d0d7899 */ /* 0x000fe200080006ff */
[----:B------:R-:W-:-:S03]  /*3240*/  LOP3.LUT R2, R3, 0x200, RZ, 0xc0, !PT ;  /* 0x0000020003027812 */ /* 0x000fc600078ec0ff */
[----:B------:R1:W-:Y:S01]  /*3250*/  STL [R1+0x8], R0 ;  /* 0x0000080001007387 */ /* 0x0003e20000100800 */
[----:B------:R-:W-:Y:S01]  /*3260*/  SHF.R.U32.HI R10, RZ, 0x1, R174 ;  /* 0x00000001ff0a7819 */ /* 0x000fe200000116ae */
[----:B------:R-:W-:Y:S01]  /*3270*/  USHF.R.S32.HI UR4, URZ, 0x1f, UR13 ;  /* 0x0000001fff047899 */ /* 0x000fe2000801140d */
[----:B------:R-:W-:Y:S02]  /*3280*/  R2P PR, R44, 0x6 ;  /* 0x000000062c007804 */ /* 0x000fe40000000000 */
[----:B------:R-:W-:Y:S02]  /*3290*/  LOP3.LUT R2, R2, 0xc00, R252, 0xf8, !PT ;  /* 0x00000c0002027812 */ /* 0x000fe400078ef8fc */
[----:B-1----:R-:W-:-:S04]  /*32a0*/  LOP3.LUT R0, R4, 0x38, R173, 0xf8, !PT ;  /* 0x0000003804007812 */ /* 0x002fc800078ef8ad */
[C---:B------:R-:W-:Y:S02]  /*32b0*/  LOP3.LUT R3, R0.reuse, 0x8, R174, 0x78, !PT ;  /* 0x0000000800037812 */ /* 0x040fe400078e78ae */
[----:B------:R-:W-:Y:S01]  /*32c0*/  LOP3.LUT R0, R0, 0x8, R10, 0x78, !PT ;  /* 0x0000000800007812 */ /* 0x000fe200078e780a */
[----:B------:R-:W-:-:S03]  /*32d0*/  IMAD.MOV.U32 R10, RZ, RZ, 0x20 ;  /* 0x00000020ff0a7424 */ /* 0x000fc600078e00ff */
[----:B------:R-:W-:Y:S01]  /*32e0*/  LOP3.LUT R172, R2, R0, RZ, 0xfc, !PT ;  /* 0x0000000002ac7212 */ /* 0x000fe200078efcff */
[----:B------:R-:W-:Y:S01]  /*32f0*/  IMAD.MOV.U32 R0, RZ, RZ, 0x10 ;  /* 0x00000010ff007424 */ /* 0x000fe200078e00ff */
[----:B------:R-:W-:Y:S02]  /*3300*/  LOP3.LUT R252, R3, 0x7200, R252, 0xf8, !PT ;  /* 0x0000720003fc7812 */ /* 0x000fe400078ef8fc */
[----:B------:R-:W-:Y:S02]  /*3310*/  SEL R160, R160, 0xffffffc0, !P2 ;  /* 0xffffffc0a0a07807 */ /* 0x000fe40005000000 */
[----:B------:R-:W-:Y:S02]  /*3320*/  LEA R151, R151, UR25, 0x1 ;  /* 0x0000001997977c11 */ /* 0x000fe4000f8e08ff */
[----:B------:R-:W-:Y:S02]  /*3330*/  SEL R170, R170, 0xffffffe0, !P1 ;  /* 0xffffffe0aaaa7807 */ /* 0x000fe40004800000 */
[----:B------:R-:W-:Y:S01]  /*3340*/  LEA R171, R171, UR25, 0x1 ;  /* 0x00000019abab7c11 */ /* 0x000fe2000f8e08ff */
[----:B------:R-:W-:Y:S01]  /*3350*/  IMAD.IADD R164, R160, 0x1, R151 ;  /* 0x00000001a0a47824 */ /* 0x000fe200078e0297 */
[----:B------:R-:W-:Y:S01]  /*3360*/  LEA R168, R168, UR25, 0x1 ;  /* 0x00000019a8a87c11 */ /* 0x000fe2000f8e08ff */
[----:B------:R-:W-:Y:S01]  /*3370*/  VIADD R238, R238, 0xfffffff8 ;  /* 0xfffffff8eeee7836 */ /* 0x000fe20000000000 */
[C---:B------:R-:W-:Y:S01]  /*3380*/  LOP3.LUT P4, RZ, R174.reuse, 0x2, RZ, 0xc0, !PT ;  /* 0x00000002aeff7812 */ /* 0x040fe2000788c0ff */
[----:B------:R-:W-:Y:S01]  /*3390*/  VIADD R171, R171, UR35 ;  /* 0x00000023abab7c36 */ /* 0x000fe20008000000 */
[----:B------:R-:W-:Y:S01]  /*33a0*/  LOP3.LUT P5, RZ, R174, 0x10, RZ, 0xc0, !PT ;  /* 0x00000010aeff7812 */ /* 0x000fe200078ac0ff */
[----:B------:R-:W-:-:S02]  /*33b0*/  VIADD R168, R168, UR35 ;  /* 0x00000023a8a87c36 */ /* 0x000fc40008000000 */
[C---:B------:R-:W-:Y:S02]  /*33c0*/  IMAD.IADD R156, R170.reuse, 0x1, R151 ;  /* 0x00000001aa9c7824 */ /* 0x040fe400078e0297 */
[----:B------:R-:W-:Y:S01]  /*33d0*/  IMAD.IADD R169, R170, 0x1, R164 ;  /* 0x00000001aaa97824 */ /* 0x000fe200078e02a4 */
[----:B----4-:R-:W-:Y:S02]  /*33e0*/  USHF.L.U32 UR29, UR36, 0x7, URZ ;  /* 0x00000007241d7899 */ /* 0x010fe400080006ff */
[----:B------:R-:W-:Y:S02]  /*33f0*/  USHF.L.U64.HI UR34, UR36, 0x6, UR34 ;  /* 0x0000000624227899 */ /* 0x000fe40008010222 */
[----:B------:R-:W-:Y:S02]  /*3400*/  UISETP.GE.AND UP1, UPT, UR5, UR26, UPT ;  /* 0x0000001a0500728c */ /* 0x000fe4000bf26270 */
[----:B------:R-:W-:Y:S01]  /*3410*/  USHF.L.U32 UR36, UR36, 0x6, URZ ;  /* 0x0000000624247899 */ /* 0x000fe200080006ff */
[----:B--2---:R-:W-:-:S04]  /*3420*/  IADD3 R4, P3, P0, R6, UR13, R46 ;  /* 0x0000000d06047c10 */ /* 0x004fc8000f87e02e */
[----:B------:R-:W-:Y:S02]  /*3430*/  IADD3.X R251, PT, PT, R7, UR4, RZ, P3, P0 ;  /* 0x0000000407fb7c10 */ /* 0x000fe40009fe04ff */
[C---:B------:R-:W-:Y:S02]  /*3440*/  LOP3.LUT P3, RZ, R174.reuse, 0x4, RZ, 0xc0, !PT ;  /* 0x00000004aeff7812 */ /* 0x040fe4000786c0ff */
[----:B------:R-:W-:Y:S02]  /*3450*/  LOP3.LUT P0, RZ, R174, 0x8, RZ, 0xc0, !PT ;  /* 0x00000008aeff7812 */ /* 0x000fe4000780c0ff */
[----:B------:R-:W-:Y:S01]  /*3460*/  SEL R2, R0, 0xfffffff0, !P3 ;  /* 0xfffffff000027807 */ /* 0x000fe20005800000 */
[----:B------:R-:W-:Y:S01]  /*3470*/  IMAD.WIDE.U32 R2, R4, -0x2daee0ad, RZ ;  /* 0xd2511f5304027825 */ /* 0x000fe200078e00ff */
[----:B------:R-:W-:Y:S02]  /*3480*/  SEL R4, R10, 0xffffffe0, !P0 ;  /* 0xffffffe00a047807 */ /* 0x000fe40004000000 */
[----:B---3--:R-:W-:-:S02]  /*3490*/  R2UR UR4, R9 ;  /* 0x00000000090472ca */ /* 0x008fc400000e0000 */
[----:B------:R1:W-:Y:S04]  /*34a0*/  STL.64 [R1], R2 ;  /* 0x0000000201007387 */ /* 0x0003e80000100a00 */
[----:B------:R1:W-:Y:S01]  /*34b0*/  STL [R1+0x10], R4 ;  /* 0x0000100401007387 */ /* 0x0003e20000100800 */
[----:B------:R-:W-:Y:S01]  /*34c0*/  VIADD R0, R5, 0x1 ;  /* 0x0000000105007836 */ /* 0x000fe20000000000 */
[----:B------:R-:W-:-:S05]  /*34d0*/  R2UR UR46, R8 ;  /* 0x00000000082e72ca */ /* 0x000fca00000e0000 */
[----:B------:R-:W-:Y:S02]  /*34e0*/  LOP3.LUT R5, R5, UR4, RZ, 0x3c, !PT ;  /* 0x0000000405057c12 */ /* 0x000fe4000f8e3cff */
[----:B------:R-:W-:Y:S02]  /*34f0*/  LOP3.LUT R0, R0, UR4, RZ, 0x3c, !PT ;  /* 0x0000000400007c12 */ /* 0x000fe4000f8e3cff */
[C---:B------:R-:W-:Y:S02]  /*3500*/  LOP3.LUT R5, R3.reuse, R5, RZ, 0x3c, !PT ;  /* 0x0000000503057212 */ /* 0x040fe400078e3cff */
[----:B------:R-:W-:Y:S01]  /*3510*/  LOP3.LUT R0, R3, R0, RZ, 0x3c, !PT ;  /* 0x0000000003007212 */ /* 0x000fe200078e3cff */
[----:B------:R-:W-:Y:S02]  /*3520*/  USHF.L.U32 UR13, UR15, 0x7, URZ ;  /* 0x000000070f0d7899 */ /* 0x000fe400080006ff */
[----:B------:R-:W-:Y:S01]  /*3530*/  IMAD.WIDE.U32 R242, R5, -0x326172a9, RZ ;  /* 0xcd9e8d5705f27825 */ /* 0x000fe200078e00ff */
[----:B------:R-:W-:-:S03]  /*3540*/  USHF.L.U32 UR15, UR15, 0x6, URZ ;  /* 0x000000060f0f7899 */ /* 0x000fc600080006ff */
[----:B------:R-:W-:Y:S01]  /*3550*/  IMAD.WIDE.U32 R240, R0, -0x326172a9, RZ ;  /* 0xcd9e8d5700f07825 */ /* 0x000fe200078e00ff */
[----:B------:R-:W-:Y:S02]  /*3560*/  UIADD3 UR45, UPT, UPT, UR4, -0x4498517b, URZ ;  /* 0xbb67ae85042d7890 */ /* 0x000fe4000fffe0ff */
[----:B------:R-:W-:Y:S02]  /*3570*/  UIADD3 UR44, UPT, UPT, UR4, 0x76cf5d0a, URZ ;  /* 0x76cf5d0a042c7890 */ /* 0x000fe4000fffe0ff */
[----:B------:R-:W-:Y:S02]  /*3580*/  UIADD3 UR41, UPT, UPT, UR4, 0x32370b8f, URZ ;  /* 0x32370b8f04297890 */ /* 0x000fe4000fffe0ff */
[----:B------:R-:W-:Y:S02]  /*3590*/  UIADD3 UR39, UPT, UPT, UR4, -0x126145ec, URZ ;  /* 0xed9eba1404277890 */ /* 0x000fe4000fffe0ff */
[----:B------:R-:W-:Y:S02]  /*35a0*/  UIADD3 UR38, UPT, UPT, UR4, -0x56f99767, URZ ;  /* 0xa906689904267890 */ /* 0x000fe4000fffe0ff */
[----:B-1----:R-:W-:-:S12]  /*35b0*/  UIADD3 UR37, UPT, UPT, UR4, 0x646e171e, URZ ;  /* 0x646e171e04257890 */ /* 0x002fd8000fffe0ff */
.L_x_1837:
[----:B------:R-:W0:Y:S01]  /*35c0*/  LDGDEPBAR ;  /* 0x00000000000079af */ /* 0x000e220000000000 */
[C---:B------:R-:W-:Y:S01]  /*35d0*/  IMAD.IADD R144, R171.reuse, 0x1, R170 ;  /* 0x00000001ab907824 */ /* 0x040fe200078e02aa */
[----:B------:R-:W-:Y:S01]  /*35e0*/  PLOP3.LUT P0, PT, PT, PT, UP1, 0x80, 0x8 ;  /* 0x000000000008781c */ /* 0x000fe20003f0f018 */
[----:B------:R-:W-:Y:S01]  /*35f0*/  IMAD.IADD R0, R171, 0x1, R160 ;  /* 0x00000001ab007824 */ /* 0x000fe200078e02a0 */
[----:B------:R-:W-:Y:S01]  /*3600*/  PLOP3.LUT P6, PT, PT, PT, UP1, 0x80, 0x8 ;  /* 0x000000000008781c */ /* 0x000fe20003fcf018 */
[----:B------:R-:W-:Y:S01]  /*3610*/  IMAD.SHL.U32 R2, R174, 0x2, RZ ;  /* 0x00000002ae027824 */ /* 0x000fe200078e00ff */
[----:B------:R-:W-:Y:S01]  /*3620*/  PLOP3.LUT P2, PT, PT, PT, UP1, 0x80, 0x8 ;  /* 0x000000000008781c */ /* 0x000fe20003f4f018 */
[----:B------:R-:W1:Y:S01]  /*3630*/  S2UR UR4, SR_CgaCtaId ;  /* 0x00000000000479c3 */ /* 0x000e620000008800 */
[----:B------:R-:W-:Y:S01]  /*3640*/  SHF.R.U32.HI R3, RZ, 0x1, R174 ;  /* 0x00000001ff037819 */ /* 0x000fe200000116ae */
[----:B------:R-:W-:Y:S01]  /*3650*/  UIADD3 UR35, UPT, UPT, UR46, -0x61c88647, URZ ;  /* 0x9e3779b92e237890 */ /* 0x000fe2000fffe0ff */
[----:B------:R-:W-:Y:S01]  /*3660*/  PLOP3.LUT P1, PT, PT, PT, UP1, 0x80, 0x8 ;  /* 0x000000000008781c */ /* 0x000fe20003f2f018 */
[----:B------:R-:W-:Y:S01]  /*3670*/  UMOV UR5, 0x400 ;  /* 0x0000040000057882 */ /* 0x000fe20000000000 */
[----:B------:R-:W-:Y:S02]  /*3680*/  UIADD3 UR47, UPT, UPT, UR46, 0x3c6ef372, URZ ;  /* 0x3c6ef3722e2f7890 */ /* 0x000fe4000fffe0ff */
[----:B------:R-:W-:Y:S02]  /*3690*/  UISETP.NE.AND UP0, UPT, UR40, URZ, UPT ;  /* 0x000000ff2800728c */ /* 0x000fe4000bf05270 */
[----:B-1----:R-:W-:Y:S01]  /*36a0*/  ULEA UR4, UR4, UR5, 0x18 ;  /* 0x0000000504047291 */ /* 0x002fe2000f8ec0ff */
        /* <DEDUP_REMOVED lines=41> */
[----:B------:R2:W4:Y:S07]  /*3940*/  LDSM.16.M88.4 R148, [R0+0x2000] ;  /* 0x002000000094783b */ /* 0x00052e0000000200 */
[-C--:B---3--:R-:W-:Y:S08]  /*3950*/  HMMA.16816.F32.BF16 R36, R136, R152.reuse, R36 ;  /* 0x000000988824723c */ /* 0x088ff00000041824 */
[C---:B------:R-:W-:Y:S08]  /*3960*/  HMMA.16816.F32.BF16 R40, R144.reuse, R152, R40 ;  /* 0x000000989028723c */ /* 0x040ff00000041828 */
[-C--:B------:R-:W-:Y:S03]  /*3970*/  HMMA.16816.F32.BF16 R44, R144, R154.reuse, R44 ;  /* 0x0000009a902c723c */ /* 0x080fe6000004182c */
[----:B--2---:R-:W-:Y:S05]  /*3980*/  IMAD.IADD R0, R170, 0x1, R0 ;  /* 0x00000001aa007824 */ /* 0x004fea00078e0200 */
[C---:B------:R-:W-:Y:S01]  /*3990*/  HMMA.16816.F32.BF16 R48, R136.reuse, R154, R48 ;  /* 0x0000009a8830723c */ /* 0x040fe20000041830 */
[----:B------:R-:W2:Y:S07]  /*39a0*/  LDSM.16.M88.4 R152, [R164+0xc800] ;  /* 0x00c80000a498783b */ /* 0x000eae0000000200 */
[-C--:B------:R-:W-:Y:S01]  /*39b0*/  HMMA.16816.F32.BF16 R52, R136, R156.reuse, R52 ;  /* 0x0000009c8834723c */ /* 0x080fe20000041834 */
[----:B------:R-:W3:Y:S07]  /*39c0*/  LDSM.16.M88.4 R164, [R164+0xd800] ;  /* 0x00d80000a4a4783b */ /* 0x000eee0000000200 */
[C---:B------:R-:W-:Y:S08]  /*39d0*/  HMMA.16816.F32.BF16 R56, R144.reuse, R156, R56 ;  /* 0x0000009c9038723c */ /* 0x040ff00000041838 */
[-C--:B------:R-:W-:Y:S01]  /*39e0*/  HMMA.16816.F32.BF16 R60, R144, R158.reuse, R60 ;  /* 0x0000009e903c723c */ /* 0x080fe2000004183c */
[----:B------:R-:W-:Y:S07]  /*39f0*/  LDSM.16.M88.4 R144, [R169+0xc000] ;  /* 0x00c00000a990783b */ /* 0x000fee0000000200 */
[----:B------:R-:W-:Y:S01]  /*3a00*/  HMMA.16816.F32.BF16 R64, R136, R158, R64 ;  /* 0x0000009e8840723c */ /* 0x000fe20000041840 */
[----:B------:R-:W3:Y:S07]  /*3a10*/  LDSM.16.M88.4 R136, [R0] ;  /* 0x000000000088783b */ /* 0x000eee0000000200 */
[-C--:B-1----:R-:W-:Y:S08]  /*3a20*/  HMMA.16816.F32.BF16 R4, R132, R140.reuse, R4 ;  /* 0x0000008c8404723c */ /* 0x082ff00000041804 */
[C---:B----4-:R-:W-:Y:S08]  /*3a30*/  HMMA.16816.F32.BF16 R8, R148.reuse, R140, R8 ;  /* 0x0000008c9408723c */ /* 0x050ff00000041808 */
[-C--:B------:R-:W-:Y:S08]  /*3a40*/  HMMA.16816.F32.BF16 R12, R148, R142.reuse, R12 ;  /* 0x0000008e940c723c */ /* 0x080ff0000004180c */
[C---:B------:R-:W-:Y:S01]  /*3a50*/  HMMA.16816.F32.BF16 R16, R132.reuse, R142, R16 ;  /* 0x0000008e8410723c */ /* 0x040fe20000041810 */
[----:B------:R1:W4:Y:S07]  /*3a60*/  LDSM.16.M88.4 R140, [R0+0x2000] ;  /* 0x00200000008c783b */ /* 0x00032e0000000200 */
[-C--:B--2---:R-:W-:Y:S08]  /*3a70*/  HMMA.16816.F32.BF16 R20, R132, R152.reuse, R20 ;  /* 0x000000988414723c */ /* 0x084ff00000041814 */
[C---:B------:R-:W-:Y:S01]  /*3a80*/  HMMA.16816.F32.BF16 R24, R148.reuse, R152, R24 ;  /* 0x000000989418723c */ /* 0x040fe20000041818 */
[----:B------:R-:W2:Y:S03]  /*3a90*/  LDL.64 R152, [R1] ;  /* 0x0000000001987983 */ /* 0x000ea60000100a00 */
[----:B-1----:R-:W-:Y:S04]  /*3aa0*/  @P0 LOP3.LUT R0, R2, 0x6, RZ, 0xc0, !PT ;  /* 0x0000000602000812 */ /* 0x002fe800078ec0ff */
[-C--:B------:R-:W-:Y:S01]  /*3ab0*/  HMMA.16816.F32.BF16 R28, R148, R154.reuse, R28 ;  /* 0x0000009a941c723c */ /* 0x080fe2000004181c */
[----:B------:R-:W-:Y:S01]  /*3ac0*/  PLOP3.LUT P0, PT, PT, PT, UP1, 0x80, 0x8 ;  /* 0x000000000008781c */ /* 0x000fe20003f0f018 */
[----:B------:R-:W-:Y:S01]  /*3ad0*/  IMAD.U32 R2, RZ, RZ, UR28 ;  /* 0x0000001cff027e24 */ /* 0x000fe2000f8e00ff */
[----:B------:R-:W-:Y:S02]  /*3ae0*/  @P6 LOP3.LUT R0, R0, 0x1c0, R3, 0xf8, !PT ;  /* 0x000001c000006812 */ /* 0x000fe400078ef803 */
[----:B------:R-:W-:Y:S03]  /*3af0*/  PLOP3.LUT P6, PT, PT, PT, UP1, 0x80, 0x8 ;  /* 0x000000000008781c */ /* 0x000fe60003fcf018 */
[C---:B------:R-:W-:Y:S04]  /*3b00*/  HMMA.16816.F32.BF16 R32, R132.reuse, R154, R32 ;  /* 0x0000009a8420723c */ /* 0x040fe80000041820 */
[----:B------:R-:W-:Y:S01]  /*3b10*/  @P2 IMAD R0, R2, 0x80, R0 ;  /* 0x0000008002002824 */ /* 0x000fe200078e0200 */
[----:B------:R-:W-:Y:S03]  /*3b20*/  PLOP3.LUT P2, PT, PT, PT, UP1, 0x80, 0x8 ;  /* 0x000000000008781c */ /* 0x000fe60003f4f018 */
[-C--:B------:R-:W-:Y:S03]  /*3b30*/  HMMA.16816.F32.BF16 R36, R132, R160.reuse, R36 ;  /* 0x000000a08424723c */ /* 0x080fe60000041824 */
[----:B------:R-:W-:Y:S05]  /*3b40*/  @P1 ISETP.GE.AND P1, PT, R0, UR26, PT ;  /* 0x0000001a00001c0c */ /* 0x000fea000bf26270 */
[C---:B------:R-:W-:Y:S01]  /*3b50*/  HMMA.16816.F32.BF16 R40, R148.reuse, R160, R40 ;  /* 0x000000a09428723c */ /* 0x040fe20000041828 */
[----:B------:R-:W-:Y:S05]  /*3b60*/  IMAD.MOV.U32 R160, RZ, RZ, 0x10 ;  /* 0x00000010ffa07424 */ /* 0x000fea00078e00ff */
[----:B------:R-:W-:Y:S02]  /*3b70*/  SEL R160, R160, 0xfffffff0, !P3 ;  /* 0xfffffff0a0a07807 */ /* 0x000fe40005800000 */
[-C--:B------:R-:W-:Y:S08]  /*3b80*/  HMMA.16816.F32.BF16 R44, R148, R162.reuse, R44 ;  /* 0x000000a2942c723c */ /* 0x080ff0000004182c */
[C---:B------:R-:W-:Y:S08]  /*3b90*/  HMMA.16816.F32.BF16 R48, R132.reuse, R162, R48 ;  /* 0x000000a28430723c */ /* 0x040ff00000041830 */
[-C--:B---3--:R-:W-:Y:S08]  /*3ba0*/  HMMA.16816.F32.BF16 R52, R132, R164.reuse, R52 ;  /* 0x000000a48434723c */ /* 0x088ff00000041834 */
[C---:B------:R-:W-:Y:S08]  /*3bb0*/  HMMA.16816.F32.BF16 R56, R148.reuse, R164, R56 ;  /* 0x000000a49438723c */ /* 0x040ff00000041838 */
[-C--:B------:R-:W-:Y:S01]  /*3bc0*/  HMMA.16816.F32.BF16 R60, R148, R166.reuse, R60 ;  /* 0x000000a6943c723c */ /* 0x080fe2000004183c */
[----:B------:R-:W3:Y:S07]  /*3bd0*/  LDL R151, [R1+0x8] ;  /* 0x0000080001977983 */ /* 0x000eee0000100800 */
[----:B------:R-:W-:Y:S01]  /*3be0*/  HMMA.16816.F32.BF16 R64, R132, R166, R64 ;  /* 0x000000a68440723c */ /* 0x000fe20000041840 */
[----:B------:R-:W1:Y:S07]  /*3bf0*/  LDSM.16.M88.4 R132, [R169+0xc800] ;  /* 0x00c80000a984783b */ /* 0x000e6e0000000200 */
[-C--:B------:R-:W-:Y:S08]  /*3c00*/  HMMA.16816.F32.BF16 R4, R136, R144.reuse, R4 ;  /* 0x000000908804723c */ /* 0x080ff00000041804 */
[C---:B----4-:R-:W-:Y:S08]  /*3c10*/  HMMA.16816.F32.BF16 R8, R140.reuse, R144, R8 ;  /* 0x000000908c08723c */ /* 0x050ff00000041808 */
[-C--:B------:R-:W-:Y:S03]  /*3c20*/  HMMA.16816.F32.BF16 R12, R140, R146.reuse, R12 ;  /* 0x000000928c0c723c */ /* 0x080fe6000004180c */
[----:B------:R-:W-:Y:S02]  /*3c30*/  @P0 FSEL R4, R4, -INF , !P1 ;  /* 0xff80000004040808 */ /* 0x000fe40004800000 */
[----:B------:R-:W-:Y:S02]  /*3c40*/  PLOP3.LUT P0, PT, PT, PT, UP1, 0x80, 0x8 ;  /* 0x000000000008781c */ /* 0x000fe40003f0f018 */
[----:B------:R-:W-:Y:S01]  /*3c50*/  @P6 FSEL R6, R6, -INF , !P1 ;  /* 0xff80000006066808 */ /* 0x000fe20004800000 */
[C---:B------:R-:W-:Y:S01]  /*3c60*/  HMMA.16816.F32.BF16 R16, R136.reuse, R146, R16 ;  /* 0x000000928810723c */ /* 0x040fe20000041810 */
[----:B------:R-:W-:Y:S03]  /*3c70*/  PLOP3.LUT P6, PT, PT, PT, UP1, 0x80, 0x8 ;  /* 0x000000000008781c */ /* 0x000fe60003fcf018 */
[----:B------:R-:W-:Y:S02]  /*3c80*/  @P2 FSEL R8, R8, -INF , !P1 ;  /* 0xff80000008082808 */ /* 0x000fe40004800000 */
[----:B------:R-:W-:Y:S02]  /*3c90*/  PLOP3.LUT P2, PT, PT, PT, UP1, 0x80, 0x8 ;  /* 0x000000000008781c */ /* 0x000fe40003f4f018 */
[-C--:B-1----:R-:W-:Y:S03]  /*3ca0*/  HMMA.16816.F32.BF16 R20, R136, R132.reuse, R20 ;  /* 0x000000848814723c */ /* 0x082fe60000041814 */
[----:B------:R-:W-:Y:S02]  /*3cb0*/  @P0 FSEL R10, R10, -INF , !P1 ;  /* 0xff8000000a0a0808 */ /* 0x000fe40004800000 */
[----:B------:R-:W-:Y:S01]  /*3cc0*/  PLOP3.LUT P1, PT, PT, PT, UP1, 0x80, 0x8 ;  /* 0x000000000008781c */ /* 0x000fe20003f2f018 */
[C---:B------:R-:W-:Y:S01]  /*3cd0*/  @P6 VIADD R2, R0.reuse, 0x1 ;  /* 0x0000000100026836 */ /* 0x040fe20000000000 */
[----:B------:R-:W-:Y:S01]  /*3ce0*/  PLOP3.LUT P0, PT, PT, PT, UP1, 0x80, 0x8 ;  /* 0x000000000008781c */ /* 0x000fe20003f0f018 */
[C---:B------:R-:W-:Y:S01]  /*3cf0*/  HMMA.16816.F32.BF16 R24, R140.reuse, R132, R24 ;  /* 0x000000848c18723c */ /* 0x040fe20000041818 */
[----:B------:R-:W-:Y:S03]  /*3d00*/  PLOP3.LUT P6, PT, PT, PT, UP1, 0x80, 0x8 ;  /* 0x000000000008781c */ /* 0x000fe60003fcf018 */
[----:B------:R-:W-:Y:S01]  /*3d10*/  @P2 VIADD R3, R0, 0x8 ;  /* 0x0000000800032836 */ /* 0x000fe20000000000 */
[----:B------:R-:W-:Y:S03]  /*3d20*/  PLOP3.LUT P2, PT, PT, PT, UP1, 0x80, 0x8 ;  /* 0x000000000008781c */ /* 0x000fe60003f4f018 */
[-C--:B------:R-:W-:Y:S03]  /*3d30*/  HMMA.16816.F32.BF16 R28, R140, R134.reuse, R28 ;  /* 0x000000868c1c723c */ /* 0x080fe6000004181c */
[----:B------:R-:W-:Y:S04]  /*3d40*/  @P1 ISETP.GE.AND P1, PT, R2, UR26, PT ;  /* 0x0000001a02001c0c */ /* 0x000fe8000bf26270 */
[----:B------:R-:W-:Y:S01]  /*3d50*/  @P0 FSEL R5, R5, -INF , !P1 ;  /* 0xff80000005050808 */ /* 0x000fe20004800000 */
[C---:B------:R-:W-:Y:S01]  /*3d60*/  HMMA.16816.F32.BF16 R32, R136.reuse, R134, R32 ;  /* 0x000000868820723c */ /* 0x040fe20000041820 */
[----:B------:R-:W-:Y:S01]  /*3d70*/  PLOP3.LUT P0, PT, PT, PT, UP1, 0x80, 0x8 ;  /* 0x000000000008781c */ /* 0x000fe20003f0f018 */
[----:B------:R-:W1:Y:S02]  /*3d80*/  LDSM.16.M88.4 R132, [R169+0xd000] ;  /* 0x00d00000a984783b */ /* 0x000e640000000200 */
[----:B------:R-:W-:Y:S02]  /*3d90*/  @P6 FSEL R7, R7, -INF , !P1 ;  /* 0xff80000007076808 */ /* 0x000fe40004800000 */
[----:B------:R-:W-:Y:S02]  /*3da0*/  PLOP3.LUT P6, PT, PT, PT, UP1, 0x80, 0x8 ;  /* 0x000000000008781c */ /* 0x000fe40003fcf018 */
[----:B------:R-:W-:Y:S02]  /*3db0*/  @P2 FSEL R9, R9, -INF , !P1 ;  /* 0xff80000009092808 */ /* 0x000fe40004800000 */
[----:B------:R-:W-:Y:S04]  /*3dc0*/  PLOP3.LUT P2, PT, PT, PT, UP1, 0x80, 0x8 ;  /* 0x000000000008781c */ /* 0x000fe80003f4f018 */
        /* <DEDUP_REMOVED lines=11> */
[----:B------:R-:W-:Y:S01]  /*3e80*/  PLOP3.LUT P6, PT, PT, PT, UP1, 0x80, 0x8 ;  /* 0x000000000008781c */ /* 0x000fe20003fcf018 */
[-C--:B-1----:R-:W-:Y:S01]  /*3e90*/  HMMA.16816.F32.BF16 R36, R136, R132.reuse, R36 ;  /* 0x000000848824723c */ /* 0x082fe20000041824 */
[----:B------:R-:W-:Y:S02]  /*3ea0*/  PLOP3.LUT P2, PT, PT, PT, UP1, 0x80, 0x8 ;  /* 0x000000000008781c */ /* 0x000fe40003f4f018 */
[C---:B------:R-:W-:Y:S01]  /*3eb0*/  @P1 VIADD R2, R0.reuse, 0x9 ;  /* 0x0000000900021836 */ /* 0x040fe20000000000 */
[----:B------:R-:W-:Y:S02]  /*3ec0*/  PLOP3.LUT P1, PT, PT, PT, UP1, 0x80, 0x8 ;  /* 0x000000000008781c */ /* 0x000fe40003f2f018 */
[----:B------:R-:W-:Y:S01]  /*3ed0*/  @P0 VIADD R3, R0, 0x10 ;  /* 0x0000001000030836 */ /* 0x000fe20000000000 */
[----:B------:R-:W-:Y:S01]  /*3ee0*/  PLOP3.LUT P0, PT, PT, PT, UP1, 0x80, 0x8 ;  /* 0x000000000008781c */ /* 0x000fe20003f0f018 */
[C---:B------:R-:W-:Y:S04]  /*3ef0*/  HMMA.16816.F32.BF16 R40, R140.reuse, R132, R40 ;  /* 0x000000848c28723c */ /* 0x040fe80000041828 */
[----:B------:R-:W-:Y:S04]  /*3f00*/  @P6 ISETP.GE.AND P6, PT, R2, UR26, PT ;  /* 0x0000001a02006c0c */ /* 0x000fe8000bfc6270 */
[----:B------:R-:W-:Y:S01]  /*3f10*/  @P2 FSEL R13, R13, -INF , !P6 ;  /* 0xff8000000d0d2808 */ /* 0x000fe20007000000 */
[-C--:B------:R-:W-:Y:S01]  /*3f20*/  HMMA.16816.F32.BF16 R44, R140, R134.reuse, R44 ;  /* 0x000000868c2c723c */ /* 0x080fe2000004182c */
[----:B------:R-:W-:Y:S02]  /*3f30*/  PLOP3.LUT P2, PT, PT, PT, UP1, 0x80, 0x8 ;  /* 0x000000000008781c */ /* 0x000fe40003f4f018 */
[----:B------:R-:W-:Y:S02]  /*3f40*/  @P1 FSEL R15, R15, -INF , !P6 ;  /* 0xff8000000f0f1808 */ /* 0x000fe40007000000 */
[----:B------:R-:W-:Y:S02]  /*3f50*/  PLOP3.LUT P1, PT, PT, PT, UP1, 0x80, 0x8 ;  /* 0x000000000008781c */ /* 0x000fe40003f2f018 */
[----:B------:R-:W-:Y:S01]  /*3f60*/  @P0 FSEL R17, R17, -INF , !P6 ;  /* 0xff80000011110808 */ /* 0x000fe20007000000 */
[C---:B------:R-:W-:Y:S01]  /*3f70*/  HMMA.16816.F32.BF16 R48, R136.reuse, R134, R48 ;  /* 0x000000868830723c */ /* 0x040fe20000041830 */
[----:B------:R-:W-:Y:S01]  /*3f80*/  PLOP3.LUT P0, PT, PT, PT, UP1, 0x80, 0x8 ;  /* 0x000000000008781c */ /* 0x000fe20003f0f018 */
[----:B------:R1:W4:Y:S04]  /*3f90*/  LDSM.16.M88.4 R132, [R169+0xd800] ;  /* 0x00d80000a984783b */ /* 0x0003280000000200 */
[----:B------:R-:W-:Y:S02]  /*3fa0*/  @P2 FSEL R19, R19, -INF , !P6 ;  /* 0xff80000013132808 */ /* 0x000fe40007000000 */
[----:B------:R-:W-:Y:S02]  /*3fb0*/  PLOP3.LUT P6, PT, PT, PT, UP1, 0x80, 0x8 ;  /* 0x000000000008781c */ /* 0x000fe40003fcf018 */
[----:B------:R-:W-:Y:S02]  /*3fc0*/  @P1 ISETP.GE.AND P1, PT, R3, UR26, PT ;  /* 0x0000001a03001c0c */ /* 0x000fe4000bf26270 */
[----:B------:R-:W-:Y:S02]  /*3fd0*/  PLOP3.LUT P2, PT, PT, PT, UP1, 0x80, 0x8 ;  /* 0x000000000008781c */ /* 0x000fe40003f4f018 */
[----:B------:R-:W-:Y:S02]  /*3fe0*/  @P0 FSEL R20, R20, -INF , !P1 ;  /* 0xff80000014140808 */ /* 0x000fe40004800000 */
[----:B------:R-:W-:Y:S05]  /*3ff0*/  PLOP3.LUT P0, PT, PT, PT, UP1, 0x80, 0x8 ;  /* 0x000000000008781c */ /* 0x000fea0003f0f018 */
[----:B------:R-:W-:Y:S02]  /*4000*/  @P6 FSEL R22, R22, -INF , !P1 ;  /* 0xff80000016166808 */ /* 0x000fe40004800000 */
[----:B------:R-:W-:Y:S02]  /*4010*/  PLOP3.LUT P6, PT, PT, PT, UP1, 0x80, 0x8 ;  /* 0x000000000008781c */ /* 0x000fe40003fcf018 */
[----:B------:R-:W-:Y:S01]  /*4020*/  @P2 FSEL R24, R24, -INF , !P1 ;  /* 0xff80000018182808 */ /* 0x000fe20004800000 */
[----:B-1----:R-:W2:Y:S01]  /*4030*/  LDL R169, [R1+0x10] ;  /* 0x0000100001a97983 */ /* 0x002ea20000100800 */
[----:B------:R-:W-:Y:S02]  /*4040*/  PLOP3.LUT P2, PT, PT, PT, UP1, 0x80, 0x8 ;  /* 0x000000000008781c */ /* 0x000fe40003f4f018 */
[----:B------:R-:W-:Y:S02]  /*4050*/  @P0 FSEL R26, R26, -INF , !P1 ;  /* 0xff8000001a1a0808 */ /* 0x000fe40004800000 */
[----:B------:R-:W-:Y:S02]  /*4060*/  PLOP3.LUT P1, PT, PT, PT, UP1, 0x80, 0x8 ;  /* 0x000000000008781c */ /* 0x000fe40003f2f018 */
[----:B------:R-:W-:Y:S03]  /*4070*/  PLOP3.LUT P0, PT, PT, PT, UP1, 0x80, 0x8 ;  /* 0x000000000008781c */ /* 0x000fe60003f0f018 */
[C---:B------:R-:W-:Y:S01]  /*4080*/  @P6 VIADD R2, R0.reuse, 0x11 ;  /* 0x0000001100026836 */ /* 0x040fe20000000000 */
[----:B------:R-:W-:Y:S03]  /*4090*/  PLOP3.LUT P6, PT, PT, PT, UP1, 0x80, 0x8 ;  /* 0x000000000008781c */ /* 0x000fe60003fcf018 */
[----:B------:R-:W-:Y:S01]  /*40a0*/  @P2 VIADD R3, R0, 0x18 ;  /* 0x0000001800032836 */ /* 0x000fe20000000000 */
[----:B------:R-:W-:Y:S01]  /*40b0*/  PLOP3.LUT P2, PT, PT, PT, UP1, 0x80, 0x8 ;  /* 0x000000000008781c */ /* 0x000fe20003f4f018 */
[-C--:B----4-:R-:W-:Y:S03]  /*40c0*/  HMMA.16816.F32.BF16 R52, R136, R132.reuse, R52 ;  /* 0x000000848834723c */ /* 0x090fe60000041834 */
[----:B------:R-:W-:Y:S04]  /*40d0*/  @P1 ISETP.GE.AND P1, PT, R2, UR26, PT ;  /* 0x0000001a02001c0c */ /* 0x000fe8000bf26270 */
[----:B------:R-:W-:Y:S01]  /*40e0*/  @P0 FSEL R21, R21, -INF , !P1 ;  /* 0xff80000015150808 */ /* 0x000fe20004800000 */
[C---:B------:R-:W-:Y:S01]  /*40f0*/  HMMA.16816.F32.BF16 R56, R140.reuse, R132, R56 ;  /* 0x000000848c38723c */ /* 0x040fe20000041838 */
[----:B------:R-:W-:Y:S03]  /*4100*/  PLOP3.LUT P0, PT, PT, PT, UP1, 0x80, 0x8 ;  /* 0x000000000008781c */ /* 0x000fe60003f0f018 */
[----:B------:R-:W-:Y:S02]  /*4110*/  @P6 FSEL R23, R23, -INF , !P1 ;  /* 0xff80000017176808 */ /* 0x000fe40004800000 */
[----:B------:R-:W-:Y:S02]  /*4120*/  PLOP3.LUT P6, PT, PT, PT, UP1, 0x80, 0x8 ;  /* 0x000000000008781c */ /* 0x000fe40003fcf018 */
[----:B------:R-:W-:Y:S01]  /*4130*/  @P2 FSEL R25, R25, -INF , !P1 ;  /* 0xff80000019192808 */ /* 0x000fe20004800000 */
[-C--:B------:R-:W-:Y:S01]  /*4140*/  HMMA.16816.F32.BF16 R60, R140, R134.reuse, R60 ;  /* 0x000000868c3c723c */ /* 0x080fe2000004183c */
[----:B------:R-:W-:Y:S04]  /*4150*/  PLOP3.LUT P2, PT, PT, PT, UP1, 0x80, 0x8 ;  /* 0x000000000008781c */ /* 0x000fe80003f4f018 */
[----:B------:R-:W-:Y:S02]  /*4160*/  @P0 FSEL R27, R27, -INF , !P1 ;  /* 0xff8000001b1b0808 */ /* 0x000fe40004800000 */
[----:B------:R-:W-:Y:S01]  /*4170*/  PLOP3.LUT P1, PT, PT, PT, UP1, 0x80, 0x8 ;  /* 0x000000000008781c */ /* 0x000fe20003f2f018 */
[----:B------:R-:W-:Y:S01]  /*4180*/  HMMA.16816.F32.BF16 R64, R136, R134, R64 ;  /* 0x000000868840723c */ /* 0x000fe20000041840 */
[----:B------:R-:W-:Y:S03]  /*4190*/  PLOP3.LUT P0, PT, PT, PT, UP1, 0x80, 0x8 ;  /* 0x000000000008781c */ /* 0x000fe60003f0f018 */
[----:B------:R-:W-:Y:S04]  /*41a0*/  @P6 ISETP.GE.AND P6, PT, R3, UR26, PT ;  /* 0x0000001a03006c0c */ /* 0x000fe8000bfc6270 */
        /* <DEDUP_REMOVED lines=34> */
[----:B------:R-:W-:Y:S03]  /*43d0*/  PLOP3.LUT P6, PT, PT, PT, UP1, 0x80, 0x8 ;  /* 0x000000000008781c */ /* 0x000fe60003fcf018 */
[----:B------:R-:W-:Y:S01]  /*43e0*/  @P2 VIADD R3, R0, 0x28 ;  /* 0x0000002800032836 */ /* 0x000fe20000000000 */
[----:B------:R-:W-:Y:S02]  /*43f0*/  PLOP3.LUT P2, PT, PT, PT, UP1, 0x80, 0x8 ;  /* 0x000000000008781c */ /* 0x000fe40003f4f018 */
[----:B---3--:R-:W-:Y:S02]  /*4400*/  LEA R162, R151, UR4, 0x1 ;  /* 0x0000000497a27c11 */ /* 0x008fe4000f8e08ff */
[----:B------:R-:W-:Y:S03]  /*4410*/  @P1 ISETP.GE.AND P1, PT, R2, UR26, PT ;  /* 0x0000001a02001c0c */ /* 0x000fe6000bf26270 */
[----:B------:R-:W-:Y:S01]  /*4420*/  VIADD R161, R162, 0x1c040 ;  /* 0x0001c040a2a17836 */ /* 0x000fe20000000000 */
        /* <DEDUP_REMOVED lines=22> */
[----:B------:R-:W-:Y:S03]  /*4590*/  PLOP3.LUT P1, PT, PT, PT, UP1, 0x80, 0x8 ;  /* 0x000000000008781c */ /* 0x000fe60003f2f018 */
[----:B------:R-:W-:Y:S01]  /*45a0*/  @P2 ISETP.GE.AND P2, PT, R2, UR26, PT ;  /* 0x0000001a02002c0c */ /* 0x000fe2000bf46270 */
[----:B------:R-:W-:Y:S03]  /*45b0*/  IMAD.WIDE.U32 R2, R238, -0x326172a9, RZ ;  /* 0xcd9e8d57ee027825 */ /* 0x000fe600078e00ff */
[----:B------:R-:W-:Y:S02]  /*45c0*/  @P6 FSEL R45, R45, -INF , !P2 ;  /* 0xff8000002d2d6808 */ /* 0x000fe40005000000 */
[----:B------:R-:W-:Y:S02]  /*45d0*/  @P0 FSEL R47, R47, -INF , !P2 ;  /* 0xff8000002f2f0808 */ /* 0x000fe40005000000 */
[----:B------:R-:W-:Y:S02]  /*45e0*/  PLOP3.LUT P0, PT, PT, PT, UP1, 0x80, 0x8 ;  /* 0x000000000008781c */ /* 0x000fe40003f0f018 */
[----:B------:R-:W-:Y:S02]  /*45f0*/  PLOP3.LUT P6, PT, PT, PT, UP1, 0x80, 0x8 ;  /* 0x000000000008781c */ /* 0x000fe40003fcf018 */
[----:B------:R-:W-:Y:S02]  /*4600*/  @P1 FSEL R49, R49, -INF , !P2 ;  /* 0xff80000031311808 */ /* 0x000fe40005000000 */
[----:B------:R-:W-:Y:S02]  /*4610*/  PLOP3.LUT P1, PT, PT, PT, UP1, 0x80, 0x8 ;  /* 0x000000000008781c */ /* 0x000fe40003f2f018 */
[C---:B------:R-:W-:Y:S02]  /*4620*/  LOP3.LUT R156, R2.reuse, UR35, R243, 0x96, !PT ;  /* 0x00000023029c7c12 */ /* 0x040fe4000f8e96f3 */
[----:B------:R-:W-:Y:S01]  /*4630*/  LOP3.LUT R154, R2, UR35, R241, 0x96, !PT ;  /* 0x00000023029a7c12 */ /* 0x000fe2000f8e96f1 */
[----:B------:R-:W-:Y:S01]  /*4640*/  VIADD R2, R238, 0x4 ;  /* 0x00000004ee027836 */ /* 0x000fe20000000000 */
[----:B------:R-:W-:Y:S01]  /*4650*/  LOP3.LUT R145, R251, UR46, R3, 0x96, !PT ;  /* 0x0000002efb917c12 */ /* 0x000fe2000f8e9603 */
[----:B------:R-:W-:Y:S01]  /*4660*/  IMAD.WIDE.U32 R156, R156, -0x2daee0ad, RZ ;  /* 0xd2511f539c9c7825 */ /* 0x000fe200078e00ff */
[----:B------:R-:W-:Y:S02]  /*4670*/  @P0 FSEL R51, R51, -INF , !P2 ;  /* 0xff80000033330808 */ /* 0x000fe40005000000 */
[----:B------:R-:W-:Y:S01]  /*4680*/  PLOP3.LUT P0, PT, PT, PT, UP1, 0x80, 0x8 ;  /* 0x000000000008781c */ /* 0x000fe20003f0f018 */
[----:B------:R-:W-:Y:S01]  /*4690*/  IMAD.WIDE.U32 R154, R154, -0x2daee0ad, RZ ;  /* 0xd2511f539a9a7825 */ /* 0x000fe200078e00ff */
[----:B------:R-:W-:Y:S02]  /*46a0*/  @P6 ISETP.GE.AND P6, PT, R144, UR26, PT ;  /* 0x0000001a90006c0c */ /* 0x000fe4000bfc6270 */
[----:B------:R-:W-:Y:S01]  /*46b0*/  PLOP3.LUT P2, PT, PT, PT, UP1, 0x80, 0x8 ;  /* 0x000000000008781c */ /* 0x000fe20003f4f018 */
[----:B------:R-:W-:Y:S01]  /*46c0*/  IMAD.WIDE.U32 R146, R145, -0x2daee0ad, RZ ;  /* 0xd2511f5391927825 */ /* 0x000fe200078e00ff */
[----:B------:R-:W-:Y:S02]  /*46d0*/  @P1 FSEL R52, R52, -INF , !P6 ;  /* 0xff80000034341808 */ /* 0x000fe40007000000 */
[----:B------:R-:W-:Y:S01]  /*46e0*/  PLOP3.LUT P1, PT, PT, PT, UP1, 0x80, 0x8 ;  /* 0x000000000008781c */ /* 0x000fe20003f2f018 */
[----:B------:R-:W-:Y:S01]  /*46f0*/  IMAD.WIDE.U32 R2, R2, -0x326172a9, RZ ;  /* 0xcd9e8d5702027825 */ /* 0x000fe200078e00ff */
[----:B--2---:R-:W-:Y:S02]  /*4700*/  LOP3.LUT R145, R152, UR45, R147, 0x96, !PT ;  /* 0x0000002d98917c12 */ /* 0x004fe4000f8e9693 */
[----:B------:R-:W-:Y:S02]  /*4710*/  LOP3.LUT R144, R146, UR44, R157, 0x96, !PT ;  /* 0x0000002c92907c12 */ /* 0x000fe4000f8e969d */
[----:B------:R-:W-:Y:S01]  /*4720*/  @P0 FSEL R56, R56, -INF , !P6 ;  /* 0xff80000038380808 */ /* 0x000fe20007000000 */
[----:B------:R-:W-:Y:S01]  /*4730*/  IMAD.WIDE.U32 R158, R145, -0x326172a9, RZ ;  /* 0xcd9e8d57919e7825 */ /* 0x000fe200078e00ff */
[----:B------:R-:W-:Y:S02]  /*4740*/  PLOP3.LUT P0, PT, PT, PT, UP1, 0x80, 0x8 ;  /* 0x000000000008781c */ /* 0x000fe40003f0f018 */
[----:B------:R-:W-:Y:S01]  /*4750*/  @P2 FSEL R54, R54, -INF , !P6 ;  /* 0xff80000036362808 */ /* 0x000fe20007000000 */
[----:B------:R-:W-:Y:S01]  /*4760*/  IMAD.WIDE.U32 R144, R144, -0x326172a9, RZ ;  /* 0xcd9e8d5790907825 */ /* 0x000fe200078e00ff */
[----:B------:R-:W-:Y:S02]  /*4770*/  PLOP3.LUT P2, PT, PT, PT, UP1, 0x80, 0x8 ;  /* 0x000000000008781c */ /* 0x000fe40003f4f018 */
[----:B------:R-:W-:Y:S02]  /*4780*/  LOP3.LUT R3, R251, UR46, R3, 0x96, !PT ;  /* 0x0000002efb037c12 */ /* 0x000fe4000f8e9603 */
[----:B------:R-:W-:Y:S02]  /*4790*/  LOP3.LUT R132, R2, UR35, R243, 0x96, !PT ;  /* 0x0000002302847c12 */ /* 0x000fe4000f8e96f3 */
[----:B------:R-:W-:Y:S01]  /*47a0*/  @P1 FSEL R58, R58, -INF , !P6 ;  /* 0xff8000003a3a1808 */ /* 0x000fe20007000000 */
[----:B------:R-:W-:Y:S01]  /*47b0*/  IMAD.WIDE.U32 R148, R3, -0x2daee0ad, RZ ;  /* 0xd2511f5303947825 */ /* 0x000fe200078e00ff */
[----:B------:R-:W-:Y:S02]  /*47c0*/  PLOP3.LUT P1, PT, PT, PT, UP1, 0x80, 0x8 ;  /* 0x000000000008781c */ /* 0x000fe40003f2f018 */
[----:B------:R-:W-:Y:S01]  /*47d0*/  PLOP3.LUT P6, PT, PT, PT, UP1, 0x80, 0x8 ;  /* 0x000000000008781c */ /* 0x000fe20003fcf018 */
[----:B------:R-:W-:Y:S01]  /*47e0*/  IMAD.WIDE.U32 R132, R132, -0x2daee0ad, RZ ;  /* 0xd2511f5384847825 */ /* 0x000fe200078e00ff */
[----:B------:R-:W-:Y:S02]  /*47f0*/  LOP3.LUT R150, R152, UR45, R149, 0x96, !PT ;  /* 0x0000002d98967c12 */ /* 0x000fe4000f8e9695 */
[----:B------:R-:W-:Y:S01]  /*4800*/  LOP3.LUT R2, R2, UR35, R241, 0x96, !PT ;  /* 0x0000002302027c12 */ /* 0x000fe2000f8e96f1 */
[----:B------:R-:W-:Y:S01]  /*4810*/  @P0 VIADD R151, R0, 0x38 ;  /* 0x0000003800970836 */ /* 0x000fe20000000000 */
[----:B------:R-:W-:Y:S01]  /*4820*/  PLOP3.LUT P0, PT, PT, PT, UP1, 0x80, 0x8 ;  /* 0x000000000008781c */ /* 0x000fe20003f0f018 */
[----:B------:R-:W-:Y:S01]  /*4830*/  IMAD.WIDE.U32 R164, R150, -0x326172a9, RZ ;  /* 0xcd9e8d5796a47825 */ /* 0x000fe200078e00ff */
[----:B------:R-:W-:Y:S01]  /*4840*/  LOP3.LUT R149, R148, UR44, R133, 0x96, !PT ;  /* 0x0000002c94957c12 */ /* 0x000fe2000f8e9685 */
[----:B------:R-:W-:Y:S01]  /*4850*/  UIADD3 UR35, UPT, UPT, UR46, -0x255992d5, URZ ;  /* 0xdaa66d2b2e237890 */ /* 0x000fe2000fffe0ff */
[----:B------:R-:W-:Y:S01]  /*4860*/  LOP3.LUT R146, R146, UR44, R155, 0x96, !PT ;  /* 0x0000002c92927c12 */ /* 0x000fe2000f8e969b */
[----:B------:R-:W-:Y:S01]  /*4870*/  @P2 VIADD R133, R0, 0x31 ;  /* 0x0000003100852836 */ /* 0x000fe20000000000 */
[----:B------:R-:W-:Y:S01]  /*4880*/  PLOP3.LUT P2, PT, PT, PT, UP1, 0x80, 0x8 ;  /* 0x000000000008781c */ /* 0x000fe20003f4f018 */
[----:B------:R-:W-:Y:S03]  /*4890*/  IMAD.WIDE.U32 R2, R2, -0x2daee0ad, RZ ;  /* 0xd2511f5302027825 */ /* 0x000fe600078e00ff */
[----:B------:R-:W-:Y:S01]  /*48a0*/  @P1 ISETP.GE.AND P1, PT, R133, UR26, PT ;  /* 0x0000001a85001c0c */ /* 0x000fe2000bf26270 */
[----:B------:R-:W-:Y:S01]  /*48b0*/  IMAD.WIDE.U32 R146, R146, -0x326172a9, RZ ;  /* 0xcd9e8d5792927825 */ /* 0x000fe200078e00ff */
[----:B------:R-:W-:Y:S02]  /*48c0*/  LOP3.LUT R153, R148, UR44, R3, 0x96, !PT ;  /* 0x0000002c94997c12 */ /* 0x000fe4000f8e9603 */
[----:B------:R-:W-:Y:S01]  /*48d0*/  @P0 FSEL R53, R53, -INF , !P1 ;  /* 0xff80000035350808 */ /* 0x000fe20004800000 */
[----:B------:R-:W-:Y:S01]  /*48e0*/  VIADD R3, R162, 0x1c000 ;  /* 0x0001c000a2037836 */ /* 0x000fe20000000000 */
[----:B------:R-:W-:Y:S01]  /*48f0*/  PLOP3.LUT P0, PT, PT, PT, UP1, 0x80, 0x8 ;  /* 0x000000000008781c */ /* 0x000fe20003f0f018 */
[----:B------:R-:W-:Y:S01]  /*4900*/  @P6 VIADD R148, R0, 0x39 ;  /* 0x0000003900946836 */ /* 0x000fe20000000000 */
[----:B------:R-:W-:Y:S01]  /*4910*/  PLOP3.LUT P6, PT, PT, PT, UP1, 0x80, 0x8 ;  /* 0x000000000008781c */ /* 0x000fe20003fcf018 */
[----:B------:R-:W-:Y:S01]  /*4920*/  @P5 VIADD R161, R3, 0xffffffc0 ;  /* 0xffffffc003a15836 */ /* 0x000fe20000000000 */
[----:B------:R-:W-:Y:S02]  /*4930*/  LOP3.LUT R0, R242, UR47, R159, 0x96, !PT ;  /* 0x0000002ff2007c12 */ /* 0x000fe4000f8e969f */
[----:B------:R-:W-:Y:S02]  /*4940*/  LOP3.LUT R152, R158, UR35, R145, 0x96, !PT ;  /* 0x000000239e987c12 */ /* 0x000fe4000f8e9691 */
[----:B------:R-:W-:Y:S01]  /*4950*/  @P2 ISETP.GE.AND P2, PT, R151, UR26, PT ;  /* 0x0000001a97002c0c */ /* 0x000fe2000bf46270 */
[----:B------:R-:W-:Y:S01]  /*4960*/  IMAD.WIDE.U32 R150, R153, -0x326172a9, RZ ;  /* 0xcd9e8d5799967825 */ /* 0x000fe200078e00ff */
[----:B------:R-:W-:Y:S02]  /*4970*/  LOP3.LUT R133, R240, UR47, R159, 0x96, !PT ;  /* 0x0000002ff0857c12 */ /* 0x000fe4000f8e969f */
[----:B------:R-:W-:Y:S01]  /*4980*/  LOP3.LUT R157, R158, UR35, R147, 0x96, !PT ;  /* 0x000000239e9d7c12 */ /* 0x000fe2000f8e9693 */
[----:B------:R-:W-:Y:S01]  /*4990*/  IMAD.WIDE.U32 R152, R152, -0x2daee0ad, RZ ;  /* 0xd2511f5398987825 */ /* 0x000fe200078e00ff */
[----:B------:R-:W-:Y:S02]  /*49a0*/  @P0 FSEL R55, R55, -INF , !P1 ;  /* 0xff80000037370808 */ /* 0x000fe40004800000 */
[----:B------:R-:W-:Y:S01]  /*49b0*/  PLOP3.LUT P0, PT, PT, PT, UP1, 0x80, 0x8 ;  /* 0x000000000008781c */ /* 0x000fe20003f0f018 */
[----:B------:R-:W-:Y:S01]  /*49c0*/  IMAD.WIDE.U32 R166, R0, -0x2daee0ad, RZ ;  /* 0xd2511f5300a67825 */ /* 0x000fe200078e00ff */
[----:B------:R-:W-:Y:S02]  /*49d0*/  @P6 ISETP.GE.AND P6, PT, R148, UR26, PT ;  /* 0x0000001a94006c0c */ /* 0x000fe4000bfc6270 */
[--C-:B------:R-:W-:Y:S01]  /*49e0*/  LOP3.LUT R3, R240, UR47, R165.reuse, 0x96, !PT ;  /* 0x0000002ff0037c12 */ /* 0x100fe2000f8e96a5 */
[----:B------:R-:W-:Y:S01]  /*49f0*/  IMAD.WIDE.U32 R148, R149, -0x326172a9, RZ ;  /* 0xcd9e8d5795947825 */ /* 0x000fe200078e00ff */
[----:B------:R-:W-:Y:S01]  /*4a00*/  LOP3.LUT R0, R242, UR47, R165, 0x96, !PT ;  /* 0x0000002ff2007c12 */ /* 0x000fe2000f8e96a5 */
[----:B------:R-:W-:Y:S01]  /*4a10*/  UIADD3 UR47, UPT, UPT, UR46, 0x78dde6e4, URZ ;  /* 0x78dde6e42e2f7890 */ /* 0x000fe2000fffe0ff */
[----:B------:R-:W-:Y:S01]  /*4a20*/  LOP3.LUT R145, R156, UR41, R167, 0x96, !PT ;  /* 0x000000299c917c12 */ /* 0x000fe2000f8e96a7 */
[----:B------:R-:W-:Y:S01]  /*4a30*/  IMAD.WIDE.U32 R156, R157, -0x2daee0ad, RZ ;  /* 0xd2511f539d9c7825 */ /* 0x000fe200078e00ff */
[----:B------:R-:W-:Y:S02]  /*4a40*/  LOP3.LUT R158, R164, UR35, R149, 0x96, !PT ;  /* 0x00000023a49e7c12 */ /* 0x000fe4000f8e9695 */
[----:B------:R-:W-:Y:S01]  /*4a50*/  LOP3.LUT R155, R166, UR39, R153, 0x96, !PT ;  /* 0x00000027a69b7c12 */ /* 0x000fe2000f8e9699 */
[----:B------:R-:W-:Y:S01]  /*4a60*/  IMAD.WIDE.U32 R176, R0, -0x2daee0ad, RZ ;  /* 0xd2511f5300b07825 */ /* 0x000fe200078e00ff */
[----:B------:R-:W-:Y:S02]  /*4a70*/  @P0 FSEL R57, R57, -INF , !P1 ;  /* 0xff80000039390808 */ /* 0x000fe40004800000 */
[----:B------:R-:W-:Y:S01]  /*4a80*/  PLOP3.LUT P0, PT, PT, PT, UP1, 0x80, 0x8 ;  /* 0x000000000008781c */ /* 0x000fe20003f0f018 */
[----:B------:R-:W-:Y:S01]  /*4a90*/  IMAD.WIDE.U32 R158, R158, -0x2daee0ad, RZ ;  /* 0xd2511f539e9e7825 */ /* 0x000fe200078e00ff */
[----:B------:R-:W-:Y:S01]  /*4aa0*/  LOP3.LUT R164, R164, UR35, R151, 0x96, !PT ;  /* 0x00000023a4a47c12 */ /* 0x000fe2000f8e9697 */
[----:B------:R-:W-:Y:S01]  /*4ab0*/  UIADD3 UR35, UPT, UPT, UR46, 0x1715609d, URZ ;  /* 0x1715609d2e237890 */ /* 0x000fe2000fffe0ff */
[----:B------:R-:W-:Y:S01]  /*4ac0*/  LOP3.LUT R0, R132, UR41, R177, 0x96, !PT ;  /* 0x0000002984007c12 */ /* 0x000fe2000f8e96b1 */
[----:B------:R-:W-:Y:S01]  /*4ad0*/  IMAD.WIDE.U32 R166, R133, -0x2daee0ad, RZ ;  /* 0xd2511f5385a67825 */ /* 0x000fe200078e00ff */
[----:B------:R-:W-:Y:S03]  /*4ae0*/  LOP3.LUT R151, R176, UR39, R159, 0x96, !PT ;  /* 0x00000027b0977c12 */ /* 0x000fe6000f8e969f */
[----:B------:R-:W-:Y:S01]  /*4af0*/  IMAD.WIDE.U32 R164, R164, -0x2daee0ad, RZ ;  /* 0xd2511f53a4a47825 */ /* 0x000fe200078e00ff */
[----:B------:R-:W-:Y:S02]  /*4b00*/  LOP3.LUT R166, R166, UR39, R157, 0x96, !PT ;  /* 0x00000027a6a67c12 */ /* 0x000fe4000f8e969d */
[----:B------:R-:W-:Y:S01]  /*4b10*/  LOP3.LUT R133, R154, UR41, R167, 0x96, !PT ;  /* 0x000000299a857c12 */ /* 0x000fe2000f8e96a7 */
[----:B------:R-:W-:Y:S01]  /*4b20*/  IMAD.WIDE.U32 R154, R155, -0x326172a9, RZ ;  /* 0xcd9e8d579b9a7825 */ /* 0x000fe200078e00ff */
[----:B------:R-:W-:Y:S02]  /*4b30*/  @P0 FSEL R59, R59, -INF , !P1 ;  /* 0xff8000003b3b0808 */ /* 0x000fe40004800000 */
[----:B------:R-:W-:Y:S01]  /*4b40*/  PLOP3.LUT P1, PT, PT, PT, UP1, 0x80, 0x8 ;  /* 0x000000000008781c */ /* 0x000fe20003f2f018 */
[----:B------:R-:W-:Y:S01]  /*4b50*/  IMAD.WIDE.U32 R142, R151, -0x326172a9, RZ ;  /* 0xcd9e8d57978e7825 */ /* 0x000fe200078e00ff */
[----:B------:R-:W-:Y:S03]  /*4b60*/  PLOP3.LUT P0, PT, PT, PT, UP1, 0x80, 0x8 ;  /* 0x000000000008781c */ /* 0x000fe60003f0f018 */
[----:B------:R-:W-:Y:S04]  /*4b70*/  IMAD.WIDE.U32 R166, R166, -0x326172a9, RZ ;  /* 0xcd9e8d57a6a67825 */ /* 0x000fe800078e00ff */
[----:B------:R-:W-:Y:S04]  /*4b80*/  IMAD.WIDE.U32 R178, R3, -0x2daee0ad, RZ ;  /* 0xd2511f5303b27825 */ /* 0x000fe800078e00ff */
[----:B------:R-:W-:Y:S01]  /*4b90*/  @P1 FSEL R60, R60, -INF , !P2 ;  /* 0xff8000003c3c1808 */ /* 0x000fe20005000000 */
[----:B------:R-:W-:Y:S01]  /*4ba0*/  IMAD.WIDE.U32 R132, R133, -0x326172a9, RZ ;  /* 0xcd9e8d5785847825 */ /* 0x000fe200078e00ff */
[----:B------:R-:W-:Y:S02]  /*4bb0*/  PLOP3.LUT P1, PT, PT, PT, UP1, 0x80, 0x8 ;  /* 0x000000000008781c */ /* 0x000fe40003f2f018 */
[----:B------:R-:W-:Y:S01]  /*4bc0*/  LOP3.LUT R157, R2, UR41, R179, 0x96, !PT ;  /* 0x00000029029d7c12 */ /* 0x000fe2000f8e96b3 */
[----:B------:R-:W-:Y:S01]  /*4bd0*/  IMAD.WIDE.U32 R2, R145, -0x326172a9, RZ ;  /* 0xcd9e8d5791027825 */ /* 0x000fe200078e00ff */
[----:B------:R-:W-:Y:S02]  /*4be0*/  @P0 FSEL R62, R62, -INF , !P2 ;  /* 0xff8000003e3e0808 */ /* 0x000fe40005000000 */
[----:B------:R-:W-:Y:S02]  /*4bf0*/  PLOP3.LUT P0, PT, PT, PT, UP1, 0x80, 0x8 ;  /* 0x000000000008781c */ /* 0x000fe40003f0f018 */
[----:B------:R-:W-:Y:S02]  /*4c00*/  LOP3.LUT R153, R144, UR47, R3, 0x96, !PT ;  /* 0x0000002f90997c12 */ /* 0x000fe4000f8e9603 */
[----:B------:R-:W-:Y:S01]  /*4c10*/  LOP3.LUT R149, R2, UR35, R155, 0x96, !PT ;  /* 0x0000002302957c12 */ /* 0x000fe2000f8e969b */
[----:B------:R-:W-:Y:S01]  /*4c20*/  IMAD.WIDE.U32 R2, R0, -0x326172a9, RZ ;  /* 0xcd9e8d5700027825 */ /* 0x000fe200078e00ff */
[----:B------:R-:W-:Y:S02]  /*4c30*/  LOP3.LUT R145, R178, UR39, R165, 0x96, !PT ;  /* 0x00000027b2917c12 */ /* 0x000fe4000f8e96a5 */
[----:B------:R-:W-:Y:S01]  /*4c40*/  @P1 FSEL R64, R64, -INF , !P2 ;  /* 0xff80000040401808 */ /* 0x000fe20005000000 */
[----:B------:R-:W-:Y:S01]  /*4c50*/  IMAD.WIDE.U32 R140, R153, -0x2daee0ad, RZ ;  /* 0xd2511f53998c7825 */ /* 0x000fe200078e00ff */
[----:B------:R-:W-:Y:S02]  /*4c60*/  PLOP3.LUT P1, PT, PT, PT, UP1, 0x80, 0x8 ;  /* 0x000000000008781c */ /* 0x000fe40003f2f018 */
[----:B------:R-:W-:Y:S01]  /*4c70*/  LOP3.LUT R148, R148, UR47, R3, 0x96, !PT ;  /* 0x0000002f94947c12 */ /* 0x000fe2000f8e9603 */
[----:B------:R-:W-:Y:S01]  /*4c80*/  IMAD.WIDE.U32 R144, R145, -0x326172a9, RZ ;  /* 0xcd9e8d5791907825 */ /* 0x000fe200078e00ff */
[----:B------:R-:W-:Y:S02]  /*4c90*/  LOP3.LUT R0, R2, UR35, R143, 0x96, !PT ;  /* 0x0000002302007c12 */ /* 0x000fe4000f8e968f */
[----:B------:R-:W-:Y:S01]  /*4ca0*/  LOP3.LUT R147, R146, UR47, R133, 0x96, !PT ;  /* 0x0000002f92937c12 */ /* 0x000fe2000f8e9685 */
[----:B------:R-:W-:Y:S01]  /*4cb0*/  IMAD.WIDE.U32 R2, R149, -0x2daee0ad, RZ ;  /* 0xd2511f5395027825 */ /* 0x000fe200078e00ff */
[----:B------:R-:W-:Y:S02]  /*4cc0*/  LOP3.LUT R146, R132, UR35, R167, 0x96, !PT ;  /* 0x0000002384927c12 */ /* 0x000fe4000f8e96a7 */
[----:B------:R-:W-:Y:S01]  /*4cd0*/  LOP3.LUT R152, R152, UR38, R141, 0x96, !PT ;  /* 0x0000002698987c12 */ /* 0x000fe2000f8e968d */
[----:B------:R-:W-:Y:S01]  /*4ce0*/  IMAD.WIDE.U32 R132, R157, -0x326172a9, RZ ;  /* 0xcd9e8d579d847825 */ /* 0x000fe200078e00ff */
[----:B------:R-:W-:Y:S02]  /*4cf0*/  LOP3.LUT R138, R140, UR37, R3, 0x96, !PT ;  /* 0x000000258c8a7c12 */ /* 0x000fe4000f8e9603 */
[----:B------:R-:W-:Y:S01]  /*4d00*/  PRMT R153, R2, 0x7770, RZ ;  /* 0x0000777002997816 */ /* 0x000fe200000000ff */
[----:B------:R-:W-:Y:S01]  /*4d10*/  IMAD.WIDE.U32 R140, R148, -0x2daee0ad, RZ ;  /* 0xd2511f53948c7825 */ /* 0x000fe200078e00ff */
[----:B------:R-:W-:Y:S02]  /*4d20*/  LOP3.LUT R157, R150, UR47, R133, 0x96, !PT ;  /* 0x0000002f969d7c12 */ /* 0x000fe4000f8e9685 */
[C---:B------:R-:W-:Y:S01]  /*4d30*/  PRMT R151, R2.reuse, 0x7771, RZ ;  /* 0x0000777102977816 */ /* 0x040fe200000000ff */
[----:B------:R-:W-:Y:S01]  /*4d40*/  IMAD.WIDE.U32 R136, R147, -0x2daee0ad, RZ ;  /* 0xd2511f5393887825 */ /* 0x000fe200078e00ff */
[C---:B------:R-:W-:Y:S02]  /*4d50*/  PRMT R150, R2.reuse, 0x7772, RZ ;  /* 0x0000777202967816 */ /* 0x040fe400000000ff */
[----:B------:R-:W-:Y:S01]  /*4d60*/  PRMT R155, R2, 0x7773, RZ ;  /* 0x00007773029b7816 */ /* 0x000fe200000000ff */
[----:B------:R-:W-:Y:S01]  /*4d70*/  IMAD.WIDE.U32 R134, R146, -0x2daee0ad, RZ ;  /* 0xd2511f5392867825 */ /* 0x000fe200078e00ff */
[----:B------:R-:W-:Y:S02]  /*4d80*/  @P1 FSEL R61, R61, -INF , !P6 ;  /* 0xff8000003d3d1808 */ /* 0x000fe40007000000 */
[----:B------:R-:W-:Y:S02]  /*4d90*/  LOP3.LUT R2, R158, UR38, R141, 0x96, !PT ;  /* 0x000000269e027c12 */ /* 0x000fe4000f8e968d */
[----:B------:R-:W-:Y:S02]  /*4da0*/  PLOP3.LUT P1, PT, PT, PT, UP1, 0x80, 0x8 ;  /* 0x000000000008781c */ /* 0x000fe40003f2f018 */
[----:B------:R-:W-:Y:S01]  /*4db0*/  LOP3.LUT R159, R132, UR35, R145, 0x96, !PT ;  /* 0x00000023849f7c12 */ /* 0x000fe2000f8e9691 */
[----:B------:R-:W-:Y:S01]  /*4dc0*/  UIADD3 UR35, UPT, UPT, UR46, -0x4ab325aa, URZ ;  /* 0xb54cda562e237890 */ /* 0x000fe2000fffe0ff */
[----:B------:R-:W-:Y:S01]  /*4dd0*/  @P0 FSEL R66, R66, -INF , !P2 ;  /* 0xff80000042420808 */ /* 0x000fe20005000000 */
[----:B------:R-:W-:Y:S01]  /*4de0*/  IMAD.WIDE.U32 R132, R0, -0x2daee0ad, RZ ;  /* 0xd2511f5300847825 */ /* 0x000fe200078e00ff */
[----:B------:R-:W-:Y:S02]  /*4df0*/  LOP3.LUT R156, R156, UR38, R137, 0x96, !PT ;  /* 0x000000269c9c7c12 */ /* 0x000fe4000f8e9689 */
[----:B------:R-:W-:Y:S01]  /*4e00*/  LOP3.LUT R139, R136, UR37, R135, 0x96, !PT ;  /* 0x00000025888b7c12 */ /* 0x000fe2000f8e9687 */
[----:B------:R-:W-:Y:S01]  /*4e10*/  IMAD.WIDE.U32 R136, R152, -0x326172a9, RZ ;  /* 0xcd9e8d5798887825 */ /* 0x000fe200078e00ff */
[----:B------:R-:W-:Y:S02]  /*4e20*/  PLOP3.LUT P0, PT, PT, PT, UP1, 0x80, 0x8 ;  /* 0x000000000008781c */ /* 0x000fe40003f0f018 */
[----:B------:R-:W-:Y:S01]  /*4e30*/  PLOP3.LUT P2, PT, PT, PT, UP1, 0x80, 0x8 ;  /* 0x000000000008781c */ /* 0x000fe20003f4f018 */
[----:B------:R-:W-:Y:S01]  /*4e40*/  IMAD.WIDE.U32 R2, R2, -0x326172a9, RZ ;  /* 0xcd9e8d5702027825 */ /* 0x000fe200078e00ff */
[----:B------:R-:W-:Y:S02]  /*4e50*/  LOP3.LUT R0, R154, UR35, R137, 0x96, !PT ;  /* 0x000000239a007c12 */ /* 0x000fe4000f8e9689 */
[----:B------:R-:W-:Y:S01]  /*4e60*/  LOP3.LUT R135, R140, UR37, R133, 0x96, !PT ;  /* 0x000000258c877c12 */ /* 0x000fe2000f8e9685 */
[----:B-----5:R-:W-:Y:S01]  /*4e70*/  FMUL.FTZ R140, R247, 1.4426950216293334961 ;  /* 0x3fb8aa3bf78c7820 */ /* 0x020fe20000410000 */
[----:B------:R-:W-:Y:S01]  /*4e80*/  LOP3.LUT R133, R142, UR35, R3, 0x96, !PT ;  /* 0x000000238e857c12 */ /* 0x000fe2000f8e9603 */
[----:B------:R-:W-:Y:S01]  /*4e90*/  IMAD.IADD R152, R169, 0x1, R161 ;  /* 0x00000001a9987824 */ /* 0x000fe200078e02a1 */
[C---:B------:R-:W-:Y:S02]  /*4ea0*/  PRMT R141, R2.reuse, 0x7770, RZ ;  /* 0x00007770028d7816 */ /* 0x040fe400000000ff */
[----:B------:R-:W-:Y:S01]  /*4eb0*/  PRMT R143, R2, 0x7771, RZ ;  /* 0x00007771028f7816 */ /* 0x000fe200000000ff */
[----:B------:R-:W-:Y:S01]  /*4ec0*/  IMAD.IADD R154, R160, 0x1, R152 ;  /* 0x00000001a09a7824 */ /* 0x000fe200078e0298 */
[C---:B------:R-:W-:Y:S02]  /*4ed0*/  PRMT R145, R2.reuse, 0x7772, RZ ;  /* 0x0000777202917816 */ /* 0x040fe400000000ff */
[----:B------:R-:W-:Y:S02]  /*4ee0*/  PRMT R142, R2, 0x7773, RZ ;  /* 0x00007773028e7816 */ /* 0x000fe400000000ff */
[C---:B------:R-:W-:Y:S02]  /*4ef0*/  PRMT R147, R132.reuse, 0x7770, RZ ;  /* 0x0000777084937816 */ /* 0x040fe400000000ff */
[C---:B------:R-:W-:Y:S02]  /*4f00*/  PRMT R146, R132.reuse, 0x7773, RZ ;  /* 0x0000777384927816 */ /* 0x040fe400000000ff */
[C---:B------:R-:W-:Y:S02]  /*4f10*/  PRMT R148, R132.reuse, 0x7772, RZ ;  /* 0x0000777284947816 */ /* 0x040fe400000000ff */
[----:B------:R-:W-:Y:S01]  /*4f20*/  PRMT R149, R132, 0x7771, RZ ;  /* 0x0000777184957816 */ /* 0x000fe200000000ff */
[C---:B------:R-:W-:Y:S01]  /*4f30*/  FMUL.FTZ R132, R250.reuse, 1.4426950216293334961 ;  /* 0x3fb8aa3bfa847820 */ /* 0x040fe20000410000 */
[----:B------:R-:W-:Y:S02]  /*4f40*/  SHF.R.U32.HI R2, RZ, 0x18, R0 ;  /* 0x00000018ff027819 */ /* 0x000fe40000011600 */
[----:B------:R-:W-:Y:S02]  /*4f50*/  @P1 FSEL R67, R67, -INF , !P6 ;  /* 0xff80000043431808 */ /* 0x000fe40007000000 */
[----:B------:R-:W-:Y:S02]  /*4f60*/  FSETP.NEU.FTZ.AND P1, PT, R250, -INF , PT ;  /* 0xff800000fa00780b */ /* 0x000fe40003f3d000 */
[----:B------:R-:W-:Y:S02]  /*4f70*/  @P0 FSEL R65, R65, -INF , !P6 ;  /* 0xff80000041410808 */ /* 0x000fe40007000000 */
[----:B------:R-:W-:Y:S02]  /*4f80*/  ISETP.LE.U32.AND P0, PT, R2, UR9, PT ;  /* 0x0000000902007c0c */ /* 0x000fe4000bf03070 */
[C---:B------:R-:W-:Y:S02]  /*4f90*/  LOP3.LUT R3, R0.reuse, 0xff, RZ, 0xc0, !PT ;  /* 0x000000ff00037812 */ /* 0x040fe400078ec0ff */
[----:B------:R-:W-:Y:S02]  /*4fa0*/  PRMT R2, R0, 0x7632, R2 ;  /* 0x0000763200027816 */ /* 0x000fe40000000002 */
[----:B------:R-:W-:Y:S02]  /*4fb0*/  FSEL R132, R132, RZ, P1 ;  /* 0x000000ff84847208 */ /* 0x000fe40000800000 */
[----:B------:R-:W-:Y:S02]  /*4fc0*/  @P2 FSEL R63, R63, -INF , !P6 ;  /* 0xff8000003f3f2808 */ /* 0x000fe40007000000 */
[----:B------:R-:W-:Y:S01]  /*4fd0*/  ISETP.LE.U32.AND P2, PT, R3, UR9, PT ;  /* 0x0000000903007c0c */ /* 0x000fe2000bf43070 */
[----:B------:R-:W-:Y:S01]  /*4fe0*/  FMUL.FTZ R3, R249, 1.4426950216293334961 ;  /* 0x3fb8aa3bf9037820 */ /* 0x000fe20000410000 */
[----:B------:R-:W-:Y:S01]  /*4ff0*/  LOP3.LUT R2, R2, 0xff, RZ, 0xc0, !PT ;  /* 0x000000ff02027812 */ /* 0x000fe200078ec0ff */
[--C-:B------:R-:W-:Y:S01]  /*5000*/  FFMA.FTZ R5, R5, UR12, -R132.reuse ;  /* 0x0000000c05057c23 */ /* 0x100fe20008010884 */
[----:B------:R-:W-:Y:S01]  /*5010*/  FSETP.NEU.FTZ.AND P6, PT, R249, -INF , PT ;  /* 0xff800000f900780b */ /* 0x000fe20003fdd000 */
[--C-:B------:R-:W-:Y:S01]  /*5020*/  FFMA.FTZ R137, R4, UR12, -R132.reuse ;  /* 0x0000000c04897c23 */ /* 0x100fe20008010884 */
[----:B------:R-:W-:Y:S01]  /*5030*/  LOP3.LUT R0, R0, 0xffff, RZ, 0xc0, !PT ;  /* 0x0000ffff00007812 */ /* 0x000fe200078ec0ff */
[----:B------:R-:W-:Y:S01]  /*5040*/  MUFU.EX2 R182, R5 ;  /* 0x0000000500b67308 */ /* 0x000fe20000000800 */
[----:B------:R-:W-:Y:S01]  /*5050*/  ISETP.LE.U32.AND P1, PT, R2, UR9, PT ;  /* 0x0000000902007c0c */ /* 0x000fe2000bf23070 */
[C---:B------:R-:W-:Y:S01]  /*5060*/  FMUL.FTZ R2, R248.reuse, 1.4426950216293334961 ;  /* 0x3fb8aa3bf8027820 */ /* 0x040fe20000410000 */
[----:B------:R-:W-:Y:S07]  /*5070*/  FSEL R3, R3, RZ, P6 ;  /* 0x000000ff03037208 */ /* 0x000fee0003000000 */
[----:B------:R-:W1:Y:S01]  /*5080*/  MUFU.EX2 R184, R137 ;  /* 0x0000008900b87308 */ /* 0x000e620000000800 */
[----:B------:R-:W-:Y:S01]  /*5090*/  FSETP.NEU.FTZ.AND P6, PT, R248, -INF , PT ;  /* 0xff800000f800780b */ /* 0x000fe20003fdd000 */
[----:B------:R-:W-:Y:S01]  /*50a0*/  FFMA.FTZ R16, R16, UR12, -R132 ;  /* 0x0000000c10107c23 */ /* 0x000fe20008010884 */
[----:B------:R-:W-:Y:S01]  /*50b0*/  SHF.R.U32.HI R4, RZ, 0x8, R0 ;  /* 0x00000008ff047819 */ /* 0x000fe20000011600 */
[--C-:B------:R-:W-:Y:S01]  /*50c0*/  FFMA.FTZ R6, R6, UR12, -R3.reuse ;  /* 0x0000000c06067c23 */ /* 0x100fe20008010803 */
[----:B------:R-:W-:Y:S01]  /*50d0*/  FSEL R2, R2, RZ, P6 ;  /* 0x000000ff02027208 */ /* 0x000fe20003000000 */
[----:B------:R-:W-:Y:S01]  /*50e0*/  FFMA.FTZ R7, R7, UR12, -R3 ;  /* 0x0000000c07077c23 */ /* 0x000fe20008010803 */
[----:B------:R-:W-:Y:S03]  /*50f0*/  FSETP.NEU.FTZ.AND P6, PT, R247, -INF , PT ;  /* 0xff800000f700780b */ /* 0x000fe60003fdd000 */
[----:B------:R-:W2:Y:S01]  /*5100*/  MUFU.EX2 R178, R6 ;  /* 0x0000000600b27308 */ /* 0x000ea20000000800 */
[----:B------:R-:W-:Y:S01]  /*5110*/  LOP3.LUT R4, R4, 0xffff, RZ, 0xc0, !PT ;  /* 0x0000ffff04047812 */ /* 0x000fe200078ec0ff */
[--C-:B------:R-:W-:Y:S01]  /*5120*/  FFMA.FTZ R8, R8, UR12, -R2.reuse ;  /* 0x0000000c08087c23 */ /* 0x100fe20008010802 */
[----:B------:R-:W-:Y:S07]  /*5130*/  FSEL R0, R140, RZ, P6 ;  /* 0x000000ff8c007208 */ /* 0x000fee0003000000 */
[----:B------:R-:W-:Y:S01]  /*5140*/  MUFU.EX2 R217, R7 ;  /* 0x0000000700d97308 */ /* 0x000fe20000000800 */
[----:B------:R-:W-:Y:S01]  /*5150*/  ISETP.LE.U32.AND P6, PT, R4, UR9, PT ;  /* 0x0000000904007c0c */ /* 0x000fe2000bfc3070 */
[----:B-1----:R-:W-:Y:S01]  /*5160*/  @!P2 FADD.FTZ R184, -R184, -RZ ;  /* 0x800000ffb8b8a221 */ /* 0x002fe20000010100 */
[C---:B------:R-:W-:Y:S07]  /*5170*/  LOP3.LUT R4, R133.reuse, 0xffff, RZ, 0xc0, !PT ;  /* 0x0000ffff85047812 */ /* 0x040fee00078ec0ff */
[----:B------:R-:W1:Y:S01]  /*5180*/  MUFU.EX2 R225, R8 ;  /* 0x0000000800e17308 */ /* 0x000e620000000800 */
[----:B------:R-:W-:Y:S01]  /*5190*/  LOP3.LUT R5, R133, 0xff, RZ, 0xc0, !PT ;  /* 0x000000ff85057812 */ /* 0x000fe200078ec0ff */
[----:B------:R-:W-:Y:S01]  /*51a0*/  FFMA.FTZ R9, R9, UR12, -R2 ;  /* 0x0000000c09097c23 */ /* 0x000fe20008010802 */
[----:B------:R-:W-:Y:S01]  /*51b0*/  SHF.R.U32.HI R4, RZ, 0x8, R4 ;  /* 0x00000008ff047819 */ /* 0x000fe20000011604 */
[----:B------:R-:W-:Y:S01]  /*51c0*/  FFMA.FTZ R12, R12, UR12, -R2 ;  /* 0x0000000c0c0c7c23 */ /* 0x000fe20008010802 */
[----:B------:R-:W-:Y:S01]  /*51d0*/  ISETP.LE.U32.AND P2, PT, R5, UR9, PT ;  /* 0x0000000905007c0c */ /* 0x000fe2000bf43070 */
[--C-:B------:R-:W-:Y:S01]  /*51e0*/  FFMA.FTZ R10, R10, UR12, -R0.reuse ;  /* 0x0000000c0a0a7c23 */ /* 0x100fe20008010800 */
[----:B------:R-:W-:Y:S03]  /*51f0*/  LOP3.LUT R4, R4, 0xffff, RZ, 0xc0, !PT ;  /* 0x0000ffff04047812 */ /* 0x000fe600078ec0ff */
[----:B------:R-:W3:Y:S01]  /*5200*/  MUFU.EX2 R226, R9 ;  /* 0x0000000900e27308 */ /* 0x000ee20000000800 */
[----:B------:R-:W-:Y:S01]  /*5210*/  FFMA.FTZ R11, R11, UR12, -R0 ;  /* 0x0000000c0b0b7c23 */ /* 0x000fe20008010800 */
[----:B------:R-:W-:Y:S01]  /*5220*/  @!P6 FADD.FTZ R182, -R182, -RZ ;  /* 0x800000ffb6b6e221 */ /* 0x000fe20000010100 */
[----:B------:R-:W-:Y:S07]  /*5230*/  ISETP.LE.U32.AND P6, PT, R4, UR9, PT ;  /* 0x0000000904007c0c */ /* 0x000fee000bfc3070 */
[----:B------:R-:W4:Y:S01]  /*5240*/  MUFU.EX2 R222, R12 ;  /* 0x0000000c00de7308 */ /* 0x000f220000000800 */
[----:B------:R-:W-:Y:S01]  /*5250*/  PRMT R4, R133, 0x7632, R4 ;  /* 0x0000763285047816 */ /* 0x000fe20000000004 */
[----:B--2---:R-:W-:Y:S01]  /*5260*/  @!P1 FADD.FTZ R178, -R178, -RZ ;  /* 0x800000ffb2b29221 */ /* 0x004fe20000010100 */
[----:B------:R-:W-:Y:S07]  /*5270*/  SHF.R.U32.HI R133, RZ, 0x18, R133 ;  /* 0x00000018ff857819 */ /* 0x000fee0000011685 */
[----:B------:R-:W2:Y:S01]  /*5280*/  MUFU.EX2 R232, R10 ;  /* 0x0000000a00e87308 */ /* 0x000ea20000000800 */
[----:B------:R-:W-:Y:S01]  /*5290*/  LOP3.LUT R4, R4, 0xff, RZ, 0xc0, !PT ;  /* 0x000000ff04047812 */ /* 0x000fe200078ec0ff */
[----:B-1----:R-:W-:Y:S01]  /*52a0*/  @!P2 FADD.FTZ R225, -R225, -RZ ;  /* 0x800000ffe1e1a221 */ /* 0x002fe20000010100 */
[----:B------:R-:W-:Y:S01]  /*52b0*/  ISETP.LE.U32.AND P2, PT, R141, UR9, PT ;  /* 0x000000098d007c0c */ /* 0x000fe2000bf43070 */
[----:B------:R-:W-:Y:S01]  /*52c0*/  @!P0 FADD.FTZ R217, -R217, -RZ ;  /* 0x800000ffd9d98221 */ /* 0x000fe20000010100 */
[----:B------:R-:W-:Y:S05]  /*52d0*/  ISETP.LE.U32.AND P1, PT, R4, UR9, PT ;  /* 0x0000000904007c0c */ /* 0x000fea000bf23070 */
[----:B------:R-:W1:Y:S01]  /*52e0*/  MUFU.EX2 R231, R11 ;  /* 0x0000000b00e77308 */ /* 0x000e620000000800 */
[----:B------:R-:W-:Y:S01]  /*52f0*/  ISETP.LE.U32.AND P0, PT, R133, UR9, PT ;  /* 0x0000000985007c0c */ /* 0x000fe2000bf03070 */
[----:B------:R-:W-:Y:S01]  /*5300*/  FFMA.FTZ R13, R13, UR12, -R2 ;  /* 0x0000000c0d0d7c23 */ /* 0x000fe20008010802 */
[----:B---3--:R-:W-:Y:S01]  /*5310*/  @!P6 FADD.FTZ R226, -R226, -RZ ;  /* 0x800000ffe2e2e221 */ /* 0x008fe20000010100 */
[--C-:B------:R-:W-:Y:S01]  /*5320*/  FFMA.FTZ R14, R14, UR12, -R0.reuse ;  /* 0x0000000c0e0e7c23 */ /* 0x100fe20008010800 */
[----:B------:R-:W-:Y:S05]  /*5330*/  PRMT R4, R136, 0x7770, RZ ;  /* 0x0000777088047816 */ /* 0x000fea00000000ff */
[----:B------:R-:W3:Y:S01]  /*5340*/  MUFU.EX2 R221, R13 ;  /* 0x0000000d00dd7308 */ /* 0x000ee20000000800 */
[----:B------:R-:W-:Y:S01]  /*5350*/  ISETP.GT.U32.AND P6, PT, R143, UR9, PT ;  /* 0x000000098f007c0c */ /* 0x000fe2000bfc4070 */
[----:B------:R-:W-:Y:S01]  /*5360*/  FFMA.FTZ R15, R15, UR12, -R0 ;  /* 0x0000000c0f0f7c23 */ /* 0x000fe20008010800 */
[--C-:B------:R-:W-:Y:S07]  /*5370*/  FFMA.FTZ R17, R17, UR12, -R132.reuse ;  /* 0x0000000c11117c23 */ /* 0x100fee0008010884 */
[----:B------:R-:W3:Y:S01]  /*5380*/  MUFU.EX2 R199, R16 ;  /* 0x0000001000c77308 */ /* 0x000ee20000000800 */
[----:B----4-:R-:W-:Y:S01]  /*5390*/  @!P2 FADD.FTZ R222, -R222, -RZ ;  /* 0x800000ffdedea221 */ /* 0x010fe20000010100 */
[----:B--2---:R-:W-:Y:S01]  /*53a0*/  @!P1 FADD.FTZ R232, -R232, -RZ ;  /* 0x800000ffe8e89221 */ /* 0x004fe20000010100 */
[----:B------:R-:W-:Y:S07]  /*53b0*/  ISETP.LE.U32.AND P2, PT, R4, UR9, PT ;  /* 0x0000000904007c0c */ /* 0x000fee000bf43070 */
[----:B------:R-:W2:Y:S01]  /*53c0*/  MUFU.EX2 R230, R14 ;  /* 0x0000000e00e67308 */ /* 0x000ea20000000800 */
[----:B------:R-:W-:Y:S01]  /*53d0*/  ISETP.GT.U32.AND P1, PT, R145, UR9, PT ;  /* 0x0000000991007c0c */ /* 0x000fe2000bf24070 */
[----:B-1----:R-:W-:Y:S01]  /*53e0*/  @!P0 FADD.FTZ R231, -R231, -RZ ;  /* 0x800000ffe7e78221 */ /* 0x002fe20000010100 */
[----:B------:R-:W-:Y:S07]  /*53f0*/  ISETP.GT.U32.AND P0, PT, R142, UR9, PT ;  /* 0x000000098e007c0c */ /* 0x000fee000bf04070 */
[----:B------:R-:W1:Y:S01]  /*5400*/  MUFU.EX2 R229, R15 ;  /* 0x0000000f00e57308 */ /* 0x000e620000000800 */
[C---:B------:R-:W-:Y:S01]  /*5410*/  PRMT R5, R136.reuse, 0x7771, RZ ;  /* 0x0000777188057816 */ /* 0x040fe200000000ff */
[--C-:B------:R-:W-:Y:S01]  /*5420*/  FFMA.FTZ R19, R19, UR12, -R3.reuse ;  /* 0x0000000c13137c23 */ /* 0x100fe20008010803 */
[C---:B------:R-:W-:Y:S01]  /*5430*/  PRMT R6, R136.reuse, 0x7772, RZ ;  /* 0x0000777288067816 */ /* 0x040fe200000000ff */
[----:B---3--:R-:W-:Y:S01]  /*5440*/  @P6 FADD.FTZ R221, -R221, -RZ ;  /* 0x800000ffdddd6221 */ /* 0x008fe20000010100 */
[----:B------:R-:W-:Y:S05]  /*5450*/  PRMT R136, R136, 0x7773, RZ ;  /* 0x0000777388887816 */ /* 0x000fea00000000ff */
[----:B------:R-:W3:Y:S01]  /*5460*/  MUFU.EX2 R197, R17 ;  /* 0x0000001100c57308 */ /* 0x000ee20000000800 */
[----:B------:R-:W-:Y:S01]  /*5470*/  LOP3.LUT R4, R138, 0xff, RZ, 0xc0, !PT ;  /* 0x000000ff8a047812 */ /* 0x000fe200078ec0ff */
[--C-:B------:R-:W-:Y:S01]  /*5480*/  FFMA.FTZ R18, R18, UR12, -R3.reuse ;  /* 0x0000000c12127c23 */ /* 0x100fe20008010803 */
[----:B------:R-:W-:Y:S07]  /*5490*/  ISETP.GT.U32.AND P6, PT, R5, UR9, PT ;  /* 0x0000000905007c0c */ /* 0x000fee000bfc4070 */
[----:B------:R-:W4:Y:S01]  /*54a0*/  MUFU.EX2 R210, R19 ;  /* 0x0000001300d27308 */ /* 0x000f220000000800 */
[----:B------:R-:W-:Y:S01]  /*54b0*/  @!P2 FADD.FTZ R199, -R199, -RZ ;  /* 0x800000ffc7c7a221 */ /* 0x000fe20000010100 */
[----:B------:R-:W-:Y:S01]  /*54c0*/  ISETP.GT.U32.AND P2, PT, R136, UR9, PT ;  /* 0x0000000988007c0c */ /* 0x000fe2000bf44070 */
[----:B--2---:R-:W-:Y:S01]  /*54d0*/  @P1 FADD.FTZ R230, -R230, -RZ ;  /* 0x800000ffe6e61221 */ /* 0x004fe20000010100 */
[----:B------:R-:W-:Y:S01]  /*54e0*/  ISETP.LE.U32.AND P1, PT, R4, UR9, PT ;  /* 0x0000000904007c0c */ /* 0x000fe2000bf23070 */
[----:B-1----:R-:W-:Y:S05]  /*54f0*/  @P0 FADD.FTZ R229, -R229, -RZ ;  /* 0x800000ffe5e50221 */ /* 0x002fea0000010100 */
[----:B------:R-:W1:Y:S01]  /*5500*/  MUFU.EX2 R211, R18 ;  /* 0x0000001200d37308 */ /* 0x000e620000000800 */
[----:B------:R-:W-:Y:S01]  /*5510*/  LOP3.LUT R4, R138, 0xffff, RZ, 0xc0, !PT ;  /* 0x0000ffff8a047812 */ /* 0x000fe200078ec0ff */
[--C-:B------:R-:W-:Y:S01]  /*5520*/  FFMA.FTZ R20, R20, UR12, -R132.reuse ;  /* 0x0000000c14147c23 */ /* 0x100fe20008010884 */
[----:B------:R-:W-:Y:S01]  /*5530*/  ISETP.GT.U32.AND P0, PT, R6, UR9, PT ;  /* 0x0000000906007c0c */ /* 0x000fe2000bf04070 */
[----:B------:R-:W-:Y:S01]  /*5540*/  FFMA.FTZ R21, R21, UR12, -R132 ;  /* 0x0000000c15157c23 */ /* 0x000fe20008010884 */
[----:B------:R-:W-:Y:S05]  /*5550*/  SHF.R.U32.HI R4, RZ, 0x8, R4 ;  /* 0x00000008ff047819 */ /* 0x000fea0000011604 */
[----:B------:R-:W2:Y:S01]  /*5560*/  MUFU.EX2 R191, R20 ;  /* 0x0000001400bf7308 */ /* 0x000ea20000000800 */
[----:B------:R-:W-:Y:S01]  /*5570*/  SHF.R.U32.HI R5, RZ, 0x18, R138 ;  /* 0x00000018ff057819 */ /* 0x000fe2000001168a */
[----:B---3--:R-:W-:Y:S01]  /*5580*/  @P6 FADD.FTZ R197, -R197, -RZ ;  /* 0x800000ffc5c56221 */ /* 0x008fe20000010100 */
[----:B------:R-:W-:Y:S01]  /*5590*/  PRMT R6, R138, 0x7632, R6 ;  /* 0x000076328a067816 */ /* 0x000fe20000000006 */
[----:B----4-:R-:W-:Y:S01]  /*55a0*/  @P2 FADD.FTZ R210, -R210, -RZ ;  /* 0x800000ffd2d22221 */ /* 0x010fe20000010100 */
[----:B------:R-:W-:Y:S05]  /*55b0*/  LOP3.LUT R4, R4, 0xffff, RZ, 0xc0, !PT ;  /* 0x0000ffff04047812 */ /* 0x000fea00078ec0ff */
[----:B------:R-:W3:Y:S01]  /*55c0*/  MUFU.EX2 R190, R21 ;  /* 0x0000001500be7308 */ /* 0x000ee20000000800 */
[----:B------:R-:W-:Y:S01]  /*55d0*/  ISETP.LE.U32.AND P6, PT, R5, UR9, PT ;  /* 0x0000000905007c0c */ /* 0x000fe2000bfc3070 */
[--C-:B------:R-:W-:Y:S01]  /*55e0*/  FFMA.FTZ R23, R23, UR12, -R3.reuse ;  /* 0x0000000c17177c23 */ /* 0x100fe20008010803 */
[----:B------:R-:W-:Y:S01]  /*55f0*/  LOP3.LUT R5, R6, 0xff, RZ, 0xc0, !PT ;  /* 0x000000ff06057812 */ /* 0x000fe200078ec0ff */
[----:B-1----:R-:W-:Y:S01]  /*5600*/  @P0 FADD.FTZ R211, -R211, -RZ ;  /* 0x800000ffd3d30221 */ /* 0x002fe20000010100 */
[----:B------:R-:W-:Y:S01]  /*5610*/  ISETP.LE.U32.AND P2, PT, R4, UR9, PT ;  /* 0x0000000904007c0c */ /* 0x000fe2000bf43070 */
[----:B------:R-:W-:Y:S01]  /*5620*/  FFMA.FTZ R24, R24, UR12, -R2 ;  /* 0x0000000c18187c23 */ /* 0x000fe20008010802 */
[----:B------:R-:W-:Y:S01]  /*5630*/  LOP3.LUT R4, R135, 0xffff, RZ, 0xc0, !PT ;  /* 0x0000ffff87047812 */ /* 0x000fe200078ec0ff */
[----:B------:R-:W-:Y:S01]  /*5640*/  FFMA.FTZ R22, R22, UR12, -R3 ;  /* 0x0000000c16167c23 */ /* 0x000fe20008010803 */
[----:B------:R-:W-:Y:S01]  /*5650*/  ISETP.LE.U32.AND P0, PT, R5, UR9, PT ;  /* 0x0000000905007c0c */ /* 0x000fe2000bf03070 */
[----:B------:R-:W1:Y:S01]  /*5660*/  MUFU.EX2 R209, R23 ;  /* 0x0000001700d17308 */ /* 0x000e620000000800 */
[----:B------:R-:W-:Y:S01]  /*5670*/  LOP3.LUT R5, R135, 0xff, RZ, 0xc0, !PT ;  /* 0x000000ff87057812 */ /* 0x000fe200078ec0ff */
[----:B--2---:R-:W-:Y:S01]  /*5680*/  @!P1 FADD.FTZ R191, -R191, -RZ ;  /* 0x800000ffbfbf9221 */ /* 0x004fe20000010100 */
[----:B------:R-:W-:Y:S07]  /*5690*/  SHF.R.U32.HI R4, RZ, 0x8, R4 ;  /* 0x00000008ff047819 */ /* 0x000fee0000011604 */
[----:B------:R-:W2:Y:S01]  /*56a0*/  MUFU.EX2 R219, R24 ;  /* 0x0000001800db7308 */ /* 0x000ea20000000800 */
[----:B------:R-:W-:Y:S01]  /*56b0*/  ISETP.LE.U32.AND P1, PT, R5, UR9, PT ;  /* 0x0000000905007c0c */ /* 0x000fe2000bf23070 */
[----:B------:R-:W-:Y:S01]  /*56c0*/  FFMA.FTZ R27, R27, UR12, -R0 ;  /* 0x0000000c1b1b7c23 */ /* 0x000fe20008010800 */
[----:B------:R-:W-:Y:S07]  /*56d0*/  LOP3.LUT R4, R4, 0xffff, RZ, 0xc0, !PT ;  /* 0x0000ffff04047812 */ /* 0x000fee00078ec0ff */
[----:B------:R-:W4:Y:S01]  /*56e0*/  MUFU.EX2 R207, R22 ;  /* 0x0000001600cf7308 */ /* 0x000f220000000800 */
[----:B---3--:R-:W-:Y:S01]  /*56f0*/  @!P2 FADD.FTZ R190, -R190, -RZ ;  /* 0x800000ffbebea221 */ /* 0x008fe20000010100 */
[----:B------:R-:W-:Y:S01]  /*5700*/  FFMA.FTZ R28, R28, UR12, -R2 ;  /* 0x0000000c1c1c7c23 */ /* 0x000fe20008010802 */
[----:B------:R-:W-:Y:S01]  /*5710*/  ISETP.LE.U32.AND P2, PT, R4, UR9, PT ;  /* 0x0000000904007c0c */ /* 0x000fe2000bf43070 */
[----:B------:R-:W-:Y:S01]  /*5720*/  FFMA.FTZ R26, R26, UR12, -R0 ;  /* 0x0000000c1a1a7c23 */ /* 0x000fe20008010800 */
[----:B------:R-:W-:Y:S01]  /*5730*/  PRMT R4, R135, 0x7632, R4 ;  /* 0x0000763287047816 */ /* 0x000fe20000000004 */
[----:B-1----:R-:W-:Y:S01]  /*5740*/  @!P6 FADD.FTZ R209, -R209, -RZ ;  /* 0x800000ffd1d1e221 */ /* 0x002fe20000010100 */
[----:B------:R-:W-:Y:S03]  /*5750*/  SHF.R.U32.HI R135, RZ, 0x18, R135 ;  /* 0x00000018ff877819 */ /* 0x000fe60000011687 */
[----:B------:R-:W1:Y:S01]  /*5760*/  MUFU.EX2 R227, R27 ;  /* 0x0000001b00e37308 */ /* 0x000e620000000800 */
[----:B------:R-:W-:Y:S01]  /*5770*/  LOP3.LUT R4, R4, 0xff, RZ, 0xc0, !PT ;  /* 0x000000ff04047812 */ /* 0x000fe200078ec0ff */
[----:B--2---:R-:W-:Y:S01]  /*5780*/  @!P1 FADD.FTZ R219, -R219, -RZ ;  /* 0x800000ffdbdb9221 */ /* 0x004fe20000010100 */
[----:B------:R-:W-:Y:S07]  /*5790*/  ISETP.LE.U32.AND P6, PT, R135, UR9, PT ;  /* 0x0000000987007c0c */ /* 0x000fee000bfc3070 */
[----:B------:R-:W2:Y:S01]  /*57a0*/  MUFU.EX2 R218, R28 ;  /* 0x0000001c00da7308 */ /* 0x000ea20000000800 */
[----:B------:R-:W-:Y:S01]  /*57b0*/  ISETP.LE.U32.AND P1, PT, R147, UR9, PT ;  /* 0x0000000993007c0c */ /* 0x000fe2000bf23070 */
[----:B----4-:R-:W-:Y:S01]  /*57c0*/  @!P0 FADD.FTZ R207, -R207, -RZ ;  /* 0x800000ffcfcf8221 */ /* 0x010fe20000010100 */
[----:B------:R-:W-:Y:S07]  /*57d0*/  ISETP.LE.U32.AND P0, PT, R4, UR9, PT ;  /* 0x0000000904007c0c */ /* 0x000fee000bf03070 */
[----:B------:R-:W3:Y:S01]  /*57e0*/  MUFU.EX2 R228, R26 ;  /* 0x0000001a00e47308 */ /* 0x000ee20000000800 */
[----:B------:R-:W-:Y:S01]  /*57f0*/  FFMA.FTZ R31, R31, UR12, -R0 ;  /* 0x0000000c1f1f7c23 */ /* 0x000fe20008010800 */
[----:B------:R-:W-:Y:S04]  /*5800*/  IMAD.WIDE.U32 R10, R157, -0x2daee0ad, RZ ;  /* 0xd2511f539d0a7825 */ /* 0x000fe800078e00ff */
[----:B------:R-:W-:Y:S01]  /*5810*/  FFMA.FTZ R32, R32, UR12, -R132 ;  /* 0x0000000c20207c23 */ /* 0x000fe20008010884 */
[----:B------:R-:W-:Y:S03]  /*5820*/  FFMA.FTZ R30, R30, UR12, -R0 ;  /* 0x0000000c1e1e7c23 */ /* 0x000fe60008010800 */
[----:B------:R-:W4:Y:S01]  /*5830*/  MUFU.EX2 R223, R31 ;  /* 0x0000001f00df7308 */ /* 0x000f220000000800 */
[----:B------:R-:W-:Y:S01]  /*5840*/  LOP3.LUT R4, R164, UR38, R11, 0x96, !PT ;  /* 0x00000026a4047c12 */ /* 0x000fe2000f8e960b */
[----:B-1----:R-:W-:Y:S01]  /*5850*/  @!P6 FADD.FTZ R227, -R227, -RZ ;  /* 0x800000ffe3e3e221 */ /* 0x002fe20000010100 */
[----:B------:R-:W-:Y:S07]  /*5860*/  ISETP.GT.U32.AND P6, PT, R146, UR9, PT ;  /* 0x0000000992007c0c */ /* 0x000fee000bfc4070 */
[----:B------:R-:W1:Y:S01]  /*5870*/  MUFU.EX2 R188, R32 ;  /* 0x0000002000bc7308 */ /* 0x000e620000000800 */
[----:B--2---:R-:W-:Y:S01]  /*5880*/  @!P1 FADD.FTZ R218, -R218, -RZ ;  /* 0x800000ffdada9221 */ /* 0x004fe20000010100 */
[----:B------:R-:W-:Y:S01]  /*5890*/  ISETP.LE.U32.AND P1, PT, R153, UR9, PT ;  /* 0x0000000999007c0c */ /* 0x000fe2000bf23070 */
[----:B------:R-:W-:Y:S04]  /*58a0*/  IMAD.WIDE.U32 R6, R156, -0x326172a9, RZ ;  /* 0xcd9e8d579c067825 */ /* 0x000fe800078e00ff */
[----:B---3--:R-:W-:Y:S03]  /*58b0*/  @!P0 FADD.FTZ R228, -R228, -RZ ;  /* 0x800000ffe4e48221 */ /* 0x008fe60000010100 */
[----:B------:R-:W2:Y:S01]  /*58c0*/  MUFU.EX2 R224, R30 ;  /* 0x0000001e00e07308 */ /* 0x000ea20000000800 */
[----:B------:R-:W-:Y:S01]  /*58d0*/  ISETP.GT.U32.AND P0, PT, R148, UR9, PT ;  /* 0x0000000994007c0c */ /* 0x000fe2000bf04070 */
[----:B------:R-:W-:Y:S01]  /*58e0*/  IMAD.WIDE.U32 R4, R4, -0x326172a9, RZ ;  /* 0xcd9e8d5704047825 */ /* 0x000fe200078e00ff */
[----:B------:R-:W-:Y:S03]  /*58f0*/  LOP3.LUT R7, R166, UR35, R7, 0x96, !PT ;  /* 0x00000023a6077c12 */ /* 0x000fe6000f8e9607 */
[--C-:B------:R-:W-:Y:S01]  /*5900*/  FFMA.FTZ R35, R35, UR12, -R3.reuse ;  /* 0x0000000c23237c23 */ /* 0x100fe20008010803 */
[----:B------:R-:W-:Y:S01]  /*5910*/  FFMA.FTZ R25, R25, UR12, -R2 ;  /* 0x0000000c19197c23 */ /* 0x000fe20008010802 */
[----:B------:R-:W-:Y:S01]  /*5920*/  PRMT R14, R4, 0x7770, RZ ;  /* 0x00007770040e7816 */ /* 0x000fe200000000ff */
[----:B------:R-:W-:Y:S01]  /*5930*/  FFMA.FTZ R34, R34, UR12, -R3 ;  /* 0x0000000c22227c23 */ /* 0x000fe20008010803 */
[C---:B------:R-:W-:Y:S01]  /*5940*/  PRMT R13, R4.reuse, 0x7771, RZ ;  /* 0x00007771040d7816 */ /* 0x040fe200000000ff */
[----:B------:R-:W3:Y:S01]  /*5950*/  MUFU.EX2 R201, R35 ;  /* 0x0000002300c97308 */ /* 0x000ee20000000800 */
[C---:B------:R-:W-:Y:S01]  /*5960*/  PRMT R15, R4.reuse, 0x7772, RZ ;  /* 0x00007772040f7816 */ /* 0x040fe200000000ff */
[----:B----4-:R-:W-:Y:S01]  /*5970*/  @P6 FADD.FTZ R223, -R223, -RZ ;  /* 0x800000ffdfdf6221 */ /* 0x010fe20000010100 */
[----:B------:R-:W-:Y:S01]  /*5980*/  PRMT R12, R4, 0x7773, RZ ;  /* 0x00007773040c7816 */ /* 0x000fe200000000ff */
[----:B-1----:R-:W-:Y:S01]  /*5990*/  @!P1 FADD.FTZ R188, -R188, -RZ ;  /* 0x800000ffbcbc9221 */ /* 0x002fe20000010100 */
[----:B------:R-:W-:Y:S05]  /*59a0*/  LOP3.LUT R4, R7, 0xff, RZ, 0xc0, !PT ;  /* 0x000000ff07047812 */ /* 0x000fea00078ec0ff */
[----:B------:R-:W1:Y:S01]  /*59b0*/  MUFU.EX2 R220, R25 ;  /* 0x0000001900dc7308 */ /* 0x000e620000000800 */
[----:B------:R-:W-:Y:S01]  /*59c0*/  ISETP.GT.U32.AND P6, PT, R155, UR9, PT ;  /* 0x000000099b007c0c */ /* 0x000fe2000bfc4070 */
[----:B--2---:R-:W-:Y:S01]  /*59d0*/  @P0 FADD.FTZ R224, -R224, -RZ ;  /* 0x800000ffe0e00221 */ /* 0x004fe20000010100 */
[----:B------:R-:W-:Y:S07]  /*59e0*/  ISETP.LE.U32.AND P1, PT, R4, UR9, PT ;  /* 0x0000000904007c0c */ /* 0x000fee000bf23070 */
[----:B------:R-:W2:Y:S01]  /*59f0*/  MUFU.EX2 R200, R34 ;  /* 0x0000002200c87308 */ /* 0x000ea20000000800 */
[----:B------:R-:W-:Y:S01]  /*5a00*/  LOP3.LUT R4, R7, 0xffff, RZ, 0xc0, !PT ;  /* 0x0000ffff07047812 */ /* 0x000fe200078ec0ff */
[----:B------:R-:W-:Y:S01]  /*5a10*/  FFMA.FTZ R36, R36, UR12, -R132 ;  /* 0x0000000c24247c23 */ /* 0x000fe20008010884 */
[----:B------:R-:W-:Y:S01]  /*5a20*/  ISETP.GT.U32.AND P0, PT, R150, UR9, PT ;  /* 0x0000000996007c0c */ /* 0x000fe2000bf04070 */
[----:B------:R-:W-:Y:S01]  /*5a30*/  IMAD.WIDE.U32 R8, R159, -0x2daee0ad, RZ ;  /* 0xd2511f539f087825 */ /* 0x000fe200078e00ff */
[----:B------:R-:W-:Y:S05]  /*5a40*/  SHF.R.U32.HI R4, RZ, 0x8, R4 ;  /* 0x00000008ff047819 */ /* 0x000fea0000011604 */
[----:B------:R-:W4:Y:S01]  /*5a50*/  MUFU.EX2 R180, R36 ;  /* 0x0000002400b47308 */ /* 0x000f220000000800 */
[----:B------:R-:W-:Y:S01]  /*5a60*/  FFMA.FTZ R37, R37, UR12, -R132 ;  /* 0x0000000c25257c23 */ /* 0x000fe20008010884 */
[----:B------:R-:W-:Y:S01]  /*5a70*/  PRMT R11, R7, 0x7632, R11 ;  /* 0x00007632070b7816 */ /* 0x000fe2000000000b */
[--C-:B------:R-:W-:Y:S01]  /*5a80*/  FFMA.FTZ R29, R29, UR12, -R2.reuse ;  /* 0x0000000c1d1d7c23 */ /* 0x100fe20008010802 */
[----:B------:R-:W-:Y:S01]  /*5a90*/  LOP3.LUT R4, R4, 0xffff, RZ, 0xc0, !PT ;  /* 0x0000ffff04047812 */ /* 0x000fe200078ec0ff */
[----:B---3--:R-:W-:Y:S01]  /*5aa0*/  @P6 FADD.FTZ R201, -R201, -RZ ;  /* 0x800000ffc9c96221 */ /* 0x008fe20000010100 */
[----:B------:R-:W-:Y:S04]  /*5ab0*/  LOP3.LUT R9, R10, UR37, R9, 0x96, !PT ;  /* 0x000000250a097c12 */ /* 0x000fe8000f8e9609 */
[----:B------:R-:W3:Y:S01]  /*5ac0*/  MUFU.EX2 R177, R37 ;  /* 0x0000002500b17308 */ /* 0x000ee20000000800 */
[----:B------:R-:W-:Y:S01]  /*5ad0*/  LOP3.LUT R5, R144, UR35, R5, 0x96, !PT ;  /* 0x0000002390057c12 */ /* 0x000fe2000f8e9605 */
[----:B-1----:R-:W-:Y:S01]  /*5ae0*/  @!P2 FADD.FTZ R220, -R220, -RZ ;  /* 0x800000ffdcdca221 */ /* 0x002fe20000010100 */
[----:B------:R-:W-:Y:S07]  /*5af0*/  SHF.R.U32.HI R10, RZ, 0x18, R7 ;  /* 0x00000018ff0a7819 */ /* 0x000fee0000011607 */
[----:B------:R-:W1:Y:S01]  /*5b00*/  MUFU.EX2 R216, R29 ;  /* 0x0000001d00d87308 */ /* 0x000e620000000800 */
[----:B------:R-:W-:Y:S01]  /*5b10*/  LOP3.LUT R7, R11, 0xff, RZ, 0xc0, !PT ;  /* 0x000000ff0b077812 */ /* 0x000fe200078ec0ff */
[----:B--2---:R-:W-:Y:S01]  /*5b20*/  @P0 FADD.FTZ R200, -R200, -RZ ;  /* 0x800000ffc8c80221 */ /* 0x004fe20000010100 */
[----:B------:R-:W-:Y:S01]  /*5b30*/  ISETP.LE.U32.AND P6, PT, R4, UR9, PT ;  /* 0x0000000904007c0c */ /* 0x000fe2000bfc3070 */
[----:B------:R-:W-:Y:S01]  /*5b40*/  FFMA.FTZ R40, R40, UR12, -R2 ;  /* 0x0000000c28287c23 */ /* 0x000fe20008010802 */
[----:B------:R-:W-:Y:S01]  /*5b50*/  ISETP.GT.U32.AND P2, PT, R149, UR9, PT ;  /* 0x0000000995007c0c */ /* 0x000fe2000bf44070 */
[--C-:B------:R-:W-:Y:S01]  /*5b60*/  FFMA.FTZ R38, R38, UR12, -R3.reuse ;  /* 0x0000000c26267c23 */ /* 0x100fe20008010803 */
[----:B------:R-:W-:Y:S01]  /*5b70*/  LOP3.LUT R4, R5, 0xffff, RZ, 0xc0, !PT ;  /* 0x0000ffff05047812 */ /* 0x000fe200078ec0ff */
[----:B----4-:R-:W-:Y:S01]  /*5b80*/  @!P1 FADD.FTZ R180, -R180, -RZ ;  /* 0x800000ffb4b49221 */ /* 0x010fe20000010100 */
[----:B------:R-:W-:Y:S01]  /*5b90*/  ISETP.LE.U32.AND P0, PT, R7, UR9, PT ;  /* 0x0000000907007c0c */ /* 0x000fe2000bf03070 */
[----:B------:R-:W2:Y:S01]  /*5ba0*/  MUFU.EX2 R205, R40 ;  /* 0x0000002800cd7308 */ /* 0x000ea20000000800 */
[----:B------:R-:W-:Y:S01]  /*5bb0*/  LOP3.LUT R7, R5, 0xff, RZ, 0xc0, !PT ;  /* 0x000000ff05077812 */ /* 0x000fe200078ec0ff */
[----:B------:R-:W-:Y:S01]  /*5bc0*/  FFMA.FTZ R33, R33, UR12, -R132 ;  /* 0x0000000c21217c23 */ /* 0x000fe20008010884 */
[----:B------:R-:W-:Y:S07]  /*5bd0*/  SHF.R.U32.HI R4, RZ, 0x8, R4 ;  /* 0x00000008ff047819 */ /* 0x000fee0000011604 */
[----:B------:R-:W4:Y:S01]  /*5be0*/  MUFU.EX2 R195, R38 ;  /* 0x0000002600c37308 */ /* 0x000f220000000800 */
[----:B------:R-:W-:Y:S01]  /*5bf0*/  ISETP.LE.U32.AND P1, PT, R7, UR9, PT ;  /* 0x0000000907007c0c */ /* 0x000fe2000bf23070 */
[----:B---3--:R-:W-:Y:S01]  /*5c00*/  @!P6 FADD.FTZ R177, -R177, -RZ ;  /* 0x800000ffb1b1e221 */ /* 0x008fe20000010100 */
[----:B------:R-:W-:Y:S07]  /*5c10*/  LOP3.LUT R4, R4, 0xffff, RZ, 0xc0, !PT ;  /* 0x0000ffff04047812 */ /* 0x000fee00078ec0ff */
[----:B------:R-:W3:Y:S01]  /*5c20*/  MUFU.EX2 R186, R33 ;  /* 0x0000002100ba7308 */ /* 0x000ee20000000800 */
[----:B-1----:R-:W-:Y:S01]  /*5c30*/  @P2 FADD.FTZ R216, -R216, -RZ ;  /* 0x800000ffd8d82221 */ /* 0x002fe20000010100 */
[----:B------:R-:W-:Y:S01]  /*5c40*/  ISETP.GT.U32.AND P2, PT, R151, UR9, PT ;  /* 0x0000000997007c0c */ /* 0x000fe2000bf44070 */
[----:B------:R-:W-:Y:S01]  /*5c50*/  FFMA.FTZ R44, R44, UR12, -R2 ;  /* 0x0000000c2c2c7c23 */ /* 0x000fe20008010802 */
[----:B------:R-:W-:Y:S01]  /*5c60*/  ISETP.LE.U32.AND P6, PT, R4, UR9, PT ;  /* 0x0000000904007c0c */ /* 0x000fe2000bfc3070 */
[----:B------:R-:W-:Y:S01]  /*5c70*/  FFMA.FTZ R42, R42, UR12, -R0 ;  /* 0x0000000c2a2a7c23 */ /* 0x000fe20008010800 */
[----:B------:R-:W-:Y:S04]  /*5c80*/  PRMT R4, R5, 0x7632, R4 ;  /* 0x0000763205047816 */ /* 0x000fe80000000004 */
[----:B------:R-:W1:Y:S01]  /*5c90*/  MUFU.EX2 R202, R44 ;  /* 0x0000002c00ca7308 */ /* 0x000e620000000800 */
[----:B------:R-:W-:Y:S01]  /*5ca0*/  FFMA.FTZ R39, R39, UR12, -R3 ;  /* 0x0000000c27277c23 */ /* 0x000fe20008010803 */
[----:B------:R-:W-:Y:S01]  /*5cb0*/  FFMA.FTZ R48, R48, UR12, -R132 ;  /* 0x0000000c30307c23 */ /* 0x000fe20008010884 */
[----:B------:R-:W-:Y:S01]  /*5cc0*/  LOP3.LUT R4, R4, 0xff, RZ, 0xc0, !PT ;  /* 0x000000ff04047812 */ /* 0x000fe200078ec0ff */
[----:B--2---:R-:W-:Y:S01]  /*5cd0*/  @!P1 FADD.FTZ R205, -R205, -RZ ;  /* 0x800000ffcdcd9221 */ /* 0x004fe20000010100 */
[----:B----4-:R-:W-:Y:S05]  /*5ce0*/  @!P0 FADD.FTZ R195, -R195, -RZ ;  /* 0x800000ffc3c38221 */ /* 0x010fea0000010100 */
[----:B------:R-:W2:Y:S01]  /*5cf0*/  MUFU.EX2 R215, R42 ;  /* 0x0000002a00d77308 */ /* 0x000ea20000000800 */
[----:B------:R-:W-:Y:S01]  /*5d00*/  ISETP.LE.U32.AND P1, PT, R14, UR9, PT ;  /* 0x000000090e007c0c */ /* 0x000fe2000bf23070 */
[----:B---3--:R-:W-:Y:S01]  /*5d10*/  @P2 FADD.FTZ R186, -R186, -RZ ;  /* 0x800000ffbaba2221 */ /* 0x008fe20000010100 */
[----:B------:R-:W-:Y:S07]  /*5d20*/  ISETP.LE.U32.AND P0, PT, R4, UR9, PT ;  /* 0x0000000904007c0c */ /* 0x000fee000bf03070 */
[----:B------:R-:W3:Y:S01]  /*5d30*/  MUFU.EX2 R194, R39 ;  /* 0x0000002700c27308 */ /* 0x000ee20000000800 */
[----:B------:R-:W-:Y:S01]  /*5d40*/  ISETP.LE.U32.AND P2, PT, R10, UR9, PT ;  /* 0x000000090a007c0c */ /* 0x000fe2000bf43070 */
[----:B------:R-:W-:Y:S01]  /*5d50*/  FFMA.FTZ R46, R46, UR12, -R0 ;  /* 0x0000000c2e2e7c23 */ /* 0x000fe20008010800 */
[----:B------:R-:W-:Y:S01]  /*5d60*/  PRMT R4, R6, 0x7770, RZ ;  /* 0x0000777006047816 */ /* 0x000fe200000000ff */
[----:B------:R-:W-:Y:S06]  /*5d70*/  FFMA.FTZ R41, R41, UR12, -R2 ;  /* 0x0000000c29297c23 */ /* 0x000fec0008010802 */
[----:B------:R-:W4:Y:S01]  /*5d80*/  MUFU.EX2 R167, R48 ;  /* 0x0000003000a77308 */ /* 0x000f220000000800 */
[----:B------:R-:W-:Y:S01]  /*5d90*/  FFMA.FTZ R43, R43, UR12, -R0 ;  /* 0x0000000c2b2b7c23 */ /* 0x000fe20008010800 */
[----:B------:R-:W-:Y:S01]  /*5da0*/  SHF.R.U32.HI R5, RZ, 0x18, R5 ;  /* 0x00000018ff057819 */ /* 0x000fe20000011605 */
[--C-:B------:R-:W-:Y:S07]  /*5db0*/  FFMA.FTZ R51, R51, UR12, -R3.reuse ;  /* 0x0000000c33337c23 */ /* 0x100fee0008010803 */
[----:B------:R-:W4:Y:S01]  /*5dc0*/  MUFU.EX2 R212, R46 ;  /* 0x0000002e00d47308 */ /* 0x000f220000000800 */
[----:B-1----:R-:W-:Y:S01]  /*5dd0*/  @!P1 FADD.FTZ R202, -R202, -RZ ;  /* 0x800000ffcaca9221 */ /* 0x002fe20000010100 */
[----:B------:R-:W-:Y:S01]  /*5de0*/  ISETP.LE.U32.AND P1, PT, R4, UR9, PT ;  /* 0x0000000904007c0c */ /* 0x000fe2000bf23070 */
[----:B--2---:R-:W-:Y:S07]  /*5df0*/  @!P0 FADD.FTZ R215, -R215, -RZ ;  /* 0x800000ffd7d78221 */ /* 0x004fee0000010100 */
[----:B------:R-:W1:Y:S01]  /*5e00*/  MUFU.EX2 R204, R41 ;  /* 0x0000002900cc7308 */ /* 0x000e620000000800 */
[----:B------:R-:W-:Y:S01]  /*5e10*/  ISETP.GT.U32.AND P0, PT, R15, UR9, PT ;  /* 0x000000090f007c0c */ /* 0x000fe2000bf04070 */
[----:B---3--:R-:W-:Y:S01]  /*5e20*/  @!P2 FADD.FTZ R194, -R194, -RZ ;  /* 0x800000ffc2c2a221 */ /* 0x008fe20000010100 */
[----:B------:R-:W-:Y:S07]  /*5e30*/  ISETP.LE.U32.AND P2, PT, R5, UR9, PT ;  /* 0x0000000905007c0c */ /* 0x000fee000bf43070 */
[----:B------:R-:W2:Y:S01]  /*5e40*/  MUFU.EX2 R214, R43 ;  /* 0x0000002b00d67308 */ /* 0x000ea20000000800 */
[C---:B------:R-:W-:Y:S01]  /*5e50*/  PRMT R5, R6.reuse, 0x7771, RZ ;  /* 0x0000777106057816 */ /* 0x040fe200000000ff */
[----:B------:R-:W-:Y:S01]  /*5e60*/  FFMA.FTZ R45, R45, UR12, -R2 ;  /* 0x0000000c2d2d7c23 */ /* 0x000fe20008010802 */
[C---:B------:R-:W-:Y:S07]  /*5e70*/  PRMT R7, R6.reuse, 0x7772, RZ ;  /* 0x0000777206077816 */ /* 0x040fee00000000ff */
[----:B------:R-:W3:Y:S01]  /*5e80*/  MUFU.EX2 R189, R51 ;  /* 0x0000003300bd7308 */ /* 0x000ee20000000800 */
[----:B------:R-:W-:Y:S01]  /*5e90*/  PRMT R6, R6, 0x7773, RZ ;  /* 0x0000777306067816 */ /* 0x000fe200000000ff */
[----:B------:R-:W-:Y:S01]  /*5ea0*/  FFMA.FTZ R47, R47, UR12, -R0 ;  /* 0x0000000c2f2f7c23 */ /* 0x000fe20008010800 */
[----:B------:R-:W-:Y:S01]  /*5eb0*/  LOP3.LUT R4, R139, 0xff, RZ, 0xc0, !PT ;  /* 0x000000ff8b047812 */ /* 0x000fe200078ec0ff */
[----:B----4-:R-:W-:Y:S01]  /*5ec0*/  @!P1 FADD.FTZ R167, -R167, -RZ ;  /* 0x800000ffa7a79221 */ /* 0x010fe20000010100 */
[----:B------:R-:W-:Y:S01]  /*5ed0*/  ISETP.GT.U32.AND P1, PT, R6, UR9, PT ;  /* 0x0000000906007c0c */ /* 0x000fe2000bf24070 */
[----:B------:R-:W-:Y:S01]  /*5ee0*/  @P0 FADD.FTZ R212, -R212, -RZ ;  /* 0x800000ffd4d40221 */ /* 0x000fe20000010100 */
[----:B-1----:R-:W-:Y:S01]  /*5ef0*/  @!P6 FADD.FTZ R204, -R204, -RZ ;  /* 0x800000ffcccce221 */ /* 0x002fe20000010100 */
[----:B------:R-:W-:Y:S02]  /*5f00*/  ISETP.LE.U32.AND P0, PT, R4, UR9, PT ;  /* 0x0000000904007c0c */ /* 0x000fe4000bf03070 */
[----:B------:R-:W1:Y:S01]  /*5f10*/  MUFU.EX2 R203, R45 ;  /* 0x0000002d00cb7308 */ /* 0x000e620000000800 */
[----:B------:R-:W-:Y:S01]  /*5f20*/  LOP3.LUT R4, R139, 0xffff, RZ, 0xc0, !PT ;  /* 0x0000ffff8b047812 */ /* 0x000fe200078ec0ff */
[----:B--2---:R-:W-:Y:S01]  /*5f30*/  @!P2 FADD.FTZ R214, -R214, -RZ ;  /* 0x800000ffd6d6a221 */ /* 0x004fe20000010100 */
[----:B------:R-:W-:Y:S07]  /*5f40*/  ISETP.GT.U32.AND P6, PT, R13, UR9, PT ;  /* 0x000000090d007c0c */ /* 0x000fee000bfc4070 */
[----:B------:R-:W2:Y:S01]  /*5f50*/  MUFU.EX2 R213, R47 ;  /* 0x0000002f00d57308 */ /* 0x000ea20000000800 */
[----:B------:R-:W-:Y:S01]  /*5f60*/  SHF.R.U32.HI R4, RZ, 0x8, R4 ;  /* 0x00000008ff047819 */ /* 0x000fe20000011604 */
[--C-:B------:R-:W-:Y:S01]  /*5f70*/  FFMA.FTZ R53, R53, UR12, -R132.reuse ;  /* 0x0000000c35357c23 */ /* 0x100fe20008010884 */
[----:B------:R-:W-:Y:S01]  /*5f80*/  ISETP.GT.U32.AND P2, PT, R12, UR9, PT ;  /* 0x000000090c007c0c */ /* 0x000fe2000bf44070 */
[----:B------:R-:W-:Y:S01]  /*5f90*/  FFMA.FTZ R49, R49, UR12, -R132 ;  /* 0x0000000c31317c23 */ /* 0x000fe20008010884 */
[----:B------:R-:W-:Y:S05]  /*5fa0*/  LOP3.LUT R4, R4, 0xffff, RZ, 0xc0, !PT ;  /* 0x0000ffff04047812 */ /* 0x000fea00078ec0ff */
[----:B------:R-:W4:Y:S01]  /*5fb0*/  MUFU.EX2 R163, R53 ;  /* 0x0000003500a37308 */ /* 0x000f220000000800 */
[----:B---3--:R-:W-:Y:S01]  /*5fc0*/  @P1 FADD.FTZ R189, -R189, -RZ ;  /* 0x800000ffbdbd1221 */ /* 0x008fe20000010100 */
[--C-:B------:R-:W-:Y:S01]  /*5fd0*/  FFMA.FTZ R50, R50, UR12, -R3.reuse ;  /* 0x0000000c32327c23 */ /* 0x100fe20008010803 */
[----:B------:R-:W-:Y:S07]  /*5fe0*/  ISETP.LE.U32.AND P1, PT, R4, UR9, PT ;  /* 0x0000000904007c0c */ /* 0x000fee000bf23070 */
[----:B------:R-:W3:Y:S01]  /*5ff0*/  MUFU.EX2 R166, R49 ;  /* 0x0000003100a67308 */ /* 0x000ee20000000800 */
[----:B------:R-:W-:Y:S01]  /*6000*/  LOP3.LUT R4, R9, 0xffff, RZ, 0xc0, !PT ;  /* 0x0000ffff09047812 */ /* 0x000fe200078ec0ff */
[----:B-1----:R-:W-:Y:S01]  /*6010*/  @P6 FADD.FTZ R203, -R203, -RZ ;  /* 0x800000ffcbcb6221 */ /* 0x002fe20000010100 */
[----:B------:R-:W-:Y:S07]  /*6020*/  ISETP.GT.U32.AND P6, PT, R5, UR9, PT ;  /* 0x0000000905007c0c */ /* 0x000fee000bfc4070 */
[----:B------:R-:W1:Y:S01]  /*6030*/  MUFU.EX2 R187, R50 ;  /* 0x0000003200bb7308 */ /* 0x000e620000000800 */
[----:B------:R-:W-:Y:S01]  /*6040*/  SHF.R.U32.HI R4, RZ, 0x8, R4 ;  /* 0x00000008ff047819 */ /* 0x000fe20000011604 */
[----:B--2---:R-:W-:Y:S01]  /*6050*/  @P2 FADD.FTZ R213, -R213, -RZ ;  /* 0x800000ffd5d52221 */ /* 0x004fe20000010100 */
[----:B------:R-:W-:Y:S01]  /*6060*/  ISETP.GT.U32.AND P2, PT, R7, UR9, PT ;  /* 0x0000000907007c0c */ /* 0x000fe2000bf44070 */
[----:B------:R-:W-:Y:S01]  /*6070*/  FFMA.FTZ R52, R52, UR12, -R132 ;  /* 0x0000000c34347c23 */ /* 0x000fe20008010884 */
[----:B------:R-:W-:Y:S01]  /*6080*/  FFMA.FTZ R57, R57, UR12, -R2 ;  /* 0x0000000c39397c23 */ /* 0x000fe20008010802 */
[----:B------:R-:W-:Y:S01]  /*6090*/  LOP3.LUT R4, R4, 0xffff, RZ, 0xc0, !PT ;  /* 0x0000ffff04047812 */ /* 0x000fe200078ec0ff */
[----:B------:R-:W-:Y:S03]  /*60a0*/  FFMA.FTZ R66, R66, UR12, -R3 ;  /* 0x0000000c42427c23 */ /* 0x000fe60008010803 */
[----:B------:R-:W2:Y:S01]  /*60b0*/  MUFU.EX2 R165, R52 ;  /* 0x0000003400a57308 */ /* 0x000ea20000000800 */
[----:B------:R-:W-:Y:S01]  /*60c0*/  SHF.R.U32.HI R5, RZ, 0x18, R139 ;  /* 0x00000018ff057819 */ /* 0x000fe2000001168b */
[----:B----4-:R-:W-:Y:S01]  /*60d0*/  @!P1 FADD.FTZ R163, -R163, -RZ ;  /* 0x800000ffa3a39221 */ /* 0x010fe20000010100 */
[----:B------:R-:W-:Y:S07]  /*60e0*/  PRMT R6, R139, 0x7632, R6 ;  /* 0x000076328b067816 */ /* 0x000fee0000000006 */
[----:B------:R-:W4:Y:S01]  /*60f0*/  MUFU.EX2 R196, R57 ;  /* 0x0000003900c47308 */ /* 0x000f220000000800 */
[----:B------:R-:W-:Y:S01]  /*6100*/  ISETP.LE.U32.AND P1, PT, R4, UR9, PT ;  /* 0x0000000904007c0c */ /* 0x000fe2000bf23070 */
[----:B---3--:R-:W-:Y:S01]  /*6110*/  @P6 FADD.FTZ R166, -R166, -RZ ;  /* 0x800000ffa6a66221 */ /* 0x008fe20000010100 */
[----:B------:R-:W-:Y:S01]  /*6120*/  ISETP.LE.U32.AND P6, PT, R5, UR9, PT ;  /* 0x0000000905007c0c */ /* 0x000fe2000bfc3070 */
[--C-:B------:R-:W-:Y:S01]  /*6130*/  FFMA.FTZ R54, R54, UR12, -R3.reuse ;  /* 0x0000000c36367c23 */ /* 0x100fe20008010803 */
[----:B------:R-:W-:Y:S01]  /*6140*/  LOP3.LUT R5, R6, 0xff, RZ, 0xc0, !PT ;  /* 0x000000ff06057812 */ /* 0x000fe200078ec0ff */
[--C-:B------:R-:W-:Y:S01]  /*6150*/  FFMA.FTZ R55, R55, UR12, -R3.reuse ;  /* 0x0000000c37377c23 */ /* 0x100fe20008010803 */
[----:B------:R-:W-:Y:S01]  /*6160*/  FFMA.FTZ R3, R67, UR12, -R3 ;  /* 0x0000000c43037c23 */ /* 0x000fe20008010803 */
[----:B-1----:R-:W-:Y:S01]  /*6170*/  @P2 FADD.FTZ R187, -R187, -RZ ;  /* 0x800000ffbbbb2221 */ /* 0x002fe20000010100 */
[----:B------:R-:W-:Y:S01]  /*6180*/  FFMA.FTZ R56, R56, UR12, -R2 ;  /* 0x0000000c38387c23 */ /* 0x000fe20008010802 */
[----:B------:R-:W-:Y:S01]  /*6190*/  ISETP.LE.U32.AND P2, PT, R5, UR9, PT ;  /* 0x0000000905007c0c */ /* 0x000fe2000bf43070 */
[--C-:B------:R-:W-:Y:S01]  /*61a0*/  FFMA.FTZ R64, R64, UR12, -R132.reuse ;  /* 0x0000000c40407c23 */ /* 0x100fe20008010884 */
[----:B------:R-:W-:Y:S01]  /*61b0*/  LOP3.LUT R5, R9, 0xff, RZ, 0xc0, !PT ;  /* 0x000000ff09057812 */ /* 0x000fe200078ec0ff */
[----:B------:R-:W-:Y:S01]  /*61c0*/  FFMA.FTZ R132, R65, UR12, -R132 ;  /* 0x0000000c41847c23 */ /* 0x000fe20008010884 */
[----:B------:R-:W-:Y:S01]  /*61d0*/  PRMT R17, R134, 0x7771, RZ ;  /* 0x0000777186117816 */ /* 0x000fe200000000ff */
[----:B------:R1:W-:Y:S01]  /*61e0*/  MUFU.EX2 R175, R3 ;  /* 0x0000000300af7308 */ /* 0x0003e20000000800 */
[----:B--2---:R-:W-:Y:S01]  /*61f0*/  @!P0 FADD.FTZ R165, -R165, -RZ ;  /* 0x800000ffa5a58221 */ /* 0x004fe20000010100 */
[----:B------:R-:W-:Y:S01]  /*6200*/  ISETP.LE.U32.AND P0, PT, R5, UR9, PT ;  /* 0x0000000905007c0c */ /* 0x000fe2000bf03070 */
[----:B----4-:R-:W-:Y:S07]  /*6210*/  @!P1 FADD.FTZ R196, -R196, -RZ ;  /* 0x800000ffc4c49221 */ /* 0x010fee0000010100 */
[----:B------:R-:W2:Y:S01]  /*6220*/  MUFU.EX2 R198, R56 ;  /* 0x0000003800c67308 */ /* 0x000ea20000000800 */
[----:B------:R-:W-:Y:S01]  /*6230*/  ISETP.GT.U32.AND P1, PT, R17, UR9, PT ;  /* 0x0000000911007c0c */ /* 0x000fe2000bf24070 */
[----:B------:R-:W-:Y:S01]  /*6240*/  FFMA.FTZ R58, R58, UR12, -R0 ;  /* 0x0000000c3a3a7c23 */ /* 0x000fe20008010800 */
[----:B------:R-:W-:Y:S07]  /*6250*/  PRMT R16, R134, 0x7770, RZ ;  /* 0x0000777086107816 */ /* 0x000fee00000000ff */
[----:B------:R-:W3:Y:S01]  /*6260*/  MUFU.EX2 R159, R132 ;  /* 0x00000084009f7308 */ /* 0x000ee20000000800 */
[----:B------:R-:W-:Y:S01]  /*6270*/  PRMT R5, R9, 0x7632, R5 ;  /* 0x0000763209057816 */ /* 0x000fe20000000005 */
[----:B------:R-:W-:Y:S01]  /*6280*/  IMAD.IADD R157, R162, 0x1, R160 ;  /* 0x00000001a29d7824 */ /* 0x000fe200078e02a0 */
[----:B------:R-:W-:Y:S07]  /*6290*/  PRMT R18, R134, 0x7772, RZ ;  /* 0x0000777286127816 */ /* 0x000fee00000000ff */
[----:B------:R-:W4:Y:S01]  /*62a0*/  MUFU.EX2 R185, R54 ;  /* 0x0000003600b97308 */ /* 0x000f220000000800 */
[----:B------:R-:W-:Y:S01]  /*62b0*/  LOP3.LUT R4, R5, 0xff, RZ, 0xc0, !PT ;  /* 0x000000ff05047812 */ /* 0x000fe200078ec0ff */
[----:B------:R-:W-:Y:S01]  /*62c0*/  IMAD.IADD R153, R162, 0x1, R169 ;  /* 0x00000001a2997824 */ /* 0x000fe200078e02a9 */
[C---:B-1----:R-:W-:Y:S07]  /*62d0*/  PRMT R3, R8.reuse, 0x7771, RZ ;  /* 0x0000777108037816 */ /* 0x042fee00000000ff */
[----:B------:R-:W1:Y:S01]  /*62e0*/  MUFU.EX2 R158, R64 ;  /* 0x00000040009e7308 */ /* 0x000e620000000800 */
[----:B------:R-:W-:Y:S01]  /*62f0*/  PRMT R5, R8, 0x7772, RZ ;  /* 0x0000777208057816 */ /* 0x000fe200000000ff */
[----:B--2---:R-:W-:Y:S01]  /*6300*/  @!P0 FADD.FTZ R198, -R198, -RZ ;  /* 0x800000ffc6c68221 */ /* 0x004fe20000010100 */
[----:B------:R-:W-:Y:S07]  /*6310*/  ISETP.LE.U32.AND P0, PT, R16, UR9, PT ;  /* 0x0000000910007c0c */ /* 0x000fee000bf03070 */
[----:B------:R-:W2:Y:S01]  /*6320*/  MUFU.EX2 R208, R58 ;  /* 0x0000003a00d07308 */ /* 0x000ea20000000800 */
[----:B------:R-:W-:Y:S01]  /*6330*/  F2FP.RELU.BF16.F32.PACK_AB R6, R197, R199 ;  /* 0x000000c7c506723e */ /* 0x000fe200000018ff */
[----:B---3--:R-:W-:Y:S01]  /*6340*/  @P1 FADD.FTZ R159, -R159, -RZ ;  /* 0x800000ff9f9f1221 */ /* 0x008fe20000010100 */
[----:B------:R-:W-:Y:S07]  /*6350*/  ISETP.GT.U32.AND P1, PT, R3, UR9, PT ;  /* 0x0000000903007c0c */ /* 0x000fee000bf24070 */
[----:B------:R-:W-:Y:S01]  /*6360*/  MUFU.EX2 R176, R66 ;  /* 0x0000004200b07308 */ /* 0x000fe20000000800 */
[----:B------:R-:W-:Y:S01]  /*6370*/  F2FP.RELU.BF16.F32.PACK_AB R3, R217, R178 ;  /* 0x000000b2d903723e */ /* 0x000fe200000018ff */
[----:B----4-:R-:W-:Y:S01]  /*6380*/  @!P2 FADD.FTZ R185, -R185, -RZ ;  /* 0x800000ffb9b9a221 */ /* 0x010fe20000010100 */
[----:B------:R-:W-:Y:S01]  /*6390*/  ISETP.LE.U32.AND P2, PT, R4, UR9, PT ;  /* 0x0000000904007c0c */ /* 0x000fe2000bf43070 */
[----:B------:R-:W-:Y:S01]  /*63a0*/  IMAD.IADD R155, R160, 0x1, R153 ;  /* 0x00000001a09b7824 */ /* 0x000fe200078e0299 */
[----:B------:R-:W-:Y:S01]  /*63b0*/  PRMT R4, R8, 0x7770, RZ ;  /* 0x0000777008047816 */ /* 0x000fe200000000ff */
[----:B------:R3:W-:Y:S01]  /*63c0*/  STS [R162+0x1c400], R3 ;  /* 0x01c40003a2007388 */ /* 0x0007e20000000800 */
[----:B------:R-:W-:Y:S01]  /*63d0*/  F2FP.RELU.BF16.F32.PACK_AB R7, R221, R222 ;  /* 0x000000dedd07723e */ /* 0x000fe200000018ff */
[----:B-1----:R-:W-:Y:S01]  /*63e0*/  @!P0 FADD.FTZ R158, -R158, -RZ ;  /* 0x800000ff9e9e8221 */ /* 0x002fe20000010100 */
[----:B------:R-:W-:Y:S01]  /*63f0*/  ISETP.LE.U32.AND P0, PT, R4, UR9, PT ;  /* 0x0000000904007c0c */ /* 0x000fe2000bf03070 */
[--C-:B------:R-:W-:Y:S01]  /*6400*/  FFMA.FTZ R60, R60, UR12, -R2.reuse ;  /* 0x0000000c3c3c7c23 */ /* 0x100fe20008010802 */
[----:B------:R-:W-:Y:S01]  /*6410*/  F2FP.RELU.BF16.F32.PACK_AB R4, R182, R184 ;  /* 0x000000b8b604723e */ /* 0x000fe200000018ff */
[----:B------:R-:W1:Y:S01]  /*6420*/  MUFU.EX2 R183, R55 ;  /* 0x0000003700b77308 */ /* 0x000e620000000800 */
[----:B------:R-:W-:Y:S01]  /*6430*/  FFMA.FTZ R2, R61, UR12, -R2 ;  /* 0x0000000c3d027c23 */ /* 0x000fe20008010802 */
[--C-:B------:R-:W-:Y:S01]  /*6440*/  FFMA.FTZ R62, R62, UR12, -R0.reuse ;  /* 0x0000000c3e3e7c23 */ /* 0x100fe20008010800 */
[--C-:B------:R-:W-:Y:S01]  /*6450*/  FFMA.FTZ R59, R59, UR12, -R0.reuse ;  /* 0x0000000c3b3b7c23 */ /* 0x100fe20008010800 */
[----:B------:R4:W-:Y:S01]  /*6460*/  STS [R162+0x1c000], R4 ;  /* 0x01c00004a2007388 */ /* 0x0009e20000000800 */
[----:B--2---:R-:W-:Y:S01]  /*6470*/  @!P2 FADD.FTZ R208, -R208, -RZ ;  /* 0x800000ffd0d0a221 */ /* 0x004fe20000010100 */
[----:B------:R-:W-:Y:S01]  /*6480*/  ISETP.GT.U32.AND P2, PT, R18, UR9, PT ;  /* 0x0000000912007c0c */ /* 0x000fe2000bf44070 */
[----:B------:R-:W-:Y:S01]  /*6490*/  FFMA.FTZ R0, R63, UR12, -R0 ;  /* 0x0000000c3f007c23 */ /* 0x000fe20008010800 */
[----:B------:R2:W-:Y:S02]  /*64a0*/  STS [R157+0x1c000], R6 ;  /* 0x01c000069d007388 */ /* 0x0005e40000000800 */
[----:B------:R-:W4:Y:S01]  /*64b0*/  MUFU.EX2 R179, R2 ;  /* 0x0000000200b37308 */ /* 0x000f220000000800 */
[----:B------:R-:W-:Y:S01]  /*64c0*/  SHF.R.U32.HI R9, RZ, 0x18, R9 ;  /* 0x00000018ff097819 */ /* 0x000fe20000011609 */
[----:B------:R-:W-:Y:S01]  /*64d0*/  IMAD.MOV.U32 R56, RZ, RZ, 0x20 ;  /* 0x00000020ff387424 */ /* 0x000fe200078e00ff */
[----:B------:R-:W-:Y:S07]  /*64e0*/  PRMT R134, R134, 0x7773, RZ ;  /* 0x0000777386867816 */ /* 0x000fee00000000ff */
[----:B------:R2:W-:Y:S01]  /*64f0*/  MUFU.EX2 R192, R0 ;  /* 0x0000000000c07308 */ /* 0x0005e20000000800 */
[----:B-1----:R-:W-:Y:S01]  /*6500*/  @!P6 FADD.FTZ R183, -R183, -RZ ;  /* 0x800000ffb7b7e221 */ /* 0x002fe20000010100 */
[----:B------:R-:W-:Y:S01]  /*6510*/  ISETP.LE.U32.AND P6, PT, R9, UR9, PT ;  /* 0x0000000909007c0c */ /* 0x000fe2000bfc3070 */
[----:B------:R-:W-:Y:S07]  /*6520*/  IMAD.MOV.U32 R149, RZ, RZ, 0x40 ;  /* 0x00000040ff957424 */ /* 0x000fee00078e00ff */
[----:B------:R-:W1:Y:S01]  /*6530*/  MUFU.EX2 R206, R59 ;  /* 0x0000003b00ce7308 */ /* 0x000e620000000800 */
[----:B------:R-:W-:Y:S01]  /*6540*/  PRMT R8, R8, 0x7773, RZ ;  /* 0x0000777308087816 */ /* 0x000fe200000000ff */
[----:B------:R-:W-:Y:S01]  /*6550*/  @P2 FADD.FTZ R176, -R176, -RZ ;  /* 0x800000ffb0b02221 */ /* 0x000fe20000010100 */
[----:B---3--:R-:W-:Y:S07]  /*6560*/  F2FP.RELU.BF16.F32.PACK_AB R3, R210, R211 ;  /* 0x000000d3d203723e */ /* 0x008fee00000018ff */
[----:B------:R-:W3:Y:S01]  /*6570*/  MUFU.EX2 R181, R60 ;  /* 0x0000003c00b57308 */ /* 0x000ee20000000800 */
[----:B------:R-:W-:Y:S01]  /*6580*/  ISETP.GT.U32.AND P2, PT, R5, UR9, PT ;  /* 0x0000000905007c0c */ /* 0x000fe2000bf44070 */
[----:B----4-:R-:W-:Y:S01]  /*6590*/  @P1 FADD.FTZ R179, -R179, -RZ ;  /* 0x800000ffb3b31221 */ /* 0x010fe20000010100 */
[----:B------:R-:W-:Y:S01]  /*65a0*/  F2FP.RELU.BF16.F32.PACK_AB R5, R226, R225 ;  /* 0x000000e1e205723e */ /* 0x000fe200000018ff */
[----:B------:R4:W-:Y:S01]  /*65b0*/  STS [R157+0x1c400], R3 ;  /* 0x01c400039d007388 */ /* 0x0009e20000000800 */
[----:B------:R-:W-:Y:S05]  /*65c0*/  F2FP.RELU.BF16.F32.PACK_AB R2, R183, R185 ;  /* 0x000000b9b702723e */ /* 0x000fea00000018ff */
[----:B------:R-:W3:Y:S01]  /*65d0*/  MUFU.EX2 R193, R62 ;  /* 0x0000003e00c17308 */ /* 0x000ee20000000800 */
[----:B--2---:R-:W-:Y:S01]  /*65e0*/  F2FP.RELU.BF16.F32.PACK_AB R0, R159, R158 ;  /* 0x0000009e9f00723e */ /* 0x004fe200000018ff */
[----:B------:R2:W-:Y:S01]  /*65f0*/  STS [R162+0x1e000], R5 ;  /* 0x01e00005a2007388 */ /* 0x0005e20000000800 */
[----:B------:R-:W-:Y:S01]  /*6600*/  F2FP.RELU.BF16.F32.PACK_AB R4, R231, R232 ;  /* 0x000000e8e704723e */ /* 0x000fe200000018ff */
[----:B-1----:R-:W-:Y:S01]  /*6610*/  @!P6 FADD.FTZ R206, -R206, -RZ ;  /* 0x800000ffcecee221 */ /* 0x002fe20000010100 */
[----:B------:R-:W-:Y:S02]  /*6620*/  ISETP.GT.U32.AND P6, PT, R134, UR9, PT ;  /* 0x0000000986007c0c */ /* 0x000fe4000bfc4070 */
[----:B------:R-:W-:Y:S01]  /*6630*/  F2FP.RELU.BF16.F32.PACK_AB R6, R229, R230 ;  /* 0x000000e6e506723e */ /* 0x000fe200000018ff */
[----:B------:R1:W-:Y:S01]  /*6640*/  STS [R162+0x1e400], R4 ;  /* 0x01e40004a2007388 */ /* 0x0003e20000000800 */
[----:B---3--:R-:W-:Y:S01]  /*6650*/  @!P0 FADD.FTZ R181, -R181, -RZ ;  /* 0x800000ffb5b58221 */ /* 0x008fe20000010100 */
[----:B------:R-:W-:Y:S02]  /*6660*/  LEA R148, R172, UR4, 0x1 ;  /* 0x00000004ac947c11 */ /* 0x000fe4000f8e08ff */
[----:B------:R3:W-:Y:S01]  /*6670*/  STS [R157+0x1e000], R7 ;  /* 0x01e000079d007388 */ /* 0x0007e20000000800 */
[----:B------:R-:W-:Y:S01]  /*6680*/  LEA R151, R252, UR4, 0x1 ;  /* 0x00000004fc977c11 */ /* 0x000fe2000f8e08ff */
[----:B------:R-:W-:Y:S01]  /*6690*/  @P2 FADD.FTZ R193, -R193, -RZ ;  /* 0x800000ffc1c12221 */ /* 0x000fe20000010100 */
[----:B------:R-:W-:Y:S01]  /*66a0*/  SEL R170, R56, 0xffffffe0, !P4 ;  /* 0xffffffe038aa7807 */ /* 0x000fe20006000000 */
[----:B------:R3:W-:Y:S01]  /*66b0*/  STS [R157+0x1e400], R6 ;  /* 0x01e400069d007388 */ /* 0x0007e20000000800 */
[----:B------:R-:W-:Y:S01]  /*66c0*/  FSETP.GE.FTZ.AND P2, PT, R184, RZ, PT ;  /* 0x000000ffb800720b */ /* 0x000fe20003f56000 */
[----:B------:R-:W-:Y:S01]  /*66d0*/  @P6 FADD.FTZ R175, -R175, -RZ ;  /* 0x800000ffafaf6221 */ /* 0x000fe20000010100 */
[----:B------:R-:W-:Y:S01]  /*66e0*/  ISETP.GT.U32.AND P6, PT, R8, UR9, PT ;  /* 0x0000000908007c0c */ /* 0x000fe2000bfc4070 */
[----:B------:R-:W-:Y:S01]  /*66f0*/  IMAD.IADD R150, R148, 0x1, R170 ;  /* 0x0000000194967824 */ /* 0x000fe200078e02aa */
[----:B------:R-:W-:Y:S01]  /*6700*/  FSETP.GE.FTZ.AND P1, PT, R182, RZ, PT ;  /* 0x000000ffb600720b */ /* 0x000fe20003f36000 */
[----:B------:R-:W-:Y:S01]  /*6710*/  IMAD.IADD R156, R170, 0x1, R151 ;  /* 0x00000001aa9c7824 */ /* 0x000fe200078e0297 */
[----:B----4-:R-:W-:Y:S02]  /*6720*/  F2FP.RELU.BF16.F32.PACK_AB R3, R186, R188 ;  /* 0x000000bcba03723e */ /* 0x010fe400000018ff */
[----:B--2---:R-:W-:Y:S05]  /*6730*/  F2FP.RELU.BF16.F32.PACK_AB R5, R190, R191 ;  /* 0x000000bfbe05723e */ /* 0x004fea00000018ff */
[----:B------:R2:W-:Y:S01]  /*6740*/  STS [R153+0x1c000], R5 ;  /* 0x01c0000599007388 */ /* 0x0005e20000000800 */
[----:B-1----:R-:W-:Y:S01]  /*6750*/  F2FP.RELU.BF16.F32.PACK_AB R4, R209, R207 ;  /* 0x000000cfd104723e */ /* 0x002fe200000018ff */
[----:B------:R-:W-:Y:S01]  /*6760*/  @P6 FADD.FTZ R192, -R192, -RZ ;  /* 0x800000ffc0c06221 */ /* 0x000fe20000010100 */
[----:B------:R-:W-:Y:S02]  /*6770*/  FSETP.GE.FTZ.AND P6, PT, R199, RZ, PT ;  /* 0x000000ffc700720b */ /* 0x000fe40003fd6000 */
[----:B---3--:R-:W-:Y:S01]  /*6780*/  F2FP.RELU.BF16.F32.PACK_AB R7, R220, R219 ;  /* 0x000000dbdc07723e */ /* 0x008fe200000018ff */
[----:B------:R1:W-:Y:S01]  /*6790*/  STS [R153+0x1c400], R4 ;  /* 0x01c4000499007388 */ /* 0x0003e20000000800 */
[----:B------:R-:W-:Y:S03]  /*67a0*/  F2FP.RELU.BF16.F32.PACK_AB R6, R227, R228 ;  /* 0x000000e4e306723e */ /* 0x000fe600000018ff */
[----:B------:R3:W-:Y:S01]  /*67b0*/  STS [R155+0x1c000], R3 ;  /* 0x01c000039b007388 */ /* 0x0007e20000000800 */
[----:B--2---:R-:W-:Y:S05]  /*67c0*/  F2FP.RELU.BF16.F32.PACK_AB R5, R201, R200 ;  /* 0x000000c8c905723e */ /* 0x004fea00000018ff */
[----:B------:R2:W-:Y:S01]  /*67d0*/  STS [R155+0x1c400], R5 ;  /* 0x01c400059b007388 */ /* 0x0005e20000000800 */
[----:B-1----:R-:W-:Y:S03]  /*67e0*/  F2FP.RELU.BF16.F32.PACK_AB R4, R216, R218 ;  /* 0x000000dad804723e */ /* 0x002fe600000018ff */
[----:B------:R-:W-:Y:S01]  /*67f0*/  STS [R153+0x1e000], R7 ;  /* 0x01e0000799007388 */ /* 0x000fe20000000800 */
[----:B---3--:R-:W-:Y:S03]  /*6800*/  F2FP.RELU.BF16.F32.PACK_AB R3, R223, R224 ;  /* 0x000000e0df03723e */ /* 0x008fe600000018ff */
[----:B------:R1:W-:Y:S04]  /*6810*/  STS [R153+0x1e400], R6 ;  /* 0x01e4000699007388 */ /* 0x0003e80000000800 */
[----:B------:R3:W-:Y:S04]  /*6820*/  STS [R155+0x1e000], R4 ;  /* 0x01e000049b007388 */ /* 0x0007e80000000800 */
[----:B------:R4:W-:Y:S01]  /*6830*/  STS [R155+0x1e400], R3 ;  /* 0x01e400039b007388 */ /* 0x0009e20000000800 */
[----:B--2---:R-:W-:Y:S02]  /*6840*/  F2FP.RELU.BF16.F32.PACK_AB R5, R166, R167 ;  /* 0x000000a7a605723e */ /* 0x004fe400000018ff */
[----:B-1----:R-:W-:Y:S02]  /*6850*/  F2FP.RELU.BF16.F32.PACK_AB R6, R177, R180 ;  /* 0x000000b4b106723e */ /* 0x002fe400000018ff */
[----:B---3--:R-:W-:Y:S03]  /*6860*/  F2FP.RELU.BF16.F32.PACK_AB R4, R194, R195 ;  /* 0x000000c3c204723e */ /* 0x008fe600000018ff */
[----:B------:R1:W-:Y:S01]  /*6870*/  STS [R161], R6 ;  /* 0x00000006a1007388 */ /* 0x0003e20000000800 */
[----:B----4-:R-:W-:Y:S03]  /*6880*/  IMAD.IADD R3, R160, 0x1, R161 ;  /* 0x00000001a0037824 */ /* 0x010fe600078e02a1 */
[----:B------:R2:W-:Y:S01]  /*6890*/  STS [R161+0x400], R4 ;  /* 0x00040004a1007388 */ /* 0x0005e20000000800 */
[----:B------:R-:W-:Y:S03]  /*68a0*/  SEL R160, R149, 0xffffffc0, !P3 ;  /* 0xffffffc095a07807 */ /* 0x000fe60005800000 */
[----:B------:R3:W-:Y:S02]  /*68b0*/  STS [R3], R5 ;  /* 0x0000000503007388 */ /* 0x0007e40000000800 */
[----:B------:R-:W-:Y:S02]  /*68c0*/  IMAD.IADD R149, R148, 0x1, R160 ;  /* 0x0000000194957824 */ /* 0x000fe400078e02a0 */
[----:B------:R-:W-:Y:S04]  /*68d0*/  IMAD.IADD R164, R160, 0x1, R151 ;  /* 0x00000001a0a47824 */ /* 0x000fe800078e0297 */
[----:B------:R-:W-:Y:S01]  /*68e0*/  IMAD.IADD R169, R170, 0x1, R164 ;  /* 0x00000001aaa97824 */ /* 0x000fe200078e02a4 */
[----:B-1----:R-:W-:Y:S02]  /*68f0*/  F2FP.RELU.BF16.F32.PACK_AB R6, R204, R205 ;  /* 0x000000cdcc06723e */ /* 0x002fe400000018ff */
[----:B--2---:R-:W-:Y:S02]  /*6900*/  F2FP.RELU.BF16.F32.PACK_AB R4, R189, R187 ;  /* 0x000000bbbd04723e */ /* 0x004fe400000018ff */
[----:B---3--:R-:W-:Y:S03]  /*6910*/  F2FP.RELU.BF16.F32.PACK_AB R5, R214, R215 ;  /* 0x000000d7d605723e */ /* 0x008fe600000018ff */
[----:B------:R1:W-:Y:S04]  /*6920*/  STS [R3+0x400], R4 ;  /* 0x0004000403007388 */ /* 0x0003e80000000800 */
[----:B------:R2:W-:Y:S04]  /*6930*/  STS [R161+0x2000], R6 ;  /* 0x00200006a1007388 */ /* 0x0005e80000000800 */
[----:B------:R3:W-:Y:S01]  /*6940*/  STS [R161+0x2400], R5 ;  /* 0x00240005a1007388 */ /* 0x0007e20000000800 */
[----:B-1----:R-:W-:Y:S02]  /*6950*/  F2FP.RELU.BF16.F32.PACK_AB R4, R163, R165 ;  /* 0x000000a5a304723e */ /* 0x002fe400000018ff */
[----:B--2---:R-:W-:Y:S02]  /*6960*/  F2FP.RELU.BF16.F32.PACK_AB R6, R203, R202 ;  /* 0x000000cacb06723e */ /* 0x004fe400000018ff */
[----:B---3--:R-:W-:Y:S03]  /*6970*/  F2FP.RELU.BF16.F32.PACK_AB R5, R213, R212 ;  /* 0x000000d4d505723e */ /* 0x008fe600000018ff */
[----:B------:R-:W-:Y:S04]  /*6980*/  STS [R3+0x2000], R6 ;  /* 0x0020000603007388 */ /* 0x000fe80000000800 */
[----:B------:R1:W-:Y:S04]  /*6990*/  STS [R3+0x2400], R5 ;  /* 0x0024000503007388 */ /* 0x0003e80000000800 */
[----:B------:R-:W-:Y:S04]  /*69a0*/  STS [R152], R4 ;  /* 0x0000000498007388 */ /* 0x000fe80000000800 */
[----:B------:R2:W-:Y:S04]  /*69b0*/  STS [R152+0x400], R2 ;  /* 0x0004000298007388 */ /* 0x0005e80000000800 */
[----:B------:R3:W-:Y:S01]  /*69c0*/  STS [R154], R0 ;  /* 0x000000009a007388 */ /* 0x0007e20000000800 */
[----:B-1----:R-:W-:Y:S02]  /*69d0*/  F2FP.RELU.BF16.F32.PACK_AB R3, R206, R208 ;  /* 0x000000d0ce03723e */ /* 0x002fe400000018ff */
[----:B--2---:R-:W-:Y:S02]  /*69e0*/  F2FP.RELU.BF16.F32.PACK_AB R2, R196, R198 ;  /* 0x000000c6c402723e */ /* 0x004fe400000018ff */
[----:B---3--:R-:W-:Y:S05]  /*69f0*/  F2FP.RELU.BF16.F32.PACK_AB R0, R175, R176 ;  /* 0x000000b0af00723e */ /* 0x008fea00000018ff */
[----:B------:R1:W-:Y:S04]  /*6a00*/  STS [R154+0x400], R0 ;  /* 0x000400009a007388 */ /* 0x0003e80000000800 */
[----:B------:R2:W-:Y:S04]  /*6a10*/  STS [R152+0x2000], R2 ;  /* 0x0020000298007388 */ /* 0x0005e80000000800 */
[----:B------:R3:W-:Y:S01]  /*6a20*/  STS [R152+0x2400], R3 ;  /* 0x0024000398007388 */ /* 0x0007e20000000800 */
[----:B-1----:R-:W-:Y:S02]  /*6a30*/  F2FP.RELU.BF16.F32.PACK_AB R0, R192, R193 ;  /* 0x000000c1c000723e */ /* 0x002fe400000018ff */
[----:B--2---:R-:W-:Y:S03]  /*6a40*/  F2FP.RELU.BF16.F32.PACK_AB R2, R179, R181 ;  /* 0x000000b5b302723e */ /* 0x004fe600000018ff */
[----:B------:R1:W-:Y:S01]  /*6a50*/  STS [R154+0x2400], R0 ;  /* 0x002400009a007388 */ /* 0x0003e20000000800 */
[----:B---3--:R-:W-:Y:S03]  /*6a60*/  IMAD.U32 R3, RZ, RZ, UR11 ;  /* 0x0000000bff037e24 */ /* 0x008fe6000f8e00ff */
[----:B------:R2:W-:Y:S04]  /*6a70*/  STS [R154+0x2000], R2 ;  /* 0x002000029a007388 */ /* 0x0005e80000000800 */
[----:B------:R-:W-:Y:S08]  /*6a80*/  LDSM.16.M88.4 R64, [R148+0x8000] ;  /* 0x008000009440783b */ /* 0x000ff00000000200 */
[----:B------:R-:W3:Y:S08]  /*6a90*/  LDSM.16.M88.4 R16, [R151+0x10000] ;  /* 0x010000009710783b */ /* 0x000ef00000000200 */
[----:B------:R-:W4:Y:S01]  /*6aa0*/  LDSM.16.M88.4 R60, [R148+0xa000] ;  /* 0x00a00000943c783b */ /* 0x000f220000000200 */
[----:B-1----:R-:W-:Y:S02]  /*6ab0*/  IMAD.IADD R0, R170, 0x1, R149 ;  /* 0x00000001aa007824 */ /* 0x002fe400078e0295 */
[----:B--2---:R-:W-:Y:S05]  /*6ac0*/  IMAD.U32 R2, RZ, RZ, UR10 ;  /* 0x0000000aff027e24 */ /* 0x004fea000f8e00ff */
[----:B------:R-:W1:Y:S01]  /*6ad0*/  LDSM.16.M88.4 R32, [R151+0x10800] ;  /* 0x010800009720783b */ /* 0x000e620000000200 */
[C---:B------:R-:W-:Y:S04]  /*6ae0*/  LEA R2, P0, R237.reuse, R2, 0x2 ;  /* 0x00000002ed027211 */ /* 0x040fe800078010ff */
[----:B------:R-:W-:Y:S03]  /*6af0*/  LEA.HI.X R3, R237, R3, RZ, 0x2, P0 ;  /* 0x00000003ed037211 */ /* 0x000fe600000f14ff */
[----:B------:R-:W2:Y:S01]  /*6b00*/  LDSM.16.M88.4 R48, [R151+0x11000] ;  /* 0x011000009730783b */ /* 0x000ea20000000200 */
[----:B------:R-:W-:Y:S07]  /*6b10*/  FSETP.GE.FTZ.AND P0, PT, R178, RZ, PT ;  /* 0x000000ffb200720b */ /* 0x000fee0003f16000 */
[----:B------:R-:W2:Y:S01]  /*6b20*/  LDSM.16.M88.4 R132, [R151+0x11800] ;  /* 0x011800009784783b */ /* 0x000ea20000000200 */
[-C--:B---3--:R-:W-:Y:S07]  /*6b30*/  HMMA.16816.F32.BF16 R4, R64, R16.reuse, RZ ;  /* 0x000000104004723c */ /* 0x088fee00000418ff */
[----:B------:R-:W-:Y:S01]  /*6b40*/  LDSM.16.M88.4 R136, [R150+0x8000] ;  /* 0x008000009688783b */ /* 0x000fe20000000200 */
[C---:B----4-:R-:W-:Y:S07]  /*6b50*/  HMMA.16816.F32.BF16 R8, R60.reuse, R16, RZ ;  /* 0x000000103c08723c */ /* 0x050fee00000418ff */
[----:B------:R-:W3:Y:S01]  /*6b60*/  LDSM.16.M88.4 R140, [R156+0x10000] ;  /* 0x010000009c8c783b */ /* 0x000ee20000000200 */
[-C--:B------:R-:W-:Y:S07]  /*6b70*/  HMMA.16816.F32.BF16 R12, R60, R18.reuse, RZ ;  /* 0x000000123c0c723c */ /* 0x080fee00000418ff */
[----:B------:R-:W4:Y:S01]  /*6b80*/  LDSM.16.M88.4 R144, [R150+0xa000] ;  /* 0x00a000009690783b */ /* 0x000f220000000200 */
[C---:B------:R-:W-:Y:S08]  /*6b90*/  HMMA.16816.F32.BF16 R16, R64.reuse, R18, RZ ;  /* 0x000000124010723c */ /* 0x040ff000000418ff */
[-C--:B-1----:R-:W-:Y:S08]  /*6ba0*/  HMMA.16816.F32.BF16 R20, R64, R32.reuse, RZ ;  /* 0x000000204014723c */ /* 0x082ff000000418ff */
[C---:B------:R-:W-:Y:S08]  /*6bb0*/  HMMA.16816.F32.BF16 R24, R60.reuse, R32, RZ ;  /* 0x000000203c18723c */ /* 0x040ff000000418ff */
[-C--:B------:R-:W-:Y:S08]  /*6bc0*/  HMMA.16816.F32.BF16 R28, R60, R34.reuse, RZ ;  /* 0x000000223c1c723c */ /* 0x080ff000000418ff */
[C---:B------:R-:W-:Y:S08]  /*6bd0*/  HMMA.16816.F32.BF16 R32, R64.reuse, R34, RZ ;  /* 0x000000224020723c */ /* 0x040ff000000418ff */
[-C--:B--2---:R-:W-:Y:S08]  /*6be0*/  HMMA.16816.F32.BF16 R36, R64, R48.reuse, RZ ;  /* 0x000000304024723c */ /* 0x084ff000000418ff */
[C---:B------:R-:W-:Y:S08]  /*6bf0*/  HMMA.16816.F32.BF16 R40, R60.reuse, R48, RZ ;  /* 0x000000303c28723c */ /* 0x040ff000000418ff */
[-C--:B------:R-:W-:Y:S08]  /*6c00*/  HMMA.16816.F32.BF16 R44, R60, R50.reuse, RZ ;  /* 0x000000323c2c723c */ /* 0x080ff000000418ff */
[C---:B------:R-:W-:Y:S08]  /*6c10*/  HMMA.16816.F32.BF16 R48, R64.reuse, R50, RZ ;  /* 0x000000324030723c */ /* 0x040ff000000418ff */
[-C--:B------:R-:W-:Y:S08]  /*6c20*/  HMMA.16816.F32.BF16 R52, R64, R132.reuse, RZ ;  /* 0x000000844034723c */ /* 0x080ff000000418ff */
[C---:B------:R-:W-:Y:S08]  /*6c30*/  HMMA.16816.F32.BF16 R56, R60.reuse, R132, RZ ;  /* 0x000000843c38723c */ /* 0x040ff000000418ff */
[-C--:B------:R-:W-:Y:S08]  /*6c40*/  HMMA.16816.F32.BF16 R60, R60, R134.reuse, RZ ;  /* 0x000000863c3c723c */ /* 0x080ff000000418ff */
[----:B------:R-:W-:Y:S01]  /*6c50*/  HMMA.16816.F32.BF16 R64, R64, R134, RZ ;  /* 0x000000864040723c */ /* 0x000fe200000418ff */
[----:B------:R-:W1:Y:S07]  /*6c60*/  LDSM.16.M88.4 R132, [R156+0x10800] ;  /* 0x010800009c84783b */ /* 0x000e6e0000000200 */
[-C--:B---3--:R-:W-:Y:S08]  /*6c70*/  HMMA.16816.F32.BF16 R4, R136, R140.reuse, R4 ;  /* 0x0000008c8804723c */ /* 0x088ff00000041804 */
[C---:B----4-:R-:W-:Y:S08]  /*6c80*/  HMMA.16816.F32.BF16 R8, R144.reuse, R140, R8 ;  /* 0x0000008c9008723c */ /* 0x050ff00000041808 */
[-C--:B------:R-:W-:Y:S08]  /*6c90*/  HMMA.16816.F32.BF16 R12, R144, R142.reuse, R12 ;  /* 0x0000008e900c723c */ /* 0x080ff0000004180c */
[C---:B------:R-:W-:Y:S01]  /*6ca0*/  HMMA.16816.F32.BF16 R16, R136.reuse, R142, R16 ;  /* 0x0000008e8810723c */ /* 0x040fe20000041810 */
[----:B------:R-:W2:Y:S07]  /*6cb0*/  LDSM.16.M88.4 R140, [R156+0x11000] ;  /* 0x011000009c8c783b */ /* 0x000eae0000000200 */
        /* <DEDUP_REMOVED lines=29> */
[----:B------:R-:W3:Y:S04]  /*6e90*/  LDG.E R145, desc[UR30][R2.64] ;  /* 0x0000001e02917981 */ /* 0x000ee8000c1e1900 */
[----:B------:R-:W4:Y:S03]  /*6ea0*/  LDG.E R144, desc[UR30][R2.64+0x20] ;  /* 0x0000201e02907981 */ /* 0x000f26000c1e1900 */
[-C--:B------:R-:W-:Y:S08]  /*6eb0*/  HMMA.16816.F32.BF16 R44, R132, R146.reuse, R44 ;  /* 0x00000092842c723c */ /* 0x080ff0000004182c */
[C---:B------:R-:W-:Y:S08]  /*6ec0*/  HMMA.16816.F32.BF16 R48, R140.reuse, R146, R48 ;  /* 0x000000928c30723c */ /* 0x040ff00000041830 */
[-C--:B--2---:R-:W-:Y:S08]  /*6ed0*/  HMMA.16816.F32.BF16 R52, R140, R136.reuse, R52 ;  /* 0x000000888c34723c */ /* 0x084ff00000041834 */
[C---:B------:R-:W-:Y:S08]  /*6ee0*/  HMMA.16816.F32.BF16 R56, R132.reuse, R136, R56 ;  /* 0x000000888438723c */ /* 0x040ff00000041838 */
[-C--:B------:R-:W-:Y:S01]  /*6ef0*/  HMMA.16816.F32.BF16 R60, R132, R138.reuse, R60 ;  /* 0x0000008a843c723c */ /* 0x080fe2000004183c */
[----:B------:R-:W-:Y:S07]  /*6f00*/  LDSM.16.M88.4 R132, [R0+0x8000] ;  /* 0x008000000084783b */ /* 0x000fee0000000200 */
[----:B------:R-:W-:Y:S01]  /*6f10*/  HMMA.16816.F32.BF16 R64, R140, R138, R64 ;  /* 0x0000008a8c40723c */ /* 0x000fe20000041840 */
[----:B------:R-:W1:Y:S07]  /*6f20*/  LDSM.16.M88.4 R136, [R169+0x10000] ;  /* 0x01000000a988783b */ /* 0x000e6e0000000200 */
[-C--:B-1----:R-:W-:Y:S11]  /*6f30*/  HMMA.16816.F32.BF16 R4, R132, R136.reuse, R4 ;  /* 0x000000888404723c */ /* 0x082ff60000041804 */
[----:B------:R-:W-:Y:S08]  /*6f40*/  @!UPT UIADD3 URZ, UPT, UPT, URZ, URZ, URZ ;  /* 0x000000fffffff290 */ /* 0x000ff0000fffe0ff */
[C---:B---3--:R-:W-:Y:S01]  /*6f50*/  FADD.FTZ R140, -R145.reuse, R4 ;  /* 0x00000004918c7221 */ /* 0x048fe20000010100 */
[----:B------:R-:W-:Y:S01]  /*6f60*/  FADD.FTZ R5, -R145, R5 ;  /* 0x0000000591057221 */ /* 0x000fe20000010100 */
[----:B----4-:R-:W-:Y:S03]  /*6f70*/  FADD.FTZ R4, -R144, R6 ;  /* 0x0000000690047221 */ /* 0x010fe60000010100 */
[-C--:B------:R-:W-:Y:S01]  /*6f80*/  FSEL R6, R140, R145.reuse, P2 ;  /* 0x000000918c067208 */ /* 0x080fe20001000000 */
[----:B------:R-:W-:Y:S01]  /*6f90*/  FADD.FTZ R7, -R144, R7 ;  /* 0x0000000790077221 */ /* 0x000fe20000010100 */
[----:B------:R-:W-:Y:S01]  /*6fa0*/  FSEL R5, R5, R145, P1 ;  /* 0x0000009105057208 */ /* 0x000fe20000800000 */
[----:B------:R1:W2:Y:S01]  /*6fb0*/  LDSM.16.M88.4 R140, [R0+0xa000] ;  /* 0x00a00000008c783b */ /* 0x0002a20000000200 */
[----:B------:R-:W-:Y:S01]  /*6fc0*/  FSEL R4, R4, R144, P0 ;  /* 0x0000009004047208 */ /* 0x000fe20000000000 */
[----:B------:R-:W-:Y:S01]  /*6fd0*/  FMUL.FTZ R184, R184, R6 ;  /* 0x00000006b8b87220 */ /* 0x000fe20000410000 */
[----:B------:R-:W-:Y:S01]  /*6fe0*/  FSETP.GE.FTZ.AND P2, PT, R197, RZ, PT ;  /* 0x000000ffc500720b */ /* 0x000fe20003f56000 */
[----:B------:R-:W-:Y:S01]  /*6ff0*/  FMUL.FTZ R182, R182, R5 ;  /* 0x00000005b6b67220 */ /* 0x000fe20000410000 */
[----:B------:R-:W-:Y:S01]  /*7000*/  FSETP.GE.FTZ.AND P1, PT, R191, RZ, PT ;  /* 0x000000ffbf00720b */ /* 0x000fe20003f36000 */
[----:B------:R-:W-:Y:S01]  /*7010*/  FMUL.FTZ R178, R178, R4 ;  /* 0x00000004b2b27220 */ /* 0x000fe20000410000 */
[----:B------:R-:W-:Y:S01]  /*7020*/  IMAD.SHL.U32 R4, R174, 0x40, RZ ;  /* 0x00000040ae047824 */ /* 0x000fe200078e00ff */
[----:B------:R-:W5:Y:S01]  /*7030*/  LDG.E R6, desc[UR30][R2.64+0x100] ;  /* 0x0001001e02067981 */ /* 0x000f62000c1e1900 */
[----:B------:R-:W-:Y:S03]  /*7040*/  FSETP.GE.FTZ.AND P0, PT, R190, RZ, PT ;  /* 0x000000ffbe00720b */ /* 0x000fe60003f16000 */
[----:B------:R3:W5:Y:S01]  /*7050*/  LDG.E R5, desc[UR30][R2.64+0x120] ;  /* 0x0001201e02057981 */ /* 0x000762000c1e1900 */
[----:B-1----:R-:W-:Y:S04]  /*7060*/  LOP3.LUT R0, R4, 0x1c0, RZ, 0xc0, !PT ;  /* 0x000001c004007812 */ /* 0x002fe800078ec0ff */
[----:B------:R-:W-:Y:S02]  /*7070*/  LOP3.LUT R0, R0, 0x38, R173, 0xf8, !PT ;  /* 0x0000003800007812 */ /* 0x000fe400078ef8ad */
[--C-:B---3--:R-:W-:Y:S02]  /*7080*/  SHF.R.U32.HI R3, RZ, 0x4, R174.reuse ;  /* 0x00000004ff037819 */ /* 0x108fe400000116ae */
[----:B------:R-:W-:Y:S01]  /*7090*/  SHF.R.U32.HI R2, RZ, 0x1, R174 ;  /* 0x00000001ff027819 */ /* 0x000fe200000116ae */
[C---:B--2---:R-:W-:Y:S08]  /*70a0*/  HMMA.16816.F32.BF16 R8, R140.reuse, R136, R8 ;  /* 0x000000888c08723c */ /* 0x044ff00000041808 */
[-C--:B------:R-:W-:Y:S08]  /*70b0*/  HMMA.16816.F32.BF16 R12, R140, R138.reuse, R12 ;  /* 0x0000008a8c0c723c */ /* 0x080ff0000004180c */
[C---:B------:R-:W-:Y:S01]  /*70c0*/  HMMA.16816.F32.BF16 R16, R132.reuse, R138, R16 ;  /* 0x0000008a8410723c */ /* 0x040fe20000041810 */
[----:B------:R-:W1:Y:S11]  /*70d0*/  LDSM.16.M88.4 R136, [R169+0x10800] ;  /* 0x01080000a988783b */ /* 0x000e760000000200 */
[----:B------:R-:W-:Y:S07]  /*70e0*/  @!UPT UIADD3 URZ, UPT, UPT, URZ, URZ, URZ ;  /* 0x000000fffffff290 */ /* 0x000fee000fffe0ff */
[----:B------:R-:W-:Y:S05]  /*70f0*/  FADD.FTZ R16, -R145, R16 ;  /* 0x0000001091107221 */ /* 0x000fea0000010100 */
[-C--:B------:R-:W-:Y:S02]  /*7100*/  FSEL R16, R16, R145.reuse, P6 ;  /* 0x0000009110107208 */ /* 0x080fe40003000000 */
[----:B------:R-:W-:Y:S03]  /*7110*/  FSETP.GE.FTZ.AND P6, PT, R188, RZ, PT ;  /* 0x000000ffbc00720b */ /* 0x000fe60003fd6000 */
[----:B------:R-:W-:Y:S01]  /*7120*/  FMUL.FTZ R16, R199, R16 ;  /* 0x00000010c7107220 */ /* 0x000fe20000410000 */
[-C--:B-1----:R-:W-:Y:S08]  /*7130*/  HMMA.16816.F32.BF16 R20, R132, R136.reuse, R20 ;  /* 0x000000888414723c */ /* 0x082ff00000041814 */
[C---:B------:R-:W-:Y:S08]  /*7140*/  HMMA.16816.F32.BF16 R24, R140.reuse, R136, R24 ;  /* 0x000000888c18723c */ /* 0x040ff00000041818 */
[-C--:B------:R-:W-:Y:S03]  /*7150*/  HMMA.16816.F32.BF16 R28, R140, R138.reuse, R28 ;  /* 0x0000008a8c1c723c */ /* 0x080fe6000004181c */
[C---:B------:R-:W-:Y:S01]  /*7160*/  FADD.FTZ R20, -R145.reuse, R20 ;  /* 0x0000001491147221 */ /* 0x040fe20000010100 */
[----:B------:R-:W-:Y:S04]  /*7170*/  FADD.FTZ R21, -R145, R21 ;  /* 0x0000001591157221 */ /* 0x000fe80000010100 */
[-C--:B------:R-:W-:Y:S01]  /*7180*/  FSEL R20, R20, R145.reuse, P1 ;  /* 0x0000009114147208 */ /* 0x080fe20000800000 */
[C---:B------:R-:W-:Y:S01]  /*7190*/  HMMA.16816.F32.BF16 R32, R132.reuse, R138, R32 ;  /* 0x0000008a8420723c */ /* 0x040fe20000041820 */
[----:B------:R-:W1:Y:S03]  /*71a0*/  LDSM.16.M88.4 R136, [R169+0x11000] ;  /* 0x01100000a988783b */ /* 0x000e660000000200 */
[----:B------:R-:W-:Y:S02]  /*71b0*/  FSETP.GE.FTZ.AND P1, PT, R180, RZ, PT ;  /* 0x000000ffb400720b */ /* 0x000fe40003f36000 */
[----:B------:R-:W-:Y:S02]  /*71c0*/  FSEL R21, R21, R145, P0 ;  /* 0x0000009115157208 */ /* 0x000fe40000000000 */
[----:B------:R-:W-:Y:S03]  /*71d0*/  FSETP.GE.FTZ.AND P0, PT, R177, RZ, PT ;  /* 0x000000ffb100720b */ /* 0x000fe60003f16000 */
[----:B------:R-:W-:Y:S01]  /*71e0*/  FMUL.FTZ R21, R190, R21 ;  /* 0x00000015be157220 */ /* 0x000fe20000410000 */
        /* <DEDUP_REMOVED lines=15> */
[----:B------:R-:W-:Y:S01]  /*72e0*/  FADD.FTZ R20, -R145, R32 ;  /* 0x0000002091147221 */ /* 0x000fe20000010100 */
[----:B------:R-:W-:Y:S01]  /*72f0*/  LOP3.LUT R0, R3, 0x1c0, R4, 0xf8, !PT ;  /* 0x000001c003007812 */ /* 0x000fe200078ef804 */
[----:B------:R-:W-:Y:S01]  /*7300*/  FADD.FTZ R3, -R145, R17 ;  /* 0x0000001191037221 */ /* 0x000fe20000010100 */
[----:B------:R-:W-:Y:S01]  /*7310*/  F2FP.BF16.F32.PACK_AB R134, R21, R133 ;  /* 0x000000851586723e */ /* 0x000fe200000010ff */
[----:B------:R-:W-:Y:S01]  /*7320*/  FADD.FTZ R17, -R145, R33 ;  /* 0x0000002191117221 */ /* 0x000fe20000010100 */
[-C--:B------:R-:W-:Y:S02]  /*7330*/  FSEL R20, R20, R145.reuse, P6 ;  /* 0x0000009114147208 */ /* 0x080fe40003000000 */
[----:B------:R-:W-:Y:S02]  /*7340*/  FSEL R3, R3, R145, P2 ;  /* 0x0000009103037208 */ /* 0x000fe40001000000 */
[----:B------:R-:W-:Y:S01]  /*7350*/  FSETP.GE.FTZ.AND P2, PT, R186, RZ, PT ;  /* 0x000000ffba00720b */ /* 0x000fe20003f56000 */
[----:B------:R-:W-:Y:S01]  /*7360*/  FMUL.FTZ R32, R188, R20 ;  /* 0x00000014bc207220 */ /* 0x000fe20000410000 */
[----:B------:R-:W-:Y:S01]  /*7370*/  FSETP.GE.FTZ.AND P6, PT, R167, RZ, PT ;  /* 0x000000ffa700720b */ /* 0x000fe20003fd6000 */
[----:B------:R-:W-:Y:S01]  /*7380*/  FMUL.FTZ R3, R197, R3 ;  /* 0x00000003c5037220 */ /* 0x000fe20000410000 */
[-C--:B------:R-:W-:Y:S01]  /*7390*/  FSEL R17, R17, R145.reuse, P2 ;  /* 0x0000009111117208 */ /* 0x080fe20001000000 */
[C---:B------:R-:W-:Y:S01]  /*73a0*/  FADD.FTZ R20, -R145.reuse, R48 ;  /* 0x0000003091147221 */ /* 0x040fe20000010100 */
[----:B------:R-:W-:Y:S01]  /*73b0*/  FSETP.GE.FTZ.AND P2, PT, R166, RZ, PT ;  /* 0x000000ffa600720b */ /* 0x000fe20003f56000 */
[----:B------:R-:W-:Y:S01]  /*73c0*/  FADD.FTZ R64, -R145, R64 ;  /* 0x0000004091407221 */ /* 0x000fe20000010100 */
[----:B------:R-:W-:Y:S01]  /*73d0*/  F2FP.BF16.F32.PACK_AB R132, R3, R16 ;  /* 0x000000100384723e */ /* 0x000fe200000010ff */
[C---:B------:R-:W-:Y:S01]  /*73e0*/  FADD.FTZ R16, -R145.reuse, R36 ;  /* 0x0000002491107221 */ /* 0x040fe20000010100 */
[----:B------:R-:W-:Y:S01]  /*73f0*/  FSEL R20, R20, R145, P6 ;  /* 0x0000009114147208 */ /* 0x000fe20003000000 */
[C---:B------:R-:W-:Y:S01]  /*7400*/  FADD.FTZ R3, -R145.reuse, R37 ;  /* 0x0000002591037221 */ /* 0x040fe20000010100 */
[----:B------:R-:W-:Y:S01]  /*7410*/  LOP3.LUT R2, R2, 0x200, R4, 0xf8, !PT ;  /* 0x0000020002027812 */ /* 0x000fe200078ef804 */
[----:B------:R-:W-:Y:S01]  /*7420*/  FMUL.FTZ R21, R186, R17 ;  /* 0x00000011ba157220 */ /* 0x000fe20000410000 */
[-C--:B------:R-:W-:Y:S01]  /*7430*/  FSEL R16, R16, R145.reuse, P1 ;  /* 0x0000009110107208 */ /* 0x080fe20000800000 */
[----:B------:R-:W-:Y:S01]  /*7440*/  FADD.FTZ R17, -R145, R49 ;  /* 0x0000003191117221 */ /* 0x000fe20000010100 */
[-C--:B------:R-:W-:Y:S01]  /*7450*/  FSEL R3, R3, R145.reuse, P0 ;  /* 0x0000009103037208 */ /* 0x080fe20000000000 */
[----:B------:R-:W-:Y:S01]  /*7460*/  FMUL.FTZ R20, R167, R20 ;  /* 0x00000014a7147220 */ /* 0x000fe20000410000 */
[----:B------:R-:W-:Y:S01]  /*7470*/  FSETP.GE.FTZ.AND P1, PT, R165, RZ, PT ;  /* 0x000000ffa500720b */ /* 0x000fe20003f36000 */
[----:B------:R-:W-:Y:S01]  /*7480*/  FMUL.FTZ R36, R180, R16 ;  /* 0x00000010b4247220 */ /* 0x000fe20000410000 */
[----:B------:R-:W-:Y:S01]  /*7490*/  FSETP.GE.FTZ.AND P0, PT, R163, RZ, PT ;  /* 0x000000ffa300720b */ /* 0x000fe20003f16000 */
[----:B------:R-:W-:Y:S01]  /*74a0*/  FADD.FTZ R16, -R145, R52 ;  /* 0x0000003491107221 */ /* 0x000fe20000010100 */
[----:B------:R-:W-:Y:S01]  /*74b0*/  FSEL R17, R17, R145, P2 ;  /* 0x0000009111117208 */ /* 0x000fe20001000000 */
[----:B------:R-:W-:Y:S01]  /*74c0*/  FMUL.FTZ R33, R177, R3 ;  /* 0x00000003b1217220 */ /* 0x000fe20000410000 */
[----:B------:R-:W-:Y:S01]  /*74d0*/  F2FP.BF16.F32.PACK_AB R4, R182, R184 ;  /* 0x000000b8b604723e */ /* 0x000fe200000010ff */
[----:B------:R-:W-:Y:S01]  /*74e0*/  FADD.FTZ R3, -R145, R53 ;  /* 0x0000003591037221 */ /* 0x000fe20000010100 */
[----:B------:R-:W-:Y:S01]  /*74f0*/  FSEL R16, R16, R145, P1 ;  /* 0x0000009110107208 */ /* 0x000fe20000800000 */
[----:B------:R-:W-:Y:S01]  /*7500*/  FMUL.FTZ R17, R166, R17 ;  /* 0x00000011a6117220 */ /* 0x000fe20000410000 */
[----:B------:R-:W-:Y:S02]  /*7510*/  FSETP.GE.FTZ.AND P1, PT, R159, RZ, PT ;  /* 0x000000ff9f00720b */ /* 0x000fe40003f36000 */
[----:B------:R-:W-:Y:S01]  /*7520*/  FSEL R3, R3, R145, P0 ;  /* 0x0000009103037208 */ /* 0x000fe20000000000 */
[----:B------:R-:W-:Y:S01]  /*7530*/  FMUL.FTZ R16, R165, R16 ;  /* 0x00000010a5107220 */ /* 0x000fe20000410000 */
[----:B------:R-:W-:Y:S02]  /*7540*/  FSETP.GE.FTZ.AND P0, PT, R158, RZ, PT ;  /* 0x000000ff9e00720b */ /* 0x000fe40003f16000 */
[----:B------:R-:W-:Y:S01]  /*7550*/  F2FP.BF16.F32.PACK_AB R133, R21, R32 ;  /* 0x000000201585723e */ /* 0x000fe200000010ff */
[----:B------:R-:W-:Y:S01]  /*7560*/  FMUL.FTZ R3, R163, R3 ;  /* 0x00000003a3037220 */ /* 0x000fe20000410000 */
[----:B------:R-:W-:Y:S02]  /*7570*/  FSEL R64, R64, R145, P0 ;  /* 0x0000009140407208 */ /* 0x000fe40000000000 */
[----:B------:R-:W-:Y:S02]  /*7580*/  FSETP.GE.FTZ.AND P0, PT, R217, RZ, PT ;  /* 0x000000ffd900720b */ /* 0x000fe40003f16000 */
[----:B------:R-:W-:Y:S01]  /*7590*/  F2FP.BF16.F32.PACK_AB R53, R33, R36 ;  /* 0x000000242135723e */ /* 0x000fe200000010ff */
[----:B------:R-:W-:Y:S01]  /*75a0*/  @P1 FADD.FTZ R145, -R145, R65 ;  /* 0x0000004191911221 */ /* 0x000fe20000010100 */
[----:B------:R-:W-:Y:S01]  /*75b0*/  F2FP.BF16.F32.PACK_AB R52, R17, R20 ;  /* 0x000000141134723e */ /* 0x000fe200000010ff */
[----:B------:R-:W-:Y:S01]  /*75c0*/  FMUL.FTZ R64, R158, R64 ;  /* 0x000000409e407220 */ /* 0x000fe20000410000 */
[----:B------:R-:W-:Y:S02]  /*75d0*/  F2FP.BF16.F32.PACK_AB R49, R3, R16 ;  /* 0x000000100331723e */ /* 0x000fe400000010ff */
[----:B------:R-:W-:Y:S01]  /*75e0*/  FSEL R48, R7, R144, P0 ;  /* 0x0000009007307208 */ /* 0x000fe20000000000 */
        /* <DEDUP_REMOVED lines=27> */
.L_x_1835:
[----:B------:R2:W-:Y:S01]  /*77a0*/  STS [R162+0x14000], R4 ;  /* 0x01400004a2007388 */ /* 0x0005e20000000800 */
[C---:B------:R-:W-:Y:S01]  /*77b0*/  FADD.FTZ R19, -R144.reuse, R19 ;  /* 0x0000001390137221 */ /* 0x040fe20000010100 */
[----:B------:R-:W-:Y:S01]  /*77c0*/  FADD.FTZ R18, -R144, R18 ;  /* 0x0000001290127221 */ /* 0x000fe20000010100 */
[----:B------:R-:W-:Y:S01]  /*77d0*/  FSETP.GE.FTZ.AND P1, PT, R210, RZ, PT ;  /* 0x000000ffd200720b */ /* 0x000fe20003f36000 */
[C---:B------:R-:W-:Y:S01]  /*77e0*/  FADD.FTZ R22, -R144.reuse, R22 ;  /* 0x0000001690167221 */ /* 0x040fe20000010100 */
[----:B------:R-:W-:Y:S01]  /*77f0*/  FSETP.GE.FTZ.AND P2, PT, R211, RZ, PT ;  /* 0x000000ffd300720b */ /* 0x000fe20003f56000 */
[C---:B------:R-:W-:Y:S01]  /*7800*/  FADD.FTZ R7, -R144.reuse, R23 ;  /* 0x0000001790077221 */ /* 0x040fe20000010100 */
[----:B------:R-:W-:Y:S01]  /*7810*/  FSETP.GE.FTZ.AND P0, PT, R207, RZ, PT ;  /* 0x000000ffcf00720b */ /* 0x000fe20003f16000 */
[C---:B------:R-:W-:Y:S01]  /*7820*/  FADD.FTZ R3, -R144.reuse, R34 ;  /* 0x0000002290037221 */ /* 0x040fe20000010100 */
[-C--:B------:R-:W-:Y:S01]  /*7830*/  FSEL R19, R19, R144.reuse, P1 ;  /* 0x0000009013137208 */ /* 0x080fe20000800000 */
[----:B------:R-:W-:Y:S01]  /*7840*/  FADD.FTZ R35, -R144, R35 ;  /* 0x0000002390237221 */ /* 0x000fe20000010100 */
[-C--:B------:R-:W-:Y:S01]  /*7850*/  FSEL R18, R18, R144.reuse, P2 ;  /* 0x0000009012127208 */ /* 0x080fe20001000000 */
[----:B-1----:R-:W-:Y:S01]  /*7860*/  FADD.FTZ R17, -R144, R39 ;  /* 0x0000002790117221 */ /* 0x002fe20000010100 */
[----:B------:R-:W-:Y:S01]  /*7870*/  FSEL R22, R22, R144, P0 ;  /* 0x0000009016167208 */ /* 0x000fe20000000000 */
[----:B------:R-:W-:Y:S01]  /*7880*/  FMUL.FTZ R20, R210, R19 ;  /* 0x00000013d2147220 */ /* 0x000fe20000410000 */
[----:B------:R-:W-:Y:S01]  /*7890*/  FSETP.GE.FTZ.AND P1, PT, R209, RZ, PT ;  /* 0x000000ffd100720b */ /* 0x000fe20003f36000 */
[----:B------:R-:W-:Y:S01]  /*78a0*/  FMUL.FTZ R21, R211, R18 ;  /* 0x00000012d3157220 */ /* 0x000fe20000410000 */
[----:B------:R-:W-:Y:S01]  /*78b0*/  FSETP.GE.FTZ.AND P2, PT, R201, RZ, PT ;  /* 0x000000ffc900720b */ /* 0x000fe20003f56000 */
[----:B------:R-:W-:Y:S01]  /*78c0*/  FADD.FTZ R18, -R144, R38 ;  /* 0x0000002690127221 */ /* 0x000fe20000010100 */
[----:B------:R-:W-:Y:S01]  /*78d0*/  FSETP.GE.FTZ.AND P0, PT, R200, RZ, PT ;  /* 0x000000ffc800720b */ /* 0x000fe20003f16000 */
[----:B------:R-:W-:Y:S01]  /*78e0*/  FMUL.FTZ R22, R207, R22 ;  /* 0x00000016cf167220 */ /* 0x000fe20000410000 */
[-C--:B------:R-:W-:Y:S01]  /*78f0*/  FSEL R7, R7, R144.reuse, P1 ;  /* 0x0000009007077208 */ /* 0x080fe20000800000 */
[----:B------:R-:W-:Y:S01]  /*7900*/  FADD.FTZ R55, -R144, R55 ;  /* 0x0000003790377221 */ /* 0x000fe20000010100 */
[-C--:B------:R-:W-:Y:S01]  /*7910*/  FSEL R35, R35, R144.reuse, P2 ;  /* 0x0000009023237208 */ /* 0x080fe20001000000 */
[----:B-----5:R-:W-:Y:S01]  /*7920*/  FADD.FTZ R8, -R6, R8 ;  /* 0x0000000806087221 */ /* 0x020fe20000010100 */
[----:B------:R-:W-:Y:S01]  /*7930*/  FSEL R3, R3, R144, P0 ;  /* 0x0000009003037208 */ /* 0x000fe20000000000 */
[----:B--2---:R-:W-:Y:S01]  /*7940*/  FMUL.FTZ R4, R217, R48 ;  /* 0x00000030d9047220 */ /* 0x004fe20000410000 */
[----:B------:R-:W-:Y:S01]  /*7950*/  FMUL.FTZ R19, R209, R7 ;  /* 0x00000007d1137220 */ /* 0x000fe20000410000 */
[----:B------:R-:W-:Y:S01]  /*7960*/  FMUL.FTZ R7, R201, R35 ;  /* 0x00000023c9077220 */ /* 0x000fe20000410000 */
[----:B------:R-:W-:Y:S01]  /*7970*/  FSETP.GE.FTZ.AND P0, PT, R194, RZ, PT ;  /* 0x000000ffc200720b */ /* 0x000fe20003f16000 */
[----:B------:R-:W-:Y:S01]  /*7980*/  FMUL.FTZ R16, R200, R3 ;  /* 0x00000003c8107220 */ /* 0x000fe20000410000 */
[----:B------:R-:W-:Y:S01]  /*7990*/  F2FP.BF16.F32.PACK_AB R4, R4, R178 ;  /* 0x000000b20404723e */ /* 0x000fe200000010ff */
[C---:B------:R-:W-:Y:S01]  /*79a0*/  FADD.FTZ R9, -R6.reuse, R9 ;  /* 0x0000000906097221 */ /* 0x040fe20000010100 */
[----:B------:R-:W-:Y:S01]  /*79b0*/  FSEL R17, R17, R144, P0 ;  /* 0x0000009011117208 */ /* 0x000fe20000000000 */
[----:B------:R-:W-:Y:S01]  /*79c0*/  FADD.FTZ R13, -R6, R13 ;  /* 0x0000000d060d7221 */ /* 0x000fe20000010100 */
[----:B------:R-:W-:Y:S01]  /*79d0*/  F2FP.BF16.F32.PACK_AB R32, R7, R16 ;  /* 0x000000100720723e */ /* 0x000fe200000010ff */
[----:B------:R-:W-:Y:S01]  /*79e0*/  FADD.FTZ R7, -R144, R50 ;  /* 0x0000003290077221 */ /* 0x000fe20000010100 */
[----:B------:R-:W-:Y:S01]  /*79f0*/  FSETP.GE.FTZ.AND P0, PT, R187, RZ, PT ;  /* 0x000000ffbb00720b */ /* 0x000fe20003f16000 */
[----:B------:R1:W-:Y:S01]  /*7a00*/  STS [R162+0x14400], R4 ;  /* 0x01440004a2007388 */ /* 0x0003e20000000800 */
[----:B------:R-:W-:Y:S01]  /*7a10*/  FSETP.GE.FTZ.AND P1, PT, R195, RZ, PT ;  /* 0x000000ffc300720b */ /* 0x000fe20003f36000 */
[C---:B------:R-:W-:Y:S01]  /*7a20*/  FADD.FTZ R24, -R6.reuse, R24 ;  /* 0x0000001806187221 */ /* 0x040fe20000010100 */
[-C--:B------:R-:W-:Y:S01]  /*7a30*/  FSEL R7, R7, R144.reuse, P0 ;  /* 0x0000009007077208 */ /* 0x080fe20000000000 */
[C---:B------:R-:W-:Y:S01]  /*7a40*/  FADD.FTZ R25, -R6.reuse, R25 ;  /* 0x0000001906197221 */ /* 0x040fe20000010100 */
[----:B------:R-:W-:Y:S01]  /*7a50*/  FSETP.GE.FTZ.AND P0, PT, R175, RZ, PT ;  /* 0x000000ffaf00720b */ /* 0x000fe20003f16000 */
[----:B------:R-:W-:Y:S01]  /*7a60*/  FADD.FTZ R12, -R6, R12 ;  /* 0x0000000c060c7221 */ /* 0x000fe20000010100 */
[----:B------:R-:W-:Y:S01]  /*7a70*/  FSEL R18, R18, R144, P1 ;  /* 0x0000009012127208 */ /* 0x000fe20000800000 */
[----:B------:R-:W-:Y:S01]  /*7a80*/  FADD.FTZ R29, -R6, R29 ;  /* 0x0000001d061d7221 */ /* 0x000fe20000010100 */
[----:B------:R-:W-:Y:S01]  /*7a90*/  F2FP.BF16.F32.PACK_AB R3, R20, R21 ;  /* 0x000000151403723e */ /* 0x000fe200000010ff */
[----:B------:R-:W-:Y:S01]  /*7aa0*/  FMUL.FTZ R20, R194, R17 ;  /* 0x00000011c2147220 */ /* 0x000fe20000410000 */
[----:B------:R-:W-:Y:S01]  /*7ab0*/  FSETP.GE.FTZ.AND P1, PT, R183, RZ, PT ;  /* 0x000000ffb700720b */ /* 0x000fe20003f36000 */
[----:B------:R-:W-:Y:S01]  /*7ac0*/  FMUL.FTZ R21, R195, R18 ;  /* 0x00000012c3157220 */ /* 0x000fe20000410000 */
[----:B------:R-:W-:Y:S01]  /*7ad0*/  F2FP.BF16.F32.PACK_AB R33, R19, R22 ;  /* 0x000000161321723e */ /* 0x000fe200000010ff */
[----:B------:R-:W-:Y:S01]  /*7ae0*/  FMUL.FTZ R19, R187, R7 ;  /* 0x00000007bb137220 */ /* 0x000fe20000410000 */
[----:B------:R2:W-:Y:S01]  /*7af0*/  STS [R157+0x14400], R3 ;  /* 0x014400039d007388 */ /* 0x0005e20000000800 */
[----:B------:R-:W-:Y:S01]  /*7b00*/  FSEL R16, R55, R144, P1 ;  /* 0x0000009037107208 */ /* 0x000fe20000800000 */
[C---:B------:R-:W-:Y:S01]  /*7b10*/  FADD.FTZ R18, -R144.reuse, R51 ;  /* 0x0000003390127221 */ /* 0x040fe20000010100 */
[C---:B------:R-:W-:Y:S01]  /*7b20*/  FADD.FTZ R17, -R144.reuse, R54 ;  /* 0x0000003690117221 */ /* 0x040fe20000010100 */
[----:B------:R-:W-:Y:S01]  /*7b30*/  FADD.FTZ R7, -R144, R66 ;  /* 0x0000004290077221 */ /* 0x000fe20000010100 */
[----:B------:R-:W-:Y:S01]  /*7b40*/  FSETP.GE.FTZ.AND P6, PT, R189, RZ, PT ;  /* 0x000000ffbd00720b */ /* 0x000fe20003fd6000 */
[----:B------:R-:W-:Y:S01]  /*7b50*/  FMUL.FTZ R16, R183, R16 ;  /* 0x00000010b7107220 */ /* 0x000fe20000410000 */
[----:B------:R-:W-:Y:S01]  /*7b60*/  FSETP.GE.FTZ.AND P2, PT, R185, RZ, PT ;  /* 0x000000ffb900720b */ /* 0x000fe20003f56000 */
[----:B------:R-:W-:Y:S01]  /*7b70*/  FADD.FTZ R44, -R6, R44 ;  /* 0x0000002c062c7221 */ /* 0x000fe20000010100 */
[----:B------:R-:W-:Y:S01]  /*7b80*/  FSETP.GE.FTZ.AND P1, PT, R176, RZ, PT ;  /* 0x000000ffb000720b */ /* 0x000fe20003f36000 */
[----:B------:R-:W-:Y:S01]  /*7b90*/  FADD.FTZ R45, -R6, R45 ;  /* 0x0000002d062d7221 */ /* 0x000fe20000010100 */
[-C--:B------:R-:W-:Y:S01]  /*7ba0*/  FSEL R18, R18, R144.reuse, P6 ;  /* 0x0000009012127208 */ /* 0x080fe20003000000 */
[----:B------:R-:W-:Y:S01]  /*7bb0*/  STS [R157+0x14000], R132 ;  /* 0x014000849d007388 */ /* 0x000fe20000000800 */
[-C--:B------:R-:W-:Y:S01]  /*7bc0*/  FSEL R17, R17, R144.reuse, P2 ;  /* 0x0000009011117208 */ /* 0x080fe20001000000 */
[----:B------:R-:W-:Y:S01]  /*7bd0*/  FADD.FTZ R27, -R5, R27 ;  /* 0x0000001b051b7221 */ /* 0x000fe20000010100 */
[----:B------:R-:W-:Y:S01]  /*7be0*/  FSEL R7, R7, R144, P1 ;  /* 0x0000009007077208 */ /* 0x000fe20000800000 */
[----:B------:R-:W-:Y:S01]  /*7bf0*/  @P0 FADD.FTZ R144, -R144, R67 ;  /* 0x0000004390900221 */ /* 0x000fe20000010100 */
        /* <DEDUP_REMOVED lines=8> */
[----:B-1----:R-:W-:Y:S01]  /*7c80*/  FSEL R4, R9, R6, P2 ;  /* 0x0000000609047208 */ /* 0x002fe20001000000 */
[----:B------:R-:W-:Y:S01]  /*7c90*/  FMUL.FTZ R8, R225, R8 ;  /* 0x00000008e1087220 */ /* 0x000fe20000410000 */
[----:B------:R-:W-:Y:S01]  /*7ca0*/  FSEL R13, R13, R6, P0 ;  /* 0x000000060d0d7208 */ /* 0x000fe20000000000 */
[----:B------:R-:W-:Y:S01]  /*7cb0*/  FADD.FTZ R9, -R6, R28 ;  /* 0x0000001c06097221 */ /* 0x000fe20000010100 */
[----:B------:R-:W-:Y:S01]  /*7cc0*/  FSETP.GE.FTZ.AND P0, PT, R219, RZ, PT ;  /* 0x000000ffdb00720b */ /* 0x000fe20003f16000 */
[----:B------:R-:W-:Y:S01]  /*7cd0*/  FMUL.FTZ R4, R226, R4 ;  /* 0x00000004e2047220 */ /* 0x000fe20000410000 */
[----:B------:R-:W-:Y:S01]  /*7ce0*/  FSETP.GE.FTZ.AND P1, PT, R222, RZ, PT ;  /* 0x000000ffde00720b */ /* 0x000fe20003f36000 */
[----:B------:R-:W-:Y:S01]  /*7cf0*/  FMUL.FTZ R13, R221, R13 ;  /* 0x0000000ddd0d7220 */ /* 0x000fe20000410000 */
[----:B------:R-:W-:Y:S01]  /*7d00*/  FSEL R24, R24, R6, P0 ;  /* 0x0000000618187208 */ /* 0x000fe20000000000 */
[C---:B------:R-:W-:Y:S01]  /*7d10*/  FADD.FTZ R26, -R5.reuse, R26 ;  /* 0x0000001a051a7221 */ /* 0x040fe20000010100 */
[----:B------:R-:W-:Y:S01]  /*7d20*/  FSETP.GE.FTZ.AND P0, PT, R220, RZ, PT ;  /* 0x000000ffdc00720b */ /* 0x000fe20003f16000 */
[----:B------:R-:W-:Y:S01]  /*7d30*/  FADD.FTZ R31, -R5, R31 ;  /* 0x0000001f051f7221 */ /* 0x000fe20000010100 */
[----:B------:R-:W-:Y:S01]  /*7d40*/  F2FP.BF16.F32.PACK_AB R144, R144, R7 ;  /* 0x000000079090723e */ /* 0x000fe200000010ff */
[----:B------:R-:W-:Y:S01]  /*7d50*/  FADD.FTZ R7, -R6, R40 ;  /* 0x0000002806077221 */ /* 0x000fe20000010100 */
[----:B--2---:R-:W-:Y:S01]  /*7d60*/  F2FP.BF16.F32.PACK_AB R3, R4, R8 ;  /* 0x000000080403723e */ /* 0x004fe200000010ff */
[----:B------:R-:W-:Y:S01]  /*7d70*/  FADD.FTZ R4, -R6, R41 ;  /* 0x0000002906047221 */ /* 0x000fe20000010100 */
[-C--:B------:R-:W-:Y:S01]  /*7d80*/  FSEL R8, R25, R6.reuse, P0 ;  /* 0x0000000619087208 */ /* 0x080fe20000000000 */
[----:B------:R-:W-:Y:S01]  /*7d90*/  FADD.FTZ R30, -R5, R30 ;  /* 0x0000001e051e7221 */ /* 0x000fe20000010100 */
[----:B------:R-:W-:Y:S01]  /*7da0*/  FSEL R12, R12, R6, P1 ;  /* 0x000000060c0c7208 */ /* 0x000fe20000800000 */
[----:B------:R1:W-:Y:S01]  /*7db0*/  STS [R162+0x16000], R3 ;  /* 0x01600003a2007388 */ /* 0x0003e20000000800 */
[----:B------:R-:W-:Y:S01]  /*7dc0*/  FSETP.GE.FTZ.AND P6, PT, R218, RZ, PT ;  /* 0x000000ffda00720b */ /* 0x000fe20003fd6000 */
[----:B------:R-:W-:Y:S01]  /*7dd0*/  FMUL.FTZ R8, R220, R8 ;  /* 0x00000008dc087220 */ /* 0x000fe20000410000 */
[----:B------:R-:W-:Y:S01]  /*7de0*/  FSETP.GE.FTZ.AND P1, PT, R205, RZ, PT ;  /* 0x000000ffcd00720b */ /* 0x000fe20003f36000 */
[----:B------:R-:W-:Y:S01]  /*7df0*/  FMUL.FTZ R12, R222, R12 ;  /* 0x0000000cde0c7220 */ /* 0x000fe20000410000 */
[----:B------:R-:W-:Y:S01]  /*7e00*/  FSETP.GE.FTZ.AND P2, PT, R216, RZ, PT ;  /* 0x000000ffd800720b */ /* 0x000fe20003f56000 */
[C---:B------:R-:W-:Y:S01]  /*7e10*/  FADD.FTZ R43, -R5.reuse, R43 ;  /* 0x0000002b052b7221 */ /* 0x040fe20000010100 */
[----:B------:R-:W-:Y:S01]  /*7e20*/  FSETP.GE.FTZ.AND P0, PT, R204, RZ, PT ;  /* 0x000000ffcc00720b */ /* 0x000fe20003f16000 */
[----:B------:R-:W-:Y:S01]  /*7e30*/  FADD.FTZ R42, -R5, R42 ;  /* 0x0000002a052a7221 */ /* 0x000fe20000010100 */
[----:B------:R-:W-:Y:S01]  /*7e40*/  F2FP.BF16.F32.PACK_AB R22, R18, R19 ;  /* 0x000000131216723e */ /* 0x000fe200000010ff */
[----:B------:R-:W-:Y:S01]  /*7e50*/  FMUL.FTZ R19, R219, R24 ;  /* 0x00000018db137220 */ /* 0x000fe20000410000 */
[-C--:B------:R-:W-:Y:S01]  /*7e60*/  FSEL R9, R9, R6.reuse, P6 ;  /* 0x0000000609097208 */ /* 0x080fe20003000000 */
[----:B------:R-:W-:Y:S01]  /*7e70*/  FADD.FTZ R47, -R5, R47 ;  /* 0x0000002f052f7221 */ /* 0x000fe20000010100 */
[-C--:B------:R-:W-:Y:S01]  /*7e80*/  FSEL R7, R7, R6.reuse, P1 ;  /* 0x0000000607077208 */ /* 0x080fe20000800000 */
[----:B------:R-:W-:Y:S01]  /*7e90*/  FADD.FTZ R58, -R5, R58 ;  /* 0x0000003a053a7221 */ /* 0x000fe20000010100 */
[-C--:B------:R-:W-:Y:S01]  /*7ea0*/  FSEL R29, R29, R6.reuse, P2 ;  /* 0x000000061d1d7208 */ /* 0x080fe20001000000 */
[----:B------:R-:W-:Y:S01]  /*7eb0*/  FMUL.FTZ R145, R159, R145 ;  /* 0x000000919f917220 */ /* 0x000fe20000410000 */
[----:B------:R-:W-:Y:S01]  /*7ec0*/  F2FP.BF16.F32.PACK_AB R23, R20, R21 ;  /* 0x000000151417723e */ /* 0x000fe200000010ff */
[----:B------:R-:W-:Y:S01]  /*7ed0*/  IMAD.SHL.U32 R143, R174, 0x20, RZ ;  /* 0x00000020ae8f7824 */ /* 0x000fe200078e00ff */
[-C--:B------:R-:W-:Y:S02]  /*7ee0*/  FSEL R4, R4, R6.reuse, P0 ;  /* 0x0000000604047208 */ /* 0x080fe40000000000 */
[----:B------:R-:W-:Y:S02]  /*7ef0*/  FSETP.GE.FTZ.AND P2, PT, R202, RZ, PT ;  /* 0x000000ffca00720b */ /* 0x000fe40003f56000 */
[----:B------:R-:W-:Y:S01]  /*7f00*/  F2FP.BF16.F32.PACK_AB R21, R16, R17 ;  /* 0x000000111015723e */ /* 0x000fe200000010ff */
[----:B------:R-:W-:Y:S01]  /*7f10*/  FMUL.FTZ R17, R218, R9 ;  /* 0x00000009da117220 */ /* 0x000fe20000410000 */
[----:B------:R-:W-:Y:S01]  /*7f20*/  FSETP.GE.FTZ.AND P0, PT, R179, RZ, PT ;  /* 0x000000ffb300720b */ /* 0x000fe20003f16000 */
[----:B------:R-:W-:Y:S01]  /*7f30*/  FMUL.FTZ R9, R205, R7 ;  /* 0x00000007cd097220 */ /* 0x000fe20000410000 */
[----:B------:R-:W-:Y:S01]  /*7f40*/  F2FP.BF16.F32.PACK_AB R19, R8, R19 ;  /* 0x000000130813723e */ /* 0x000fe200000010ff */
[C---:B------:R-:W-:Y:S01]  /*7f50*/  FADD.FTZ R8, -R6.reuse, R56 ;  /* 0x0000003806087221 */ /* 0x040fe20000010100 */
[----:B------:R-:W-:Y:S01]  /*7f60*/  FSETP.GE.FTZ.AND P1, PT, R203, RZ, PT ;  /* 0x000000ffcb00720b */ /* 0x000fe20003f36000 */
[----:B------:R-:W-:Y:S01]  /*7f70*/  FADD.FTZ R7, -R6, R57 ;  /* 0x0000003906077221 */ /* 0x000fe20000010100 */
[----:B------:R-:W-:Y:S01]  /*7f80*/  FSEL R44, R44, R6, P2 ;  /* 0x000000062c2c7208 */ /* 0x000fe20001000000 */
[----:B------:R-:W-:Y:S01]  /*7f90*/  FMUL.FTZ R16, R216, R29 ;  /* 0x0000001dd8107220 */ /* 0x000fe20000410000 */
[----:B------:R-:W-:Y:S02]  /*7fa0*/  FSETP.GE.FTZ.AND P6, PT, R198, RZ, PT ;  /* 0x000000ffc600720b */ /* 0x000fe40003fd6000 */
[----:B------:R-:W-:Y:S01]  /*7fb0*/  FSETP.GE.FTZ.AND P2, PT, R196, RZ, PT ;  /* 0x000000ffc400720b */ /* 0x000fe20003f56000 */
[----:B------:R-:W-:Y:S01]  /*7fc0*/  FMUL.FTZ R44, R202, R44 ;  /* 0x0000002cca2c7220 */ /* 0x000fe20000410000 */
[----:B------:R-:W-:Y:S01]  /*7fd0*/  F2FP.BF16.F32.PACK_AB R20, R13, R12 ;  /* 0x0000000c0d14723e */ /* 0x000fe200000010ff */
[----:B------:R-:W-:Y:S01]  /*7fe0*/  FMUL.FTZ R13, R204, R4 ;  /* 0x00000004cc0d7220 */ /* 0x000fe20000410000 */
[-C--:B------:R-:W-:Y:S01]  /*7ff0*/  FSEL R12, R45, R6.reuse, P1 ;  /* 0x000000062d0c7208 */ /* 0x080fe20000800000 */
[----:B------:R-:W-:Y:S01]  /*8000*/  FADD.FTZ R4, -R6, R60 ;  /* 0x0000003c06047221 */ /* 0x000fe20000010100 */
[-C--:B------:R-:W-:Y:S02]  /*8010*/  FSEL R8, R8, R6.reuse, P6 ;  /* 0x0000000608087208 */ /* 0x080fe40003000000 */
[----:B------:R-:W-:Y:S01]  /*8020*/  FSEL R7, R7, R6, P2 ;  /* 0x0000000607077208 */ /* 0x000fe20001000000 */
[----:B------:R-:W-:Y:S01]  /*8030*/  FMUL.FTZ R12, R203, R12 ;  /* 0x0000000ccb0c7220 */ /* 0x000fe20000410000 */
[----:B------:R-:W-:Y:S01]  /*8040*/  FSETP.GE.FTZ.AND P1, PT, R181, RZ, PT ;  /* 0x000000ffb500720b */ /* 0x000fe20003f36000 */
[----:B------:R-:W-:Y:S01]  /*8050*/  FMUL.FTZ R8, R198, R8 ;  /* 0x00000008c6087220 */ /* 0x000fe20000410000 */
[----:B------:R-:W-:Y:S01]  /*8060*/  F2FP.BF16.F32.PACK_AB R16, R16, R17 ;  /* 0x000000111010723e */ /* 0x000fe200000010ff */
[----:B------:R-:W-:Y:S01]  /*8070*/  FMUL.FTZ R7, R196, R7 ;  /* 0x00000007c4077220 */ /* 0x000fe20000410000 */
[----:B------:R-:W-:Y:S01]  /*8080*/  FSEL R4, R4, R6, P1 ;  /* 0x0000000604047208 */ /* 0x000fe20000800000 */
[----:B------:R-:W-:Y:S01]  /*8090*/  @P0 FADD.FTZ R6, -R6, R61 ;  /* 0x0000003d06060221 */ /* 0x000fe20000010100 */
[----:B------:R-:W-:Y:S02]  /*80a0*/  FSETP.GE.FTZ.AND P6, PT, R232, RZ, PT ;  /* 0x000000ffe800720b */ /* 0x000fe40003fd6000 */
[----:B------:R-:W-:Y:S01]  /*80b0*/  F2FP.BF16.F32.PACK_AB R17, R7, R8 ;  /* 0x000000080711723e */ /* 0x000fe200000010ff */
[----:B------:R-:W-:Y:S01]  /*80c0*/  FMUL.FTZ R4, R181, R4 ;  /* 0x00000004b5047220 */ /* 0x000fe20000410000 */
[----:B------:R-:W-:Y:S01]  /*80d0*/  FMUL.FTZ R18, R179, R6 ;  /* 0x00000006b3127220 */ /* 0x000fe20000410000 */
[C---:B------:R-:W-:Y:S01]  /*80e0*/  FADD.FTZ R8, -R5.reuse, R10 ;  /* 0x0000000a05087221 */ /* 0x040fe20000010100 */
[----:B------:R-:W-:Y:S01]  /*80f0*/  FADD.FTZ R7, -R5, R11 ;  /* 0x0000000b05077221 */ /* 0x000fe20000010100 */
[----:B------:R-:W-:Y:S01]  /*8100*/  FSETP.GE.FTZ.AND P2, PT, R231, RZ, PT ;  /* 0x000000ffe700720b */ /* 0x000fe20003f56000 */
[C---:B------:R-:W-:Y:S01]  /*8110*/  FADD.FTZ R6, -R5.reuse, R14 ;  /* 0x0000000e05067221 */ /* 0x040fe20000010100 */
[----:B------:R-:W-:Y:S01]  /*8120*/  F2FP.BF16.F32.PACK_AB R18, R18, R4 ;  /* 0x000000041212723e */ /* 0x000fe200000010ff */
[----:B------:R-:W-:Y:S01]  /*8130*/  FADD.FTZ R4, -R5, R15 ;  /* 0x0000000f05047221 */ /* 0x000fe20000010100 */
[----:B------:R-:W-:Y:S02]  /*8140*/  FSETP.GE.FTZ.AND P0, PT, R229, RZ, PT ;  /* 0x000000ffe500720b */ /* 0x000fe40003f16000 */
[-C--:B------:R-:W-:Y:S02]  /*8150*/  FSEL R8, R8, R5.reuse, P6 ;  /* 0x0000000508087208 */ /* 0x080fe40003000000 */
[-C--:B------:R-:W-:Y:S02]  /*8160*/  FSEL R7, R7, R5.reuse, P2 ;  /* 0x0000000507077208 */ /* 0x080fe40001000000 */
[----:B------:R-:W-:Y:S01]  /*8170*/  FSETP.GE.FTZ.AND P1, PT, R230, RZ, PT ;  /* 0x000000ffe600720b */ /* 0x000fe20003f36000 */
[----:B------:R-:W-:Y:S01]  /*8180*/  FMUL.FTZ R8, R232, R8 ;  /* 0x00000008e8087220 */ /* 0x000fe20000410000 */
[----:B------:R-:W-:Y:S01]  /*8190*/  FSEL R4, R4, R5, P0 ;  /* 0x0000000504047208 */ /* 0x000fe20000000000 */
[----:B------:R-:W-:Y:S01]  /*81a0*/  FMUL.FTZ R7, R231, R7 ;  /* 0x00000007e7077220 */ /* 0x000fe20000410000 */
[----:B------:R-:W-:Y:S02]  /*81b0*/  FSEL R6, R6, R5, P1 ;  /* 0x0000000506067208 */ /* 0x000fe40000800000 */
[----:B------:R-:W-:Y:S01]  /*81c0*/  FSETP.GE.FTZ.AND P0, PT, R227, RZ, PT ;  /* 0x000000ffe300720b */ /* 0x000fe20003f16000 */
[----:B------:R-:W-:Y:S01]  /*81d0*/  FMUL.FTZ R4, R229, R4 ;  /* 0x00000004e5047220 */ /* 0x000fe20000410000 */
[----:B------:R-:W-:Y:S01]  /*81e0*/  F2FP.BF16.F32.PACK_AB R10, R7, R8 ;  /* 0x00000008070a723e */ /* 0x000fe200000010ff */
[----:B------:R-:W-:Y:S01]  /*81f0*/  FMUL.FTZ R6, R230, R6 ;  /* 0x00000006e6067220 */ /* 0x000fe20000410000 */
[----:B------:R-:W-:Y:S01]  /*8200*/  FSETP.GE.FTZ.AND P1, PT, R228, RZ, PT ;  /* 0x000000ffe400720b */ /* 0x000fe20003f36000 */
[----:B------:R-:W-:Y:S01]  /*8210*/  FADD.FTZ R7, -R5, R46 ;  /* 0x0000002e05077221 */ /* 0x000fe20000010100 */
[----:B------:R-:W-:Y:S01]  /*8220*/  F2FP.BF16.F32.PACK_AB R13, R13, R9 ;  /* 0x000000090d0d723e */ /* 0x000fe200000010ff */
[----:B------:R-:W-:Y:S01]  /*8230*/  STS [R162+0x16400], R10 ;  /* 0x0164000aa2007388 */ /* 0x000fe20000000800 */
[----:B------:R-:W-:Y:S01]  /*8240*/  F2FP.BF16.F32.PACK_AB R9, R4, R6 ;  /* 0x000000060409723e */ /* 0x000fe200000010ff */
[----:B------:R-:W-:Y:S01]  /*8250*/  FADD.FTZ R6, -R5, R59 ;  /* 0x0000003b05067221 */ /* 0x000fe20000010100 */
[-C--:B------:R-:W-:Y:S02]  /*8260*/  FSEL R27, R27, R5.reuse, P0 ;  /* 0x000000051b1b7208 */ /* 0x080fe40000000000 */
[----:B------:R-:W-:Y:S01]  /*8270*/  STS [R157+0x16000], R20 ;  /* 0x016000149d007388 */ /* 0x000fe20000000800 */
[----:B------:R-:W-:Y:S01]  /*8280*/  FSEL R26, R26, R5, P1 ;  /* 0x000000051a1a7208 */ /* 0x000fe20000800000 */
[----:B------:R-:W-:Y:S01]  /*8290*/  FADD.FTZ R4, -R5, R62 ;  /* 0x0000003e05047221 */ /* 0x000fe20000010100 */
[----:B------:R-:W-:Y:S02]  /*82a0*/  FSETP.GE.FTZ.AND P0, PT, R223, RZ, PT ;  /* 0x000000ffdf00720b */ /* 0x000fe40003f16000 */
[----:B------:R2:W-:Y:S01]  /*82b0*/  STS [R157+0x16400], R9 ;  /* 0x016400099d007388 */ /* 0x0005e20000000800 */
[----:B-1----:R-:W-:Y:S01]  /*82c0*/  FMUL.FTZ R3, R227, R27 ;  /* 0x0000001be3037220 */ /* 0x002fe20000410000 */
[----:B------:R-:W-:Y:S01]  /*82d0*/  FMUL.FTZ R26, R228, R26 ;  /* 0x0000001ae41a7220 */ /* 0x000fe20000410000 */
[----:B------:R-:W-:Y:S02]  /*82e0*/  FSETP.GE.FTZ.AND P1, PT, R224, RZ, PT ;  /* 0x000000ffe000720b */ /* 0x000fe40003f36000 */
[----:B------:R-:W-:Y:S01]  /*82f0*/  STS [R153+0x14000], R134 ;  /* 0x0140008699007388 */ /* 0x000fe20000000800 */
[----:B------:R-:W-:Y:S02]  /*8300*/  FSEL R31, R31, R5, P0 ;  /* 0x000000051f1f7208 */ /* 0x000fe40000000000 */
[----:B------:R-:W-:Y:S02]  /*8310*/  F2FP.BF16.F32.PACK_AB R3, R3, R26 ;  /* 0x0000001a0303723e */ /* 0x000fe400000010ff */
[----:B------:R-:W-:Y:S01]  /*8320*/  STS [R153+0x14400], R33 ;  /* 0x0144002199007388 */ /* 0x000fe20000000800 */
[----:B------:R-:W-:Y:S01]  /*8330*/  FSETP.GE.FTZ.AND P0, PT, R214, RZ, PT ;  /* 0x000000ffd600720b */ /* 0x000fe20003f16000 */
[----:B------:R-:W-:Y:S01]  /*8340*/  FMUL.FTZ R31, R223, R31 ;  /* 0x0000001fdf1f7220 */ /* 0x000fe20000410000 */
[-C--:B------:R-:W-:Y:S02]  /*8350*/  FSEL R30, R30, R5.reuse, P1 ;  /* 0x000000051e1e7208 */ /* 0x080fe40000800000 */
[----:B------:R-:W-:Y:S01]  /*8360*/  STS [R155+0x14000], R133 ;  /* 0x014000859b007388 */ /* 0x000fe20000000800 */
[----:B------:R-:W-:Y:S02]  /*8370*/  FSETP.GE.FTZ.AND P1, PT, R215, RZ, PT ;  /* 0x000000ffd700720b */ /* 0x000fe40003f36000 */
[----:B------:R-:W-:Y:S02]  /*8380*/  FSETP.GE.FTZ.AND P2, PT, R212, RZ, PT ;  /* 0x000000ffd400720b */ /* 0x000fe40003f56000 */
[----:B------:R-:W-:Y:S01]  /*8390*/  STS [R155+0x14400], R32 ;  /* 0x014400209b007388 */ /* 0x000fe20000000800 */
[-C--:B------:R-:W-:Y:S01]  /*83a0*/  FSEL R43, R43, R5.reuse, P0 ;  /* 0x000000052b2b7208 */ /* 0x080fe20000000000 */
[----:B------:R-:W-:Y:S01]  /*83b0*/  FMUL.FTZ R30, R224, R30 ;  /* 0x0000001ee01e7220 */ /* 0x000fe20000410000 */
[----:B------:R-:W-:Y:S02]  /*83c0*/  FSETP.GE.FTZ.AND P0, PT, R192, RZ, PT ;  /* 0x000000ffc000720b */ /* 0x000fe40003f16000 */
[----:B------:R1:W-:Y:S01]  /*83d0*/  STS [R153+0x16400], R3 ;  /* 0x0164000399007388 */ /* 0x0003e20000000800 */
[----:B------:R-:W-:Y:S01]  /*83e0*/  FSEL R42, R42, R5, P1 ;  /* 0x000000052a2a7208 */ /* 0x000fe20000800000 */
[----:B------:R-:W-:Y:S01]  /*83f0*/  FMUL.FTZ R43, R214, R43 ;  /* 0x0000002bd62b7220 */ /* 0x000fe20000410000 */
[----:B------:R-:W-:Y:S02]  /*8400*/  FSEL R7, R7, R5, P2 ;  /* 0x0000000507077208 */ /* 0x000fe40001000000 */
[----:B------:R-:W-:Y:S01]  /*8410*/  STS [R153+0x16000], R19 ;  /* 0x0160001399007388 */ /* 0x000fe20000000800 */
[----:B------:R-:W-:Y:S01]  /*8420*/  FSETP.GE.FTZ.AND P1, PT, R213, RZ, PT ;  /* 0x000000ffd500720b */ /* 0x000fe20003f36000 */
[----:B--2---:R-:W-:Y:S01]  /*8430*/  IMAD.MOV.U32 R9, RZ, RZ, 0x10 ;  /* 0x00000010ff097424 */ /* 0x004fe200078e00ff */
[----:B------:R-:W-:Y:S01]  /*8440*/  FSETP.GE.FTZ.AND P6, PT, R208, RZ, PT ;  /* 0x000000ffd000720b */ /* 0x000fe20003fd6000 */
[----:B------:R-:W-:Y:S01]  /*8450*/  FMUL.FTZ R15, R212, R7 ;  /* 0x00000007d40f7220 */ /* 0x000fe20000410000 */
[----:B------:R-:W-:Y:S01]  /*8460*/  FSETP.GE.FTZ.AND P2, PT, R206, RZ, PT ;  /* 0x000000ffce00720b */ /* 0x000fe20003f56000 */
[----:B------:R-:W-:Y:S01]  /*8470*/  STS [R155+0x16000], R16 ;  /* 0x016000109b007388 */ /* 0x000fe20000000800 */
[-C--:B------:R-:W-:Y:S01]  /*8480*/  FSEL R47, R47, R5.reuse, P1 ;  /* 0x000000052f2f7208 */ /* 0x080fe20000800000 */
[----:B------:R-:W-:Y:S01]  /*8490*/  FMUL.FTZ R42, R215, R42 ;  /* 0x0000002ad72a7220 */ /* 0x000fe20000410000 */
[----:B------:R-:W-:Y:S01]  /*84a0*/  FSEL R7, R58, R5, P6 ;  /* 0x000000053a077208 */ /* 0x000fe20003000000 */
[----:B------:R-:W-:Y:S01]  /*84b0*/  IMAD R157, R236, UR8, RZ ;  /* 0x00000008ec9d7c24 */ /* 0x000fe2000f8e02ff */
[----:B------:R-:W-:Y:S01]  /*84c0*/  FSETP.GE.FTZ.AND P1, PT, R193, RZ, PT ;  /* 0x000000ffc100720b */ /* 0x000fe20003f36000 */
[----:B------:R-:W-:Y:S01]  /*84d0*/  FMUL.FTZ R47, R213, R47 ;  /* 0x0000002fd52f7220 */ /* 0x000fe20000410000 */
[----:B------:R-:W-:Y:S01]  /*84e0*/  FSEL R6, R6, R5, P2 ;  /* 0x0000000506067208 */ /* 0x000fe20001000000 */
[----:B------:R-:W-:Y:S01]  /*84f0*/  FMUL.FTZ R14, R208, R7 ;  /* 0x00000007d00e7220 */ /* 0x000fe20000410000 */
[----:B------:R-:W-:Y:S01]  /*8500*/  FSEL R4, R4, R5, P1 ;  /* 0x0000000504047208 */ /* 0x000fe20000800000 */
[----:B------:R-:W-:Y:S01]  /*8510*/  @P0 FADD.FTZ R5, -R5, R63 ;  /* 0x0000003f05050221 */ /* 0x000fe20000010100 */
[----:B------:R-:W-:Y:S01]  /*8520*/  LOP3.LUT P0, RZ, R174, 0x4, RZ, 0xc0, !PT ;  /* 0x00000004aeff7812 */ /* 0x000fe2000780c0ff */
[----:B------:R-:W-:Y:S01]  /*8530*/  FMUL.FTZ R7, R206, R6 ;  /* 0x00000006ce077220 */ /* 0x000fe20000410000 */
[----:B------:R-:W-:Y:S01]  /*8540*/  F2FP.BF16.F32.PACK_AB R6, R31, R30 ;  /* 0x0000001e1f06723e */ /* 0x000fe200000010ff */
[----:B------:R-:W-:Y:S01]  /*8550*/  FMUL.FTZ R8, R192, R5 ;  /* 0x00000005c0087220 */ /* 0x000fe20000410000 */
[----:B------:R-:W-:Y:S01]  /*8560*/  SEL R9, R9, 0xfffffff0, !P0 ;  /* 0xfffffff009097807 */ /* 0x000fe20004000000 */
[----:B------:R-:W-:Y:S01]  /*8570*/  FMUL.FTZ R11, R193, R4 ;  /* 0x00000004c10b7220 */ /* 0x000fe20000410000 */
[----:B------:R-:W-:Y:S01]  /*8580*/  F2FP.BF16.F32.PACK_AB R5, R43, R42 ;  /* 0x0000002a2b05723e */ /* 0x000fe200000010ff */
[----:B------:R-:W-:Y:S01]  /*8590*/  STS [R155+0x16400], R6 ;  /* 0x016400069b007388 */ /* 0x000fe20000000800 */
[----:B------:R-:W-:Y:S01]  /*85a0*/  F2FP.BF16.F32.PACK_AB R12, R12, R44 ;  /* 0x0000002c0c0c723e */ /* 0x000fe200000010ff */
[----:B-1----:R-:W-:Y:S01]  /*85b0*/  IMAD.IADD R3, R9, 0x1, R161 ;  /* 0x0000000109037824 */ /* 0x002fe200078e02a1 */
[----:B------:R-:W-:Y:S02]  /*85c0*/  F2FP.BF16.F32.PACK_AB R4, R47, R15 ;  /* 0x0000000f2f04723e */ /* 0x000fe400000010ff */
[----:B------:R-:W-:Y:S01]  /*85d0*/  STS [R161+-0x8000], R53 ;  /* 0xff800035a1007388 */ /* 0x000fe20000000800 */
[----:B------:R-:W-:Y:S02]  /*85e0*/  F2FP.BF16.F32.PACK_AB R64, R145, R64 ;  /* 0x000000409140723e */ /* 0x000fe400000010ff */
[----:B------:R-:W-:Y:S02]  /*85f0*/  F2FP.BF16.F32.PACK_AB R7, R7, R14 ;  /* 0x0000000e0707723e */ /* 0x000fe400000010ff */
[----:B------:R-:W-:Y:S01]  /*8600*/  STS [R161+-0x7c00], R23 ;  /* 0xff840017a1007388 */ /* 0x000fe20000000800 */
[----:B------:R-:W-:Y:S02]  /*8610*/  F2FP.BF16.F32.PACK_AB R8, R8, R11 ;  /* 0x0000000b0808723e */ /* 0x000fe400000010ff */
[----:B------:R-:W-:Y:S02]  /*8620*/  LOP3.LUT R0, R0, 0x38, R173, 0x78, !PT ;  /* 0x0000003800007812 */ /* 0x000fe400078e78ad */
[----:B------:R-:W-:Y:S01]  /*8630*/  STS [R3+-0x8000], R52 ;  /* 0xff80003403007388 */ /* 0x000fe20000000800 */
[----:B------:R-:W-:Y:S02]  /*8640*/  LEA R2, R2, UR4, 0x1 ;  /* 0x0000000402027c11 */ /* 0x000fe4000f8e08ff */
[----:B------:R-:W-:Y:S02]  /*8650*/  LOP3.LUT R0, R0, 0x200, R143, 0xf8, !PT ;  /* 0x0000020000007812 */ /* 0x000fe400078ef88f */
[----:B------:R-:W-:Y:S02]  /*8660*/  STS [R3+-0x7c00], R22 ;  /* 0xff84001603007388 */ /* 0x000fe40000000800 */
[----:B------:R-:W-:Y:S03]  /*8670*/  LEA R0, R0, UR4, 0x1 ;  /* 0x0000000400007c11 */ /* 0x000fe6000f8e08ff */
[----:B------:R-:W-:Y:S05]  /*8680*/  STS [R161+-0x6000], R13 ;  /* 0xffa0000da1007388 */ /* 0x000fea0000000800 */
[----:B------:R-:W-:Y:S05]  /*8690*/  STS [R161+-0x5c00], R5 ;  /* 0xffa40005a1007388 */ /* 0x000fea0000000800 */
[----:B------:R-:W-:Y:S05]  /*86a0*/  STS [R3+-0x6000], R12 ;  /* 0xffa0000c03007388 */ /* 0x000fea0000000800 */
[----:B------:R1:W-:Y:S05]  /*86b0*/  STS [R3+-0x5c00], R4 ;  /* 0xffa4000403007388 */ /* 0x0003ea0000000800 */
[----:B------:R-:W-:Y:S05]  /*86c0*/  STS [R152+-0x8000], R49 ;  /* 0xff80003198007388 */ /* 0x000fea0000000800 */
[----:B------:R-:W-:Y:S05]  /*86d0*/  STS [R152+-0x7c00], R21 ;  /* 0xff84001598007388 */ /* 0x000fea0000000800 */
[----:B------:R-:W-:Y:S05]  /*86e0*/  STS [R154+-0x8000], R64 ;  /* 0xff8000409a007388 */ /* 0x000fea0000000800 */
[----:B------:R-:W-:Y:S05]  /*86f0*/  STS [R154+-0x7c00], R144 ;  /* 0xff8400909a007388 */ /* 0x000fea0000000800 */
[----:B------:R-:W-:Y:S05]  /*8700*/  STS [R152+-0x6000], R17 ;  /* 0xffa0001198007388 */ /* 0x000fea0000000800 */
[----:B------:R-:W-:Y:S01]  /*8710*/  STS [R152+-0x5c00], R7 ;  /* 0xffa4000798007388 */ /* 0x000fe20000000800 */
[----:B-1----:R-:W-:Y:S04]  /*8720*/  IMAD.IADD R3, R2, 0x1, R160 ;  /* 0x0000000102037824 */ /* 0x002fe800078e02a0 */
[----:B------:R-:W-:Y:S05]  /*8730*/  STS [R154+-0x6000], R18 ;  /* 0xffa000129a007388 */ /* 0x000fea0000000800 */
[----:B------:R-:W-:Y:S01]  /*8740*/  STS [R154+-0x5c00], R8 ;  /* 0xffa400089a007388 */ /* 0x000fe20000000800 */
[----:B------:R-:W-:Y:S06]  /*8750*/  BAR.SYNC.DEFER_BLOCKING 0x0 ;  /* 0x0000000000007b1d */ /* 0x000fec0000010000 */
[----:B------:R-:W-:Y:S05]  /*8760*/  LDSM.16.MT88.4 R4, [R0+0x1c000] ;  /* 0x01c000000004783b */ /* 0x000fea0000004200 */
        /* <DEDUP_REMOVED lines=32> */
[----:B------:R-:W4:Y:S05]  /*8970*/  LDSM.16.MT88.4 R20, [R0+0x1e000] ;  /* 0x01e000000014783b */ /* 0x000f2a0000004200 */
        /* <DEDUP_REMOVED lines=23> */
[----:B------:R-:W3:Y:S05]  /*8af0*/  LDSM.16.MT88.4 R4, [R0+0x1f000] ;  /* 0x01f000000004783b */ /* 0x000eea0000004200 */
        /* <DEDUP_REMOVED lines=12> */
[----:B------:R-:W-:Y:S02]  /*8bc0*/  LDSM.16.MT88.4 R36, [R3+0xb800] ;  /* 0x00b800000324783b */ /* 0x000fe40000004200 */
        /* <DEDUP_REMOVED lines=18> */
[----:B------:R-:W-:Y:S01]  /*8cf0*/  IMAD.U32 R4, R157, -0x80, RZ ;  /* 0xffffff809d047824 */ /* 0x000fe200078e00ff */
[----:B------:R-:W-:Y:S03]  /*8d00*/  LOP3.LUT R5, R173, 0x1f8, RZ, 0xc0, !PT ;  /* 0x000001f8ad057812 */ /* 0x000fe600078ec0ff */
[-C--:B-1----:R-:W-:Y:S05]  /*8d10*/  HMMA.16816.F32.BF16 R68, R12, R20.reuse, R68 ;  /* 0x000000140c44723c */ /* 0x082fea0000041844 */
[C---:B------:R-:W-:Y:S02]  /*8d20*/  LEA R6, P0, R4.reuse, R234, 0x2 ;  /* 0x000000ea04067211 */ /* 0x040fe400078010ff */
[----:B------:R-:W-:Y:S01]  /*8d30*/  LOP3.LUT R5, R5, 0x38, R174, 0x78, !PT ;  /* 0x0000003805057812 */ /* 0x000fe200078e78ae */
[C---:B------:R-:W-:Y:S04]  /*8d40*/  HMMA.16816.F32.BF16 R72, R32.reuse, R20, R72 ;  /* 0x000000142048723c */ /* 0x040fe80000041848 */
[----:B------:R-:W-:Y:S01]  /*8d50*/  LEA.HI.X.SX32 R4, R4, R235, 0x2, P0 ;  /* 0x000000eb04047211 */ /* 0x000fe200000f16ff */
[----:B------:R-:W-:Y:S01]  /*8d60*/  IMAD.MOV.U32 R234, RZ, RZ, R6 ;  /* 0x000000ffffea7224 */ /* 0x000fe200078e0006 */
[----:B------:R-:W-:Y:S02]  /*8d70*/  LOP3.LUT R5, R5, 0x1e00, R173, 0xf8, !PT ;  /* 0x00001e0005057812 */ /* 0x000fe400078ef8ad */
[-C--:B------:R-:W-:Y:S03]  /*8d80*/  HMMA.16816.F32.BF16 R76, R32, R22.reuse, R76 ;  /* 0x00000016204c723c */ /* 0x080fe6000004184c */
[----:B------:R-:W-:Y:S01]  /*8d90*/  LEA R161, R5, UR4, 0x1 ;  /* 0x0000000405a17c11 */ /* 0x000fe2000f8e08ff */
[----:B------:R-:W-:Y:S04]  /*8da0*/  IMAD.MOV.U32 R235, RZ, RZ, R4 ;  /* 0x000000ffffeb7224 */ /* 0x000fe800078e0004 */
        /* <DEDUP_REMOVED lines=28> */
.L_x_1836:
[----:B------:R-:W-:Y:S01]  /*8f70*/  LDSM.16.M88.4 R32, [R148+0x14000] ;  /* 0x014000009420783b */ /* 0x000fe20000000200 */
[----:B------:R-:W-:Y:S01]  /*8f80*/  IMAD.IADD R140, R160, 0x1, R150 ;  /* 0x00000001a08c7824 */ /* 0x000fe200078e0296 */
[----:B------:R-:W-:Y:S01]  /*8f90*/  PLOP3.LUT P1, PT, PT, PT, UP0, 0x80, 0x8 ;  /* 0x000000000008781c */ /* 0x000fe20003f2f008 */
[----:B------:R-:W-:Y:S01]  /*8fa0*/  IMAD.MOV.U32 R165, RZ, RZ, 0x4 ;  /* 0x00000004ffa57424 */ /* 0x000fe200078e00ff */
[----:B------:R-:W-:Y:S01]  /*8fb0*/  ULOP3.LUT UR5, UR40, 0x1, URZ, 0xc0, !UPT ;  /* 0x0000000128057892 */ /* 0x000fe2000f8ec0ff */
[----:B------:R-:W1:Y:S01]  /*8fc0*/  LDSM.16.MT88.4 R16, [R2+0xc000] ;  /* 0x00c000000210783b */ /* 0x000e620000004200 */
[----:B------:R-:W-:Y:S01]  /*8fd0*/  @UP0 UIADD3 UR35, UP3, UPT, UR42, -0x200, URZ ;  /* 0xfffffe002a230890 */ /* 0x000fe2000ff7e0ff */
[----:B------:R-:W-:Y:S01]  /*8fe0*/  VIADD R238, R238, 0xfffffff8 ;  /* 0xfffffff8eeee7836 */ /* 0x000fe20000000000 */
        /* <DEDUP_REMOVED lines=307> */
[C---:B------:R-:W-:Y:S02]  /*a320*/  SHF.L.U32 R3, R174.reuse, 0x4, RZ ;  /* 0x00000004ae037819 */ /* 0x040fe400000006ff */
[----:B------:R-:W-:Y:S01]  /*a330*/  LOP3.LUT R2, R143, 0xc00, RZ, 0xc0, !PT ;  /* 0x00000c008f027812 */ /* 0x000fe200078ec0ff */
[----:B------:R-:W3:Y:S01]  /*a340*/  LDCU UR8, c[0x0][0x4fc] ;  /* 0x00009f80ff0877ac */ /* 0x000ee20008000800 */
[----:B------:R-:W-:Y:S02]  /*a350*/  SHF.L.U32 R0, R174, 0x1, RZ ;  /* 0x00000001ae007819 */ /* 0x000fe400000006ff */
[----:B------:R-:W-:Y:S01]  /*a360*/  LOP3.LUT R3, R3, 0x1c0, RZ, 0xc0, !PT ;  /* 0x000001c003037812 */ /* 0x000fe200078ec0ff */
[----:B------:R-:W-:Y:S01]  /*a370*/  UMOV UR29, UR17 ;  /* 0x00000011001d7c82 */ /* 0x000fe20008000000 */
[----:B------:R-:W-:-:S02]  /*a380*/  LOP3.LUT R2, R2, 0x6, R0, 0xf8, !PT ;  /* 0x0000000602027812 */ /* 0x000fc400078ef800 */
[----:B------:R-:W-:Y:S02]  /*a390*/  LOP3.LUT R0, R3, 0x38, R0, 0xf8, !PT ;  /* 0x0000003803007812 */ /* 0x000fe400078ef800 */
[----:B------:R-:W-:Y:S02]  /*a3a0*/  LOP3.LUT P0, RZ, R174, 0x8, RZ, 0xc0, !PT ;  /* 0x00000008aeff7812 */ /* 0x000fe4000780c0ff */
[----:B------:R-:W-:Y:S02]  /*a3b0*/  LOP3.LUT R0, R2, R0, R142, 0xf6, !PT ;  /* 0x0000000002007212 */ /* 0x000fe400078ef68e */
[----:B------:R-:W-:Y:S01]  /*a3c0*/  LOP3.LUT P1, RZ, R174, 0x10, RZ, 0xc0, !PT ;  /* 0x00000010aeff7812 */ /* 0x000fe2000782c0ff */
        /* <DEDUP_REMOVED lines=8> */
[C---:B------:R-:W-:Y:S01]  /*a450*/  IADD3 R4, PT, PT, R0.reuse, 0xc000, RZ ;  /* 0x0000c00000047810 */ /* 0x040fe20007ffe0ff */
[----:B------:R-:W-:Y:S01]  /*a460*/  FMUL.FTZ R22, R113, UR5 ;  /* 0x0000000571167c20 */ /* 0x000fe20008410000 */
[----:B------:R-:W-:Y:S01]  /*a470*/  IADD3 R3, PT, PT, R0, 0xc020, RZ ;  /* 0x0000c02000037810 */ /* 0x000fe20007ffe0ff */
[----:B------:R-:W-:Y:S01]  /*a480*/  FMUL.FTZ R114, R114, UR5 ;  /* 0x0000000572727c20 */ /* 0x000fe20008410000 */
[----:B------:R-:W-:Y:S01]  /*a490*/  FMUL.FTZ R24, R115, UR5 ;  /* 0x0000000573187c20 */ /* 0x000fe20008410000 */
[----:B------:R-:W-:Y:S01]  /*a4a0*/  @P0 IADD3 R3, PT, PT, R4, -0x20, RZ ;  /* 0xffffffe004030810 */ /* 0x000fe20007ffe0ff */
[----:B------:R-:W-:Y:S01]  /*a4b0*/  FMUL.FTZ R104, R104, UR5 ;  /* 0x0000000568687c20 */ /* 0x000fe20008410000 */
[----:B------:R-:W-:Y:S01]  /*a4c0*/  FMUL.FTZ R26, R105, UR5 ;  /* 0x00000005691a7c20 */ /* 0x000fe20008410000 */
[----:B------:R-:W-:Y:S01]  /*a4d0*/  FMUL.FTZ R106, R106, UR5 ;  /* 0x000000056a6a7c20 */ /* 0x000fe20008410000 */
        /* <DEDUP_REMOVED lines=10> */
[----:B------:R-:W-:Y:S01]  /*a580*/  IADD3 R2, PT, PT, R0, 0xc040, RZ ;  /* 0x0000c04000027810 */ /* 0x000fe20007ffe0ff */
[----:B------:R-:W-:Y:S01]  /*a590*/  FMUL.FTZ R128, R128, UR5 ;  /* 0x0000000580807c20 */ /* 0x000fe20008410000 */
[----:B------:R-:W-:Y:S01]  /*a5a0*/  FMUL.FTZ R129, R129, UR5 ;  /* 0x0000000581817c20 */ /* 0x000fe20008410000 */
[----:B------:R-:W-:Y:S01]  /*a5b0*/  FMUL.FTZ R130, R130, UR5 ;  /* 0x0000000582827c20 */ /* 0x000fe20008410000 */
[----:B------:R1:W-:Y:S01]  /*a5c0*/  STS [R0+0xc000], R21 ;  /* 0x00c0001500007388 */ /* 0x0003e20000000800 */
[----:B------:R-:W-:Y:S01]  /*a5d0*/  FMUL.FTZ R131, R131, UR5 ;  /* 0x0000000583837c20 */ /* 0x000fe20008410000 */
        /* <DEDUP_REMOVED lines=23> */
[----:B-1----:R-:W-:Y:S01]  /*a750*/  MOV R21, 0x20 ;  /* 0x0000002000157802 */ /* 0x002fe20000000f00 */
[----:B------:R-:W-:Y:S01]  /*a760*/  FMUL.FTZ R15, R83, UR8 ;  /* 0x00000008530f7c20 */ /* 0x000fe20008410000 */
[----:B------:R-:W-:Y:S01]  /*a770*/  F2FP.BF16.F32.PACK_AB R27, R27, R116 ;  /* 0x000000741b1b723e */ /* 0x000fe200000010ff */
[----:B------:R-:W-:Y:S01]  /*a780*/  FMUL.FTZ R72, R72, UR8 ;  /* 0x0000000848487c20 */ /* 0x000fe20008410000 */
[----:B------:R-:W-:Y:S01]  /*a790*/  SEL R4, R21, 0xffffffe0, !P0 ;  /* 0xffffffe015047807 */ /* 0x000fe20004000000 */
[----:B------:R-:W-:Y:S01]  /*a7a0*/  FMUL.FTZ R18, R73, UR8 ;  /* 0x0000000849127c20 */ /* 0x000fe20008410000 */
[----:B------:R-:W-:Y:S01]  /*a7b0*/  F2FP.BF16.F32.PACK_AB R119, R119, R118 ;  /* 0x000000767777723e */ /* 0x000fe200000010ff */
[----:B------:R-:W-:Y:S01]  /*a7c0*/  FMUL.FTZ R74, R74, UR8 ;  /* 0x000000084a4a7c20 */ /* 0x000fe20008410000 */
[----:B------:R-:W-:Y:S01]  /*a7d0*/  FMUL.FTZ R17, R75, UR8 ;  /* 0x000000084b117c20 */ /* 0x000fe20008410000 */
[----:B------:R-:W-:Y:S01]  /*a7e0*/  F2FP.BF16.F32.PACK_AB R128, R129, R128 ;  /* 0x000000808180723e */ /* 0x000fe200000010ff */
[----:B------:R1:W-:Y:S01]  /*a7f0*/  STS [R0+0xc400], R23 ;  /* 0x00c4001700007388 */ /* 0x0003e20000000800 */
[----:B------:R-:W-:Y:S01]  /*a800*/  F2FP.BF16.F32.PACK_AB R130, R131, R130 ;  /* 0x000000828382723e */ /* 0x000fe200000010ff */
[----:B------:R-:W-:Y:S01]  /*a810*/  FMUL.FTZ R76, R76, UR8 ;  /* 0x000000084c4c7c20 */ /* 0x000fe20008410000 */
[----:B------:R-:W-:Y:S01]  /*a820*/  IADD3 R4, PT, PT, R4, R2, RZ ;  /* 0x0000000204047210 */ /* 0x000fe20007ffe0ff */
[----:B------:R-:W-:Y:S01]  /*a830*/  FMUL.FTZ R14, R77, UR8 ;  /* 0x000000084d0e7c20 */ /* 0x000fe20008410000 */
        /* <DEDUP_REMOVED lines=86> */
.L_x_1838:
[----:B------:R-:W1:Y:S01]  /*ada0*/  LDCU.64 UR10, c[0x0][0x5c0] ;  /* 0x0000b800ff0a77ac */ /* 0x000e620008000a00 */
[----:B------:R-:W-:-:S05]  /*adb0*/  IADD3 R2, PT, PT, R62, UR27, RZ ;  /* 0x0000001b3e027c10 */ /* 0x000fca000fffe0ff */
[C---:B-1----:R-:W-:Y:S02]  /*adc0*/  IMAD R0, R2.reuse, UR11, RZ ;  /* 0x0000000b02007c24 */ /* 0x042fe4000f8e02ff */
[----:B------:R-:W-:-:S05]  /*add0*/  IMAD.WIDE.U32 R2, R2, UR10, RZ ;  /* 0x0000000a02027c25 */ /* 0x000fca000f8e00ff */
[----:B------:R-:W-:Y:S02]  /*ade0*/  IADD3 R7, PT, PT, R3, R0, RZ ;  /* 0x0000000003077210 */ /* 0x000fe40007ffe0ff */
[----:B------:R-:W-:Y:S02]  /*adf0*/  MOV R6, R2 ;  /* 0x0000000200067202 */ /* 0x000fe40000000f00 */
.L_x_1839:
        /* <DEDUP_REMOVED lines=17> */
.L_x_1840:
[----:B------:R-:W1:Y:S01]  /*af10*/  LDCU.64 UR8, c[0x0][0x5c8] ;  /* 0x0000b900ff0877ac */ /* 0x000e620008000a00 */
[----:B------:R-:W-:-:S05]  /*af20*/  IADD3 R2, PT, PT, R62, UR27, RZ ;  /* 0x0000001b3e027c10 */ /* 0x000fca000fffe0ff */
[C---:B-1----:R-:W-:Y:S02]  /*af30*/  IMAD R0, R2.reuse, UR9, RZ ;  /* 0x0000000902007c24 */ /* 0x042fe4000f8e02ff */
[----:B------:R-:W-:-:S05]  /*af40*/  IMAD.WIDE.U32 R2, R2, UR8, RZ ;  /* 0x0000000802027c25 */ /* 0x000fca000f8e00ff */
[----:B------:R-:W-:Y:S02]  /*af50*/  IADD3 R21, PT, PT, R3, R0, RZ ;  /* 0x0000000003157210 */ /* 0x000fe40007ffe0ff */
[----:B------:R-:W-:-:S07]  /*af60*/  MOV R20, R2 ;  /* 0x0000000200147202 */ /* 0x000fce0000000f00 */
.L_x_1841:
        /* <DEDUP_REMOVED lines=12> */
[----:B------:R-:W-:Y:S01]  /*b030*/  IADD3 R25, P1, PT, R174, 0x20, RZ ;  /* 0x00000020ae197810 */ /* 0x000fe20007f3e0ff */
[----:B------:R-:W3:Y:S01]  /*b040*/  LDC.64 R34, c[0x0][0x5e0] ;  /* 0x00017800ff227b82 */ /* 0x000ee20000000a00 */
[----:B------:R-:W-:Y:S01]  /*b050*/  UIMAD UR4, UR12, UR11, UR4 ;  /* 0x0000000b0c0472a4 */ /* 0x000fe2000f8e0204 */
[----:B------:R-:W-:Y:S01]  /*b060*/  IMAD.U32 R3, RZ, RZ, UR15 ;  /* 0x0000000fff037e24 */ /* 0x000fe2000f8e00ff */
[----:B------:R-:W-:Y:S01]  /*b070*/  LOP3.LUT R2, R2, 0x38, R173, 0xf8, !PT ;  /* 0x0000003802027812 */ /* 0x000fe200078ef8ad */
[C---:B------:R-:W-:Y:S01]  /*b080*/  VIADD R3, R174.reuse, 0x40 ;  /* 0x00000040ae037836 */ /* 0x040fe20000000000 */
[----:B------:R-:W-:Y:S01]  /*b090*/  ISETP.GE.AND P2, PT, R174, UR26, PT ;  /* 0x0000001aae007c0c */ /* 0x000fe2000bf46270 */
        /* <DEDUP_REMOVED lines=23> */
.L_x_1843:
[----:B------:R-:W-:Y:S05]  /*b210*/  BSYNC.RECONVERGENT B0 ;  /* 0x0000000000007941 */ /* 0x000fea0003800200 */
.L_x_1842:
        /* <DEDUP_REMOVED lines=12> */
.L_x_1845:
[----:B------:R-:W-:Y:S05]  /*b2e0*/  BSYNC.RECONVERGENT B0 ;  /* 0x0000000000007941 */ /* 0x000fea0003800200 */
.L_x_1844:
        /* <DEDUP_REMOVED lines=14> */
.L_x_1847:
[----:B------:R-:W-:Y:S05]  /*b3d0*/  BSYNC.RECONVERGENT B0 ;  /* 0x0000000000007941 */ /* 0x000fea0003800200 */
.L_x_1846:
        /* <DEDUP_REMOVED lines=18> */
.L_x_1849:
[----:B------:R-:W-:Y:S05]  /*b500*/  BSYNC.RECONVERGENT B0 ;  /* 0x0000000000007941 */ /* 0x000fea0003800200 */
.L_x_1848:
        /* <DEDUP_REMOVED lines=32> */
.L_x_1851:
[----:B------:R-:W-:Y:S05]  /*b710*/  BSYNC.RECONVERGENT B0 ;  /* 0x0000000000007941 */ /* 0x000fea0003800200 */
.L_x_1850:
        /* <DEDUP_REMOVED lines=12> */
.L_x_1853:
[----:B------:R-:W-:Y:S05]  /*b7e0*/  BSYNC.RECONVERGENT B0 ;  /* 0x0000000000007941 */ /* 0x000fea0003800200 */
.L_x_1852:
        /* <DEDUP_REMOVED lines=11> */
.L_x_1834:
[----:B------:R-:W-:Y:S05]  /*b8a0*/  BSYNC.RECONVERGENT B1 ;  /* 0x0000000000017941 */ /* 0x000fea0003800200 */
.L_x_1808:
        /* <DEDUP_REMOVED lines=11> */
.L_x_1855:
        /* <DEDUP_REMOVED lines=10> */
.L_x_2785:


//--------------------- .text._ZN5flash44flash_bwd_dq_dk_dv_loop_seqk_parallel_kernelI23Flash_bwd_kernel_traitsILi64ELi128ELi128ELi8ELi4ELi4ELi4ELb0ELb0EN7cutlass10bfloat16_tE19Flash_kernel_traitsILi64ELi128ELi128ELi8ES3_EELb0ELb0ELb0ELb0ELb0ELb1ELb1EEEvNS_16Flash_bwd_paramsE --------------------------
	.section	.text._ZN5flash44flash_bwd_dq_dk_dv_loop_seqk_parallel_kernelI23Flash_bwd_kernel_traitsILi64ELi128ELi128ELi8ELi4ELi4ELi4ELb0ELb0EN7cutlass10bfloat16_tE19Flash_kernel_traitsILi64ELi128ELi128ELi8ES3_EELb0ELb0ELb0ELb0ELb0ELb1ELb1EEEvNS_16Flash_bwd_paramsE,"ax",@progbits
	.align	128
        .global         _ZN5flash44flash_bwd_dq_dk_dv_loop_seqk_parallel_kernelI23Flash_bwd_kernel_traitsILi64ELi128ELi128ELi8ELi4ELi4ELi4ELb0ELb0EN7cutlass10bfloat16_tE19Flash_kernel_traitsILi64ELi128ELi128ELi8ES3_EELb0ELb0ELb0ELb0ELb0ELb1ELb1EEEvNS_16Flash_bwd_paramsE
        .type           _ZN5flash44flash_bwd_dq_dk_dv_loop_seqk_parallel_kernelI23Flash_bwd_kernel_traitsILi64ELi128ELi128ELi8ELi4ELi4ELi4ELb0ELb0EN7cutlass10bfloat16_tE19Flash_kernel_traitsILi64ELi128ELi128ELi8ES3_EELb0ELb0ELb0ELb0ELb0ELb1ELb1EEEvNS_16Flash_bwd_paramsE,@function
        .size           _ZN5flash44flash_bwd_dq_dk_dv_loop_seqk_parallel_kernelI23Flash_bwd_kernel_traitsILi64ELi128ELi128ELi8ELi4ELi4ELi4ELb0ELb0EN7cutlass10bfloat16_tE19Flash_kernel_traitsILi64ELi128ELi128ELi8ES3_EELb0ELb0ELb0ELb0ELb0ELb1ELb1EEEvNS_16Flash_bwd_paramsE,(.L_x_2786 - _ZN5flash44flash_bwd_dq_dk_dv_loop_seqk_parallel_kernelI23Flash_bwd_kernel_traitsILi64ELi128ELi128ELi8ELi4ELi4ELi4ELb0ELb0EN7cutlass10bfloat16_tE19Flash_kernel_traitsILi64ELi128ELi128ELi8ES3_EELb0ELb0ELb0ELb0ELb0ELb1ELb1EEEvNS_16Flash_bwd_paramsE)
        .other          _ZN5flash44flash_bwd_dq_dk_dv_loop_seqk_parallel_kernelI23Flash_bwd_kernel_traitsILi64ELi128ELi128ELi8ELi4ELi4ELi4ELb0ELb0EN7cutlass10bfloat16_tE19Flash_kernel_traitsILi64ELi128ELi128ELi8ES3_EELb0ELb0ELb0ELb0ELb0ELb1ELb1EEEvNS_16Flash_bwd_paramsE,@"STO_CUDA_ENTRY STV_DEFAULT"
_ZN5flash44flash_bwd_dq_dk_dv_loop_seqk_parallel_kernelI23Flash_bwd_kernel_traitsILi64ELi128ELi128ELi8ELi4ELi4ELi4ELb0ELb0EN7cutlass10bfloat16_tE19Flash_kernel_traitsILi64ELi128ELi128ELi8ES3_EELb0ELb0ELb0ELb0ELb0ELb1ELb1EEEvNS_16Flash_bwd_paramsE:
.text._ZN5flash44flash_bwd_dq_dk_dv_loop_seqk_parallel_kernelI23Flash_bwd_kernel_traitsILi64ELi128ELi128ELi8ELi4ELi4ELi4ELb0ELb0EN7cutlass10bfloat16_tE19Flash_kernel_traitsILi64ELi128ELi128ELi8ES3_EELb0ELb0ELb0ELb0ELb0ELb1ELb1EEEvNS_16Flash_bwd_paramsE:
        /* <DEDUP_REMOVED lines=41> */
.L_x_1903:
[----:B-1-34-:R-:W3:Y:S01]  /*0290*/  LDC.64 R2, c[0x0][0x470] ;  /* 0x00011c00ff027b82 */ /* 0x01aee20000000a00 */
[----:B------:R-:W5:Y:S01]  /*02a0*/  LDCU.64 UR8, c[0x0][0x478] ;  /* 0x00008f00ff0877ac */ /* 0x000f620008000a00 */
        /* <DEDUP_REMOVED lines=52> */
.L_x_1856:
        /* <DEDUP_REMOVED lines=37> */
.L_x_1858:
[----:B------:R-:W2:Y:S01]  /*0840*/  LDCU.64 UR16, c[0x0][0x3b8] ;  /* 0x00007700ff1077ac */ /* 0x000ea20008000a00 */
[----:B------:R-:W-:-:S05]  /*0850*/  IADD3 R2, PT, PT, R18, UR30, RZ ;  /* 0x0000001e12027c10 */ /* 0x000fca000fffe0ff */
[C---:B--2---:R-:W-:Y:S02]  /*0860*/  IMAD R0, R2.reuse, UR17, RZ ;  /* 0x0000001102007c24 */ /* 0x044fe4000f8e02ff */
[----:B------:R-:W-:-:S05]  /*0870*/  IMAD.WIDE.U32 R2, R2, UR16, RZ ;  /* 0x0000001002027c25 */ /* 0x000fca000f8e00ff */
[----:B------:R-:W-:Y:S02]  /*0880*/  IADD3 R32, PT, PT, R3, R0, RZ ;  /* 0x0000000003207210 */ /* 0x000fe40007ffe0ff */
[----:B------:R-:W-:-:S07]  /*0890*/  MOV R29, R2 ;  /* 0x00000002001d7202 */ /* 0x000fce0000000f00 */
.L_x_1859:
        /* <DEDUP_REMOVED lines=47> */
.L_x_1860:
[----:B------:R-:W2:Y:S01]  /*0b90*/  LDCU.64 UR14, c[0x0][0x3c0] ;  /* 0x00007800ff0e77ac */ /* 0x000ea20008000a00 */
[----:B------:R-:W-:-:S05]  /*0ba0*/  IADD3 R0, PT, PT, R18, UR30, RZ ;  /* 0x0000001e12007c10 */ /* 0x000fca000fffe0ff */
[C---:B--2---:R-:W-:Y:S02]  /*0bb0*/  IMAD R4, R0.reuse, UR15, RZ ;  /* 0x0000000f00047c24 */ /* 0x044fe4000f8e02ff */
[----:B------:R-:W-:-:S05]  /*0bc0*/  IMAD.WIDE.U32 R2, R0, UR14, RZ ;  /* 0x0000000e00027c25 */ /* 0x000fca000f8e00ff */
[----:B------:R-:W-:Y:S02]  /*0bd0*/  IADD3 R24, PT, PT, R3, R4, RZ ;  /* 0x0000000403187210 */ /* 0x000fe40007ffe0ff */
[----:B------:R-:W-:Y:S02]  /*0be0*/  MOV R23, R2 ;  /* 0x0000000200177202 */ /* 0x000fe40000000f00 */
.L_x_1861:
        /* <DEDUP_REMOVED lines=28> */
.L_x_1862:
[----:B------:R-:W-:Y:S02]  /*0db0*/  UIMAD.WIDE.U32 UR50, UR54, UR12, URZ ;  /* 0x0000000c363272a5 */ /* 0x000fe4000f8e00ff */
[----:B------:R-:W-:-:S04]  /*0dc0*/  UIMAD UR44, UR55, UR12, URZ ;  /* 0x0000000c372c72a4 */ /* 0x000fc8000f8e02ff */
[----:B------:R-:W-:Y:S02]  /*0dd0*/  UIADD3 UR44, UPT, UPT, UR51, UR44, URZ ;  /* 0x0000002c332c7290 */ /* 0x000fe4000fffe0ff */
.L_x_1863:
[----:B------:R-:W2:Y:S01]  /*0de0*/  LDCU.U8 UR9, c[0x0][0x548] ;  /* 0x0000a900ff0977ac */ /* 0x000ea20008000000 */
[----:B------:R-:W-:Y:S01]  /*0df0*/  USHF.L.U32 UR8, UR34, 0x7, URZ ;  /* 0x0000000722087899 */ /* 0x000fe200080006ff */
[----:B------:R-:W3:Y:S03]  /*0e00*/  LDCU.U8 UR46, c[0x0][0x5f0] ;  /* 0x0000be00ff2e77ac */ /* 0x000ee60008000000 */
[----:B------:R-:W-:-:S04]  /*0e10*/  USEL UR11, UR8, URZ, UP6 ;  /* 0x000000ff080b7287 */ /* 0x000fc8000b000000 */
[----:B------:R-:W-:Y:S02]  /*0e20*/  UIADD3 UR11, UP0, UPT, UR38, UR11, URZ ;  /* 0x0000000b260b7290 */ /* 0x000fe4000ff1e0ff */
[----:B--2---:R-:W-:Y:S02]  /*0e30*/  UISETP.NE.AND UP1, UPT, UR9, URZ, UPT ;  /* 0x000000ff0900728c */ /* 0x004fe4000bf25270 */
[----:B------:R-:W-:Y:S02]  /*0e40*/  UIADD3.X UR41, UPT, UPT, URZ, UR39, URZ, UP0, !UPT ;  /* 0x00000027ff297290 */ /* 0x000fe400087fe4ff */
[----:B------:R-:W-:Y:S02]  /*0e50*/  UIMAD.WIDE.U32 UR52, UR11, UR54, URZ ;  /* 0x000000360b3472a5 */ /* 0x000fe4000f8e00ff */
[----:B------:R-:W-:-:S04]  /*0e60*/  UIMAD UR41, UR41, UR54, URZ ;  /* 0x00000036292972a4 */ /* 0x000fc8000f8e02ff */
[----:B------:R-:W-:Y:S02]  /*0e70*/  UIMAD UR41, UR55, UR11, UR41 ;  /* 0x0000000b372972a4 */ /* 0x000fe4000f8e0229 */
[----:B------:R-:W-:Y:S02]  /*0e80*/  UIMAD UR11, UR23, UR47, URZ ;  /* 0x0000002f170b72a4 */ /* 0x000fe4000f8e02ff */
        /* <DEDUP_REMOVED lines=9> */
.L_x_1864:
[----:B------:R-:W2:Y:S01]  /*0f20*/  LDCU UR45, c[0x0][0x434] ;  /* 0x00008680ff2d77ac */ /* 0x000ea20008000800 */
[----:B------:R-:W-:-:S04]  /*0f30*/  UIMAD UR9, UR34, UR48, UR23 ;  /* 0x00000030220972a4 */ /* 0x000fc8000f8e0217 */
[----:B--2---:R-:W-:Y:S02]  /*0f40*/  UIMAD UR45, UR9, UR45, URZ ;  /* 0x0000002d092d72a4 */ /* 0x004fe4000f8e02ff */
.L_x_1865:
        /* <DEDUP_REMOVED lines=11> */
.L_x_1866:
[----:B------:R-:W2:Y:S01]  /*1000*/  LDCU UR49, c[0x0][0x444] ;  /* 0x00008880ff3177ac */ /* 0x000ea20008000800 */
[----:B------:R-:W-:-:S04]  /*1010*/  UIMAD UR8, UR34, UR48, UR23 ;  /* 0x00000030220872a4 */ /* 0x000fc8000f8e0217 */
[----:B--2---:R-:W-:-:S12]  /*1020*/  UIMAD UR49, UR8, UR49, URZ ;  /* 0x00000031083172a4 */ /* 0x004fd8000f8e02ff */
.L_x_1867:
        /* <DEDUP_REMOVED lines=22> */
[----:B------:R-:W-:-:S04]  /*1190*/  IMAD.WIDE.U32 R2, R14, UR38, R20 ;  /* 0x000000260e027c25 */ /* 0x000fc8000f8e0014 */
[----:B------:R-:W-:Y:S01]  /*11a0*/  VIADD R33, R40, 0x60 ;  /* 0x0000006028217836 */ /* 0x000fe20000000000 */
[----:B------:R-:W-:Y:S01]  /*11b0*/  IADD3 R2, P0, PT, R2, UR42, RZ ;  /* 0x0000002a02027c10 */ /* 0x000fe2000ff1e0ff */
[----:B------:R-:W-:-:S03]  /*11c0*/  USHF.R.S32.HI UR42, URZ, 0x1f, UR11 ;  /* 0x0000001fff2a7899 */ /* 0x000fc6000801140b */
[----:B------:R-:W-:Y:S01]  /*11d0*/  IADD3.X R3, PT, PT, R3, UR13, R0, P0, !PT ;  /* 0x0000000d03037c10 */ /* 0x000fe200087fe400 */
[----:B----4-:R-:W-:Y:S01]  /*11e0*/  IMAD.U32 R0, RZ, RZ, UR8 ;  /* 0x00000008ff007e24 */ /* 0x010fe2000f8e00ff */
[----:B------:R-:W-:Y:S01]  /*11f0*/  IADD3 R4, P0, PT, R20, UR10, RZ ;  /* 0x0000000a14047c10 */ /* 0x000fe2000ff1e0ff */
[----:B------:R-:W2:Y:S02]  /*1200*/  LDCU.64 UR12, c[0x0][0x380] ;  /* 0x00007000ff0c77ac */ /* 0x000ea40008000a00 */
[----:B------:R-:W-:Y:S01]  /*1210*/  IMAD.WIDE.U32 R2, R0, UR23, R2 ;  /* 0x0000001700027c25 */ /* 0x000fe2000f8e0002 */
[----:B------:R-:W-:Y:S01]  /*1220*/  MOV R0, UR9 ;  /* 0x0000000900007c02 */ /* 0x000fe20008000f00 */
[----:B------:R-:W-:Y:S02]  /*1230*/  UIADD3.X UR41, UPT, UPT, UR41, UR44, UR42, UP1, UP0 ;  /* 0x0000002c29297290 */ /* 0x000fe40008fe042a */
[----:B------:R-:W-:Y:S01]  /*1240*/  IMAD.MOV.U32 R6, RZ, RZ, R2 ;  /* 0x000000ffff067224 */ /* 0x000fe200078e0002 */
[----:B------:R-:W4:Y:S01]  /*1250*/  LDCU.64 UR10, c[0x0][0x550] ;  /* 0x0000aa00ff0a77ac */ /* 0x000f220008000a00 */
[----:B------:R-:W-:-:S02]  /*1260*/  IMAD R7, R0, UR23, R3 ;  /* 0x0000001700077c24 */ /* 0x000fc4000f8e0203 */
[----:B-----5:R-:W-:Y:S01]  /*1270*/  IMAD R0, R10, UR39, RZ ;  /* 0x000000270a007c24 */ /* 0x020fe2000f8e02ff */
[----:B------:R-:W5:Y:S01]  /*1280*/  LDCU.64 UR8, c[0x0][0x570] ;  /* 0x0000ae00ff0877ac */ /* 0x000f620008000a00 */
[----:B------:R-:W-:Y:S02]  /*1290*/  IMAD.X R5, RZ, RZ, UR43, P0 ;  /* 0x0000002bff057e24 */ /* 0x000fe400080e06ff */
[----:B-1----:R-:W-:Y:S01]  /*12a0*/  IMAD.WIDE.U32 R2, R12, UR21, RZ ;  /* 0x000000150c027c25 */ /* 0x002fe2000f8e00ff */
[----:B------:R-:W1:Y:S03]  /*12b0*/  LDCU.64 UR42, c[0x0][0x420] ;  /* 0x00008400ff2a77ac */ /* 0x000e660008000a00 */
[----:B------:R-:W-:Y:S01]  /*12c0*/  IMAD R0, R11, UR38, R0 ;  /* 0x000000260b007c24 */ /* 0x000fe2000f8e0200 */
[----:B------:R-:W-:Y:S01]  /*12d0*/  SEL R2, R2, RZ, P2 ;  /* 0x000000ff02027207 */ /* 0x000fe20001000000 */
[----:B------:R-:W-:Y:S01]  /*12e0*/  IMAD.WIDE.U32 R4, R10, UR38, R4 ;  /* 0x000000260a047c25 */ /* 0x000fe2000f8e0004 */
[----:B------:R-:W5:Y:S02]  /*12f0*/  LDCU.64 UR38, c[0x0][0x5e8] ;  /* 0x0000bd00ff2677ac */ /* 0x000f640008000a00 */
[----:B------:R-:W-:Y:S01]  /*1300*/  IADD3 R12, P1, P0, R8, UR50, R2 ;  /* 0x00000032080c7c10 */ /* 0x000fe2000f83e002 */
[----:B------:R-:W-:Y:S01]  /*1310*/  IMAD R9, R13, UR21, R3 ;  /* 0x000000150d097c24 */ /* 0x000fe2000f8e0203 */
[----:B------:R-:W-:Y:S01]  /*1320*/  IADD3 R3, PT, PT, R5, R0, RZ ;  /* 0x0000000005037210 */ /* 0x000fe20007ffe0ff */
[----:B------:R-:W-:Y:S01]  /*1330*/  IMAD.MOV.U32 R2, RZ, RZ, R4 ;  /* 0x000000ffff027224 */ /* 0x000fe200078e0004 */
[----:B------:R-:W-:Y:S01]  /*1340*/  SHF.R.S32.HI R5, RZ, 0x1f, R8 ;  /* 0x0000001fff057819 */ /* 0x000fe20000011408 */
[----:B------:R-:W-:Y:S01]  /*1350*/  UISETP.GT.AND UP0, UPT, UR37, URZ, UPT ;  /* 0x000000ff2500728c */ /* 0x000fe2000bf04270 */
[----:B------:R-:W-:Y:S01]  /*1360*/  SEL R0, R9, RZ, P2 ;  /* 0x000000ff09007207 */ /* 0x000fe20001000000 */
[----:B---3--:R-:W-:Y:S01]  /*1370*/  IMAD.WIDE.U32 R2, R16, UR23, R2 ;  /* 0x0000001710027c25 */ /* 0x008fe2000f8e0002 */
[----:B------:R-:W-:-:S02]  /*1380*/  SHF.L.U64.HI R9, R14, 0x5, R15 ;  /* 0x000000050e097819 */ /* 0x000fc4000001020f */
[----:B------:R-:W-:Y:S01]  /*1390*/  IADD3.X R8, PT, PT, R5, UR41, R0, P1, P0 ;  /* 0x0000002905087c10 */ /* 0x000fe20008fe0400 */
[----:B------:R-:W-:Y:S01]  /*13a0*/  IMAD.WIDE.U32 R4, R40, R14, R6 ;  /* 0x0000000e28047225 */ /* 0x000fe200078e0006 */
[----:B-1----:R-:W-:-:S03]  /*13b0*/  UIMAD.WIDE UR42, UR45, 0x4, UR42 ;  /* 0x000000042d2a78a5 */ /* 0x002fc6000f8e022a */
[----:B------:R-:W-:Y:S01]  /*13c0*/  IMAD R3, R17, UR23, R3 ;  /* 0x0000001711037c24 */ /* 0x000fe2000f8e0203 */
[----:B--2---:R-:W-:Y:S01]  /*13d0*/  LEA R34, P1, R4, UR12, 0x1 ;  /* 0x0000000c04227c11 */ /* 0x004fe2000f8208ff */
[----:B------:R-:W-:Y:S01]  /*13e0*/  IMAD R6, R40, R15, R5 ;  /* 0x0000000f28067224 */ /* 0x000fe200078e0205 */
[----:B------:R-:W-:Y:S01]  /*13f0*/  IADD3 R5, P0, PT, R12, UR47, RZ ;  /* 0x0000002f0c057c10 */ /* 0x000fe2000ff1e0ff */
[----:B------:R-:W-:Y:S01]  /*1400*/  IMAD.U32 R0, RZ, RZ, UR47 ;  /* 0x0000002fff007e24 */ /* 0x000fe2000f8e00ff */
[C---:B------:R-:W-:Y:S01]  /*1410*/  IADD3 R17, PT, PT, R40.reuse, 0x40, RZ ;  /* 0x0000004028117810 */ /* 0x040fe20007ffe0ff */
[----:B------:R-:W-:Y:S01]  /*1420*/  IMAD.WIDE.U32 R2, R40, R10, R2 ;  /* 0x0000000a28027225 */ /* 0x000fe200078e0002 */
[----:B------:R-:W-:Y:S01]  /*1430*/  LEA.HI.X R35, R4, UR13, R6, 0x1, P1 ;  /* 0x0000000d04237c11 */ /* 0x000fe200088f0c06 */
[----:B------:R-:W-:Y:S01]  /*1440*/  STL [R1+0x54], R34 ;  /* 0x0000542201007387 */ /* 0x000fe20000100800 */
[----:B------:R-:W-:Y:S01]  /*1450*/  LEA.HI.X.SX32 R4, R0, R8, 0x1, P0 ;  /* 0x0000000800047211 */ /* 0x000fe200000f0eff */
[----:B------:R-:W-:Y:S01]  /*1460*/  IMAD R0, R40, R11, R3 ;  /* 0x0000000b28007224 */ /* 0x000fe200078e0203 */
[----:B----4-:R-:W-:Y:S01]  /*1470*/  LEA R36, P1, R2, UR10, 0x1 ;  /* 0x0000000a02247c11 */ /* 0x010fe2000f8208ff */
[----:B------:R-:W-:Y:S01]  /*1480*/  STL [R1+0x50], R35 ;  /* 0x0000502301007387 */ /* 0x000fe20000100800 */
[C---:B-----5:R-:W-:Y:S01]  /*1490*/  LEA R26, P0, R5.reuse, UR8, 0x2 ;  /* 0x00000008051a7c11 */ /* 0x060fe2000f8010ff */
[----:B------:R-:W-:Y:S01]  /*14a0*/  VIADD R12, R40, 0x20 ;  /* 0x00000020280c7836 */ /* 0x000fe20000000000 */
[----:B------:R-:W-:Y:S01]  /*14b0*/  LEA.HI.X R37, R2, UR11, R0, 0x1, P1 ;  /* 0x0000000b02257c11 */ /* 0x000fe200088f0c00 */
[----:B------:R-:W-:Y:S01]  /*14c0*/  STL [R1+0x4c], R36 ;  /* 0x00004c2401007387 */ /* 0x000fe20000100800 */
[----:B------:R-:W-:Y:S01]  /*14d0*/  LEA.HI.X R27, R5, UR9, R4, 0x2, P0 ;  /* 0x00000009051b7c11 */ /* 0x000fe200080f1404 */
[----:B------:R-:W-:Y:S01]  /*14e0*/  IMAD.SHL.U32 R0, R10, 0x20, RZ ;  /* 0x000000200a007824 */ /* 0x000fe200078e00ff */
[----:B------:R-:W-:Y:S01]  /*14f0*/  IADD3 R31, P1, PT, R40, 0x60, RZ ;  /* 0x00000060281f7810 */ /* 0x000fe20007f3e0ff */
[----:B------:R-:W-:Y:S01]  /*1500*/  STL [R1+0x48], R37 ;  /* 0x0000482501007387 */ /* 0x000fe20000100800 */
[----:B------:R-:W-:Y:S01]  /*1510*/  SHF.L.U32 R5, R14, 0x5, RZ ;  /* 0x000000050e057819 */ /* 0x000fe200000006ff */
[----:B------:R-:W-:Y:S01]  /*1520*/  UIMAD.WIDE UR12, UR49, 0x4, UR38 ;  /* 0x00000004310c78a5 */ /* 0x000fe2000f8e0226 */
[----:B------:R-:W-:Y:S01]  /*1530*/  SHF.L.U64.HI R3, R10, 0x5, R11 ;  /* 0x000000050a037819 */ /* 0x000fe2000001020b */
[----:B------:R1:W-:Y:S01]  /*1540*/  STL.64 [R1+0x38], R26 ;  /* 0x0000381a01007387 */ /* 0x0003e20000100a00 */
[----:B------:R-:W-:-:S02]  /*1550*/  IADD3.X R39, PT, PT, RZ, RZ, RZ, P1, !PT ;  /* 0x000000ffff277210 */ /* 0x000fc40000ffe4ff */
[C---:B-1----:R-:W-:Y:S02]  /*1560*/  IADD3 R27, P3, PT, R40.reuse, 0x40, RZ ;  /* 0x00000040281b7810 */ /* 0x042fe40007f7e0ff */
[----:B------:R-:W-:-:S03]  /*1570*/  IADD3 R26, P0, PT, R40, 0x20, RZ ;  /* 0x00000020281a7810 */ /* 0x000fc60007f1e0ff */
[----:B------:R-:W-:Y:S02]  /*1580*/  IMAD.X R30, RZ, RZ, RZ, P3 ;  /* 0x000000ffff1e7224 */ /* 0x000fe400018e06ff */
[----:B------:R-:W-:Y:S01]  /*1590*/  IMAD.X R28, RZ, RZ, RZ, P0 ;  /* 0x000000ffff1c7224 */ /* 0x000fe200000e06ff */
[----:B------:R-:W-:Y:S07]  /*15a0*/  BRA.U UP0, `(.L_x_1868) ;  /* 0x0000000900907547 */ /* 0x000fee000b800000 */
        /* <DEDUP_REMOVED lines=17> */
.L_x_1869:
[----:B------:R-:W1:Y:S01]  /*16c0*/  LDCU.64 UR12, c[0x0][0x5c0] ;  /* 0x0000b800ff0c77ac */ /* 0x000e620008000a00 */
[----:B------:R-:W-:-:S05]  /*16d0*/  IADD3 R0, PT, PT, R18, UR30, RZ ;  /* 0x0000001e12007c10 */ /* 0x000fca000fffe0ff */
[C---:B-1----:R-:W-:Y:S02]  /*16e0*/  IMAD R4, R0.reuse, UR13, RZ ;  /* 0x0000000d00047c24 */ /* 0x042fe4000f8e02ff */
[----:B------:R-:W-:-:S05]  /*16f0*/  IMAD.WIDE.U32 R2, R0, UR12, RZ ;  /* 0x0000000c00027c25 */ /* 0x000fca000f8e00ff */
[----:B------:R-:W-:Y:S02]  /*1700*/  IADD3 R6, PT, PT, R3, R4, RZ ;  /* 0x0000000403067210 */ /* 0x000fe40007ffe0ff */
[----:B------:R-:W-:Y:S02]  /*1710*/  MOV R5, R2 ;  /* 0x0000000200057202 */ /* 0x000fe40000000f00 */
.L_x_1870:
        /* <DEDUP_REMOVED lines=17> */
.L_x_1871:
[----:B------:R-:W1:Y:S01]  /*1830*/  LDCU.64 UR10, c[0x0][0x5c8] ;  /* 0x0000b900ff0a77ac */ /* 0x000e620008000a00 */
[----:B------:R-:W-:-:S05]  /*1840*/  IADD3 R0, PT, PT, R18, UR30, RZ ;  /* 0x0000001e12007c10 */ /* 0x000fca000fffe0ff */
[C---:B-1----:R-:W-:Y:S02]  /*1850*/  IMAD R4, R0.reuse, UR11, RZ ;  /* 0x0000000b00047c24 */ /* 0x042fe4000f8e02ff */
[----:B------:R-:W-:-:S05]  /*1860*/  IMAD.WIDE.U32 R2, R0, UR10, RZ ;  /* 0x0000000a00027c25 */ /* 0x000fca000f8e00ff */
[----:B------:R-:W-:Y:S02]  /*1870*/  IADD3 R11, PT, PT, R3, R4, RZ ;  /* 0x00000004030b7210 */ /* 0x000fe40007ffe0ff */
[----:B------:R-:W-:-:S07]  /*1880*/  MOV R10, R2 ;  /* 0x00000002000a7202 */ /* 0x000fce0000000f00 */
.L_x_1872:
        /* <DEDUP_REMOVED lines=35> */
.L_x_1874:
[----:B------:R-:W-:Y:S05]  /*1ac0*/  BSYNC.RECONVERGENT B0 ;  /* 0x0000000000007941 */ /* 0x000fea0003800200 */
.L_x_1873:
        /* <DEDUP_REMOVED lines=12> */
.L_x_1876:
[----:B------:R-:W-:Y:S05]  /*1b90*/  BSYNC.RECONVERGENT B0 ;  /* 0x0000000000007941 */ /* 0x000fea0003800200 */
.L_x_1875:
        /* <DEDUP_REMOVED lines=12> */
.L_x_1878:
[----:B------:R-:W-:Y:S05]  /*1c60*/  BSYNC.RECONVERGENT B0 ;  /* 0x0000000000007941 */ /* 0x000fea0003800200 */
.L_x_1877:
        /* <DEDUP_REMOVED lines=30> */
.L_x_1880:
[----:B------:R-:W-:Y:S05]  /*1e50*/  BSYNC.RECONVERGENT B0 ;  /* 0x0000000000007941 */ /* 0x000fea0003800200 */
.L_x_1879:
        /* <DEDUP_REMOVED lines=12> */
.L_x_1882:
[----:B------:R-:W-:Y:S05]  /*1f20*/  BSYNC.RECONVERGENT B0 ;  /* 0x0000000000007941 */ /* 0x000fea0003800200 */
.L_x_1881:
        /* <DEDUP_REMOVED lines=12> */
.L_x_1868:
        /* <DEDUP_REMOVED lines=19> */
[----:B------:R-:W-:Y:S01]  /*2120*/  ISETP.GE.AND P2, PT, R17, UR34, PT ;  /* 0x0000002211007c0c */ /* 0x000fe2000bf46270 */
[----:B------:R-:W-:Y:S01]  /*2130*/  IMAD.MOV.U32 R44, RZ, RZ, 0x7f800000 ;  /* 0x7f800000ff2c7424 */ /* 0x000fe200078e00ff */
[----:B------:R-:W-:Y:S01]  /*2140*/  @!P5 IADD3 R8, P3, PT, R2, R6, RZ ;  /* 0x000000060208d210 */ /* 0x000fe20007f7e0ff */
[----:B------:R-:W-:Y:S01]  /*2150*/  UIMAD UR36, UR35, UR15, UR36 ;  /* 0x0000000f232472a4 */ /* 0x000fe2000f8e0224 */
[----:B------:R-:W-:Y:S01]  /*2160*/  @!P0 LEA R6, P1, R10, R2, 0x7 ;  /* 0x000000020a068211 */ /* 0x000fe200078238ff */
[----:B------:R-:W2:Y:S01]  /*2170*/  LDCU.64 UR8, c[0x0][0x3d8] ;  /* 0x00007b00ff0877ac */ /* 0x000ea20008000a00 */
[----:B------:R-:W-:-:S02]  /*2180*/  @!P5 IADD3.X R9, PT, PT, R3, R7, R0, P3, !PT ;  /* 0x000000070309d210 */ /* 0x000fc40001ffe400 */
[----:B------:R-:W-:Y:S01]  /*2190*/  ISETP.GE.AND P3, PT, R12, UR34, PT ;  /* 0x000000220c007c0c */ /* 0x000fe2000bf66270 */
[----:B------:R-:W-:Y:S01]  /*21a0*/  IMAD.WIDE.U32 R12, R14, 0x40, RZ ;  /* 0x000000400e0c7825 */ /* 0x000fe200078e00ff */
[----:B------:R-:W-:Y:S01]  /*21b0*/  @!P0 LEA.HI.X R7, R10, R3, R11, 0x7, P1 ;  /* 0x000000030a078211 */ /* 0x000fe200008f3c0b */
[----:B------:R-:W-:Y:S01]  /*21c0*/  UIMAD UR39, UR35, UR17, UR39 ;  /* 0x00000011232772a4 */ /* 0x000fe2000f8e0227 */
        /* <DEDUP_REMOVED lines=8> */
[----:B------:R-:W-:-:S02]  /*2250*/  @!P0 LEA R18, P1, R14, R4, 0x7 ;  /* 0x000000040e128211 */ /* 0x000fc400078238ff */
[----:B------:R-:W-:Y:S01]  /*2260*/  LOP3.LUT R0, R0, 0x1e00, R42, 0xf8, !PT ;  /* 0x00001e0000007812 */ /* 0x000fe200078ef82a */
[----:B------:R-:W-:Y:S01]  /*2270*/  IMAD.WIDE.U32 R10, R10, UR35, R20 ;  /* 0x000000230a0a7c25 */ /* 0x000fe2000f8e0014 */
[----:B------:R-:W-:Y:S01]  /*2280*/  @!P0 LEA.HI.X R19, R14, R5, R15, 0x7, P1 ;  /* 0x000000050e138211 */ /* 0x000fe200008f3c0f */
[----:B------:R-:W3:Y:S01]  /*2290*/  @!P3 LDC.64 R20, c[0x0][0x388] ;  /* 0x0000e200ff14bb82 */ /* 0x000ee20000000a00 */
[----:B------:R-:W-:Y:S01]  /*22a0*/  LEA R0, R0, UR24, 0x1 ;  /* 0x0000001800007c11 */ /* 0x000fe2000f8e08ff */
[----:B------:R-:W-:Y:S01]  /*22b0*/  @!P4 IMAD.MOV.U32 R14, RZ, RZ, R36 ;  /* 0x000000ffff0ec224 */ /* 0x000fe200078e0024 */
[----:B------:R-:W-:Y:S01]  /*22c0*/  SHF.R.U32.HI R43, RZ, 0x1, R41 ;  /* 0x00000001ff2b7819 */ /* 0x000fe20000011629 */
[----:B------:R-:W-:Y:S02]  /*22d0*/  @!P4 IMAD.MOV.U32 R15, RZ, RZ, R37 ;  /* 0x000000ffff0fc224 */ /* 0x000fe400078e0025 */
[----:B------:R-:W-:-:S03]  /*22e0*/  VIADD R36, R0, UR38 ;  /* 0x0000002600247c36 */ /* 0x000fc60008000000 */
[----:B------:R-:W-:Y:S01]  /*22f0*/  @!PT LDS RZ, [RZ] ;  /* 0x00000000fffff984 */ /* 0x000fe20000000800 */
[----:B------:R-:W-:Y:S01]  /*2300*/  @!PT LDS RZ, [RZ] ;  /* 0x00000000fffff984 */ /* 0x000fe20000000800 */
[----:B------:R-:W-:Y:S01]  /*2310*/  @!PT LDS RZ, [RZ] ;  /* 0x00000000fffff984 */ /* 0x000fe20000000800 */
[----:B------:R-:W-:Y:S04]  /*2320*/  @!P4 LDGSTS.E.BYPASS.LTC128B.128 [R0+0x8000], desc[UR26][R14.64] ;  /* 0x080000000e00cfae */ /* 0x000fe8000b981a1a */
[----:B------:R-:W-:Y:S04]  /*2330*/  @P4 STS.128 [R0+0x8000], RZ ;  /* 0x008000ff00004388 */ /* 0x000fe80000000c00 */
        /* <DEDUP_REMOVED lines=15> */
[----:B------:R-:W-:Y:S01]  /*2430*/  STL [R1+0x40], R36 ;  /* 0x0000402401007387 */ /* 0x000fe20000100800 */
[----:B----4-:R-:W-:-:S02]  /*2440*/  @!P4 IMAD.MOV.U32 R2, RZ, RZ, R34 ;  /* 0x000000ffff02c224 */ /* 0x010fc400078e0022 */
[----:B------:R-:W-:Y:S02]  /*2450*/  @!P4 IMAD.MOV.U32 R3, RZ, RZ, R35 ;  /* 0x000000ffff03c224 */ /* 0x000fe400078e0023 */
[----:B------:R-:W4:Y:S03]  /*2460*/  @!P2 LDC.64 R34, c[0x0][0x388] ;  /* 0x0000e200ff22ab82 */ /* 0x000f260000000a00 */
[----:B------:R2:W-:Y:S01]  /*2470*/  @!P4 LDGSTS.E.BYPASS.LTC128B.128 [R36], desc[UR26][R2.64] ;  /* 0x000000000224cfae */ /* 0x0005e2000b981a1a */
[----:B-----5:R-:W-:-:S03]  /*2480*/  SHF.R.U32.HI R8, RZ, 0x2, R41 ;  /* 0x00000002ff087819 */ /* 0x020fc60000011629 */
[----:B------:R-:W-:Y:S04]  /*2490*/  @P4 STS.128 [R36], RZ ;  /* 0x000000ff24004388 */ /* 0x000fe80000000c00 */
[----:B------:R-:W-:Y:S01]  /*24a0*/  @P6 STS.128 [R36+0x1000], RZ ;  /* 0x001000ff24006388 */ /* 0x000fe20000000c00 */
[----:B-1----:R-:W-:Y:S02]  /*24b0*/  LOP3.LUT R7, R43, 0x30, RZ, 0xc0, !PT ;  /* 0x000000302b077812 */ /* 0x002fe400078ec0ff */
[----:B------:R-:W-:Y:S01]  /*24c0*/  IADD3 R6, P4, PT, R23, R12, RZ ;  /* 0x0000000c17067210 */ /* 0x000fe20007f9e0ff */
[----:B------:R-:W-:Y:S01]  /*24d0*/  @!PT LDS RZ, [RZ] ;  /* 0x00000000fffff984 */ /* 0x000fe20000000800 */
[----:B------:R-:W-:Y:S01]  /*24e0*/  @!PT LDS RZ, [RZ] ;  /* 0x00000000fffff984 */ /* 0x000fe20000000800 */
[----:B------:R-:W-:Y:S01]  /*24f0*/  @!PT LDS RZ, [RZ] ;  /* 0x00000000fffff984 */ /* 0x000fe20000000800 */
[----:B------:R1:W-:Y:S01]  /*2500*/  @!P6 LDGSTS.E.BYPASS.LTC128B.128 [R36+0x1000], desc[UR26][R4.64] ;  /* 0x010000000424efae */ /* 0x0003e2000b981a1a */
[----:B------:R-:W-:Y:S01]  /*2510*/  LOP3.LUT R45, R7, 0x7, R8, 0xf8, !PT ;  /* 0x00000007072d7812 */ /* 0x000fe200078ef808 */
[----:B------:R-:W-:Y:S01]  /*2520*/  IMAD R8, R25, UR10, RZ ;  /* 0x0000000a19087c24 */ /* 0x000fe2000f8e02ff */
[----:B------:R-:W-:Y:S01]  /*2530*/  IADD3.X R7, PT, PT, R24, UR36, R13, P4, !PT ;  /* 0x0000002418077c10 */ /* 0x000fe2000a7fe40d */
[----:B------:R-:W-:Y:S01]  /*2540*/  @P5 STS.128 [R36+0x2000], RZ ;  /* 0x002000ff24005388 */ /* 0x000fe20000000c00 */
[----:B------:R-:W-:Y:S01]  /*2550*/  ISETP.GE.AND P4, PT, R40, UR34, PT ;  /* 0x0000002228007c0c */ /* 0x000fe2000bf86270 */
[----:B------:R-:W-:-:S02]  /*2560*/  IMAD R9, R22, UR11, R8 ;  /* 0x0000000b16097c24 */ /* 0x000fc4000f8e0208 */
[----:B------:R-:W-:Y:S01]  /*2570*/  @!PT LDS RZ, [RZ] ;  /* 0x00000000fffff984 */ /* 0x000fe20000000800 */
[----:B------:R-:W-:Y:S01]  /*2580*/  @!PT LDS RZ, [RZ] ;  /* 0x00000000fffff984 */ /* 0x000fe20000000800 */
[----:B------:R-:W-:Y:S01]  /*2590*/  @!PT LDS RZ, [RZ] ;  /* 0x00000000fffff984 */ /* 0x000fe20000000800 */
[----:B------:R5:W-:Y:S01]  /*25a0*/  @!P5 LDGSTS.E.BYPASS.LTC128B.128 [R36+0x2000], desc[UR26][R16.64] ;  /* 0x020000001024dfae */ /* 0x000be2000b981a1a */
[----:B------:R-:W-:-:S03]  /*25b0*/  VIADD R8, R45, 0x8 ;  /* 0x000000082d087836 */ /* 0x000fc60000000000 */
[----:B------:R3:W-:Y:S02]  /*25c0*/  @P0 STS.128 [R36+0x3000], RZ ;  /* 0x003000ff24000388 */ /* 0x0007e40000000c00 */
[----:B------:R-:W-:Y:S02]  /*25d0*/  ISETP.GE.AND P6, PT, R8, UR37, PT ;  /* 0x0000002508007c0c */ /* 0x000fe4000bfc6270 */
[----:B--2---:R-:W-:Y:S01]  /*25e0*/  IADD3 R2, P1, PT, R29, R10, RZ ;  /* 0x0000000a1d027210 */ /* 0x004fe20007f3e0ff */
[----:B------:R-:W-:Y:S01]  /*25f0*/  @!P3 IMAD R10, R28, UR16, RZ ;  /* 0x000000101c0abc24 */ /* 0x000fe2000f8e02ff */
[----:B------:R-:W-:Y:S01]  /*2600*/  @!PT LDS RZ, [RZ] ;  /* 0x00000000fffff984 */ /* 0x000fe20000000800 */
[----:B------:R-:W-:Y:S01]  /*2610*/  @!PT LDS RZ, [RZ] ;  /* 0x00000000fffff984 */ /* 0x000fe20000000800 */
[----:B------:R-:W-:Y:S01]  /*2620*/  @!PT LDS RZ, [RZ] ;  /* 0x00000000fffff984 */ /* 0x000fe20000000800 */
[----:B------:R3:W-:Y:S02]  /*2630*/  @!P0 LDGSTS.E.BYPASS.LTC128B.128 [R36+0x3000], desc[UR26][R18.64] ;  /* 0x0300000012248fae */ /* 0x0007e4000b981a1a */
[----:B------:R-:W-:Y:S01]  /*2640*/  IADD3.X R3, PT, PT, R32, UR39, R11, P1, !PT ;  /* 0x0000002720037c10 */ /* 0x000fe20008ffe40b */
[----:B------:R-:W-:Y:S01]  /*2650*/  @!P3 IMAD R10, R26, UR17, R10 ;  /* 0x000000111a0abc24 */ /* 0x000fe2000f8e020a */
[----:B------:R-:W-:Y:S01]  /*2660*/  ISETP.GE.AND P1, PT, R33, UR34, PT ;  /* 0x0000002221007c0c */ /* 0x000fe2000bf26270 */
[----:B------:R-:W2:Y:S01]  /*2670*/  S2R R188, SR_TID.X ;  /* 0x0000000000bc7919 */ /* 0x000ea20000002100 */
[----:B------:R-:W2:Y:S01]  /*2680*/  LDCU UR34, c[0x0][0x590] ;  /* 0x0000b200ff2277ac */ /* 0x000ea20008000800 */
[----:B------:R-:W-:Y:S01]  /*2690*/  IMAD.WIDE.U32 R2, R22, UR10, R2 ;  /* 0x0000000a16027c25 */ /* 0x000fe2000f8e0002 */
[----:B-1----:R-:W-:Y:S01]  /*26a0*/  LOP3.LUT R5, R45, 0x40, RZ, 0xfc, !PT ;  /* 0x000000402d057812 */ /* 0x002fe200078efcff */
[----:B------:R-:W-:Y:S02]  /*26b0*/  STL [R1+0x44], R45 ;  /* 0x0000442d01007387 */ /* 0x000fe40000100800 */
[----:B------:R-:W-:-:S02]  /*26c0*/  IMAD R4, R25, UR8, RZ ;  /* 0x0000000819047c24 */ /* 0x000fc4000f8e02ff */
[----:B------:R-:W-:Y:S01]  /*26d0*/  IMAD.MOV.U32 R185, RZ, RZ, 0x40 ;  /* 0x00000040ffb97424 */ /* 0x000fe200078e00ff */
[----:B------:R-:W-:Y:S01]  /*26e0*/  ISETP.GE.AND P5, PT, R5, UR37, PT ;  /* 0x0000002505007c0c */ /* 0x000fe2000bfa6270 */
[----:B------:R-:W-:Y:S02]  /*26f0*/  IMAD.IADD R3, R3, 0x1, R9 ;  /* 0x0000000103037824 */ /* 0x000fe400078e0209 */
[----:B------:R-:W-:Y:S01]  /*2700*/  IMAD.MOV.U32 R172, RZ, RZ, 0x20 ;  /* 0x00000020ffac7424 */ /* 0x000fe200078e00ff */
[----:B-----5:R-:W1:Y:S01]  /*2710*/  @!P4 LDC.64 R16, c[0x0][0x388] ;  /* 0x0000e200ff10cb82 */ /* 0x020e620000000a00 */
[C---:B------:R-:W-:Y:S02]  /*2720*/  IMAD R11, R22.reuse, UR9, R4 ;  /* 0x00000009160b7c24 */ /* 0x040fe4000f8e0204 */
[----:B------:R-:W-:Y:S01]  /*2730*/  IMAD.MOV.U32 R184, RZ, RZ, 0x40 ;  /* 0x00000040ffb87424 */ /* 0x000fe200078e00ff */
[----:B------:R-:W-:Y:S01]  /*2740*/  UIADD3 UR35, UPT, UPT, UR35, 0x80, URZ ;  /* 0x0000008023237890 */ /* 0x000fe2000fffe0ff */
[----:B------:R-:W-:Y:S01]  /*2750*/  IMAD.WIDE.U32 R4, R22, UR8, R6 ;  /* 0x0000000816047c25 */ /* 0x000fe2000f8e0006 */
[----:B------:R-:W-:-:S02]  /*2760*/  CS2R R126, SRZ ;  /* 0x00000000007e7805 */ /* 0x000fc4000001ff00 */
[----:B------:R-:W-:Y:S01]  /*2770*/  CS2R R124, SRZ ;  /* 0x00000000007c7805 */ /* 0x000fe2000001ff00 */
[----:B------:R-:W5:Y:S01]  /*2780*/  @!P1 LDC.64 R32, c[0x0][0x388] ;  /* 0x0000e200ff209b82 */ /* 0x000f620000000a00 */
[--C-:B------:R-:W-:Y:S01]  /*2790*/  @!P4 IMAD.MOV.U32 R6, RZ, RZ, R2.reuse ;  /* 0x000000ffff06c224 */ /* 0x100fe200078e0002 */
[----:B------:R-:W-:Y:S01]  /*27a0*/  CS2R R130, SRZ ;  /* 0x0000000000827805 */ /* 0x000fe2000001ff00 */
[--C-:B------:R-:W-:Y:S01]  /*27b0*/  @!P4 IMAD.MOV.U32 R7, RZ, RZ, R3.reuse ;  /* 0x000000ffff07c224 */ /* 0x100fe200078e0003 */
[----:B------:R-:W-:Y:S01]  /*27c0*/  CS2R R128, SRZ ;  /* 0x0000000000807805 */ /* 0x000fe2000001ff00 */
[--C-:B------:R-:W-:Y:S01]  /*27d0*/  @!P2 IMAD.MOV.U32 R8, RZ, RZ, R2.reuse ;  /* 0x000000ffff08a224 */ /* 0x100fe200078e0002 */
[----:B------:R-:W-:Y:S01]  /*27e0*/  CS2R R122, SRZ ;  /* 0x00000000007a7805 */ /* 0x000fe2000001ff00 */
[--C-:B------:R-:W-:Y:S01]  /*27f0*/  @!P2 IMAD.MOV.U32 R9, RZ, RZ, R3.reuse ;  /* 0x000000ffff09a224 */ /* 0x100fe200078e0003 */
[----:B---3--:R-:W3:Y:S01]  /*2800*/  @!P4 LDC.64 R36, c[0x0][0x390] ;  /* 0x0000e400ff24cb82 */ /* 0x008ee20000000a00 */
        /* <DEDUP_REMOVED lines=15> */
[----:B-1----:R-:W-:Y:S01]  /*2900*/  @!P4 LEA R18, P0, R6, R16, 0x1 ;  /* 0x000000100612c211 */ /* 0x002fe200078008ff */
[----:B------:R-:W-:Y:S01]  /*2910*/  @!P3 IMAD R2, R28, UR14, RZ ;  /* 0x0000000e1c02bc24 */ /* 0x000fe2000f8e02ff */
[----:B------:R-:W-:Y:S01]  /*2920*/  CS2R R106, SRZ ;  /* 0x00000000006a7805 */ /* 0x000fe2000001ff00 */
[----:B------:R-:W-:Y:S01]  /*2930*/  IMAD.IADD R5, R5, 0x1, R11 ;  /* 0x0000000105057824 */ /* 0x000fe200078e020b */
[----:B------:R-:W1:Y:S01]  /*2940*/  @!P3 LDC.64 R28, c[0x0][0x390] ;  /* 0x0000e400ff1cbb82 */ /* 0x000e620000000a00 */
        /* <DEDUP_REMOVED lines=11> */
[----:B----4-:R-:W-:Y:S01]  /*2a00*/  @!P2 LEA R16, P0, R2, R34, 0x1 ;  /* 0x000000220210a211 */ /* 0x010fe200078008ff */
        /* <DEDUP_REMOVED lines=31> */
[----:B---3--:R-:W-:Y:S01]  /*2c00*/  @!P4 LEA R14, P0, R2, R36, 0x1 ;  /* 0x00000024020ec211 */ /* 0x008fe200078008ff */
[----:B------:R-:W-:Y:S01]  /*2c10*/  @!P4 IMAD R3, R40, UR15, R3 ;  /* 0x0000000f2803cc24 */ /* 0x000fe2000f8e0203 */
[----:B------:R-:W-:Y:S01]  /*2c20*/  @P1 STS.128 [R0+0xf000], RZ ;  /* 0x00f000ff00001388 */ /* 0x000fe20000000c00 */
[----:B------:R-:W-:Y:S01]  /*2c30*/  @!P1 IMAD.MOV.U32 R22, RZ, RZ, R4 ;  /* 0x000000ffff169224 */ /* 0x000fe200078e0004 */
[----:B------:R-:W-:Y:S01]  /*2c40*/  CS2R R76, SRZ ;  /* 0x00000000004c7805 */ /* 0x000fe2000001ff00 */
[----:B------:R-:W-:Y:S01]  /*2c50*/  @!P1 IMAD.MOV.U32 R23, RZ, RZ, R5 ;  /* 0x000000ffff179224 */ /* 0x000fe200078e0005 */
[----:B----4-:R-:W3:Y:S01]  /*2c60*/  @!P1 LDC.64 R18, c[0x0][0x390] ;  /* 0x0000e400ff129b82 */ /* 0x010ee20000000a00 */
[C---:B------:R-:W-:Y:S01]  /*2c70*/  @!P1 IMAD R6, R31.reuse, UR17, R6 ;  /* 0x000000111f069c24 */ /* 0x040fe2000f8e0206 */
[----:B------:R-:W-:Y:S01]  /*2c80*/  @!P4 LEA.HI.X R15, R2, R37, R3, 0x1, P0 ;  /* 0x00000025020fc211 */ /* 0x000fe200000f0c03 */
[----:B------:R-:W-:Y:S01]  /*2c90*/  @!P1 IMAD.WIDE.U32 R4, R31, UR16, R24 ;  /* 0x000000101f049c25 */ /* 0x000fe2000f8e0018 */
[----:B------:R-:W4:Y:S03]  /*2ca0*/  LDCU UR17, c[0x0][0x594] ;  /* 0x0000b280ff1177ac */ /* 0x000f260008000800 */
[----:B------:R-:W-:Y:S01]  /*2cb0*/  @!P1 IMAD.IADD R3, R5, 0x1, R6 ;  /* 0x0000000105039824 */ /* 0x000fe200078e0206 */
[C---:B-----5:R-:W-:Y:S01]  /*2cc0*/  @!P1 LEA R2, P0, R4.reuse, R32, 0x1 ;  /* 0x0000002004029211 */ /* 0x060fe200078008ff */
[----:B------:R-:W-:Y:S01]  /*2cd0*/  @!P1 IMAD R7, R39, UR14, RZ ;  /* 0x0000000e27079c24 */ /* 0x000fe2000f8e02ff */
[----:B------:R-:W-:Y:S01]  /*2ce0*/  CS2R R82, SRZ ;  /* 0x0000000000527805 */ /* 0x000fe2000001ff00 */
[----:B------:R-:W-:Y:S01]  /*2cf0*/  @!P2 IMAD.IADD R5, R11, 0x1, R30 ;  /* 0x000000010b05a824 */ /* 0x000fe200078e021e */
[----:B------:R-:W-:Y:S01]  /*2d00*/  @!P1 LEA.HI.X R3, R4, R33, R3, 0x1, P0 ;  /* 0x0000002104039211 */ /* 0x000fe200000f0c03 */
[----:B------:R-:W-:Y:S01]  /*2d10*/  @!P3 IMAD.IADD R4, R13, 0x1, R38 ;  /* 0x000000010d04b824 */ /* 0x000fe200078e0226 */
[C---:B-1----:R-:W-:Y:S01]  /*2d20*/  @!P3 LEA R6, P0, R12.reuse, R28, 0x1 ;  /* 0x0000001c0c06b211 */ /* 0x042fe200078008ff */
[C---:B------:R-:W-:Y:S01]  /*2d30*/  @!P1 IMAD R24, R31.reuse, UR15, R7 ;  /* 0x0000000f1f189c24 */ /* 0x040fe2000f8e0207 */
[----:B------:R-:W1:Y:S01]  /*2d40*/  LDCU UR15, c[0x0][0x3b0] ;  /* 0x00007600ff0f77ac */ /* 0x000e620008000800 */
[----:B------:R-:W-:Y:S01]  /*2d50*/  @!P1 IMAD.WIDE.U32 R8, R31, UR14, R22 ;  /* 0x0000000e1f089c25 */ /* 0x000fe2000f8e0016 */
[----:B------:R-:W-:Y:S01]  /*2d60*/  @!P3 LEA.HI.X R7, R12, R29, R4, 0x1, P0 ;  /* 0x0000001d0c07b211 */ /* 0x000fe200000f0c04 */
[----:B------:R-:W-:Y:S01]  /*2d70*/  @!PT LDS RZ, [RZ] ;  /* 0x00000000fffff984 */ /* 0x000fe20000000800 */
[----:B------:R-:W-:Y:S01]  /*2d80*/  @!PT LDS RZ, [RZ] ;  /* 0x00000000fffff984 */ /* 0x000fe20000000800 */
[----:B------:R-:W-:Y:S01]  /*2d90*/  @!PT LDS RZ, [RZ] ;  /* 0x00000000fffff984 */ /* 0x000fe20000000800 */
[----:B------:R5:W-:Y:S01]  /*2da0*/  @!P1 LDGSTS.E.BYPASS.LTC128B.128 [R0+0xf000], desc[UR26][R2.64] ;  /* 0x0f00000002009fae */ /* 0x000be2000b981a1a */
[----:B--2---:R-:W-:Y:S01]  /*2db0*/  @!P2 LEA R4, P0, R10, R26, 0x1 ;  /* 0x0000001a0a04a211 */ /* 0x004fe200078008ff */
[----:B------:R-:W-:Y:S01]  /*2dc0*/  IMAD.SHL.U32 R189, R188, 0x40, RZ ;  /* 0x00000040bcbd7824 */ /* 0x000fe200078e00ff */
[----:B------:R-:W2:Y:S01]  /*2dd0*/  LDCU UR14, c[0x0][0x3b4] ;  /* 0x00007680ff0e77ac */ /* 0x000ea20008000800 */
[----:B------:R-:W-:Y:S01]  /*2de0*/  @!P4 LDGSTS.E.BYPASS.LTC128B.128 [R0+0x10000], desc[UR26][R14.64] ;  /* 0x100000000e00cfae */ /* 0x000fe2000b981a1a */
[----:B------:R-:W-:Y:S01]  /*2df0*/  @!P2 LEA.HI.X R5, R10, R27, R5, 0x1, P0 ;  /* 0x0000001b0a05a211 */ /* 0x000fe200000f0c05 */
[----:B------:R-:W-:Y:S01]  /*2e00*/  VIADD R10, R45, 0x48 ;  /* 0x000000482d0a7836 */ /* 0x000fe20000000000 */
[----:B------:R-:W-:Y:S01]  /*2e10*/  CS2R R80, SRZ ;  /* 0x0000000000507805 */ /* 0x000fe2000001ff00 */
[----:B------:R-:W-:Y:S01]  /*2e20*/  @P4 STS.128 [R0+0x10000], RZ ;  /* 0x010000ff00004388 */ /* 0x000fe20000000c00 */
[C---:B------:R-:W-:Y:S01]  /*2e30*/  IMAD.SHL.U32 R187, R188.reuse, 0x8, RZ ;  /* 0x00000008bcbb7824 */ /* 0x040fe200078e00ff */
[----:B------:R-:W-:Y:S01]  /*2e40*/  CS2R R74, SRZ ;  /* 0x00000000004a7805 */ /* 0x000fe2000001ff00 */
[----:B------:R-:W-:Y:S01]  /*2e50*/  IMAD.SHL.U32 R190, R188, 0x20, RZ ;  /* 0x00000020bcbe7824 */ /* 0x000fe200078e00ff */
[----:B------:R-:W-:Y:S01]  /*2e60*/  @P3 STS.128 [R0+0x11000], RZ ;  /* 0x011000ff00003388 */ /* 0x000fe20000000c00 */
[----:B------:R-:W-:-:S02]  /*2e70*/  CS2R R72, SRZ ;  /* 0x0000000000487805 */ /* 0x000fc4000001ff00 */
[----:B------:R-:W-:Y:S02]  /*2e80*/  CS2R R70, SRZ ;  /* 0x0000000000467805 */ /* 0x000fe4000001ff00 */
[----:B------:R-:W-:Y:S01]  /*2e90*/  CS2R R68, SRZ ;  /* 0x0000000000447805 */ /* 0x000fe2000001ff00 */
[----:B------:R-:W-:Y:S01]  /*2ea0*/  @!PT LDS RZ, [RZ] ;  /* 0x00000000fffff984 */ /* 0x000fe20000000800 */
[----:B------:R-:W-:Y:S01]  /*2eb0*/  @!PT LDS RZ, [RZ] ;  /* 0x00000000fffff984 */ /* 0x000fe20000000800 */
[----:B------:R-:W-:Y:S01]  /*2ec0*/  @!PT LDS RZ, [RZ] ;  /* 0x00000000fffff984 */ /* 0x000fe20000000800 */
[----:B------:R4:W-:Y:S01]  /*2ed0*/  @!P3 LDGSTS.E.BYPASS.LTC128B.128 [R0+0x11000], desc[UR26][R6.64] ;  /* 0x110000000600bfae */ /* 0x0009e2000b981a1a */
[----:B------:R-:W-:Y:S01]  /*2ee0*/  ISETP.GE.AND P3, PT, R10, UR37, PT ;  /* 0x000000250a007c0c */ /* 0x000fe2000bf66270 */
[----:B------:R-:W1:Y:S02]  /*2ef0*/  LDCU UR8, c[0x0][0x3e0] ;  /* 0x00007c00ff0877ac */ /* 0x000e640008000800 */
[----:B------:R-:W-:Y:S01]  /*2f00*/  @P2 STS.128 [R0+0x12000], RZ ;  /* 0x012000ff00002388 */ /* 0x000fe20000000c00 */
[----:B------:R-:W1:Y:S03]  /*2f10*/  LDCU UR10, c[0x0][0x50c] ;  /* 0x0000a180ff0a77ac */ /* 0x000e660008000800 */
[----:B------:R-:W-:Y:S01]  /*2f20*/  @!PT LDS RZ, [RZ] ;  /* 0x00000000fffff984 */ /* 0x000fe20000000800 */
[----:B------:R-:W-:Y:S01]  /*2f30*/  @!PT LDS RZ, [RZ] ;  /* 0x00000000fffff984 */ /* 0x000fe20000000800 */
[----:B------:R-:W-:Y:S01]  /*2f40*/  @!PT LDS RZ, [RZ] ;  /* 0x00000000fffff984 */ /* 0x000fe20000000800 */
[----:B------:R2:W-:Y:S01]  /*2f50*/  @!P2 LDGSTS.E.BYPASS.LTC128B.128 [R0+0x12000], desc[UR26][R4.64] ;  /* 0x120000000400afae */ /* 0x0005e2000b981a1a */
[----:B------:R-:W1:Y:S01]  /*2f60*/  LDCU UR9, c[0x0][0x45c] ;  /* 0x00008b80ff0977ac */ /* 0x000e620008000800 */
[----:B-----5:R-:W-:Y:S01]  /*2f70*/  @!P1 IMAD.IADD R3, R9, 0x1, R24 ;  /* 0x0000000109039824 */ /* 0x020fe200078e0218 */
[C---:B---3--:R-:W-:Y:S01]  /*2f80*/  @!P1 LEA R2, P0, R8.reuse, R18, 0x1 ;  /* 0x0000001208029211 */ /* 0x048fe200078008ff */
[----:B------:R3:W-:Y:S03]  /*2f90*/  @P1 STS.128 [R0+0x13000], RZ ;  /* 0x013000ff00001388 */ /* 0x0007e60000000c00 */
[----:B------:R-:W-:-:S02]  /*2fa0*/  @!P1 LEA.HI.X R3, R8, R19, R3, 0x1, P0 ;  /* 0x0000001308039211 */ /* 0x000fc400000f0c03 */
[----:B------:R-:W-:-:S03]  /*2fb0*/  ISETP.GE.AND P0, PT, R45, UR37, PT ;  /* 0x000000252d007c0c */ /* 0x000fc6000bf06270 */
[----:B------:R-:W-:Y:S01]  /*2fc0*/  @!PT LDS RZ, [RZ] ;  /* 0x00000000fffff984 */ /* 0x000fe20000000800 */
[----:B------:R-:W-:Y:S01]  /*2fd0*/  @!PT LDS RZ, [RZ] ;  /* 0x00000000fffff984 */ /* 0x000fe20000000800 */
[----:B------:R-:W-:Y:S01]  /*2fe0*/  @!PT LDS RZ, [RZ] ;  /* 0x00000000fffff984 */ /* 0x000fe20000000800 */
[----:B------:R3:W-:Y:S01]  /*2ff0*/  @!P1 LDGSTS.E.BYPASS.LTC128B.128 [R0+0x13000], desc[UR26][R2.64] ;  /* 0x1300000002009fae */ /* 0x0007e2000b981a1a */
[----:B----4-:R-:W-:Y:S02]  /*3000*/  IMAD.MOV.U32 R6, RZ, RZ, 0x7f800000 ;  /* 0x7f800000ff067424 */ /* 0x010fe400078e00ff */
[----:B--2---:R-:W-:Y:S02]  /*3010*/  IMAD.MOV.U32 R4, RZ, RZ, 0x4 ;  /* 0x00000004ff047424 */ /* 0x004fe400078e00ff */
[----:B------:R-:W-:Y:S02]  /*3020*/  IMAD.MOV.U32 R5, RZ, RZ, 0x7f800000 ;  /* 0x7f800000ff057424 */ /* 0x000fe400078e00ff */
[----:B---3--:R-:W-:Y:S02]  /*3030*/  IMAD.MOV.U32 R0, RZ, RZ, 0x7f800000 ;  /* 0x7f800000ff007424 */ /* 0x008fe400078e00ff */
[C---:B------:R-:W-:Y:S02]  /*3040*/  IMAD.SHL.U32 R7, R41.reuse, 0x40, RZ ;  /* 0x0000004029077824 */ /* 0x040fe400078e00ff */
[----:B------:R-:W-:Y:S01]  /*3050*/  IMAD.SHL.U32 R8, R41, 0x20, RZ ;  /* 0x0000002029087824 */ /* 0x000fe200078e00ff */
[----:B------:R-:W-:Y:S01]  /*3060*/  SHF.R.U32.HI R9, RZ, 0x1, R188 ;  /* 0x00000001ff097819 */ /* 0x000fe200000116bc */
[----:B------:R-:W-:Y:S01]  /*3070*/  IMAD.WIDE.U32 R2, R45, R4, UR42 ;  /* 0x0000002a2d027e25 */ /* 0x000fe2000f8e0004 */
[----:B------:R-:W-:Y:S01]  /*3080*/  R2P PR, R41, 0x6 ;  /* 0x0000000629007804 */ /* 0x000fe20000000000 */
[----:B------:R-:W0:Y:S04]  /*3090*/  LDGDEPBAR ;  /* 0x00000000000079af */ /* 0x000e280000000000 */
[----:B------:R-:W2:Y:S04]  /*30a0*/  @!P3 LDG.E R0, desc[UR26][R2.64+0x120] ;  /* 0x0001201a0200b981 */ /* 0x000ea8000c1e1900 */
[----:B------:R-:W3:Y:S04]  /*30b0*/  @!P5 LDG.E R5, desc[UR26][R2.64+0x100] ;  /* 0x0001001a0205d981 */ /* 0x000ee8000c1e1900 */
[----:B------:R-:W4:Y:S04]  /*30c0*/  @!P6 LDG.E R6, desc[UR26][R2.64+0x20] ;  /* 0x0000201a0206e981 */ /* 0x000f28000c1e1900 */
[----:B------:R5:W4:Y:S02]  /*30d0*/  @!P0 LDG.E R44, desc[UR26][R2.64] ;  /* 0x0000001a022c8981 */ /* 0x000b24000c1e1900 */
[----:B-----5:R-:W-:-:S04]  /*30e0*/  SHF.R.U32.HI R2, RZ, 0x4, R41 ;  /* 0x00000004ff027819 */ /* 0x020fc80000011629 */
[----:B------:R-:W-:-:S04]  /*30f0*/  LOP3.LUT R2, R2, 0x8, RZ, 0xc0, !PT ;  /* 0x0000000802027812 */ /* 0x000fc800078ec0ff */
[----:B------:R-:W-:Y:S01]  /*3100*/  LOP3.LUT R2, R2, 0x10, R41, 0xf8, !PT ;  /* 0x0000001002027812 */ /* 0x000fe200078ef829 */
[----:B------:R-:W-:Y:S01]  /*3110*/  IMAD.MOV.U32 R10, RZ, RZ, 0x10 ;  /* 0x00000010ff0a7424 */ /* 0x000fe200078e00ff */
[C---:B------:R-:W-:Y:S02]  /*3120*/  LOP3.LUT P0, RZ, R188.reuse, 0x4, RZ, 0xc0, !PT ;  /* 0x00000004bcff7812 */ /* 0x040fe4000780c0ff */
[----:B------:R-:W-:Y:S02]  /*3130*/  LOP3.LUT P3, RZ, R188, 0x8, RZ, 0xc0, !PT ;  /* 0x00000008bcff7812 */ /* 0x000fe4000786c0ff */
[----:B------:R-:W-:Y:S02]  /*3140*/  SEL R185, R185, 0xffffffc0, !P2 ;  /* 0xffffffc0b9b97807 */ /* 0x000fe40005000000 */
[----:B------:R-:W-:Y:S02]  /*3150*/  SEL R172, R172, 0xffffffe0, !P1 ;  /* 0xffffffe0acac7807 */ /* 0x000fe40004800000 */
[----:B------:R-:W-:-:S02]  /*3160*/  LOP3.LUT P1, RZ, R188, 0x2, RZ, 0xc0, !PT ;  /* 0x00000002bcff7812 */ /* 0x000fc4000782c0ff */
[----:B------:R-:W-:Y:S02]  /*3170*/  LOP3.LUT P2, RZ, R188, 0x10, RZ, 0xc0, !PT ;  /* 0x00000010bcff7812 */ /* 0x000fe4000784c0ff */
[----:B------:R-:W-:Y:S01]  /*3180*/  SEL R184, R184, 0xffffffc0, !P0 ;  /* 0xffffffc0b8b87807 */ /* 0x000fe20004000000 */
[----:B-1----:R-:W-:Y:S02]  /*3190*/  USHF.L.U32 UR11, UR15, 0x7, URZ ;  /* 0x000000070f0b7899 */ /* 0x002fe400080006ff */
[----:B------:R-:W-:Y:S02]  /*31a0*/  USHF.L.U64.HI UR14, UR15, 0x6, UR14 ;  /* 0x000000060f0e7899 */ /* 0x000fe4000801020e */
[----:B------:R-:W-:Y:S02]  /*31b0*/  USHF.L.U32 UR16, UR34, 0x7, URZ ;  /* 0x0000000722107899 */ /* 0x000fe400080006ff */
[----:B------:R-:W-:Y:S02]  /*31c0*/  USHF.L.U64.HI UR17, UR34, 0x6, UR17 ;  /* 0x0000000622117899 */ /* 0x000fe40008010211 */
[----:B------:R-:W-:-:S02]  /*31d0*/  UISETP.GE.AND UP0, UPT, UR35, UR29, UPT ;  /* 0x0000001d2300728c */ /* 0x000fc4000bf06270 */
[----:B------:R-:W-:Y:S02]  /*31e0*/  USHF.L.U32 UR15, UR15, 0x6, URZ ;  /* 0x000000060f0f7899 */ /* 0x000fe400080006ff */
[----:B------:R-:W-:Y:S01]  /*31f0*/  USHF.L.U32 UR34, UR34, 0x6, URZ ;  /* 0x0000000622227899 */ /* 0x000fe200080006ff */
[----:B--2---:R1:W-:Y:S04]  /*3200*/  STL [R1+0x58], R0 ;  /* 0x0000580001007387 */ /* 0x0043e80000100800 */
[----:B---3--:R2:W-:Y:S04]  /*3210*/  STL [R1+0x5c], R5 ;  /* 0x00005c0501007387 */ /* 0x0085e80000100800 */
[----:B----4-:R3:W-:Y:S01]  /*3220*/  STL [R1+0x60], R6 ;  /* 0x0000600601007387 */ /* 0x0107e20000100800 */
[----:B-1----:R-:W-:-:S04]  /*3230*/  LOP3.LUT R0, R7, 0x1c0, RZ, 0xc0, !PT ;  /* 0x000001c007007812 */ /* 0x002fc800078ec0ff */
[----:B------:R-:W-:-:S04]  /*3240*/  LOP3.LUT R0, R0, 0x38, R42, 0xf8, !PT ;  /* 0x0000003800007812 */ /* 0x000fc800078ef82a */
[----:B------:R-:W-:Y:S02]  /*3250*/  LOP3.LUT R4, R0, 0x8, R43, 0x78, !PT ;  /* 0x0000000800047812 */ /* 0x000fe400078e782b */
[----:B--2---:R-:W-:Y:S02]  /*3260*/  LOP3.LUT R5, R2, R0, RZ, 0x3c, !PT ;  /* 0x0000000002057212 */ /* 0x004fe400078e3cff */
[----:B------:R-:W-:Y:S02]  /*3270*/  LOP3.LUT R3, R0, 0x8, R41, 0x78, !PT ;  /* 0x0000000800037812 */ /* 0x000fe400078e7829 */
[----:B------:R-:W-:Y:S02]  /*3280*/  LOP3.LUT R0, R7, 0x200, RZ, 0xc0, !PT ;  /* 0x0000020007007812 */ /* 0x000fe400078ec0ff */
[----:B---3--:R-:W-:Y:S02]  /*3290*/  LOP3.LUT R6, R189, 0x1c0, RZ, 0xc0, !PT ;  /* 0x000001c0bd067812 */ /* 0x008fe400078ec0ff */
[----:B------:R-:W-:-:S02]  /*32a0*/  LOP3.LUT R0, R0, 0xc00, R8, 0xf8, !PT ;  /* 0x00000c0000007812 */ /* 0x000fc400078ef808 */
[----:B------:R-:W-:Y:S02]  /*32b0*/  LOP3.LUT R2, R189, 0x200, RZ, 0xc0, !PT ;  /* 0x00000200bd027812 */ /* 0x000fe400078ec0ff */
[----:B------:R-:W-:Y:S02]  /*32c0*/  LOP3.LUT R6, R6, 0x38, R187, 0xf8, !PT ;  /* 0x0000003806067812 */ /* 0x000fe400078ef8bb */
[----:B------:R-:W-:Y:S02]  /*32d0*/  LOP3.LUT R4, R0, R4, RZ, 0xfc, !PT ;  /* 0x0000000400047212 */ /* 0x000fe400078efcff */
[----:B------:R-:W-:Y:S02]  /*32e0*/  LOP3.LUT R0, R2, 0xc00, R190, 0xf8, !PT ;  /* 0x00000c0002007812 */ /* 0x000fe400078ef8be */
[----:B------:R-:W-:Y:S02]  /*32f0*/  LOP3.LUT R2, R6, 0x8, R9, 0x78, !PT ;  /* 0x0000000806027812 */ /* 0x000fe400078e7809 */
[----:B------:R-:W-:Y:S01]  /*3300*/  LOP3.LUT R5, R5, 0x200, R7, 0xf8, !PT ;  /* 0x0000020005057812 */ /* 0x000fe200078ef807 */
[----:B------:R-:W-:Y:S01]  /*3310*/  IMAD.SHL.U32 R7, R188, 0x2, RZ ;  /* 0x00000002bc077824 */ /* 0x000fe200078e00ff */
[----:B------:R-:W-:Y:S01]  /*3320*/  LOP3.LUT R186, R0, R2, RZ, 0xfc, !PT ;  /* 0x0000000200ba7212 */ /* 0x000fe200078efcff */
[----:B------:R-:W-:-:S03]  /*3330*/  IMAD.SHL.U32 R2, R188, 0x10, RZ ;  /* 0x00000010bc027824 */ /* 0x000fc600078e00ff */
[----:B------:R-:W-:Y:S02]  /*3340*/  LOP3.LUT R0, R7, 0xe006, R189, 0xc8, !PT ;  /* 0x0000e00607007812 */ /* 0x000fe400078ec8bd */
[----:B------:R-:W-:Y:S01]  /*3350*/  LOP3.LUT R2, R2, 0x1c0, RZ, 0xc0, !PT ;  /* 0x000001c002027812 */ /* 0x000fe200078ec0ff */
[----:B------:R-:W-:Y:S01]  /*3360*/  IMAD.MOV.U32 R9, RZ, RZ, 0x20 ;  /* 0x00000020ff097424 */ /* 0x000fe200078e00ff */
[----:B------:R-:W-:Y:S02]  /*3370*/  LOP3.LUT R0, R0, 0xc00, R190, 0xf8, !PT ;  /* 0x00000c0000007812 */ /* 0x000fe400078ef8be */
[----:B------:R-:W-:Y:S02]  /*3380*/  LOP3.LUT R2, R2, 0x38, R7, 0xf8, !PT ;  /* 0x0000003802027812 */ /* 0x000fe400078ef807 */
[----:B------:R-:W-:Y:S02]  /*3390*/  LOP3.LUT R3, R3, 0x7200, R8, 0xf8, !PT ;  /* 0x0000720003037812 */ /* 0x000fe400078ef808 */
[----:B------:R-:W-:-:S02]  /*33a0*/  SEL R8, R10, 0xfffffff0, !P0 ;  /* 0xfffffff00a087807 */ /* 0x000fc40004000000 */
[----:B------:R-:W-:Y:S02]  /*33b0*/  SEL R7, R9, 0xffffffe0, !P3 ;  /* 0xffffffe009077807 */ /* 0x000fe40005800000 */
[----:B------:R-:W-:Y:S01]  /*33c0*/  LOP3.LUT R0, R0, R2, RZ, 0xfc, !PT ;  /* 0x0000000200007212 */ /* 0x000fe200078efcff */
[----:B------:R-:W-:Y:S01]  /*33d0*/  STL [R1+0x64], R44 ;  /* 0x0000642c01007387 */ /* 0x000fe20000100800 */
[----:B------:R-:W-:-:S03]  /*33e0*/  LOP3.LUT R6, R6, 0x8, R188, 0x78, !PT ;  /* 0x0000000806067812 */ /* 0x000fc600078e78bc */
[----:B------:R-:W-:Y:S04]  /*33f0*/  STL [R1+0x74], R8 ;  /* 0x0000740801007387 */ /* 0x000fe80000100800 */
[----:B------:R-:W-:Y:S04]  /*3400*/  STL [R1+0x78], R7 ;  /* 0x0000780701007387 */ /* 0x000fe80000100800 */
[----:B------:R1:W-:Y:S01]  /*3410*/  STL [R1+0x6c], R0 ;  /* 0x00006c0001007387 */ /* 0x0003e20000100800 */
[----:B------:R-:W-:Y:S02]  /*3420*/  LEA R149, R3, UR24, 0x1 ;  /* 0x0000001803957c11 */ /* 0x000fe4000f8e08ff */
[----:B------:R-:W-:-:S02]  /*3430*/  LEA R181, R4, UR24, 0x1 ;  /* 0x0000001804b57c11 */ /* 0x000fc4000f8e08ff */
[----:B------:R-:W-:Y:S02]  /*3440*/  LEA R180, R5, UR24, 0x1 ;  /* 0x0000001805b47c11 */ /* 0x000fe4000f8e08ff */
[----:B-1----:R-:W-:-:S05]  /*3450*/  LOP3.LUT R0, R6, 0x7200, R190, 0xf8, !PT ;  /* 0x0000720006007812 */ /* 0x002fca00078ef8be */
[----:B------:R1:W-:Y:S01]  /*3460*/  STL [R1+0x68], R0 ;  /* 0x0000680001007387 */ /* 0x0003e20000100800 */
[--C-:B------:R-:W-:Y:S02]  /*3470*/  IMAD.IADD R182, R185, 0x1, R149.reuse ;  /* 0x00000001b9b67824 */ /* 0x100fe400078e0295 */
[----:B------:R-:W-:Y:S02]  /*3480*/  VIADD R181, R181, UR38 ;  /* 0x00000026b5b57c36 */ /* 0x000fe40008000000 */
[----:B------:R-:W-:Y:S02]  /*3490*/  VIADD R180, R180, UR38 ;  /* 0x00000026b4b47c36 */ /* 0x000fe40008000000 */
[C---:B------:R-:W-:Y:S02]  /*34a0*/  IMAD.IADD R152, R172.reuse, 0x1, R149 ;  /* 0x00000001ac987824 */ /* 0x040fe400078e0295 */
[----:B------:R-:W-:-:S07]  /*34b0*/  IMAD.IADD R183, R172, 0x1, R182 ;  /* 0x00000001acb77824 */ /* 0x000fce00078e02b6 */
.L_x_1886:
[----:B------:R-:W0:Y:S01]  /*34c0*/  LDGDEPBAR ;  /* 0x00000000000079af */ /* 0x000e220000000000 */
[C---:B------:R-:W-:Y:S01]  /*34d0*/  IMAD.IADD R144, R181.reuse, 0x1, R172 ;  /* 0x00000001b5907824 */ /* 0x040fe200078e02ac */
[----:B------:R-:W-:Y:S01]  /*34e0*/  PLOP3.LUT P4, PT, PT, PT, UP0, 0x80, 0x8 ;  /* 0x000000000008781c */ /* 0x000fe20003f8f008 */
[----:B-1----:R-:W-:Y:S05]  /*34f0*/  IMAD.IADD R0, R181, 0x1, R185 ;  /* 0x00000001b5007824 */ /* 0x002fea00078e02b9 */
[----:B------:R-:W2:Y:S01]  /*3500*/  LDL R187, [R1+0x64] ;  /* 0x0000640001bb7983 */ /* 0x000ea20000100800 */
[----:B------:R-:W-:Y:S01]  /*3510*/  PLOP3.LUT P3, PT, PT, PT, UP0, 0x80, 0x8 ;  /* 0x000000000008781c */ /* 0x000fe20003f6f008 */
[----:B------:R-:W-:Y:S01]  /*3520*/  UISETP.NE.AND UP3, UPT, UR40, URZ, UPT ;  /* 0x000000ff2800728c */ /* 0x000fe2000bf65270 */
[----:B------:R-:W-:Y:S01]  /*3530*/  PLOP3.LUT P0, PT, PT, PT, UP0, 0x80, 0x8 ;  /* 0x000000000008781c */ /* 0x000fe20003f0f008 */
[----:B------:R-:W3:Y:S01]  /*3540*/  LDL R2, [R1+0x60] ;  /* 0x0000600001027983 */ /* 0x000ee20000100800 */
[----:B------:R-:W-:Y:S03]  /*3550*/  PLOP3.LUT P6, PT, PT, PT, UP0, 0x80, 0x8 ;  /* 0x000000000008781c */ /* 0x000fe60003fcf008 */
[----:B------:R-:W-:Y:S04]  /*3560*/  STL [R1+0xe0], R93 ;  /* 0x0000e05d01007387 */ /* 0x000fe80000100800 */
        /* <DEDUP_REMOVED lines=24> */
[----:B------:R-:W-:Y:S01]  /*36f0*/  STL [R1+0x7c], R68 ;  /* 0x00007c4401007387 */ /* 0x000fe20000100800 */
[----:B------:R-:W1:Y:S01]  /*3700*/  S2R R3, SR_TID.X ;  /* 0x0000000000037919 */ /* 0x000e620000002100 */
[----:B------:R-:W4:Y:S01]  /*3710*/  S2R R189, SR_TID.X ;  /* 0x0000000000bd7919 */ /* 0x000f220000002100 */
[----:B------:R-:W-:Y:S04]  /*3720*/  DEPBAR.LE SB0, 0x0 ;  /* 0x000080000000791a */ /* 0x000fe80000000000 */
[----:B------:R-:W-:Y:S01]  /*3730*/  BAR.SYNC.DEFER_BLOCKING 0x0 ;  /* 0x0000000000007b1d */ /* 0x000fe20000010000 */
[----:B-1----:R-:W-:Y:S05]  /*3740*/  IMAD.SHL.U32 R3, R3, 0x2, RZ ;  /* 0x0000000203037824 */ /* 0x002fea00078e00ff */
[----:B------:R-:W-:Y:S01]  /*3750*/  LDSM.16.M88.4 R64, [R181] ;  /* 0x00000000b540783b */ /* 0x000fe20000000200 */
[----:B----4-:R-:W-:Y:S02]  /*3760*/  SHF.R.U32.HI R189, RZ, 0x1, R189 ;  /* 0x00000001ffbd7819 */ /* 0x010fe400000116bd */
[----:B------:R-:W-:Y:S02]  /*3770*/  @P4 LOP3.LUT R3, R3, 0x6, RZ, 0xc0, !PT ;  /* 0x0000000603034812 */ /* 0x000fe400078ec0ff */
[----:B------:R-:W-:Y:S03]  /*3780*/  PLOP3.LUT P4, PT, PT, PT, UP0, 0x80, 0x8 ;  /* 0x000000000008781c */ /* 0x000fe60003f8f008 */
[----:B------:R-:W1:Y:S01]  /*3790*/  LDSM.16.M88.4 R16, [R149+0xc000] ;  /* 0x00c000009510783b */ /* 0x000e620000000200 */
[----:B------:R-:W-:Y:S02]  /*37a0*/  @P3 LOP3.LUT R3, R3, 0x1c0, R189, 0xf8, !PT ;  /* 0x000001c003033812 */ /* 0x000fe400078ef8bd */
[----:B------:R-:W-:Y:S05]  /*37b0*/  PLOP3.LUT P3, PT, PT, PT, UP0, 0x80, 0x8 ;  /* 0x000000000008781c */ /* 0x000fea0003f6f008 */
[----:B------:R-:W4:Y:S08]  /*37c0*/  LDSM.16.M88.4 R60, [R181+0x2000] ;  /* 0x00200000b53c783b */ /* 0x000f300000000200 */
[----:B------:R-:W4:Y:S08]  /*37d0*/  LDSM.16.M88.4 R32, [R149+0xc800] ;  /* 0x00c800009520783b */ /* 0x000f300000000200 */
[----:B------:R-:W4:Y:S08]  /*37e0*/  LDSM.16.M88.4 R48, [R149+0xd000] ;  /* 0x00d000009530783b */ /* 0x000f300000000200 */
[----:B------:R-:W2:Y:S01]  /*37f0*/  LDSM.16.M88.4 R132, [R149+0xd800] ;  /* 0x00d800009584783b */ /* 0x000ea20000000200 */
[-C--:B-1----:R-:W-:Y:S07]  /*3800*/  HMMA.16816.F32.BF16 R4, R64, R16.reuse, RZ ;  /* 0x000000104004723c */ /* 0x082fee00000418ff */
[----:B------:R-:W-:Y:S01]  /*3810*/  LDSM.16.M88.4 R136, [R144] ;  /* 0x000000009088783b */ /* 0x000fe20000000200 */
[C---:B----4-:R-:W-:Y:S07]  /*3820*/  HMMA.16816.F32.BF16 R8, R60.reuse, R16, RZ ;  /* 0x000000103c08723c */ /* 0x050fee00000418ff */
[----:B------:R-:W1:Y:S01]  /*3830*/  LDSM.16.M88.4 R140, [R152+0xc000] ;  /* 0x00c00000988c783b */ /* 0x000e620000000200 */
[-C--:B------:R-:W-:Y:S07]  /*3840*/  HMMA.16816.F32.BF16 R12, R60, R18.reuse, RZ ;  /* 0x000000123c0c723c */ /* 0x080fee00000418ff */
[----:B------:R-:W4:Y:S01]  /*3850*/  LDSM.16.M88.4 R144, [R144+0x2000] ;  /* 0x002000009090783b */ /* 0x000f220000000200 */
[C---:B------:R-:W-:Y:S07]  /*3860*/  HMMA.16816.F32.BF16 R16, R64.reuse, R18, RZ ;  /* 0x000000124010723c */ /* 0x040fee00000418ff */
[----:B------:R-:W4:Y:S01]  /*3870*/  LDSM.16.M88.4 R148, [R152+0xc800] ;  /* 0x00c800009894783b */ /* 0x000f220000000200 */
[-C--:B------:R-:W-:Y:S07]  /*3880*/  HMMA.16816.F32.BF16 R20, R64, R32.reuse, RZ ;  /* 0x000000204014723c */ /* 0x080fee00000418ff */
[----:B------:R-:W-:Y:S01]  /*3890*/  LDSM.16.M88.4 R156, [R0] ;  /* 0x00000000009c783b */ /* 0x000fe20000000200 */
[C---:B------:R-:W-:Y:S07]  /*38a0*/  HMMA.16816.F32.BF16 R24, R60.reuse, R32, RZ ;  /* 0x000000203c18723c */ /* 0x040fee00000418ff */
[----:B------:R-:W-:Y:S01]  /*38b0*/  LDSM.16.M88.4 R160, [R182+0xc000] ;  /* 0x00c00000b6a0783b */ /* 0x000fe20000000200 */
[-C--:B------:R-:W-:Y:S07]  /*38c0*/  HMMA.16816.F32.BF16 R28, R60, R34.reuse, RZ ;  /* 0x000000223c1c723c */ /* 0x080fee00000418ff */
[----:B------:R1:W-:Y:S01]  /*38d0*/  LDSM.16.M88.4 R164, [R0+0x2000] ;  /* 0x0020000000a4783b */ /* 0x0003e20000000200 */
[C---:B------:R-:W-:Y:S07]  /*38e0*/  HMMA.16816.F32.BF16 R32, R64.reuse, R34, RZ ;  /* 0x000000224020723c */ /* 0x040fee00000418ff */
[----:B------:R-:W-:Y:S01]  /*38f0*/  LDSM.16.M88.4 R168, [R182+0xd000] ;  /* 0x00d00000b6a8783b */ /* 0x000fe20000000200 */
[-C--:B------:R-:W-:Y:S07]  /*3900*/  HMMA.16816.F32.BF16 R36, R64, R48.reuse, RZ ;  /* 0x000000304024723c */ /* 0x080fee00000418ff */
[----:B------:R-:W-:Y:S01]  /*3910*/  LDSM.16.M88.4 R176, [R183+0xc000] ;  /* 0x00c00000b7b0783b */ /* 0x000fe20000000200 */
[C---:B------:R-:W-:Y:S02]  /*3920*/  HMMA.16816.F32.BF16 R40, R60.reuse, R48, RZ ;  /* 0x000000303c28723c */ /* 0x040fe400000418ff */
[----:B-1----:R-:W-:Y:S05]  /*3930*/  IADD3 R0, PT, PT, R172, R0, RZ ;  /* 0x00000000ac007210 */ /* 0x002fea0007ffe0ff */
[----:B------:R-:W-:Y:S01]  /*3940*/  LDSM.16.M88.4 R172, [R182+0xd800] ;  /* 0x00d80000b6ac783b */ /* 0x000fe20000000200 */
[-C--:B------:R-:W-:Y:S08]  /*3950*/  HMMA.16816.F32.BF16 R44, R60, R50.reuse, RZ ;  /* 0x000000323c2c723c */ /* 0x080ff000000418ff */
[C---:B------:R-:W-:Y:S08]  /*3960*/  HMMA.16816.F32.BF16 R48, R64.reuse, R50, RZ ;  /* 0x000000324030723c */ /* 0x040ff000000418ff */
[-C--:B--2---:R-:W-:Y:S08]  /*3970*/  HMMA.16816.F32.BF16 R52, R64, R132.reuse, RZ ;  /* 0x000000844034723c */ /* 0x084ff000000418ff */
[C---:B------:R-:W-:Y:S02]  /*3980*/  HMMA.16816.F32.BF16 R56, R60.reuse, R132, RZ ;  /* 0x000000843c38723c */ /* 0x040fe400000418ff */
[----:B------:R-:W-:Y:S06]  /*3990*/  FSETP.NEU.FTZ.AND P5, PT, R187, -INF , PT ;  /* 0xff800000bb00780b */ /* 0x000fec0003fbd000 */
[-C--:B------:R-:W-:Y:S08]  /*39a0*/  HMMA.16816.F32.BF16 R60, R60, R134.reuse, RZ ;  /* 0x000000863c3c723c */ /* 0x080ff000000418ff */
[----:B------:R-:W-:Y:S01]  /*39b0*/  HMMA.16816.F32.BF16 R64, R64, R134, RZ ;  /* 0x000000864040723c */ /* 0x000fe200000418ff */
[----:B------:R-:W1:Y:S07]  /*39c0*/  LDSM.16.M88.4 R132, [R152+0xd000] ;  /* 0x00d000009884783b */ /* 0x000e6e0000000200 */
[-C--:B------:R-:W-:Y:S01]  /*39d0*/  HMMA.16816.F32.BF16 R4, R136, R140.reuse, R4 ;  /* 0x0000008c8804723c */ /* 0x080fe20000041804 */
[----:B------:R-:W2:Y:S07]  /*39e0*/  LDSM.16.M88.4 R152, [R152+0xd800] ;  /* 0x00d800009898783b */ /* 0x000eae0000000200 */
[C---:B----4-:R-:W-:Y:S08]  /*39f0*/  HMMA.16816.F32.BF16 R8, R144.reuse, R140, R8 ;  /* 0x0000008c9008723c */ /* 0x050ff00000041808 */
[-C--:B------:R-:W-:Y:S08]  /*3a00*/  HMMA.16816.F32.BF16 R12, R144, R142.reuse, R12 ;  /* 0x0000008e900c723c */ /* 0x080ff0000004180c */
[C---:B------:R-:W-:Y:S01]  /*3a10*/  HMMA.16816.F32.BF16 R16, R136.reuse, R142, R16 ;  /* 0x0000008e8810723c */ /* 0x040fe20000041810 */
[----:B------:R-:W4:Y:S07]  /*3a20*/  LDSM.16.M88.4 R140, [R182+0xc800] ;  /* 0x00c80000b68c783b */ /* 0x000f2e0000000200 */
[-C--:B------:R-:W-:Y:S08]  /*3a30*/  HMMA.16816.F32.BF16 R20, R136, R148.reuse, R20 ;  /* 0x000000948814723c */ /* 0x080ff00000041814 */
[C---:B------:R-:W-:Y:S08]  /*3a40*/  HMMA.16816.F32.BF16 R24, R144.reuse, R148, R24 ;  /* 0x000000949018723c */ /* 0x040ff00000041818 */
[-C--:B------:R-:W-:Y:S08]  /*3a50*/  HMMA.16816.F32.BF16 R28, R144, R150.reuse, R28 ;  /* 0x00000096901c723c */ /* 0x080ff0000004181c */
[C---:B------:R-:W-:Y:S01]  /*3a60*/  HMMA.16816.F32.BF16 R32, R136.reuse, R150, R32 ;  /* 0x000000968820723c */ /* 0x040fe20000041820 */
[----:B------:R-:W4:Y:S07]  /*3a70*/  LDSM.16.M88.4 R148, [R0] ;  /* 0x000000000094783b */ /* 0x000f2e0000000200 */
[-C--:B-1----:R-:W-:Y:S08]  /*3a80*/  HMMA.16816.F32.BF16 R36, R136, R132.reuse, R36 ;  /* 0x000000848824723c */ /* 0x082ff00000041824 */
[C---:B------:R-:W-:Y:S08]  /*3a90*/  HMMA.16816.F32.BF16 R40, R144.reuse, R132, R40 ;  /* 0x000000849028723c */ /* 0x040ff00000041828 */
[-C--:B------:R-:W-:Y:S08]  /*3aa0*/  HMMA.16816.F32.BF16 R44, R144, R134.reuse, R44 ;  /* 0x00000086902c723c */ /* 0x080ff0000004182c */
[C---:B------:R-:W-:Y:S01]  /*3ab0*/  HMMA.16816.F32.BF16 R48, R136.reuse, R134, R48 ;  /* 0x000000868830723c */ /* 0x040fe20000041830 */
[----:B------:R1:W4:Y:S07]  /*3ac0*/  LDSM.16.M88.4 R132, [R0+0x2000] ;  /* 0x002000000084783b */ /* 0x00032e0000000200 */
[-C--:B--2---:R-:W-:Y:S08]  /*3ad0*/  HMMA.16816.F32.BF16 R52, R136, R152.reuse, R52 ;  /* 0x000000988834723c */ /* 0x084ff00000041834 */
[C---:B------:R-:W-:Y:S08]  /*3ae0*/  HMMA.16816.F32.BF16 R56, R144.reuse, R152, R56 ;  /* 0x000000989038723c */ /* 0x040ff00000041838 */
[-C--:B------:R-:W-:Y:S01]  /*3af0*/  HMMA.16816.F32.BF16 R60, R144, R154.reuse, R60 ;  /* 0x0000009a903c723c */ /* 0x080fe2000004183c */
[----:B-1----:R-:W-:Y:S05]  /*3b00*/  IMAD.U32 R0, RZ, RZ, UR31 ;  /* 0x0000001fff007e24 */ /* 0x002fea000f8e00ff */
[----:B------:R-:W-:Y:S02]  /*3b10*/  @P0 LEA R3, R0, R3, 0x7 ;  /* 0x0000000300030211 */ /* 0x000fe400078e38ff */
[----:B------:R-:W-:Y:S04]  /*3b20*/  HMMA.16816.F32.BF16 R64, R136, R154, R64 ;  /* 0x0000009a8840723c */ /* 0x000fe80000041840 */
[----:B---3--:R-:W-:Y:S01]  /*3b30*/  FSETP.NEU.FTZ.AND P0, PT, R2, -INF , PT ;  /* 0xff8000000200780b */ /* 0x008fe20003f1d000 */
[C---:B------:R-:W-:Y:S01]  /*3b40*/  @P4 VIADD R0, R3.reuse, 0x1 ;  /* 0x0000000103004836 */ /* 0x040fe20000000000 */
[----:B------:R-:W-:Y:S02]  /*3b50*/  PLOP3.LUT P4, PT, PT, PT, UP0, 0x80, 0x8 ;  /* 0x000000000008781c */ /* 0x000fe40003f8f008 */
[-C--:B------:R-:W-:Y:S05]  /*3b60*/  HMMA.16816.F32.BF16 R4, R156, R160.reuse, R4 ;  /* 0x000000a09c04723c */ /* 0x080fea0000041804 */
[----:B------:R-:W-:Y:S03]  /*3b70*/  @P6 ISETP.GE.AND P6, PT, R3, UR29, PT ;  /* 0x0000001d03006c0c */ /* 0x000fe6000bfc6270 */
[C---:B------:R-:W-:Y:S08]  /*3b80*/  HMMA.16816.F32.BF16 R8, R164.reuse, R160, R8 ;  /* 0x000000a0a408723c */ /* 0x040ff00000041808 */
[-C--:B------:R-:W-:Y:S08]  /*3b90*/  HMMA.16816.F32.BF16 R12, R164, R162.reuse, R12 ;  /* 0x000000a2a40c723c */ /* 0x080ff0000004180c */
[C---:B------:R-:W-:Y:S08]  /*3ba0*/  HMMA.16816.F32.BF16 R16, R156.reuse, R162, R16 ;  /* 0x000000a29c10723c */ /* 0x040ff00000041810 */
[-C--:B----4-:R-:W-:Y:S08]  /*3bb0*/  HMMA.16816.F32.BF16 R20, R156, R140.reuse, R20 ;  /* 0x0000008c9c14723c */ /* 0x090ff00000041814 */
[C---:B------:R-:W-:Y:S08]  /*3bc0*/  HMMA.16816.F32.BF16 R24, R164.reuse, R140, R24 ;  /* 0x0000008ca418723c */ /* 0x040ff00000041818 */
[-C--:B------:R-:W-:Y:S08]  /*3bd0*/  HMMA.16816.F32.BF16 R28, R164, R142.reuse, R28 ;  /* 0x0000008ea41c723c */ /* 0x080ff0000004181c */
[C---:B------:R-:W-:Y:S01]  /*3be0*/  HMMA.16816.F32.BF16 R32, R156.reuse, R142, R32 ;  /* 0x0000008e9c20723c */ /* 0x040fe20000041820 */
[----:B------:R-:W2:Y:S07]  /*3bf0*/  LDL R143, [R1+0x6c] ;  /* 0x00006c00018f7983 */ /* 0x000eae0000100800 */
[-C--:B------:R-:W-:Y:S08]  /*3c00*/  HMMA.16816.F32.BF16 R36, R156, R168.reuse, R36 ;  /* 0x000000a89c24723c */ /* 0x080ff00000041824 */
[C---:B------:R-:W-:Y:S08]  /*3c10*/  HMMA.16816.F32.BF16 R40, R164.reuse, R168, R40 ;  /* 0x000000a8a428723c */ /* 0x040ff00000041828 */
[-C--:B------:R-:W-:Y:S08]  /*3c20*/  HMMA.16816.F32.BF16 R44, R164, R170.reuse, R44 ;  /* 0x000000aaa42c723c */ /* 0x080ff0000004182c */
[C---:B------:R-:W-:Y:S08]  /*3c30*/  HMMA.16816.F32.BF16 R48, R156.reuse, R170, R48 ;  /* 0x000000aa9c30723c */ /* 0x040ff00000041830 */
[-C--:B------:R-:W-:Y:S08]  /*3c40*/  HMMA.16816.F32.BF16 R52, R156, R172.reuse, R52 ;  /* 0x000000ac9c34723c */ /* 0x080ff00000041834 */
[C---:B------:R-:W-:Y:S08]  /*3c50*/  HMMA.16816.F32.BF16 R56, R164.reuse, R172, R56 ;  /* 0x000000aca438723c */ /* 0x040ff00000041838 */
[-C--:B------:R-:W-:Y:S08]  /*3c60*/  HMMA.16816.F32.BF16 R60, R164, R174.reuse, R60 ;  /* 0x000000aea43c723c */ /* 0x080ff0000004183c */
[----:B------:R-:W-:Y:S08]  /*3c70*/  HMMA.16816.F32.BF16 R64, R156, R174, R64 ;  /* 0x000000ae9c40723c */ /* 0x000ff00000041840 */
[-C--:B------:R-:W-:Y:S08]  /*3c80*/  HMMA.16816.F32.BF16 R4, R148, R176.reuse, R4 ;  /* 0x000000b09404723c */ /* 0x080ff00000041804 */
[C---:B------:R-:W-:Y:S08]  /*3c90*/  HMMA.16816.F32.BF16 R8, R132.reuse, R176, R8 ;  /* 0x000000b08408723c */ /* 0x040ff00000041808 */
        /* <DEDUP_REMOVED lines=10> */
[----:B------:R-:W3:Y:S01]  /*3d40*/  MUFU.TANH R188, R5 ;  /* 0x0000000500bc7308 */ /* 0x000ee20000002400 */
        /* <DEDUP_REMOVED lines=10> */
[----:B------:R4:W3:Y:S10]  /*3df0*/  MUFU.TANH R220, R12 ;  /* 0x0000000c00dc7308 */ /* 0x0008f40000002400 */
[----:B------:R3:W-:Y:S01]  /*3e00*/  MUFU.TANH R239, R11 ;  /* 0x0000000b00ef7308 */ /* 0x0007e20000002400 */
[----:B-1----:R-:W-:Y:S01]  /*3e10*/  IMAD.MOV.U32 R10, RZ, RZ, R157 ;  /* 0x000000ffff0a7224 */ /* 0x002fe200078e009d */
[----:B------:R-:W-:Y:S02]  /*3e20*/  @P3 FSEL R10, R157, -INF , !P6 ;  /* 0xff8000009d0a3808 */ /* 0x000fe40007000000 */
[----:B------:R-:W-:Y:S06]  /*3e30*/  PLOP3.LUT P3, PT, PT, PT, UP0, 0x80, 0x8 ;  /* 0x000000000008781c */ /* 0x000fec0003f6f008 */
[----:B------:R-:W-:Y:S01]  /*3e40*/  MUFU.TANH R204, R6 ;  /* 0x0000000600cc7308 */ /* 0x000fe20000002400 */
[----:B----4-:R-:W4:Y:S09]  /*3e50*/  LDL R12, [R1+0x5c] ;  /* 0x00005c00010c7983 */ /* 0x010f320000100800 */
[----:B------:R1:W1:Y:S01]  /*3e60*/  MUFU.TANH R203, R7 ;  /* 0x0000000700cb7308 */ /* 0x0002620000002400 */
[----:B---3--:R-:W3:Y:S09]  /*3e70*/  LDL R11, [R1+0x58] ;  /* 0x00005800010b7983 */ /* 0x008ef20000100800 */
[----:B------:R1:W1:Y:S10]  /*3e80*/  MUFU.TANH R223, R9 ;  /* 0x0000000900df7308 */ /* 0x0002740000002400 */
[----:B------:R1:W1:Y:S02]  /*3e90*/  MUFU.TANH R224, R8 ;  /* 0x0000000800e07308 */ /* 0x0002640000002400 */
[----:B-1----:R-:W1:Y:S08]  /*3ea0*/  LDSM.16.M88.4 R4, [R183+0xc800] ;  /* 0x00c80000b704783b */ /* 0x002e700000000200 */
[----:B------:R1:W-:Y:S01]  /*3eb0*/  MUFU.TANH R219, R13 ;  /* 0x0000000d00db7308 */ /* 0x0003e20000002400 */
[----:B------:R-:W-:Y:S05]  /*3ec0*/  FMUL.FTZ R9, R187, 1.4426950216293334961 ;  /* 0x3fb8aa3bbb097820 */ /* 0x000fea0000410000 */
[----:B------:R-:W-:Y:S04]  /*3ed0*/  FSEL R9, R9, RZ, P5 ;  /* 0x000000ff09097208 */ /* 0x000fe80002800000 */
[----:B------:R-:W4:Y:S01]  /*3ee0*/  MUFU.TANH R237, R15 ;  /* 0x0000000f00ed7308 */ /* 0x000f220000002400 */
[----:B------:R-:W-:Y:S01]  /*3ef0*/  PLOP3.LUT P5, PT, PT, PT, UP0, 0x80, 0x8 ;  /* 0x000000000008781c */ /* 0x000fe20003faf008 */
[----:B------:R-:W-:Y:S01]  /*3f00*/  FMUL.FTZ R8, R2, 1.4426950216293334961 ;  /* 0x3fb8aa3b02087820 */ /* 0x000fe20000410000 */
[----:B------:R-:W-:Y:S01]  /*3f10*/  MOV R2, R188 ;  /* 0x000000bc00027202 */ /* 0x000fe20000000f00 */
[----:B------:R-:W-:Y:S03]  /*3f20*/  FFMA.FTZ R10, R10, UR9, -R9 ;  /* 0x000000090a0a7c23 */ /* 0x000fe60008010809 */
[----:B------:R-:W-:Y:S03]  /*3f30*/  FSEL R8, R8, RZ, P0 ;  /* 0x000000ff08087208 */ /* 0x000fe60000000000 */
[----:B------:R1:W-:Y:S01]  /*3f40*/  MUFU.EX2 R93, R10 ;  /* 0x0000000a005d7308 */ /* 0x0003e20000000800 */
[----:B------:R-:W-:Y:S01]  /*3f50*/  PLOP3.LUT P0, PT, PT, PT, UP0, 0x80, 0x8 ;  /* 0x000000000008781c */ /* 0x000fe20003f0f008 */
[----:B-1----:R-:W-:Y:S08]  /*3f60*/  IMAD.MOV.U32 R13, RZ, RZ, R220 ;  /* 0x000000ffff0d7224 */ /* 0x002ff000078e00dc */
[----:B------:R-:W-:Y:S01]  /*3f70*/  MUFU.TANH R88, R16 ;  /* 0x0000001000587308 */ /* 0x000fe20000002400 */
[----:B------:R-:W-:Y:S01]  /*3f80*/  @P5 ISETP.GE.AND P5, PT, R0, UR29, PT ;  /* 0x0000001d00005c0c */ /* 0x000fe2000bfa6270 */
[----:B------:R-:W-:Y:S03]  /*3f90*/  IMAD.MOV.U32 R0, RZ, RZ, R203 ;  /* 0x000000ffff007224 */ /* 0x000fe600078e00cb */
[----:B------:R-:W-:Y:S05]  /*3fa0*/  @P3 FSEL R0, R203, -INF , !P5 ;  /* 0xff800000cb003808 */ /* 0x000fea0006800000 */
[----:B------:R-:W-:Y:S01]  /*3fb0*/  MUFU.TANH R87, R17 ;  /* 0x0000001100577308 */ /* 0x000fe20000002400 */
[----:B------:R-:W-:Y:S01]  /*3fc0*/  PLOP3.LUT P3, PT, PT, PT, UP0, 0x80, 0x8 ;  /* 0x000000000008781c */ /* 0x000fe20003f6f008 */
[----:B------:R-:W-:Y:S01]  /*3fd0*/  IMAD.MOV.U32 R10, RZ, RZ, R223 ;  /* 0x000000ffff0a7224 */ /* 0x000fe200078e00df */
[----:B------:R-:W-:Y:S01]  /*3fe0*/  @P0 FSEL R2, R188, -INF , !P5 ;  /* 0xff800000bc020808 */ /* 0x000fe20006800000 */
[----:B------:R-:W-:Y:S01]  /*3ff0*/  FFMA.FTZ R0, R0, UR9, -R8 ;  /* 0x0000000900007c23 */ /* 0x000fe20008010808 */
[-C--:B------:R-:W-:Y:S05]  /*4000*/  HMMA.16816.F32.BF16 R20, R148, R4.reuse, R20 ;  /* 0x000000049414723c */ /* 0x080fea0000041814 */
[----:B------:R-:W-:Y:S10]  /*4010*/  MUFU.EX2 R249, R0 ;  /* 0x0000000000f97308 */ /* 0x000ff40000000800 */
[----:B------:R-:W1:Y:S01]  /*4020*/  MUFU.TANH R238, R14 ;  /* 0x0000000e00ee7308 */ /* 0x000e620000002400 */
[C---:B------:R-:W-:Y:S04]  /*4030*/  HMMA.16816.F32.BF16 R24, R132.reuse, R4, R24 ;  /* 0x000000048418723c */ /* 0x040fe80000041818 */
[----:B------:R-:W-:Y:S01]  /*4040*/  IMAD.MOV.U32 R4, RZ, RZ, R204 ;  /* 0x000000ffff047224 */ /* 0x000fe200078e00cc */
[----:B------:R-:W-:Y:S04]  /*4050*/  @P4 FSEL R4, R204, -INF , !P6 ;  /* 0xff800000cc044808 */ /* 0x000fe80007000000 */
[----:B------:R-:W1:Y:S01]  /*4060*/  MUFU.TANH R197, R19 ;  /* 0x0000001300c57308 */ /* 0x000e620000002400 */
[----:B------:R-:W-:Y:S01]  /*4070*/  FFMA.FTZ R5, R2, UR9, -R9 ;  /* 0x0000000902057c23 */ /* 0x000fe20008010809 */
[-C--:B------:R-:W-:Y:S03]  /*4080*/  HMMA.16816.F32.BF16 R28, R132, R6.reuse, R28 ;  /* 0x00000006841c723c */ /* 0x080fe6000004181c */
[----:B------:R-:W-:Y:S01]  /*4090*/  FFMA.FTZ R2, R4, UR9, -R8 ;  /* 0x0000000904027c23 */ /* 0x000fe20008010808 */
[----:B------:R-:W-:Y:S01]  /*40a0*/  FMUL.FTZ R20, R20, UR10 ;  /* 0x0000000a14147c20 */ /* 0x000fe20008410000 */
[----:B------:R-:W-:Y:S03]  /*40b0*/  FMUL.FTZ R21, R21, UR10 ;  /* 0x0000000a15157c20 */ /* 0x000fe60008410000 */
[----:B------:R1:W-:Y:S01]  /*40c0*/  MUFU.EX2 R160, R5 ;  /* 0x0000000500a07308 */ /* 0x0003e20000000800 */
[----:B------:R-:W-:Y:S01]  /*40d0*/  FMUL.FTZ R23, R23, UR10 ;  /* 0x0000000a17177c20 */ /* 0x000fe20008410000 */
[C---:B------:R-:W-:Y:S08]  /*40e0*/  HMMA.16816.F32.BF16 R32, R148.reuse, R6, R32 ;  /* 0x000000069420723c */ /* 0x040ff00000041820 */
[----:B------:R4:W-:Y:S01]  /*40f0*/  MUFU.EX2 R250, R2 ;  /* 0x0000000200fa7308 */ /* 0x0009e20000000800 */
[----:B------:R-:W-:Y:S01]  /*4100*/  MOV R4, R224 ;  /* 0x000000e000047202 */ /* 0x000fe20000000f00 */
[----:B------:R-:W-:Y:S08]  /*4110*/  FMUL.FTZ R26, R26, UR10 ;  /* 0x0000000a1a1a7c20 */ /* 0x000ff00008410000 */
[----:B------:R-:W3:Y:S01]  /*4120*/  MUFU.TANH R199, R18 ;  /* 0x0000001200c77308 */ /* 0x000ee20000002400 */
[----:B------:R-:W-:Y:S01]  /*4130*/  @P3 FSEL R4, R224, -INF , !P6 ;  /* 0xff800000e0043808 */ /* 0x000fe20007000000 */
[----:B------:R-:W-:Y:S01]  /*4140*/  FMUL.FTZ R27, R27, UR10 ;  /* 0x0000000a1b1b7c20 */ /* 0x000fe20008410000 */
[----:B------:R-:W-:Y:S01]  /*4150*/  PLOP3.LUT P3, PT, PT, PT, UP0, 0x80, 0x8 ;  /* 0x000000000008781c */ /* 0x000fe20003f6f008 */
[----:B------:R-:W-:Y:S01]  /*4160*/  FMUL.FTZ R25, R25, UR10 ;  /* 0x0000000a19197c20 */ /* 0x000fe20008410000 */
[----:B------:R-:W-:Y:S01]  /*4170*/  FMUL.FTZ R28, R28, UR10 ;  /* 0x0000000a1c1c7c20 */ /* 0x000fe20008410000 */
[----:B-1----:R-:W-:Y:S02]  /*4180*/  IMAD.MOV.U32 R5, RZ, RZ, R240 ;  /* 0x000000ffff057224 */ /* 0x002fe400078e00f0 */
[----:B------:R-:W-:Y:S02]  /*4190*/  FMUL.FTZ R29, R29, UR10 ;  /* 0x0000000a1d1d7c20 */ /* 0x000fe40008410000 */
[----:B------:R-:W-:Y:S01]  /*41a0*/  MUFU.TANH R86, R20 ;  /* 0x0000001400567308 */ /* 0x000fe20000002400 */
[----:B------:R-:W-:Y:S01]  /*41b0*/  FMUL.FTZ R30, R30, UR10 ;  /* 0x0000000a1e1e7c20 */ /* 0x000fe20008410000 */
[----:B------:R-:W-:Y:S01]  /*41c0*/  FMUL.FTZ R31, R31, UR10 ;  /* 0x0000000a1f1f7c20 */ /* 0x000fe20008410000 */
[----:B------:R-:W-:Y:S01]  /*41d0*/  FMUL.FTZ R22, R22, UR10 ;  /* 0x0000000a16167c20 */ /* 0x000fe20008410000 */
[----:B------:R-:W-:Y:S01]  /*41e0*/  FMUL.FTZ R24, R24, UR10 ;  /* 0x0000000a18187c20 */ /* 0x000fe20008410000 */
[----:B------:R-:W-:Y:S01]  /*41f0*/  FMUL.FTZ R34, R34, UR10 ;  /* 0x0000000a22227c20 */ /* 0x000fe20008410000 */
[----:B------:R-:W-:Y:S01]  /*4200*/  FMUL.FTZ R32, R32, UR10 ;  /* 0x0000000a20207c20 */ /* 0x000fe20008410000 */
[----:B------:R-:W-:Y:S03]  /*4210*/  FMUL.FTZ R35, R35, UR10 ;  /* 0x0000000a23237c20 */ /* 0x000fe60008410000 */
[----:B------:R-:W1:Y:S01]  /*4220*/  MUFU.TANH R85, R21 ;  /* 0x0000001500557308 */ /* 0x000e620000002400 */
[----:B------:R-:W-:Y:S09]  /*4230*/  FMUL.FTZ R33, R33, UR10 ;  /* 0x0000000a21217c20 */ /* 0x000ff20008410000 */
[----:B------:R-:W1:Y:S10]  /*4240*/  MUFU.TANH R195, R23 ;  /* 0x0000001700c37308 */ /* 0x000e740000002400 */
[----:B------:R-:W-:Y:S10]  /*4250*/  MUFU.TANH R196, R22 ;  /* 0x0000001600c47308 */ /* 0x000ff40000002400 */
[----:B------:R-:W-:Y:S10]  /*4260*/  MUFU.TANH R212, R24 ;  /* 0x0000001800d47308 */ /* 0x000ff40000002400 */
[----:B------:R-:W-:Y:S10]  /*4270*/  MUFU.TANH R210, R25 ;  /* 0x0000001900d27308 */ /* 0x000ff40000002400 */
[----:B------:R-:W-:Y:S10]  /*4280*/  MUFU.TANH R230, R26 ;  /* 0x0000001a00e67308 */ /* 0x000ff40000002400 */
[----:B------:R-:W-:Y:S01]  /*4290*/  MUFU.TANH R229, R27 ;  /* 0x0000001b00e57308 */ /* 0x000fe20000002400 */
[----:B--2---:R-:W-:Y:S09]  /*42a0*/  LEA R153, R143, UR4, 0x1 ;  /* 0x000000048f997c11 */ /* 0x004ff2000f8e08ff */
[----:B------:R-:W-:Y:S01]  /*42b0*/  MUFU.TANH R206, R28 ;  /* 0x0000001c00ce7308 */ /* 0x000fe20000002400 */
[----:B------:R-:W-:Y:S09]  /*42c0*/  IADD3 R154, PT, PT, R153, 0x1c040, RZ ;  /* 0x0001c040999a7810 */ /* 0x000ff20007ffe0ff */
[----:B------:R-:W-:Y:S10]  /*42d0*/  MUFU.TANH R226, R30 ;  /* 0x0000001e00e27308 */ /* 0x000ff40000002400 */
[----:B------:R-:W-:Y:S10]  /*42e0*/  MUFU.TANH R225, R31 ;  /* 0x0000001f00e17308 */ /* 0x000ff40000002400 */
[----:B------:R-:W-:Y:S10]  /*42f0*/  MUFU.TANH R205, R29 ;  /* 0x0000001d00cd7308 */ /* 0x000ff40000002400 */
[----:B------:R-:W2:Y:S10]  /*4300*/  MUFU.TANH R173, R34 ;  /* 0x0000002200ad7308 */ /* 0x000eb40000002400 */
[----:B------:R-:W-:Y:S10]  /*4310*/  MUFU.TANH R82, R32 ;  /* 0x0000002000527308 */ /* 0x000ff40000002400 */
[----:B------:R-:W-:Y:S10]  /*4320*/  MUFU.TANH R171, R35 ;  /* 0x0000002300ab7308 */ /* 0x000ff40000002400 */
[----:B------:R-:W-:Y:S01]  /*4330*/  MUFU.TANH R81, R33 ;  /* 0x0000002100517308 */ /* 0x000fe20000002400 */
[C---:B----4-:R-:W-:Y:S01]  /*4340*/  FMUL.FTZ R2, R12.reuse, 1.4426950216293334961 ;  /* 0x3fb8aa3b0c027820 */ /* 0x050fe20000410000 */
[----:B------:R-:W-:Y:S02]  /*4350*/  FSETP.NEU.FTZ.AND P0, PT, R12, -INF , PT ;  /* 0xff8000000c00780b */ /* 0x000fe40003f1d000 */
[----:B------:R-:W-:Y:S02]  /*4360*/  MOV R12, R237 ;  /* 0x000000ed000c7202 */ /* 0x000fe40000000f00 */
[----:B------:R-:W-:Y:S02]  /*4370*/  FSEL R2, R2, RZ, P0 ;  /* 0x000000ff02027208 */ /* 0x000fe40000000000 */
[----:B------:R-:W-:Y:S01]  /*4380*/  PLOP3.LUT P0, PT, PT, PT, UP0, 0x80, 0x8 ;  /* 0x000000000008781c */ /* 0x000fe20003f0f008 */
[C---:B---3--:R-:W-:Y:S01]  /*4390*/  FMUL.FTZ R0, R11.reuse, 1.4426950216293334961 ;  /* 0x3fb8aa3b0b007820 */ /* 0x048fe20000410000 */
[----:B------:R-:W-:Y:S01]  /*43a0*/  FSETP.NEU.FTZ.AND P4, PT, R11, -INF , PT ;  /* 0xff8000000b00780b */ /* 0x000fe20003f9d000 */
[----:B------:R-:W-:Y:S01]  /*43b0*/  FFMA.FTZ R11, R4, UR9, -R2 ;  /* 0x00000009040b7c23 */ /* 0x000fe20008010802 */
[----:B------:R-:W-:Y:S02]  /*43c0*/  MOV R4, R239 ;  /* 0x000000ef00047202 */ /* 0x000fe40000000f00 */
[----:B------:R-:W-:Y:S01]  /*43d0*/  FSEL R0, R0, RZ, P4 ;  /* 0x000000ff00007208 */ /* 0x000fe20002000000 */
[----:B------:R3:W4:Y:S01]  /*43e0*/  MUFU.EX2 R141, R11 ;  /* 0x0000000b008d7308 */ /* 0x0007220000000800 */
[----:B------:R-:W-:Y:S02]  /*43f0*/  @P3 FSEL R4, R239, -INF , !P5 ;  /* 0xff800000ef043808 */ /* 0x000fe40006800000 */
[----:B------:R-:W-:Y:S02]  /*4400*/  PLOP3.LUT P4, PT, PT, PT, UP0, 0x80, 0x8 ;  /* 0x000000000008781c */ /* 0x000fe40003f8f008 */
[----:B------:R-:W-:Y:S01]  /*4410*/  PLOP3.LUT P3, PT, PT, PT, UP0, 0x80, 0x8 ;  /* 0x000000000008781c */ /* 0x000fe20003f6f008 */
[----:B------:R-:W-:Y:S01]  /*4420*/  FFMA.FTZ R4, R4, UR9, -R0 ;  /* 0x0000000904047c23 */ /* 0x000fe20008010800 */
[----:B------:R-:W-:Y:S02]  /*4430*/  @P0 FSEL R10, R223, -INF , !P5 ;  /* 0xff800000df0a0808 */ /* 0x000fe40006800000 */
[----:B------:R-:W-:Y:S01]  /*4440*/  PLOP3.LUT P0, PT, PT, PT, UP0, 0x80, 0x8 ;  /* 0x000000000008781c */ /* 0x000fe20003f0f008 */
[----:B------:R1:W-:Y:S01]  /*4450*/  MUFU.EX2 R140, R4 ;  /* 0x00000004008c7308 */ /* 0x0003e20000000800 */
[----:B------:R-:W-:Y:S01]  /*4460*/  PLOP3.LUT P5, PT, PT, PT, UP0, 0x80, 0x8 ;  /* 0x000000000008781c */ /* 0x000fe20003faf008 */
[----:B------:R-:W-:Y:S01]  /*4470*/  FFMA.FTZ R10, R10, UR9, -R2 ;  /* 0x000000090a0a7c23 */ /* 0x000fe20008010802 */
[----:B---3--:R-:W-:Y:S01]  /*4480*/  IMAD.MOV.U32 R11, RZ, RZ, R238 ;  /* 0x000000ffff0b7224 */ /* 0x008fe200078e00ee */
[----:B----4-:R-:W-:Y:S02]  /*4490*/  STL [R1+0x1c], R141 ;  /* 0x00001c8d01007387 */ /* 0x010fe40000100800 */
[----:B------:R-:W-:Y:S04]  /*44a0*/  @P4 FSEL R5, R240, -INF , !P6 ;  /* 0xff800000f0054808 */ /* 0x000fe80007000000 */
[----:B------:R3:W4:Y:S01]  /*44b0*/  MUFU.EX2 R142, R10 ;  /* 0x0000000a008e7308 */ /* 0x0007220000000800 */
[----:B------:R-:W-:Y:S02]  /*44c0*/  PLOP3.LUT P4, PT, PT, PT, UP0, 0x80, 0x8 ;  /* 0x000000000008781c */ /* 0x000fe40003f8f008 */
[----:B------:R-:W-:Y:S01]  /*44d0*/  PLOP3.LUT P6, PT, PT, PT, UP0, 0x80, 0x8 ;  /* 0x000000000008781c */ /* 0x000fe20003fcf008 */
[----:B------:R-:W-:Y:S01]  /*44e0*/  FFMA.FTZ R5, R5, UR9, -R0 ;  /* 0x0000000905057c23 */ /* 0x000fe20008010800 */
[C---:B-1----:R-:W-:Y:S01]  /*44f0*/  @P0 VIADD R4, R3.reuse, 0x8 ;  /* 0x0000000803040836 */ /* 0x042fe20000000000 */
[----:B------:R-:W-:Y:S04]  /*4500*/  PLOP3.LUT P0, PT, PT, PT, UP0, 0x80, 0x8 ;  /* 0x000000000008781c */ /* 0x000fe80003f0f008 */
[----:B------:R1:W2:Y:S01]  /*4510*/  MUFU.EX2 R139, R5 ;  /* 0x00000005008b7308 */ /* 0x0002a20000000800 */
[----:B------:R-:W-:Y:S03]  /*4520*/  @P5 ISETP.GE.AND P5, PT, R4, UR29, PT ;  /* 0x0000001d04005c0c */ /* 0x000fe6000bfa6270 */
[----:B------:R-:W-:Y:S01]  /*4530*/  @P4 IADD3 R4, PT, PT, R3, 0x9, RZ ;  /* 0x0000000903044810 */ /* 0x000fe20007ffe0ff */
[----:B---3--:R-:W-:Y:S01]  /*4540*/  IMAD.MOV.U32 R10, RZ, RZ, R219 ;  /* 0x000000ffff0a7224 */ /* 0x008fe200078e00db */
[----:B------:R-:W-:Y:S01]  /*4550*/  @P3 FSEL R13, R220, -INF , !P5 ;  /* 0xff800000dc0d3808 */ /* 0x000fe20006800000 */
[----:B----4-:R-:W-:Y:S01]  /*4560*/  STL [R1+0x18], R142 ;  /* 0x0000188e01007387 */ /* 0x010fe20000100800 */
[----:B------:R-:W-:Y:S02]  /*4570*/  @P6 ISETP.GE.AND P6, PT, R4, UR29, PT ;  /* 0x0000001d04006c0c */ /* 0x000fe4000bfc6270 */
[----:B------:R-:W-:Y:S01]  /*4580*/  PLOP3.LUT P3, PT, PT, PT, UP0, 0x80, 0x8 ;  /* 0x000000000008781c */ /* 0x000fe20003f6f008 */
[--C-:B------:R-:W-:Y:S01]  /*4590*/  FFMA.FTZ R13, R13, UR9, -R2.reuse ;  /* 0x000000090d0d7c23 */ /* 0x100fe20008010802 */
[----:B------:R-:W-:Y:S01]  /*45a0*/  @P0 FSEL R10, R219, -INF , !P6 ;  /* 0xff800000db0a0808 */ /* 0x000fe20007000000 */
[----:B-1----:R-:W1:Y:S01]  /*45b0*/  LDSM.16.M88.4 R4, [R183+0xd000] ;  /* 0x00d00000b704783b */ /* 0x002e620000000200 */
[----:B------:R-:W-:Y:S01]  /*45c0*/  PLOP3.LUT P0, PT, PT, PT, UP0, 0x80, 0x8 ;  /* 0x000000000008781c */ /* 0x000fe20003f0f008 */
[----:B------:R3:W4:Y:S01]  /*45d0*/  MUFU.EX2 R137, R13 ;  /* 0x0000000d00897308 */ /* 0x0007220000000800 */
[----:B------:R-:W-:Y:S01]  /*45e0*/  PLOP3.LUT P4, PT, PT, PT, UP0, 0x80, 0x8 ;  /* 0x000000000008781c */ /* 0x000fe20003f8f008 */
[----:B------:R-:W-:Y:S08]  /*45f0*/  FFMA.FTZ R10, R10, UR9, -R2 ;  /* 0x000000090a0a7c23 */ /* 0x000ff00008010802 */
[----:B------:R4:W4:Y:S01]  /*4600*/  MUFU.EX2 R138, R10 ;  /* 0x0000000a008a7308 */ /* 0x0009220000000800 */
[----:B--2---:R-:W-:Y:S01]  /*4610*/  STL [R1+0x34], R139 ;  /* 0x0000348b01007387 */ /* 0x004fe20000100800 */
[----:B------:R-:W-:Y:S02]  /*4620*/  @P3 FSEL R12, R237, -INF , !P6 ;  /* 0xff800000ed0c3808 */ /* 0x000fe40007000000 */
[----:B------:R-:W-:Y:S01]  /*4630*/  PLOP3.LUT P3, PT, PT, PT, UP0, 0x80, 0x8 ;  /* 0x000000000008781c */ /* 0x000fe20003f6f008 */
[----:B------:R-:W-:Y:S01]  /*4640*/  STL [R1+0x30], R140 ;  /* 0x0000308c01007387 */ /* 0x000fe20000100800 */
[----:B---3--:R-:W-:Y:S01]  /*4650*/  IMAD.MOV.U32 R13, RZ, RZ, R87 ;  /* 0x000000ffff0d7224 */ /* 0x008fe200078e0057 */
[----:B------:R-:W-:Y:S02]  /*4660*/  @P0 FSEL R13, R87, -INF , !P6 ;  /* 0xff800000570d0808 */ /* 0x000fe40007000000 */
[----:B----4-:R-:W-:Y:S01]  /*4670*/  STL [R1+0xc], R137 ;  /* 0x00000c8901007387 */ /* 0x010fe20000100800 */
[----:B------:R-:W-:Y:S02]  /*4680*/  @P4 FSEL R11, R238, -INF , !P5 ;  /* 0xff800000ee0b4808 */ /* 0x000fe40006800000 */
[----:B------:R-:W-:Y:S01]  /*4690*/  PLOP3.LUT P4, PT, PT, PT, UP0, 0x80, 0x8 ;  /* 0x000000000008781c */ /* 0x000fe20003f8f008 */
[--C-:B------:R-:W-:Y:S01]  /*46a0*/  FFMA.FTZ R10, R12, UR9, -R0.reuse ;  /* 0x000000090c0a7c23 */ /* 0x100fe20008010800 */
[----:B------:R-:W-:Y:S02]  /*46b0*/  IMAD.MOV.U32 R12, RZ, RZ, R197 ;  /* 0x000000ffff0c7224 */ /* 0x000fe400078e00c5 */
[----:B------:R-:W-:Y:S01]  /*46c0*/  FFMA.FTZ R11, R11, UR9, -R0 ;  /* 0x000000090b0b7c23 */ /* 0x000fe20008010800 */
[----:B------:R-:W-:Y:S01]  /*46d0*/  PLOP3.LUT P0, PT, PT, PT, UP0, 0x80, 0x8 ;  /* 0x000000000008781c */ /* 0x000fe20003f0f008 */
[----:B------:R2:W-:Y:S01]  /*46e0*/  MUFU.EX2 R136, R10 ;  /* 0x0000000a00887308 */ /* 0x0005e20000000800 */
[----:B------:R-:W-:Y:S09]  /*46f0*/  STL [R1+0x8], R138 ;  /* 0x0000088a01007387 */ /* 0x000ff20000100800 */
[----:B------:R-:W3:Y:S01]  /*4700*/  MUFU.EX2 R76, R11 ;  /* 0x0000000b004c7308 */ /* 0x000ee20000000800 */
[-C--:B-1----:R-:W-:Y:S03]  /*4710*/  HMMA.16816.F32.BF16 R36, R148, R4.reuse, R36 ;  /* 0x000000049424723c */ /* 0x082fe60000041824 */
[----:B--2---:R-:W-:Y:S01]  /*4720*/  IMAD.MOV.U32 R10, RZ, RZ, R88 ;  /* 0x000000ffff0a7224 */ /* 0x004fe200078e0058 */
[----:B------:R-:W-:Y:S01]  /*4730*/  @P3 FSEL R10, R88, -INF , !P5 ;  /* 0xff800000580a3808 */ /* 0x000fe20006800000 */
[----:B---3--:R-:W-:Y:S01]  /*4740*/  STL [R1+0x2c], R76 ;  /* 0x00002c4c01007387 */ /* 0x008fe20000100800 */
[----:B------:R-:W-:Y:S02]  /*4750*/  PLOP3.LUT P3, PT, PT, PT, UP0, 0x80, 0x8 ;  /* 0x000000000008781c */ /* 0x000fe40003f6f008 */
[C---:B------:R-:W-:Y:S01]  /*4760*/  HMMA.16816.F32.BF16 R40, R132.reuse, R4, R40 ;  /* 0x000000048428723c */ /* 0x040fe20000041828 */
[----:B------:R-:W-:Y:S03]  /*4770*/  STL [R1+0x28], R136 ;  /* 0x0000288801007387 */ /* 0x000fe60000100800 */
[--C-:B------:R-:W-:Y:S01]  /*4780*/  FFMA.FTZ R14, R10, UR9, -R9.reuse ;  /* 0x000000090a0e7c23 */ /* 0x100fe20008010809 */
[----:B------:R-:W-:Y:S01]  /*4790*/  FFMA.FTZ R10, R13, UR9, -R9 ;  /* 0x000000090d0a7c23 */ /* 0x000fe20008010809 */
[----:B------:R-:W-:Y:S01]  /*47a0*/  MOV R11, R199 ;  /* 0x000000c7000b7202 */ /* 0x000fe20000000f00 */
[----:B------:R-:W-:Y:S01]  /*47b0*/  IMAD.MOV.U32 R5, RZ, RZ, R85 ;  /* 0x000000ffff057224 */ /* 0x000fe200078e0055 */
[-C--:B------:R-:W-:Y:S01]  /*47c0*/  HMMA.16816.F32.BF16 R44, R132, R6.reuse, R44 ;  /* 0x00000006842c723c */ /* 0x080fe2000004182c */
[----:B------:R1:W-:Y:S02]  /*47d0*/  MUFU.EX2 R91, R10 ;  /* 0x0000000a005b7308 */ /* 0x0003e40000000800 */
[----:B------:R-:W-:Y:S01]  /*47e0*/  @P3 FSEL R12, R197, -INF , !P6 ;  /* 0xff800000c50c3808 */ /* 0x000fe20007000000 */
[----:B------:R-:W-:Y:S01]  /*47f0*/  IMAD.MOV.U32 R4, RZ, RZ, R195 ;  /* 0x000000ffff047224 */ /* 0x000fe200078e00c3 */
[----:B------:R-:W-:Y:S06]  /*4800*/  @P4 FSEL R11, R199, -INF , !P5 ;  /* 0xff800000c70b4808 */ /* 0x000fec0006800000 */
[----:B------:R-:W-:Y:S01]  /*4810*/  MUFU.EX2 R92, R14 ;  /* 0x0000000e005c7308 */ /* 0x000fe20000000800 */
[----:B------:R-:W-:Y:S01]  /*4820*/  PLOP3.LUT P5, PT, PT, PT, UP0, 0x80, 0x8 ;  /* 0x000000000008781c */ /* 0x000fe20003faf008 */
[C---:B------:R-:W-:Y:S01]  /*4830*/  HMMA.16816.F32.BF16 R48, R148.reuse, R6, R48 ;  /* 0x000000069430723c */ /* 0x040fe20000041830 */
[----:B------:R-:W-:Y:S02]  /*4840*/  PLOP3.LUT P6, PT, PT, PT, UP0, 0x80, 0x8 ;  /* 0x000000000008781c */ /* 0x000fe40003fcf008 */
[----:B------:R-:W-:Y:S01]  /*4850*/  PLOP3.LUT P3, PT, PT, PT, UP0, 0x80, 0x8 ;  /* 0x000000000008781c */ /* 0x000fe20003f6f008 */
[--C-:B------:R-:W-:Y:S01]  /*4860*/  FFMA.FTZ R11, R11, UR9, -R8.reuse ;  /* 0x000000090b0b7c23 */ /* 0x100fe20008010808 */
[----:B------:R-:W-:Y:S01]  /*4870*/  PLOP3.LUT P4, PT, PT, PT, UP0, 0x80, 0x8 ;  /* 0x000000000008781c */ /* 0x000fe20003f8f008 */
[----:B------:R-:W-:Y:S02]  /*4880*/  IMAD.MOV.U32 R13, RZ, RZ, R173 ;  /* 0x000000ffff0d7224 */ /* 0x000fe400078e00ad */
[----:B-1----:R-:W-:Y:S01]  /*4890*/  FFMA.FTZ R10, R12, UR9, -R8 ;  /* 0x000000090c0a7c23 */ /* 0x002fe20008010808 */
[----:B------:R1:W-:Y:S01]  /*48a0*/  MUFU.EX2 R242, R11 ;  /* 0x0000000b00f27308 */ /* 0x0003e20000000800 */
[----:B------:R-:W-:Y:S01]  /*48b0*/  FMUL.FTZ R40, R40, UR10 ;  /* 0x0000000a28287c20 */ /* 0x000fe20008410000 */
[----:B------:R-:W-:Y:S01]  /*48c0*/  FMUL.FTZ R36, R36, UR10 ;  /* 0x0000000a24247c20 */ /* 0x000fe20008410000 */
[----:B------:R-:W-:Y:S07]  /*48d0*/  FMUL.FTZ R38, R38, UR10 ;  /* 0x0000000a26267c20 */ /* 0x000fee0008410000 */
[----:B------:R2:W-:Y:S01]  /*48e0*/  MUFU.EX2 R241, R10 ;  /* 0x0000000a00f17308 */ /* 0x0005e20000000800 */
[----:B------:R-:W-:Y:S01]  /*48f0*/  FMUL.FTZ R42, R42, UR10 ;  /* 0x0000000a2a2a7c20 */ /* 0x000fe20008410000 */
[----:B------:R-:W-:Y:S01]  /*4900*/  FMUL.FTZ R37, R37, UR10 ;  /* 0x0000000a25257c20 */ /* 0x000fe20008410000 */
[----:B------:R-:W-:Y:S07]  /*4910*/  FMUL.FTZ R41, R41, UR10 ;  /* 0x0000000a29297c20 */ /* 0x000fee0008410000 */
[----:B------:R-:W3:Y:S01]  /*4920*/  MUFU.TANH R200, R40 ;  /* 0x0000002800c87308 */ /* 0x000ee20000002400 */
[----:B------:R-:W-:Y:S01]  /*4930*/  FMUL.FTZ R39, R39, UR10 ;  /* 0x0000000a27277c20 */ /* 0x000fe20008410000 */
[----:B------:R-:W-:Y:S01]  /*4940*/  FMUL.FTZ R43, R43, UR10 ;  /* 0x0000000a2b2b7c20 */ /* 0x000fe20008410000 */
[----:B------:R-:W-:Y:S01]  /*4950*/  FMUL.FTZ R44, R44, UR10 ;  /* 0x0000000a2c2c7c20 */ /* 0x000fe20008410000 */
[----:B------:R-:W-:Y:S01]  /*4960*/  FMUL.FTZ R48, R48, UR10 ;  /* 0x0000000a30307c20 */ /* 0x000fe20008410000 */
[----:B------:R-:W-:Y:S01]  /*4970*/  FMUL.FTZ R50, R50, UR10 ;  /* 0x0000000a32327c20 */ /* 0x000fe20008410000 */
[----:B-1----:R-:W-:Y:S01]  /*4980*/  MOV R11, R86 ;  /* 0x00000056000b7202 */ /* 0x002fe20000000f00 */
[----:B------:R-:W-:Y:S03]  /*4990*/  FMUL.FTZ R46, R46, UR10 ;  /* 0x0000000a2e2e7c20 */ /* 0x000fe60008410000 */
[----:B------:R-:W1:Y:S01]  /*49a0*/  MUFU.TANH R78, R36 ;  /* 0x00000024004e7308 */ /* 0x000e620000002400 */
[----:B------:R-:W-:Y:S01]  /*49b0*/  FMUL.FTZ R49, R49, UR10 ;  /* 0x0000000a31317c20 */ /* 0x000fe20008410000 */
[----:B--2---:R-:W-:Y:S01]  /*49c0*/  @P0 VIADD R10, R3, 0x10 ;  /* 0x00000010030a0836 */ /* 0x004fe20000000000 */
[----:B------:R-:W-:Y:S01]  /*49d0*/  PLOP3.LUT P0, PT, PT, PT, UP0, 0x80, 0x8 ;  /* 0x000000000008781c */ /* 0x000fe20003f0f008 */
[----:B------:R-:W-:Y:S01]  /*49e0*/  FMUL.FTZ R51, R51, UR10 ;  /* 0x0000000a33337c20 */ /* 0x000fe20008410000 */
[----:B------:R-:W-:Y:S01]  /*49f0*/  FMUL.FTZ R45, R45, UR10 ;  /* 0x0000000a2d2d7c20 */ /* 0x000fe20008410000 */
[----:B------:R-:W-:Y:S01]  /*4a00*/  FMUL.FTZ R47, R47, UR10 ;  /* 0x0000000a2f2f7c20 */ /* 0x000fe20008410000 */
[----:B------:R-:W-:Y:S01]  /*4a10*/  @P5 ISETP.GE.AND P5, PT, R10, UR29, PT ;  /* 0x0000001d0a005c0c */ /* 0x000fe2000bfa6270 */
[----:B------:R-:W-:Y:S01]  /*4a20*/  @P6 VIADD R10, R3, 0x11 ;  /* 0x00000011030a6836 */ /* 0x000fe20000000000 */
[----:B------:R-:W-:Y:S01]  /*4a30*/  PLOP3.LUT P6, PT, PT, PT, UP0, 0x80, 0x8 ;  /* 0x000000000008781c */ /* 0x000fe20003fcf008 */
[----:B------:R-:W2:Y:S01]  /*4a40*/  MUFU.TANH R217, R42 ;  /* 0x0000002a00d97308 */ /* 0x000ea20000002400 */
[----:B------:R-:W-:Y:S01]  /*4a50*/  @P3 FSEL R11, R86, -INF , !P5 ;  /* 0xff800000560b3808 */ /* 0x000fe20006800000 */
[----:B---3--:R-:W-:Y:S01]  /*4a60*/  IMAD.MOV.U32 R18, RZ, RZ, R200 ;  /* 0x000000ffff127224 */ /* 0x008fe200078e00c8 */
[----:B------:R-:W-:Y:S02]  /*4a70*/  @P4 ISETP.GE.AND P4, PT, R10, UR29, PT ;  /* 0x0000001d0a004c0c */ /* 0x000fe4000bf86270 */
[----:B------:R-:W-:Y:S01]  /*4a80*/  PLOP3.LUT P3, PT, PT, PT, UP0, 0x80, 0x8 ;  /* 0x000000000008781c */ /* 0x000fe20003f6f008 */
[--C-:B------:R-:W-:Y:S01]  /*4a90*/  FFMA.FTZ R12, R11, UR9, -R9.reuse ;  /* 0x000000090b0c7c23 */ /* 0x100fe20008010809 */
[----:B------:R-:W-:Y:S03]  /*4aa0*/  @P0 FSEL R5, R85, -INF , !P4 ;  /* 0xff80000055050808 */ /* 0x000fe60006000000 */
[----:B------:R-:W3:Y:S01]  /*4ab0*/  MUFU.TANH R170, R38 ;  /* 0x0000002600aa7308 */ /* 0x000ee20000002400 */
[----:B------:R-:W-:Y:S01]  /*4ac0*/  MOV R10, R196 ;  /* 0x000000c4000a7202 */ /* 0x000fe20000000f00 */
[----:B-1----:R-:W-:Y:S01]  /*4ad0*/  IMAD.MOV.U32 R16, RZ, RZ, R78 ;  /* 0x000000ffff107224 */ /* 0x002fe200078e004e */
[----:B------:R-:W-:Y:S01]  /*4ae0*/  PLOP3.LUT P0, PT, PT, PT, UP0, 0x80, 0x8 ;  /* 0x000000000008781c */ /* 0x000fe20003f0f008 */
[----:B------:R-:W-:Y:S01]  /*4af0*/  FFMA.FTZ R11, R5, UR9, -R9 ;  /* 0x00000009050b7c23 */ /* 0x000fe20008010809 */
[----:B------:R-:W-:Y:S02]  /*4b00*/  @P6 FSEL R10, R196, -INF , !P5 ;  /* 0xff800000c40a6808 */ /* 0x000fe40006800000 */
[----:B------:R-:W-:Y:S03]  /*4b10*/  PLOP3.LUT P6, PT, PT, PT, UP0, 0x80, 0x8 ;  /* 0x000000000008781c */ /* 0x000fe60003fcf008 */
[----:B------:R1:W-:Y:S01]  /*4b20*/  MUFU.EX2 R89, R11 ;  /* 0x0000000b00597308 */ /* 0x0003e20000000800 */
[----:B------:R-:W-:Y:S01]  /*4b30*/  @P3 FSEL R4, R195, -INF , !P4 ;  /* 0xff800000c3043808 */ /* 0x000fe20006000000 */
[--C-:B------:R-:W-:Y:S01]  /*4b40*/  FFMA.FTZ R5, R10, UR9, -R8.reuse ;  /* 0x000000090a057c23 */ /* 0x100fe20008010808 */
[----:B------:R-:W-:Y:S07]  /*4b50*/  PLOP3.LUT P3, PT, PT, PT, UP0, 0x80, 0x8 ;  /* 0x000000000008781c */ /* 0x000fee0003f6f008 */
[----:B------:R4:W-:Y:S01]  /*4b60*/  MUFU.EX2 R90, R12 ;  /* 0x0000000c005a7308 */ /* 0x0009e20000000800 */
[----:B------:R-:W-:Y:S01]  /*4b70*/  MOV R10, R210 ;  /* 0x000000d2000a7202 */ /* 0x000fe20000000f00 */
[----:B------:R-:W-:Y:S01]  /*4b80*/  FFMA.FTZ R4, R4, UR9, -R8 ;  /* 0x0000000904047c23 */ /* 0x000fe20008010808 */
[----:B--2---:R-:W-:Y:S07]  /*4b90*/  IMAD.MOV.U32 R19, RZ, RZ, R217 ;  /* 0x000000ffff137224 */ /* 0x004fee00078e00d9 */
[----:B------:R2:W-:Y:S01]  /*4ba0*/  MUFU.EX2 R232, R5 ;  /* 0x0000000500e87308 */ /* 0x0005e20000000800 */
[----:B------:R-:W-:Y:S09]  /*4bb0*/  @P6 FSEL R10, R210, -INF , !P4 ;  /* 0xff800000d20a6808 */ /* 0x000ff20006000000 */
[----:B------:R3:W-:Y:S01]  /*4bc0*/  MUFU.EX2 R231, R4 ;  /* 0x0000000400e77308 */ /* 0x0007e20000000800 */
[----:B-1----:R-:W-:Y:S01]  /*4bd0*/  IMAD.MOV.U32 R11, RZ, RZ, R212 ;  /* 0x000000ffff0b7224 */ /* 0x002fe200078e00d4 */
[----:B------:R-:W-:Y:S02]  /*4be0*/  PLOP3.LUT P6, PT, PT, PT, UP0, 0x80, 0x8 ;  /* 0x000000000008781c */ /* 0x000fe40003fcf008 */
[----:B------:R-:W-:Y:S06]  /*4bf0*/  @P3 FSEL R11, R212, -INF , !P5 ;  /* 0xff800000d40b3808 */ /* 0x000fec0006800000 */
[----:B------:R-:W-:Y:S01]  /*4c00*/  MUFU.TANH R77, R37 ;  /* 0x00000025004d7308 */ /* 0x000fe20000002400 */
[----:B------:R-:W-:Y:S01]  /*4c10*/  PLOP3.LUT P3, PT, PT, PT, UP0, 0x80, 0x8 ;  /* 0x000000000008781c */ /* 0x000fe20003f6f008 */
[--C-:B----4-:R-:W-:Y:S01]  /*4c20*/  FFMA.FTZ R12, R11, UR9, -R2.reuse ;  /* 0x000000090b0c7c23 */ /* 0x110fe20008010802 */
[----:B--2---:R-:W-:Y:S02]  /*4c30*/  IMAD.MOV.U32 R5, RZ, RZ, R229 ;  /* 0x000000ffff057224 */ /* 0x004fe400078e00e5 */
[----:B------:R-:W-:Y:S05]  /*4c40*/  FFMA.FTZ R11, R10, UR9, -R2 ;  /* 0x000000090a0b7c23 */ /* 0x000fea0008010802 */
[----:B------:R1:W-:Y:S01]  /*4c50*/  MUFU.EX2 R252, R12 ;  /* 0x0000000c00fc7308 */ /* 0x0003e20000000800 */
[----:B---3--:R-:W-:Y:S01]  /*4c60*/  IMAD.MOV.U32 R4, RZ, RZ, R230 ;  /* 0x000000ffff047224 */ /* 0x008fe200078e00e6 */
[----:B------:R-:W-:Y:S02]  /*4c70*/  @P0 FSEL R4, R230, -INF , !P5 ;  /* 0xff800000e6040808 */ /* 0x000fe40006800000 */
[----:B------:R-:W-:Y:S06]  /*4c80*/  PLOP3.LUT P0, PT, PT, PT, UP0, 0x80, 0x8 ;  /* 0x000000000008781c */ /* 0x000fec0003f0f008 */
[----:B------:R2:W-:Y:S01]  /*4c90*/  MUFU.EX2 R251, R11 ;  /* 0x0000000b00fb7308 */ /* 0x0005e20000000800 */
[----:B------:R-:W-:Y:S01]  /*4ca0*/  @P3 FSEL R5, R229, -INF , !P4 ;  /* 0xff800000e5053808 */ /* 0x000fe20006000000 */
[--C-:B------:R-:W-:Y:S01]  /*4cb0*/  FFMA.FTZ R10, R4, UR9, -R0.reuse ;  /* 0x00000009040a7c23 */ /* 0x100fe20008010800 */
[----:B------:R-:W-:Y:S07]  /*4cc0*/  PLOP3.LUT P5, PT, PT, PT, UP0, 0x80, 0x8 ;  /* 0x000000000008781c */ /* 0x000fee0003faf008 */
[----:B------:R-:W-:Y:S01]  /*4cd0*/  MUFU.TANH R198, R41 ;  /* 0x0000002900c67308 */ /* 0x000fe20000002400 */
[----:B------:R-:W-:Y:S01]  /*4ce0*/  PLOP3.LUT P3, PT, PT, PT, UP0, 0x80, 0x8 ;  /* 0x000000000008781c */ /* 0x000fe20003f6f008 */
[----:B------:R-:W-:Y:S01]  /*4cf0*/  FFMA.FTZ R4, R5, UR9, -R0 ;  /* 0x0000000905047c23 */ /* 0x000fe20008010800 */
[----:B------:R-:W-:Y:S01]  /*4d00*/  PLOP3.LUT P4, PT, PT, PT, UP0, 0x80, 0x8 ;  /* 0x000000000008781c */ /* 0x000fe20003f8f008 */
[----:B-1----:R-:W-:Y:S06]  /*4d10*/  IMAD.MOV.U32 R12, RZ, RZ, R225 ;  /* 0x000000ffff0c7224 */ /* 0x002fec00078e00e1 */
[----:B------:R1:W-:Y:S01]  /*4d20*/  MUFU.EX2 R75, R4 ;  /* 0x00000004004b7308 */ /* 0x0003e20000000800 */
[----:B------:R-:W-:Y:S01]  /*4d30*/  @P0 VIADD R5, R3, 0x19 ;  /* 0x0000001903050836 */ /* 0x000fe20000000000 */
[----:B------:R-:W-:Y:S01]  /*4d40*/  PLOP3.LUT P0, PT, PT, PT, UP0, 0x80, 0x8 ;  /* 0x000000000008781c */ /* 0x000fe20003f0f008 */
[----:B--2---:R-:W-:Y:S07]  /*4d50*/  IMAD.MOV.U32 R11, RZ, RZ, R226 ;  /* 0x000000ffff0b7224 */ /* 0x004fee00078e00e2 */
[----:B------:R-:W2:Y:S01]  /*4d60*/  MUFU.EX2 R68, R10 ;  /* 0x0000000a00447308 */ /* 0x000ea20000000800 */
[----:B------:R-:W-:Y:S09]  /*4d70*/  @P4 ISETP.GE.AND P4, PT, R5, UR29, PT ;  /* 0x0000001d05004c0c */ /* 0x000ff2000bf86270 */
[----:B------:R-:W-:Y:S01]  /*4d80*/  MUFU.TANH R194, R44 ;  /* 0x0000002c00c27308 */ /* 0x000fe20000002400 */
[----:B------:R-:W-:Y:S02]  /*4d90*/  MOV R5, R205 ;  /* 0x000000cd00057202 */ /* 0x000fe40000000f00 */
[----:B-1----:R-:W-:Y:S02]  /*4da0*/  @P6 IADD3 R4, PT, PT, R3, 0x18, RZ ;  /* 0x0000001803046810 */ /* 0x002fe40007ffe0ff */
[----:B------:R-:W-:Y:S05]  /*4db0*/  PLOP3.LUT P6, PT, PT, PT, UP0, 0x80, 0x8 ;  /* 0x000000000008781c */ /* 0x000fea0003fcf008 */
[----:B------:R-:W-:Y:S01]  /*4dc0*/  MUFU.TANH R167, R39 ;  /* 0x0000002700a77308 */ /* 0x000fe20000002400 */
[----:B------:R-:W-:Y:S01]  /*4dd0*/  @P5 ISETP.GE.AND P5, PT, R4, UR29, PT ;  /* 0x0000001d04005c0c */ /* 0x000fe2000bfa6270 */
[----:B------:R-:W-:Y:S01]  /*4de0*/  IMAD.MOV.U32 R4, RZ, RZ, R206 ;  /* 0x000000ffff047224 */ /* 0x000fe200078e00ce */
[----:B--2---:R-:W-:Y:S01]  /*4df0*/  STL [R1+0x24], R68 ;  /* 0x0000244401007387 */ /* 0x004fe20000100800 */
[----:B------:R-:W-:Y:S02]  /*4e00*/  MOV R10, R82 ;  /* 0x00000052000a7202 */ /* 0x000fe40000000f00 */
[----:B------:R-:W-:Y:S01]  /*4e10*/  @P3 FSEL R4, R206, -INF , !P5 ;  /* 0xff800000ce043808 */ /* 0x000fe20006800000 */
[----:B------:R-:W-:Y:S01]  /*4e20*/  STL [R1+0x20], R75 ;  /* 0x0000204b01007387 */ /* 0x000fe20000100800 */
[----:B------:R-:W-:Y:S02]  /*4e30*/  PLOP3.LUT P3, PT, PT, PT, UP0, 0x80, 0x8 ;  /* 0x000000000008781c */ /* 0x000fe40003f6f008 */
[----:B------:R-:W-:Y:S01]  /*4e40*/  MUFU.TANH R215, R43 ;  /* 0x0000002b00d77308 */ /* 0x000fe20000002400 */
[----:B------:R-:W-:Y:S01]  /*4e50*/  @P0 FSEL R11, R226, -INF , !P5 ;  /* 0xff800000e20b0808 */ /* 0x000fe20006800000 */
[----:B------:R-:W-:Y:S01]  /*4e60*/  FFMA.FTZ R4, R4, UR9, -R2 ;  /* 0x0000000904047c23 */ /* 0x000fe20008010802 */
[----:B------:R-:W-:Y:S02]  /*4e70*/  PLOP3.LUT P0, PT, PT, PT, UP0, 0x80, 0x8 ;  /* 0x000000000008781c */ /* 0x000fe40003f0f008 */
[----:B------:R-:W-:Y:S01]  /*4e80*/  @P6 FSEL R5, R205, -INF , !P4 ;  /* 0xff800000cd056808 */ /* 0x000fe20006000000 */
[----:B------:R-:W-:Y:S01]  /*4e90*/  FFMA.FTZ R14, R11, UR9, -R0 ;  /* 0x000000090b0e7c23 */ /* 0x000fe20008010800 */
[----:B------:R-:W-:Y:S03]  /*4ea0*/  PLOP3.LUT P6, PT, PT, PT, UP0, 0x80, 0x8 ;  /* 0x000000000008781c */ /* 0x000fe60003fcf008 */
[----:B------:R1:W-:Y:S01]  /*4eb0*/  MUFU.EX2 R248, R4 ;  /* 0x0000000400f87308 */ /* 0x0003e20000000800 */
[----:B------:R-:W-:Y:S01]  /*4ec0*/  FFMA.FTZ R15, R5, UR9, -R2 ;  /* 0x00000009050f7c23 */ /* 0x000fe20008010802 */
[----:B------:R-:W-:Y:S08]  /*4ed0*/  @P3 FSEL R12, R225, -INF , !P4 ;  /* 0xff800000e10c3808 */ /* 0x000ff00006000000 */
[----:B------:R2:W3:Y:S01]  /*4ee0*/  MUFU.EX2 R71, R14 ;  /* 0x0000000e00477308 */ /* 0x0004e20000000800 */
[----:B------:R-:W-:Y:S02]  /*4ef0*/  PLOP3.LUT P3, PT, PT, PT, UP0, 0x80, 0x8 ;  /* 0x000000000008781c */ /* 0x000fe40003f6f008 */
[----:B------:R-:W-:Y:S01]  /*4f00*/  @P0 FSEL R13, R173, -INF , !P5 ;  /* 0xff800000ad0d0808 */ /* 0x000fe20006800000 */
[----:B------:R-:W-:Y:S01]  /*4f10*/  FFMA.FTZ R11, R12, UR9, -R0 ;  /* 0x000000090c0b7c23 */ /* 0x000fe20008010800 */
[----:B------:R-:W-:Y:S01]  /*4f20*/  PLOP3.LUT P0, PT, PT, PT, UP0, 0x80, 0x8 ;  /* 0x000000000008781c */ /* 0x000fe20003f0f008 */
[----:B------:R-:W-:Y:S01]  /*4f30*/  IMAD.MOV.U32 R12, RZ, RZ, R171 ;  /* 0x000000ffff0c7224 */ /* 0x000fe200078e00ab */
[----:B------:R-:W-:Y:S03]  /*4f40*/  @P6 FSEL R10, R82, -INF , !P5 ;  /* 0xff800000520a6808 */ /* 0x000fe60006800000 */
[----:B------:R-:W4:Y:S01]  /*4f50*/  MUFU.EX2 R72, R11 ;  /* 0x0000000b00487308 */ /* 0x000f220000000800 */
[----:B------:R-:W-:Y:S01]  /*4f60*/  PLOP3.LUT P6, PT, PT, PT, UP0, 0x80, 0x8 ;  /* 0x000000000008781c */ /* 0x000fe20003fcf008 */
[----:B-1----:R-:W1:Y:S01]  /*4f70*/  LDSM.16.M88.4 R4, [R183+0xd800] ;  /* 0x00d80000b704783b */ /* 0x002e620000000200 */
[----:B------:R-:W-:Y:S07]  /*4f80*/  PLOP3.LUT P5, PT, PT, PT, UP0, 0x80, 0x8 ;  /* 0x000000000008781c */ /* 0x000fee0003faf008 */
[----:B------:R4:W-:Y:S01]  /*4f90*/  MUFU.EX2 R247, R15 ;  /* 0x0000000f00f77308 */ /* 0x0009e20000000800 */
[--C-:B------:R-:W-:Y:S01]  /*4fa0*/  FFMA.FTZ R13, R13, UR9, -R8.reuse ;  /* 0x000000090d0d7c23 */ /* 0x100fe20008010808 */
[--C-:B--2---:R-:W-:Y:S08]  /*4fb0*/  FFMA.FTZ R14, R10, UR9, -R9.reuse ;  /* 0x000000090a0e7c23 */ /* 0x104ff00008010809 */
[----:B------:R-:W2:Y:S01]  /*4fc0*/  MUFU.TANH R74, R48 ;  /* 0x00000030004a7308 */ /* 0x000ea20000002400 */
[----:B---3--:R-:W-:Y:S01]  /*4fd0*/  STL [R1+0x14], R71 ;  /* 0x0000144701007387 */ /* 0x008fe20000100800 */
[----:B------:R-:W-:Y:S02]  /*4fe0*/  @P0 FSEL R12, R171, -INF , !P4 ;  /* 0xff800000ab0c0808 */ /* 0x000fe40006000000 */
[----:B------:R-:W-:Y:S01]  /*4ff0*/  PLOP3.LUT P0, PT, PT, PT, UP0, 0x80, 0x8 ;  /* 0x000000000008781c */ /* 0x000fe20003f0f008 */
[----:B----4-:R-:W-:Y:S01]  /*5000*/  STL [R1+0x10], R72 ;  /* 0x0000104801007387 */ /* 0x010fe20000100800 */
[----:B------:R-:W-:Y:S01]  /*5010*/  @P3 VIADD R11, R3, 0x20 ;  /* 0x00000020030b3836 */ /* 0x000fe20000000000 */
[----:B------:R-:W-:Y:S03]  /*5020*/  PLOP3.LUT P3, PT, PT, PT, UP0, 0x80, 0x8 ;  /* 0x000000000008781c */ /* 0x000fe60003f6f008 */
[----:B------:R-:W-:Y:S01]  /*5030*/  MUFU.EX2 R222, R13 ;  /* 0x0000000d00de7308 */ /* 0x000fe20000000800 */
[----:B------:R-:W3:Y:S01]  /*5040*/  LDL R26, [R1+0x74] ;  /* 0x00007400011a7983 */ /* 0x000ee20000100800 */
[----:B------:R-:W-:Y:S02]  /*5050*/  MOV R15, R170 ;  /* 0x000000aa000f7202 */ /* 0x000fe40000000f00 */
[----:B------:R-:W-:Y:S01]  /*5060*/  @P6 ISETP.GE.AND P6, PT, R11, UR29, PT ;  /* 0x0000001d0b006c0c */ /* 0x000fe2000bfc6270 */
[----:B------:R-:W4:Y:S01]  /*5070*/  LDL R27, [R1+0x78] ;  /* 0x00007800011b7983 */ /* 0x000f220000100800 */
[----:B------:R-:W-:Y:S04]  /*5080*/  MOV R11, R81 ;  /* 0x00000051000b7202 */ /* 0x000fe80000000f00 */
[----:B------:R-:W-:Y:S01]  /*5090*/  MUFU.EX2 R84, R14 ;  /* 0x0000000e00547308 */ /* 0x000fe20000000800 */
[----:B------:R-:W-:Y:S02]  /*50a0*/  @P5 FSEL R11, R81, -INF , !P4 ;  /* 0xff800000510b5808 */ /* 0x000fe40006000000 */
[----:B------:R-:W-:Y:S07]  /*50b0*/  PLOP3.LUT P4, PT, PT, PT, UP0, 0x80, 0x8 ;  /* 0x000000000008781c */ /* 0x000fee0003f8f008 */
[----:B------:R-:W-:Y:S01]  /*50c0*/  MUFU.TANH R164, R50 ;  /* 0x0000003200a47308 */ /* 0x000fe20000002400 */
[----:B------:R-:W-:Y:S01]  /*50d0*/  PLOP3.LUT P5, PT, PT, PT, UP0, 0x80, 0x8 ;  /* 0x000000000008781c */ /* 0x000fe20003faf008 */
[--C-:B------:R-:W-:Y:S01]  /*50e0*/  FFMA.FTZ R10, R11, UR9, -R9.reuse ;  /* 0x000000090b0a7c23 */ /* 0x100fe20008010809 */
[----:B------:R-:W-:Y:S02]  /*50f0*/  @P0 FSEL R18, R200, -INF , !P6 ;  /* 0xff800000c8120808 */ /* 0x000fe40007000000 */
[----:B------:R-:W-:Y:S02]  /*5100*/  PLOP3.LUT P0, PT, PT, PT, UP0, 0x80, 0x8 ;  /* 0x000000000008781c */ /* 0x000fe40003f0f008 */
[----:B------:R-:W-:Y:S03]  /*5110*/  @P3 FSEL R16, R78, -INF , !P6 ;  /* 0xff8000004e103808 */ /* 0x000fe60007000000 */
[----:B------:R1:W-:Y:S01]  /*5120*/  MUFU.EX2 R83, R10 ;  /* 0x0000000a00537308 */ /* 0x0003e20000000800 */
[----:B------:R-:W-:Y:S02]  /*5130*/  PLOP3.LUT P3, PT, PT, PT, UP0, 0x80, 0x8 ;  /* 0x000000000008781c */ /* 0x000fe40003f6f008 */
[----:B--2---:R-:W-:Y:S07]  /*5140*/  MOV R23, R74 ;  /* 0x0000004a00177202 */ /* 0x004fee0000000f00 */
[----:B------:R-:W2:Y:S01]  /*5150*/  MUFU.TANH R211, R46 ;  /* 0x0000002e00d37308 */ /* 0x000ea20000002400 */
[----:B------:R-:W-:Y:S01]  /*5160*/  @P4 FSEL R19, R217, -INF , !P6 ;  /* 0xff800000d9134808 */ /* 0x000fe20007000000 */
[-C--:B-1----:R-:W-:Y:S01]  /*5170*/  HMMA.16816.F32.BF16 R52, R148, R4.reuse, R52 ;  /* 0x000000049434723c */ /* 0x082fe20000041834 */
[----:B------:R-:W-:Y:S02]  /*5180*/  PLOP3.LUT P4, PT, PT, PT, UP0, 0x80, 0x8 ;  /* 0x000000000008781c */ /* 0x000fe40003f8f008 */
[----:B------:R-:W-:Y:S01]  /*5190*/  @P5 FSEL R15, R170, -INF , !P6 ;  /* 0xff800000aa0f5808 */ /* 0x000fe20007000000 */
[C---:B------:R-:W-:Y:S01]  /*51a0*/  @P0 VIADD R17, R3.reuse, 0x28 ;  /* 0x0000002803110836 */ /* 0x040fe20000000000 */
[----:B------:R-:W-:Y:S03]  /*51b0*/  PLOP3.LUT P5, PT, PT, PT, UP0, 0x80, 0x8 ;  /* 0x000000000008781c */ /* 0x000fe60003faf008 */
[----:B------:R-:W1:Y:S01]  /*51c0*/  MUFU.TANH R73, R49 ;  /* 0x0000003100497308 */ /* 0x000e620000002400 */
[----:B------:R-:W-:Y:S01]  /*51d0*/  PLOP3.LUT P6, PT, PT, PT, UP0, 0x80, 0x8 ;  /* 0x000000000008781c */ /* 0x000fe20003fcf008 */
[C---:B------:R-:W-:Y:S01]  /*51e0*/  HMMA.16816.F32.BF16 R56, R132.reuse, R4, R56 ;  /* 0x000000048438723c */ /* 0x040fe20000041838 */
[----:B------:R-:W-:Y:S03]  /*51f0*/  PLOP3.LUT P0, PT, PT, PT, UP0, 0x80, 0x8 ;  /* 0x000000000008781c */ /* 0x000fe60003f0f008 */
[----:B------:R-:W-:Y:S01]  /*5200*/  @P3 IADD3 R11, PT, PT, R3, 0x21, RZ ;  /* 0x00000021030b3810 */ /* 0x000fe20007ffe0ff */
[----:B------:R-:W-:Y:S01]  /*5210*/  FFMA.FTZ R10, R12, UR9, -R8 ;  /* 0x000000090c0a7c23 */ /* 0x000fe20008010808 */
[----:B------:R-:W-:Y:S01]  /*5220*/  IMAD.MOV.U32 R12, RZ, RZ, R198 ;  /* 0x000000ffff0c7224 */ /* 0x000fe200078e00c6 */
[----:B------:R-:W-:Y:S01]  /*5230*/  PLOP3.LUT P3, PT, PT, PT, UP0, 0x80, 0x8 ;  /* 0x000000000008781c */ /* 0x000fe20003f6f008 */
[-C--:B------:R-:W-:Y:S01]  /*5240*/  HMMA.16816.F32.BF16 R60, R132, R6.reuse, R60 ;  /* 0x00000006843c723c */ /* 0x080fe2000004183c */
[----:B------:R1:W-:Y:S02]  /*5250*/  MUFU.EX2 R221, R10 ;  /* 0x0000000a00dd7308 */ /* 0x0003e40000000800 */
[----:B------:R-:W-:Y:S01]  /*5260*/  @P5 ISETP.GE.AND P5, PT, R11, UR29, PT ;  /* 0x0000001d0b005c0c */ /* 0x000fe2000bfa6270 */
[----:B------:R-:W-:Y:S01]  /*5270*/  @P6 VIADD R13, R3, 0x29 ;  /* 0x00000029030d6836 */ /* 0x000fe20000000000 */
[----:B------:R-:W-:Y:S01]  /*5280*/  PLOP3.LUT P6, PT, PT, PT, UP0, 0x80, 0x8 ;  /* 0x000000000008781c */ /* 0x000fe20003fcf008 */
[----:B------:R-:W-:Y:S01]  /*5290*/  FFMA.FTZ R4, R16, UR9, -R9 ;  /* 0x0000000910047c23 */ /* 0x000fe20008010809 */
[----:B------:R-:W-:Y:S01]  /*52a0*/  MOV R11, R77 ;  /* 0x0000004d000b7202 */ /* 0x000fe20000000f00 */
[----:B------:R-:W-:Y:S03]  /*52b0*/  HMMA.16816.F32.BF16 R64, R148, R6, R64 ;  /* 0x000000069440723c */ /* 0x000fe60000041840 */
[----:B------:R-:W1:Y:S01]  /*52c0*/  MUFU.TANH R163, R51 ;  /* 0x0000003300a37308 */ /* 0x000e620000002400 */
[----:B------:R-:W-:Y:S01]  /*52d0*/  @P4 FSEL R11, R77, -INF , !P5 ;  /* 0xff8000004d0b4808 */ /* 0x000fe20006800000 */
[----:B--2---:R-:W-:Y:S01]  /*52e0*/  IMAD.MOV.U32 R20, RZ, RZ, R211 ;  /* 0x000000ffff147224 */ /* 0x004fe200078e00d3 */
[----:B------:R-:W-:Y:S01]  /*52f0*/  @P0 FSEL R12, R198, -INF , !P5 ;  /* 0xff800000c60c0808 */ /* 0x000fe20006800000 */
[----:B-1----:R-:W-:Y:S01]  /*5300*/  IMAD.MOV.U32 R10, RZ, RZ, R167 ;  /* 0x000000ffff0a7224 */ /* 0x002fe200078e00a7 */
[----:B------:R-:W-:Y:S01]  /*5310*/  PLOP3.LUT P0, PT, PT, PT, UP0, 0x80, 0x8 ;  /* 0x000000000008781c */ /* 0x000fe20003f0f008 */
[----:B------:R-:W-:Y:S01]  /*5320*/  FFMA.FTZ R5, R11, UR9, -R9 ;  /* 0x000000090b057c23 */ /* 0x000fe20008010809 */
[----:B------:R-:W-:Y:S03]  /*5330*/  PLOP3.LUT P4, PT, PT, PT, UP0, 0x80, 0x8 ;  /* 0x000000000008781c */ /* 0x000fe60003f8f008 */
[----:B------:R-:W-:Y:S01]  /*5340*/  MUFU.TANH R207, R47 ;  /* 0x0000002f00cf7308 */ /* 0x000fe20000002400 */
[----:B------:R-:W-:Y:S01]  /*5350*/  @P6 ISETP.GE.AND P6, PT, R17, UR29, PT ;  /* 0x0000001d11006c0c */ /* 0x000fe2000bfc6270 */
[----:B------:R-:W-:Y:S01]  /*5360*/  IMAD.MOV.U32 R17, RZ, RZ, R194 ;  /* 0x000000ffff117224 */ /* 0x000fe200078e00c2 */
[----:B------:R-:W-:Y:S01]  /*5370*/  MOV R14, R215 ;  /* 0x000000d7000e7202 */ /* 0x000fe20000000f00 */
[----:B------:R-:W-:Y:S01]  /*5380*/  IMAD.MOV.U32 R24, RZ, RZ, R164 ;  /* 0x000000ffff187224 */ /* 0x000fe200078e00a4 */
[----:B------:R-:W-:Y:S01]  /*5390*/  @P3 FSEL R10, R167, -INF , !P5 ;  /* 0xff800000a70a3808 */ /* 0x000fe20006800000 */
[----:B------:R-:W-:Y:S01]  /*53a0*/  IMAD.MOV.U32 R21, RZ, RZ, R73 ;  /* 0x000000ffff157224 */ /* 0x000fe200078e0049 */
[----:B------:R-:W-:Y:S03]  /*53b0*/  PLOP3.LUT P3, PT, PT, PT, UP0, 0x80, 0x8 ;  /* 0x000000000008781c */ /* 0x000fe60003f6f008 */
[----:B------:R1:W-:Y:S01]  /*53c0*/  MUFU.EX2 R79, R5 ;  /* 0x00000005004f7308 */ /* 0x0003e20000000800 */
[----:B------:R-:W-:Y:S01]  /*53d0*/  IMAD.MOV.U32 R22, RZ, RZ, R163 ;  /* 0x000000ffff167224 */ /* 0x000fe200078e00a3 */
[----:B------:R-:W-:Y:S01]  /*53e0*/  @P0 FSEL R17, R194, -INF , !P6 ;  /* 0xff800000c2110808 */ /* 0x000fe20007000000 */
[----:B------:R-:W-:Y:S01]  /*53f0*/  FMUL.FTZ R52, R52, UR10 ;  /* 0x0000000a34347c20 */ /* 0x000fe20008410000 */
[----:B------:R-:W-:Y:S06]  /*5400*/  @P4 FSEL R14, R215, -INF , !P5 ;  /* 0xff800000d70e4808 */ /* 0x000fec0006800000 */
[----:B------:R-:W2:Y:S01]  /*5410*/  MUFU.TANH R192, R45 ;  /* 0x0000002d00c07308 */ /* 0x000ea20000002400 */
[----:B------:R-:W-:Y:S01]  /*5420*/  PLOP3.LUT P5, PT, PT, PT, UP0, 0x80, 0x8 ;  /* 0x000000000008781c */ /* 0x000fe20003faf008 */
[----:B------:R-:W-:Y:S01]  /*5430*/  FMUL.FTZ R54, R54, UR10 ;  /* 0x0000000a36367c20 */ /* 0x000fe20008410000 */
[----:B------:R-:W-:Y:S01]  /*5440*/  PLOP3.LUT P4, PT, PT, PT, UP0, 0x80, 0x8 ;  /* 0x000000000008781c */ /* 0x000fe20003f8f008 */
[----:B------:R-:W-:Y:S01]  /*5450*/  FMUL.FTZ R56, R56, UR10 ;  /* 0x0000000a38387c20 */ /* 0x000fe20008410000 */
[----:B------:R-:W-:Y:S01]  /*5460*/  PLOP3.LUT P0, PT, PT, PT, UP0, 0x80, 0x8 ;  /* 0x000000000008781c */ /* 0x000fe20003f0f008 */
[----:B------:R-:W-:Y:S01]  /*5470*/  FMUL.FTZ R58, R58, UR10 ;  /* 0x0000000a3a3a7c20 */ /* 0x000fe20008410000 */
[----:B------:R-:W-:Y:S03]  /*5480*/  @P3 ISETP.GE.AND P3, PT, R13, UR29, PT ;  /* 0x0000001d0d003c0c */ /* 0x000fe6000bf66270 */
[----:B------:R2:W-:Y:S01]  /*5490*/  MUFU.EX2 R80, R4 ;  /* 0x0000000400507308 */ /* 0x0005e20000000800 */
[----:B-1----:R-:W-:Y:S01]  /*54a0*/  FFMA.FTZ R5, R10, UR9, -R8 ;  /* 0x000000090a057c23 */ /* 0x002fe20008010808 */
[----:B------:R-:W-:Y:S01]  /*54b0*/  VIADD R10, R153, 0x1c000 ;  /* 0x0001c000990a7836 */ /* 0x000fe20000000000 */
[----:B------:R-:W-:Y:S07]  /*54c0*/  F2FP.BF16.F32.PACK_AB R6, R89, R90 ;  /* 0x0000005a5906723e */ /* 0x000fee00000010ff */
[----:B------:R-:W-:Y:S01]  /*54d0*/  MUFU.TANH R70, R52 ;  /* 0x0000003400467308 */ /* 0x000fe20000002400 */
[----:B------:R-:W-:Y:S01]  /*54e0*/  FMUL.FTZ R53, R53, UR10 ;  /* 0x0000000a35357c20 */ /* 0x000fe20008410000 */
[----:B------:R-:W-:Y:S01]  /*54f0*/  @P5 FSEL R23, R74, -INF , !P6 ;  /* 0xff8000004a175808 */ /* 0x000fe20007000000 */
[----:B------:R-:W-:Y:S01]  /*5500*/  FMUL.FTZ R55, R55, UR10 ;  /* 0x0000000a37377c20 */ /* 0x000fe20008410000 */
[----:B------:R-:W-:Y:S01]  /*5510*/  @P4 FSEL R20, R211, -INF , !P6 ;  /* 0xff800000d3144808 */ /* 0x000fe20007000000 */
[----:B------:R-:W-:Y:S01]  /*5520*/  FMUL.FTZ R57, R57, UR10 ;  /* 0x0000000a39397c20 */ /* 0x000fe20008410000 */
[----:B------:R-:W-:Y:S01]  /*5530*/  @P0 FSEL R24, R164, -INF , !P6 ;  /* 0xff800000a4180808 */ /* 0x000fe20007000000 */
[----:B--2---:R-:W-:Y:S01]  /*5540*/  IMAD.MOV.U32 R13, RZ, RZ, R192 ;  /* 0x000000ffff0d7224 */ /* 0x004fe200078e00c0 */
[----:B------:R-:W-:Y:S02]  /*5550*/  PLOP3.LUT P5, PT, PT, PT, UP0, 0x80, 0x8 ;  /* 0x000000000008781c */ /* 0x000fe40003faf008 */
[----:B------:R1:W-:Y:S01]  /*5560*/  MUFU.EX2 R208, R5 ;  /* 0x0000000500d07308 */ /* 0x0003e20000000800 */
[----:B------:R-:W-:Y:S01]  /*5570*/  PLOP3.LUT P6, PT, PT, PT, UP0, 0x80, 0x8 ;  /* 0x000000000008781c */ /* 0x000fe20003fcf008 */
[----:B------:R-:W-:Y:S01]  /*5580*/  FFMA.FTZ R4, R15, UR9, -R8 ;  /* 0x000000090f047c23 */ /* 0x000fe20008010808 */
[----:B------:R-:W-:Y:S07]  /*5590*/  PLOP3.LUT P4, PT, PT, PT, UP0, 0x80, 0x8 ;  /* 0x000000000008781c */ /* 0x000fee0003f8f008 */
[----:B------:R-:W2:Y:S01]  /*55a0*/  MUFU.TANH R162, R54 ;  /* 0x0000003600a27308 */ /* 0x000ea20000002400 */
[----:B------:R-:W-:Y:S01]  /*55b0*/  PLOP3.LUT P0, PT, PT, PT, UP0, 0x80, 0x8 ;  /* 0x000000000008781c */ /* 0x000fe20003f0f008 */
[----:B------:R-:W-:Y:S01]  /*55c0*/  FMUL.FTZ R59, R59, UR10 ;  /* 0x0000000a3b3b7c20 */ /* 0x000fe20008410000 */
[----:B------:R-:W-:Y:S01]  /*55d0*/  MOV R15, R207 ;  /* 0x000000cf000f7202 */ /* 0x000fe20000000f00 */
[----:B------:R-:W-:Y:S01]  /*55e0*/  FMUL.FTZ R60, R60, UR10 ;  /* 0x0000000a3c3c7c20 */ /* 0x000fe20008410000 */
[----:B------:R-:W-:Y:S01]  /*55f0*/  @P2 IADD3 R154, PT, PT, R10, -0x40, RZ ;  /* 0xffffffc00a9a2810 */ /* 0x000fe20007ffe0ff */
[----:B------:R-:W-:Y:S01]  /*5600*/  FMUL.FTZ R61, R61, UR10 ;  /* 0x0000000a3d3d7c20 */ /* 0x000fe20008410000 */
[----:B------:R-:W-:Y:S03]  /*5610*/  F2FP.BF16.F32.PACK_AB R10, R249, R250 ;  /* 0x000000faf90a723e */ /* 0x000fe600000010ff */
[----:B------:R2:W-:Y:S01]  /*5620*/  MUFU.EX2 R213, R4 ;  /* 0x0000000400d57308 */ /* 0x0005e20000000800 */
[----:B------:R-:W-:Y:S01]  /*5630*/  @P5 FSEL R15, R207, -INF , !P3 ;  /* 0xff800000cf0f5808 */ /* 0x000fe20005800000 */
[--C-:B-1----:R-:W-:Y:S01]  /*5640*/  FFMA.FTZ R5, R18, UR9, -R2.reuse ;  /* 0x0000000912057c23 */ /* 0x102fe20008010802 */
[----:B------:R-:W-:Y:S01]  /*5650*/  @P6 FSEL R21, R73, -INF , !P3 ;  /* 0xff80000049156808 */ /* 0x000fe20005800000 */
[----:B------:R1:W-:Y:S01]  /*5660*/  STS [R153+0x1c400], R10 ;  /* 0x01c4000a99007388 */ /* 0x0003e20000000800 */
[----:B------:R-:W-:Y:S05]  /*5670*/  @P4 FSEL R13, R192, -INF , !P3 ;  /* 0xff800000c00d4808 */ /* 0x000fea0005800000 */
[----:B------:R1:W-:Y:S01]  /*5680*/  MUFU.EX2 R236, R5 ;  /* 0x0000000500ec7308 */ /* 0x0003e20000000800 */
[----:B------:R-:W-:Y:S01]  /*5690*/  @P0 FSEL R22, R163, -INF , !P3 ;  /* 0xff800000a3160808 */ /* 0x000fe20005800000 */
[----:B------:R-:W-:Y:S01]  /*56a0*/  FMUL.FTZ R64, R64, UR10 ;  /* 0x0000000a40407c20 */ /* 0x000fe20008410000 */
[----:B------:R-:W-:Y:S01]  /*56b0*/  PLOP3.LUT P0, PT, PT, PT, UP0, 0x80, 0x8 ;  /* 0x000000000008781c */ /* 0x000fe20003f0f008 */
[--C-:B------:R-:W-:Y:S01]  /*56c0*/  FFMA.FTZ R7, R13, UR9, -R2.reuse ;  /* 0x000000090d077c23 */ /* 0x100fe20008010802 */
[----:B------:R-:W-:Y:S05]  /*56d0*/  PLOP3.LUT P4, PT, PT, PT, UP0, 0x80, 0x8 ;  /* 0x000000000008781c */ /* 0x000fea0003f8f008 */
[----:B------:R-:W1:Y:S01]  /*56e0*/  MUFU.TANH R169, R56 ;  /* 0x0000003800a97308 */ /* 0x000e620000002400 */
[----:B------:R-:W-:Y:S01]  /*56f0*/  PLOP3.LUT P5, PT, PT, PT, UP0, 0x80, 0x8 ;  /* 0x000000000008781c */ /* 0x000fe20003faf008 */
[----:B--2---:R-:W-:Y:S01]  /*5700*/  FFMA.FTZ R4, R12, UR9, -R2 ;  /* 0x000000090c047c23 */ /* 0x004fe20008010802 */
[----:B------:R-:W-:Y:S01]  /*5710*/  PLOP3.LUT P6, PT, PT, PT, UP0, 0x80, 0x8 ;  /* 0x000000000008781c */ /* 0x000fe20003fcf008 */
[----:B------:R-:W-:Y:S01]  /*5720*/  FMUL.FTZ R65, R65, UR10 ;  /* 0x0000000a41417c20 */ /* 0x000fe20008410000 */
[----:B------:R-:W-:Y:S01]  /*5730*/  PLOP3.LUT P3, PT, PT, PT, UP0, 0x80, 0x8 ;  /* 0x000000000008781c */ /* 0x000fe20003f6f008 */
[----:B------:R-:W-:Y:S01]  /*5740*/  FMUL.FTZ R66, R66, UR10 ;  /* 0x0000000a42427c20 */ /* 0x000fe20008410000 */
[----:B------:R-:W-:Y:S03]  /*5750*/  FMUL.FTZ R62, R62, UR10 ;  /* 0x0000000a3e3e7c20 */ /* 0x000fe60008410000 */
[----:B------:R2:W-:Y:S01]  /*5760*/  MUFU.EX2 R234, R4 ;  /* 0x0000000400ea7308 */ /* 0x0005e20000000800 */
[----:B-1----:R-:W-:Y:S01]  /*5770*/  F2FP.BF16.F32.PACK_AB R5, R91, R92 ;  /* 0x0000005c5b05723e */ /* 0x002fe200000010ff */
[C---:B------:R-:W-:Y:S01]  /*5780*/  @P0 VIADD R18, R3.reuse, 0x39 ;  /* 0x0000003903120836 */ /* 0x040fe20000000000 */
[----:B------:R-:W-:Y:S07]  /*5790*/  PLOP3.LUT P0, PT, PT, PT, UP0, 0x80, 0x8 ;  /* 0x000000000008781c */ /* 0x000fee0003f0f008 */
[----:B------:R1:W-:Y:S01]  /*57a0*/  MUFU.EX2 R227, R7 ;  /* 0x0000000700e37308 */ /* 0x0003e20000000800 */
[C---:B------:R-:W-:Y:S01]  /*57b0*/  @P4 IADD3 R11, PT, PT, R3.reuse, 0x30, RZ ;  /* 0x00000030030b4810 */ /* 0x040fe20007ffe0ff */
[C---:B------:R-:W-:Y:S01]  /*57c0*/  @P5 VIADD R16, R3.reuse, 0x31 ;  /* 0x0000003103105836 */ /* 0x040fe20000000000 */
[----:B------:R-:W-:Y:S07]  /*57d0*/  PLOP3.LUT P4, PT, PT, PT, UP0, 0x80, 0x8 ;  /* 0x000000000008781c */ /* 0x000fee0003f8f008 */
[----:B------:R-:W-:Y:S01]  /*57e0*/  MUFU.TANH R202, R58 ;  /* 0x0000003a00ca7308 */ /* 0x000fe20000002400 */
[----:B------:R-:W-:Y:S01]  /*57f0*/  @P6 IADD3 R25, PT, PT, R3, 0x38, RZ ;  /* 0x0000003803196810 */ /* 0x000fe20007ffe0ff */
[--C-:B------:R-:W-:Y:S01]  /*5800*/  FFMA.FTZ R3, R19, UR9, -R0.reuse ;  /* 0x0000000913037c23 */ /* 0x100fe20008010800 */
[----:B------:R-:W-:Y:S01]  /*5810*/  @P3 ISETP.GE.AND P3, PT, R11, UR29, PT ;  /* 0x0000001d0b003c0c */ /* 0x000fe2000bf66270 */
[----:B------:R-:W-:Y:S01]  /*5820*/  FMUL.FTZ R67, R67, UR10 ;  /* 0x0000000a43437c20 */ /* 0x000fe20008410000 */
[----:B------:R-:W-:Y:S01]  /*5830*/  F2FP.BF16.F32.PACK_AB R11, R142, R141 ;  /* 0x0000008d8e0b723e */ /* 0x000fe200000010ff */
[----:B--2---:R-:W-:Y:S01]  /*5840*/  FFMA.FTZ R4, R14, UR9, -R0 ;  /* 0x000000090e047c23 */ /* 0x004fe20008010800 */
[----:B------:R-:W-:Y:S03]  /*5850*/  F2FP.BF16.F32.PACK_AB R10, R140, R139 ;  /* 0x0000008b8c0a723e */ /* 0x000fe600000010ff */
[----:B------:R-:W2:Y:S01]  /*5860*/  MUFU.EX2 R28, R3 ;  /* 0x00000003001c7308 */ /* 0x000ea20000000800 */
[----:B------:R-:W-:Y:S02]  /*5870*/  IMAD.MOV.U32 R14, RZ, RZ, R162 ;  /* 0x000000ffff0e7224 */ /* 0x000fe400078e00a2 */
[----:B-1----:R-:W-:Y:S01]  /*5880*/  FFMA.FTZ R7, R15, UR9, -R0 ;  /* 0x000000090f077c23 */ /* 0x002fe20008010800 */
[----:B------:R-:W-:Y:S06]  /*5890*/  MOV R12, R169 ;  /* 0x000000a9000c7202 */ /* 0x000fec0000000f00 */
[----:B------:R-:W1:Y:S01]  /*58a0*/  MUFU.EX2 R29, R4 ;  /* 0x00000004001d7308 */ /* 0x000e620000000800 */
[----:B------:R-:W-:Y:S01]  /*58b0*/  @P4 ISETP.GE.AND P4, PT, R16, UR29, PT ;  /* 0x0000001d10004c0c */ /* 0x000fe2000bf86270 */
[----:B------:R-:W-:Y:S01]  /*58c0*/  IMAD.MOV.U32 R16, RZ, RZ, R70 ;  /* 0x000000ffff107224 */ /* 0x000fe200078e0046 */
[----:B------:R-:W-:Y:S07]  /*58d0*/  @P0 FSEL R16, R70, -INF , !P3 ;  /* 0xff80000046100808 */ /* 0x000fee0005800000 */
[----:B------:R-:W-:Y:S01]  /*58e0*/  MUFU.TANH R69, R53 ;  /* 0x0000003500457308 */ /* 0x000fe20000002400 */
[----:B------:R-:W-:Y:S01]  /*58f0*/  PLOP3.LUT P0, PT, PT, PT, UP0, 0x80, 0x8 ;  /* 0x000000000008781c */ /* 0x000fe20003f0f008 */
[----:B------:R-:W-:Y:S01]  /*5900*/  FMUL.FTZ R63, R63, UR10 ;  /* 0x0000000a3f3f7c20 */ /* 0x000fe20008410000 */
[----:B------:R-:W-:Y:S01]  /*5910*/  PLOP3.LUT P5, PT, PT, PT, UP0, 0x80, 0x8 ;  /* 0x000000000008781c */ /* 0x000fe20003faf008 */
[----:B------:R-:W-:Y:S01]  /*5920*/  FFMA.FTZ R13, R16, UR9, -R9 ;  /* 0x00000009100d7c23 */ /* 0x000fe20008010809 */
[----:B------:R-:W-:Y:S01]  /*5930*/  PLOP3.LUT P6, PT, PT, PT, UP0, 0x80, 0x8 ;  /* 0x000000000008781c */ /* 0x000fe20003fcf008 */
[----:B--2---:R-:W-:Y:S01]  /*5940*/  STL [R1+0x4], R28 ;  /* 0x0000041c01007387 */ /* 0x004fe20000100800 */
[----:B------:R-:W-:Y:S03]  /*5950*/  F2FP.BF16.F32.PACK_AB R3, R160, R93 ;  /* 0x0000005da003723e */ /* 0x000fe600000010ff */
[----:B------:R-:W2:Y:S01]  /*5960*/  MUFU.TANH R161, R55 ;  /* 0x0000003700a17308 */ /* 0x000ea20000002400 */
[----:B------:R-:W-:Y:S01]  /*5970*/  LEA R148, R186, UR4, 0x1 ;  /* 0x00000004ba947c11 */ /* 0x000fe2000f8e08ff */
[----:B-1----:R-:W-:Y:S01]  /*5980*/  STL [R1], R29 ;  /* 0x0000001d01007387 */ /* 0x002fe20000100800 */
[----:B------:R-:W-:Y:S03]  /*5990*/  F2FP.BF16.F32.PACK_AB R4, R241, R242 ;  /* 0x000000f2f104723e */ /* 0x000fe600000010ff */
[----:B------:R3:W-:Y:S01]  /*59a0*/  STS [R153+0x1c000], R3 ;  /* 0x01c0000399007388 */ /* 0x0007e20000000800 */
[----:B------:R-:W-:Y:S03]  /*59b0*/  @P0 FSEL R14, R162, -INF , !P3 ;  /* 0xff800000a20e0808 */ /* 0x000fe60005800000 */
[----:B------:R2:W-:Y:S01]  /*59c0*/  MUFU.EX2 R245, R7 ;  /* 0x0000000700f57308 */ /* 0x0005e20000000800 */
[----:B------:R-:W-:Y:S01]  /*59d0*/  PLOP3.LUT P0, PT, PT, PT, UP0, 0x80, 0x8 ;  /* 0x000000000008781c */ /* 0x000fe20003f0f008 */
[----:B------:R-:W4:Y:S01]  /*59e0*/  LDL R15, [R1+0x68] ;  /* 0x00006800010f7983 */ /* 0x000f220000100800 */
[----:B------:R-:W-:Y:S07]  /*59f0*/  @P5 ISETP.GE.AND P5, PT, R25, UR29, PT ;  /* 0x0000001d19005c0c */ /* 0x000fee000bfa6270 */
[----:B------:R-:W-:Y:S01]  /*5a00*/  MUFU.TANH R168, R57 ;  /* 0x0000003900a87308 */ /* 0x000fe20000002400 */
[----:B------:R-:W-:Y:S09]  /*5a10*/  @P6 ISETP.GE.AND P6, PT, R18, UR29, PT ;  /* 0x0000001d12006c0c */ /* 0x000ff2000bfc6270 */
[----:B------:R-:W-:Y:S01]  /*5a20*/  MUFU.TANH R201, R59 ;  /* 0x0000003b00c97308 */ /* 0x000fe20000002400 */
[----:B------:R-:W-:Y:S01]  /*5a30*/  @P0 FSEL R12, R169, -INF , !P3 ;  /* 0xff800000a90c0808 */ /* 0x000fe20005800000 */
[----:B--2---:R-:W-:Y:S01]  /*5a40*/  IMAD.MOV.U32 R7, RZ, RZ, R161 ;  /* 0x000000ffff077224 */ /* 0x004fe200078e00a1 */
[----:B------:R-:W-:Y:S03]  /*5a50*/  PLOP3.LUT P0, PT, PT, PT, UP0, 0x80, 0x8 ;  /* 0x000000000008781c */ /* 0x000fe60003f0f008 */
[----:B------:R-:W-:Y:S04]  /*5a60*/  FFMA.FTZ R12, R12, UR9, -R2 ;  /* 0x000000090c0c7c23 */ /* 0x000fe80008010802 */
[----:B------:R-:W-:Y:S10]  /*5a70*/  MUFU.TANH R166, R60 ;  /* 0x0000003c00a67308 */ /* 0x000ff40000002400 */
[----:B------:R-:W-:Y:S10]  /*5a80*/  MUFU.TANH R165, R61 ;  /* 0x0000003d00a57308 */ /* 0x000ff40000002400 */
[----:B------:R-:W1:Y:S10]  /*5a90*/  MUFU.TANH R190, R65 ;  /* 0x0000004100be7308 */ /* 0x000e740000002400 */
[----:B------:R-:W-:Y:S10]  /*5aa0*/  MUFU.TANH R159, R66 ;  /* 0x00000042009f7308 */ /* 0x000ff40000002400 */
[----:B------:R-:W-:Y:S10]  /*5ab0*/  MUFU.TANH R193, R62 ;  /* 0x0000003e00c17308 */ /* 0x000ff40000002400 */
[----:B------:R-:W-:Y:S10]  /*5ac0*/  MUFU.TANH R158, R67 ;  /* 0x00000043009e7308 */ /* 0x000ff40000002400 */
[----:B------:R-:W-:Y:S10]  /*5ad0*/  MUFU.TANH R191, R63 ;  /* 0x0000003f00bf7308 */ /* 0x000ff40000002400 */
[----:B------:R-:W-:Y:S01]  /*5ae0*/  MUFU.EX2 R218, R12 ;  /* 0x0000000c00da7308 */ /* 0x000fe20000000800 */
[C---:B---3--:R-:W-:Y:S02]  /*5af0*/  IADD3 R3, PT, PT, R153.reuse, R26, RZ ;  /* 0x0000001a99037210 */ /* 0x048fe40007ffe0ff */
[----:B------:R-:W-:Y:S01]  /*5b00*/  IADD3 R156, PT, PT, R26, R154, RZ ;  /* 0x0000009a1a9c7210 */ /* 0x000fe20007ffe0ff */
[----:B----4-:R-:W-:Y:S02]  /*5b10*/  IMAD.IADD R155, R153, 0x1, R27 ;  /* 0x00000001999b7824 */ /* 0x010fe400078e021b */
[----:B------:R2:W-:Y:S01]  /*5b20*/  STS [R3+0x1c400], R4 ;  /* 0x01c4000403007388 */ /* 0x0005e20000000800 */
[----:B------:R-:W-:Y:S03]  /*5b30*/  IMAD.IADD R151, R27, 0x1, R154 ;  /* 0x000000011b977824 */ /* 0x000fe600078e029a */
[----:B------:R3:W-:Y:S04]  /*5b40*/  STS [R3+0x1c000], R5 ;  /* 0x01c0000503007388 */ /* 0x0007e80000000800 */
[----:B------:R4:W-:Y:S04]  /*5b50*/  STS [R153+0x1e000], R11 ;  /* 0x01e0000b99007388 */ /* 0x0009e80000000800 */
[----:B------:R1:W-:Y:S01]  /*5b60*/  STS [R153+0x1e400], R10 ;  /* 0x01e4000a99007388 */ /* 0x0003e20000000800 */
[----:B--2---:R-:W-:Y:S02]  /*5b70*/  F2FP.BF16.F32.PACK_AB R4, R136, R76 ;  /* 0x0000004c8804723e */ /* 0x004fe400000010ff */
[----:B---3--:R-:W-:Y:S03]  /*5b80*/  F2FP.BF16.F32.PACK_AB R5, R138, R137 ;  /* 0x000000898a05723e */ /* 0x008fe600000010ff */
[----:B------:R2:W-:Y:S01]  /*5b90*/  STS [R3+0x1e400], R4 ;  /* 0x01e4000403007388 */ /* 0x0005e20000000800 */
[----:B----4-:R-:W-:Y:S03]  /*5ba0*/  IMAD.MOV.U32 R11, RZ, RZ, R202 ;  /* 0x000000ffff0b7224 */ /* 0x010fe600078e00ca */
[----:B------:R3:W-:Y:S01]  /*5bb0*/  STS [R3+0x1e000], R5 ;  /* 0x01e0000503007388 */ /* 0x0007e20000000800 */
[----:B------:R-:W-:Y:S01]  /*5bc0*/  @P0 FSEL R11, R202, -INF , !P3 ;  /* 0xff800000ca0b0808 */ /* 0x000fe20005800000 */
[--C-:B-1----:R-:W-:Y:S02]  /*5bd0*/  FFMA.FTZ R10, R20, UR9, -R0.reuse ;  /* 0x00000009140a7c23 */ /* 0x102fe40008010800 */
[----:B------:R1:W-:Y:S01]  /*5be0*/  STS [R155+0x1c000], R6 ;  /* 0x01c000069b007388 */ /* 0x0003e20000000800 */
[----:B------:R-:W-:Y:S01]  /*5bf0*/  PLOP3.LUT P0, PT, PT, PT, UP0, 0x80, 0x8 ;  /* 0x000000000008781c */ /* 0x000fe20003f0f008 */
[----:B------:R-:W-:Y:S01]  /*5c00*/  FFMA.FTZ R11, R11, UR9, -R0 ;  /* 0x000000090b0b7c23 */ /* 0x000fe20008010800 */
[----:B------:R4:W-:Y:S01]  /*5c10*/  MUFU.EX2 R246, R10 ;  /* 0x0000000a00f67308 */ /* 0x0009e20000000800 */
[----:B------:R-:W-:Y:S09]  /*5c20*/  PLOP3.LUT P3, PT, PT, PT, UP0, 0x80, 0x8 ;  /* 0x000000000008781c */ /* 0x000ff20003f6f008 */
[----:B------:R-:W-:Y:S01]  /*5c30*/  MUFU.EX2 R244, R11 ;  /* 0x0000000b00f47308 */ /* 0x000fe20000000800 */
[----:B--2---:R-:W-:Y:S01]  /*5c40*/  FFMA.FTZ R4, R17, UR9, -R2 ;  /* 0x0000000911047c23 */ /* 0x004fe20008010802 */
[----:B----4-:R-:W-:Y:S02]  /*5c50*/  MOV R10, R69 ;  /* 0x00000045000a7202 */ /* 0x010fe40000000f00 */
[----:B------:R-:W-:Y:S06]  /*5c60*/  @P0 FSEL R10, R69, -INF , !P4 ;  /* 0xff800000450a0808 */ /* 0x000fec0006000000 */
[----:B------:R2:W-:Y:S01]  /*5c70*/  MUFU.EX2 R228, R4 ;  /* 0x0000000400e47308 */ /* 0x0005e20000000800 */
[----:B---3--:R-:W-:Y:S02]  /*5c80*/  F2FP.BF16.F32.PACK_AB R5, R231, R232 ;  /* 0x000000e8e705723e */ /* 0x008fe400000010ff */
[----:B------:R-:W-:Y:S01]  /*5c90*/  IADD3 R3, PT, PT, R26, R155, RZ ;  /* 0x0000009b1a037210 */ /* 0x000fe20007ffe0ff */
[----:B------:R-:W-:Y:S01]  /*5ca0*/  FFMA.FTZ R10, R10, UR9, -R9 ;  /* 0x000000090a0a7c23 */ /* 0x000fe20008010809 */
[----:B-1----:R-:W-:Y:S01]  /*5cb0*/  F2FP.BF16.F32.PACK_AB R6, R251, R252 ;  /* 0x000000fcfb06723e */ /* 0x002fe200000010ff */
[----:B------:R1:W-:Y:S01]  /*5cc0*/  STS [R155+0x1c400], R5 ;  /* 0x01c400059b007388 */ /* 0x0003e20000000800 */
[----:B------:R-:W-:Y:S02]  /*5cd0*/  @P3 FSEL R7, R161, -INF , !P4 ;  /* 0xff800000a1073808 */ /* 0x000fe40006000000 */
[----:B------:R-:W-:Y:S02]  /*5ce0*/  PLOP3.LUT P0, PT, PT, PT, UP0, 0x80, 0x8 ;  /* 0x000000000008781c */ /* 0x000fe40003f0f008 */
[----:B------:R-:W-:Y:S01]  /*5cf0*/  PLOP3.LUT P3, PT, PT, PT, UP0, 0x80, 0x8 ;  /* 0x000000000008781c */ /* 0x000fe20003f6f008 */
[----:B------:R-:W-:Y:S01]  /*5d00*/  FFMA.FTZ R7, R7, UR9, -R8 ;  /* 0x0000000907077c23 */ /* 0x000fe20008010808 */
[----:B--2---:R-:W-:Y:S03]  /*5d10*/  F2FP.BF16.F32.PACK_AB R4, R83, R84 ;  /* 0x000000545304723e */ /* 0x004fe600000010ff */
[----:B------:R2:W-:Y:S02]  /*5d20*/  MUFU.EX2 R177, R7 ;  /* 0x0000000700b17308 */ /* 0x0005e40000000800 */
[----:B------:R3:W-:Y:S01]  /*5d30*/  STS [R3+0x1c000], R4 ;  /* 0x01c0000403007388 */ /* 0x0007e20000000800 */
[----:B--2---:R-:W-:Y:S01]  /*5d40*/  IMAD.MOV.U32 R7, RZ, RZ, R190 ;  /* 0x000000ffff077224 */ /* 0x004fe200078e00be */
[----:B-1----:R-:W-:Y:S06]  /*5d50*/  F2FP.BF16.F32.PACK_AB R5, R75, R68 ;  /* 0x000000444b05723e */ /* 0x002fec00000010ff */
[----:B------:R-:W1:Y:S01]  /*5d60*/  MUFU.TANH R68, R64 ;  /* 0x0000004000447308 */ /* 0x000e620000002400 */
[----:B---3--:R-:W-:Y:S05]  /*5d70*/  F2FP.BF16.F32.PACK_AB R4, R221, R222 ;  /* 0x000000dedd04723e */ /* 0x008fea00000010ff */
[----:B------:R2:W-:Y:S04]  /*5d80*/  STS [R3+0x1c400], R4 ;  /* 0x01c4000403007388 */ /* 0x0005e80000000800 */
[----:B------:R3:W-:Y:S04]  /*5d90*/  STS [R155+0x1e000], R6 ;  /* 0x01e000069b007388 */ /* 0x0007e80000000800 */
[----:B------:R4:W-:Y:S01]  /*5da0*/  STS [R155+0x1e400], R5 ;  /* 0x01e400059b007388 */ /* 0x0009e20000000800 */
[----:B--2---:R-:W-:Y:S02]  /*5db0*/  F2FP.BF16.F32.PACK_AB R4, R247, R248 ;  /* 0x000000f8f704723e */ /* 0x004fe400000010ff */
[----:B---3--:R-:W-:Y:S03]  /*5dc0*/  F2FP.BF16.F32.PACK_AB R6, R72, R71 ;  /* 0x000000474806723e */ /* 0x008fe600000010ff */
[----:B------:R2:W-:Y:S01]  /*5dd0*/  STS [R3+0x1e000], R4 ;  /* 0x01e0000403007388 */ /* 0x0005e20000000800 */
[----:B------:R3:W-:Y:S01]  /*5de0*/  MUFU.EX2 R72, R13 ;  /* 0x0000000d00487308 */ /* 0x0007e20000000800 */
[----:B----4-:R-:W-:Y:S02]  /*5df0*/  F2FP.BF16.F32.PACK_AB R5, R79, R80 ;  /* 0x000000504f05723e */ /* 0x010fe400000010ff */
[----:B------:R4:W-:Y:S07]  /*5e00*/  STS [R3+0x1e400], R6 ;  /* 0x01e4000603007388 */ /* 0x0009ee0000000800 */
[----:B------:R1:W-:Y:S01]  /*5e10*/  MUFU.EX2 R71, R10 ;  /* 0x0000000a00477308 */ /* 0x0003e20000000800 */
[----:B------:R4:W-:Y:S01]  /*5e20*/  STS [R154], R5 ;  /* 0x000000059a007388 */ /* 0x0009e20000000800 */
[----:B---3--:R-:W-:Y:S08]  /*5e30*/  FFMA.FTZ R13, R14, UR9, -R8 ;  /* 0x000000090e0d7c23 */ /* 0x008ff00008010808 */
[----:B------:R-:W-:Y:S01]  /*5e40*/  MUFU.EX2 R176, R13 ;  /* 0x0000000d00b07308 */ /* 0x000fe20000000800 */
[----:B-1----:R-:W-:Y:S02]  /*5e50*/  MOV R10, R68 ;  /* 0x00000044000a7202 */ /* 0x002fe40000000f00 */
[----:B------:R-:W-:Y:S02]  /*5e60*/  LEA R149, R15, UR4, 0x1 ;  /* 0x000000040f957c11 */ /* 0x000fe4000f8e08ff */
[----:B--2---:R-:W-:Y:S02]  /*5e70*/  F2FP.BF16.F32.PACK_AB R4, R208, R213 ;  /* 0x000000d5d004723e */ /* 0x004fe400000010ff */
[----:B----4-:R-:W-:Y:S01]  /*5e80*/  MOV R3, R168 ;  /* 0x000000a800037202 */ /* 0x010fe20000000f00 */
[----:B------:R-:W-:Y:S02]  /*5e90*/  IMAD.MOV.U32 R6, RZ, RZ, R201 ;  /* 0x000000ffff067224 */ /* 0x000fe400078e00c9 */
[----:B------:R1:W-:Y:S01]  /*5ea0*/  STS [R154+0x400], R4 ;  /* 0x000400049a007388 */ /* 0x0003e20000000800 */
[----:B------:R-:W-:Y:S01]  /*5eb0*/  @P0 FSEL R3, R168, -INF , !P4 ;  /* 0xff800000a8030808 */ /* 0x000fe20006000000 */
[--C-:B------:R-:W-:Y:S01]  /*5ec0*/  FFMA.FTZ R5, R21, UR9, -R9.reuse ;  /* 0x0000000915057c23 */ /* 0x100fe20008010809 */
[----:B------:R-:W-:Y:S02]  /*5ed0*/  @P3 FSEL R6, R201, -INF , !P4 ;  /* 0xff800000c9063808 */ /* 0x000fe40006000000 */
[----:B------:R-:W-:Y:S01]  /*5ee0*/  PLOP3.LUT P0, PT, PT, PT, UP0, 0x80, 0x8 ;  /* 0x000000000008781c */ /* 0x000fe20003f0f008 */
[----:B------:R2:W-:Y:S01]  /*5ef0*/  MUFU.EX2 R75, R5 ;  /* 0x00000005004b7308 */ /* 0x0005e20000000800 */
[----:B------:R-:W-:Y:S01]  /*5f00*/  PLOP3.LUT P4, PT, PT, PT, UP0, 0x80, 0x8 ;  /* 0x000000000008781c */ /* 0x000fe20003f8f008 */
[----:B------:R-:W-:Y:S01]  /*5f10*/  FFMA.FTZ R3, R3, UR9, -R2 ;  /* 0x0000000903037c23 */ /* 0x000fe20008010802 */
[----:B------:R-:W-:Y:S07]  /*5f20*/  PLOP3.LUT P3, PT, PT, PT, UP0, 0x80, 0x8 ;  /* 0x000000000008781c */ /* 0x000fee0003f6f008 */
[----:B------:R3:W-:Y:S01]  /*5f30*/  MUFU.EX2 R216, R3 ;  /* 0x0000000300d87308 */ /* 0x0007e20000000800 */
[--C-:B--2---:R-:W-:Y:S05]  /*5f40*/  FFMA.FTZ R5, R22, UR9, -R8.reuse ;  /* 0x0000000916057c23 */ /* 0x104fea0008010808 */
[----:B------:R-:W-:Y:S04]  /*5f50*/  @P3 FSEL R10, R68, -INF , !P5 ;  /* 0xff800000440a3808 */ /* 0x000fe80006800000 */
[----:B------:R2:W-:Y:S01]  /*5f60*/  MUFU.EX2 R178, R5 ;  /* 0x0000000500b27308 */ /* 0x0005e20000000800 */
[----:B-1----:R-:W-:Y:S01]  /*5f70*/  FFMA.FTZ R4, R23, UR9, -R9 ;  /* 0x0000000917047c23 */ /* 0x002fe20008010809 */
[----:B---3--:R-:W-:Y:S02]  /*5f80*/  MOV R3, R159 ;  /* 0x0000009f00037202 */ /* 0x008fe40000000f00 */
[----:B------:R-:W-:Y:S06]  /*5f90*/  PLOP3.LUT P3, PT, PT, PT, UP0, 0x80, 0x8 ;  /* 0x000000000008781c */ /* 0x000fec0003f6f008 */
[----:B------:R1:W3:Y:S01]  /*5fa0*/  MUFU.EX2 R76, R4 ;  /* 0x00000004004c7308 */ /* 0x0002e20000000800 */
[----:B--2---:R-:W-:Y:S01]  /*5fb0*/  IMAD.MOV.U32 R5, RZ, RZ, R165 ;  /* 0x000000ffff057224 */ /* 0x004fe200078e00a5 */
[----:B------:R-:W-:Y:S02]  /*5fc0*/  @P4 FSEL R5, R165, -INF , !P6 ;  /* 0xff800000a5054808 */ /* 0x000fe40007000000 */
[----:B------:R-:W-:Y:S01]  /*5fd0*/  PLOP3.LUT P4, PT, PT, PT, UP0, 0x80, 0x8 ;  /* 0x000000000008781c */ /* 0x000fe20003f8f008 */
[----:B-1----:R-:W-:Y:S05]  /*5fe0*/  FFMA.FTZ R4, R24, UR9, -R8 ;  /* 0x0000000918047c23 */ /* 0x002fea0008010808 */
[----:B------:R1:W2:Y:S07]  /*5ff0*/  MUFU.EX2 R179, R4 ;  /* 0x0000000400b37308 */ /* 0x0002ae0000000800 */
[----:B------:R-:W-:Y:S02]  /*6000*/  @P4 FSEL R3, R159, -INF , !P5 ;  /* 0xff8000009f034808 */ /* 0x000fe40006800000 */
[----:B------:R-:W-:Y:S02]  /*6010*/  PLOP3.LUT P4, PT, PT, PT, UP0, 0x80, 0x8 ;  /* 0x000000000008781c */ /* 0x000fe40003f8f008 */
[----:B-1----:R-:W-:Y:S02]  /*6020*/  MOV R4, R166 ;  /* 0x000000a600047202 */ /* 0x002fe40000000f00 */
[----:B------:R-:W-:Y:S02]  /*6030*/  @P0 FSEL R4, R166, -INF , !P5 ;  /* 0xff800000a6040808 */ /* 0x000fe40006800000 */
[----:B------:R-:W-:Y:S03]  /*6040*/  PLOP3.LUT P0, PT, PT, PT, UP0, 0x80, 0x8 ;  /* 0x000000000008781c */ /* 0x000fe60003f0f008 */
[--C-:B------:R-:W-:Y:S01]  /*6050*/  FFMA.FTZ R13, R4, UR9, -R2.reuse ;  /* 0x00000009040d7c23 */ /* 0x100fe20008010802 */
[----:B------:R-:W-:Y:S01]  /*6060*/  FFMA.FTZ R2, R5, UR9, -R2 ;  /* 0x0000000905027c23 */ /* 0x000fe20008010802 */
[----:B------:R-:W-:Y:S01]  /*6070*/  FFMA.FTZ R5, R6, UR9, -R0 ;  /* 0x0000000906057c23 */ /* 0x000fe20008010800 */
[----:B---3--:R-:W-:Y:S01]  /*6080*/  F2FP.BF16.F32.PACK_AB R6, R75, R76 ;  /* 0x0000004c4b06723e */ /* 0x008fe200000010ff */
[----:B------:R-:W-:Y:S01]  /*6090*/  IMAD.MOV.U32 R4, RZ, RZ, R158 ;  /* 0x000000ffff047224 */ /* 0x000fe200078e009e */
[----:B------:R-:W-:Y:S01]  /*60a0*/  @P3 FSEL R4, R158, -INF , !P6 ;  /* 0xff8000009e043808 */ /* 0x000fe20007000000 */
[----:B------:R1:W-:Y:S02]  /*60b0*/  MUFU.EX2 R243, R5 ;  /* 0x0000000500f37308 */ /* 0x0003e40000000800 */
[----:B------:R3:W-:Y:S02]  /*60c0*/  STS [R156], R6 ;  /* 0x000000069c007388 */ /* 0x0007e40000000800 */
[----:B------:R-:W-:Y:S06]  /*60d0*/  @P0 FSEL R7, R190, -INF , !P6 ;  /* 0xff800000be070808 */ /* 0x000fec0007000000 */
[----:B------:R4:W-:Y:S01]  /*60e0*/  MUFU.EX2 R209, R2 ;  /* 0x0000000200d17308 */ /* 0x0009e20000000800 */
[----:B------:R-:W-:Y:S09]  /*60f0*/  PLOP3.LUT P0, PT, PT, PT, UP0, 0x80, 0x8 ;  /* 0x000000000008781c */ /* 0x000ff20003f0f008 */
[----:B------:R-:W-:Y:S01]  /*6100*/  MUFU.EX2 R214, R13 ;  /* 0x0000000d00d67308 */ /* 0x000fe20000000800 */
[--C-:B-1----:R-:W-:Y:S01]  /*6110*/  FFMA.FTZ R5, R10, UR9, -R9.reuse ;  /* 0x000000090a057c23 */ /* 0x102fe20008010809 */
[----:B------:R-:W-:Y:S01]  /*6120*/  FFMA.FTZ R9, R7, UR9, -R9 ;  /* 0x0000000907097c23 */ /* 0x000fe20008010809 */
[--C-:B------:R-:W-:Y:S01]  /*6130*/  FFMA.FTZ R7, R3, UR9, -R8.reuse ;  /* 0x0000000903077c23 */ /* 0x100fe20008010808 */
[----:B------:R-:W-:Y:S06]  /*6140*/  MOV R3, R193 ;  /* 0x000000c100037202 */ /* 0x000fec0000000f00 */
[----:B------:R2:W-:Y:S01]  /*6150*/  MUFU.EX2 R189, R5 ;  /* 0x0000000500bd7308 */ /* 0x0005e20000000800 */
[----:B------:R-:W-:Y:S01]  /*6160*/  @P0 FSEL R3, R193, -INF , !P5 ;  /* 0xff800000c1030808 */ /* 0x000fe20006800000 */
[----:B------:R-:W-:Y:S01]  /*6170*/  FFMA.FTZ R8, R4, UR9, -R8 ;  /* 0x0000000904087c23 */ /* 0x000fe20008010808 */
[----:B------:R-:W-:Y:S07]  /*6180*/  IMAD.MOV.U32 R4, RZ, RZ, R191 ;  /* 0x000000ffff047224 */ /* 0x000fee00078e00bf */
[----:B------:R1:W-:Y:S01]  /*6190*/  MUFU.EX2 R187, R9 ;  /* 0x0000000900bb7308 */ /* 0x0003e20000000800 */
[----:B------:R-:W-:Y:S02]  /*61a0*/  @P4 FSEL R4, R191, -INF , !P6 ;  /* 0xff800000bf044808 */ /* 0x000fe40007000000 */
[----:B----4-:R-:W-:Y:S07]  /*61b0*/  F2FP.BF16.F32.PACK_AB R2, R245, R246 ;  /* 0x000000f6f502723e */ /* 0x010fee00000010ff */
[----:B------:R4:W-:Y:S01]  /*61c0*/  MUFU.EX2 R175, R7 ;  /* 0x0000000700af7308 */ /* 0x0009e20000000800 */
[----:B---3--:R-:W-:Y:S09]  /*61d0*/  F2FP.BF16.F32.PACK_AB R6, R71, R72 ;  /* 0x000000484706723e */ /* 0x008ff200000010ff */
[----:B------:R-:W3:Y:S01]  /*61e0*/  MUFU.EX2 R174, R8 ;  /* 0x0000000800ae7308 */ /* 0x000ee20000000800 */
[----:B--2---:R-:W-:Y:S01]  /*61f0*/  F2FP.BF16.F32.PACK_AB R5, R178, R179 ;  /* 0x000000b3b205723e */ /* 0x004fe200000010ff */
[--C-:B-1----:R-:W-:Y:S01]  /*6200*/  FFMA.FTZ R9, R3, UR9, -R0.reuse ;  /* 0x0000000903097c23 */ /* 0x102fe20008010800 */
[----:B------:R-:W-:Y:S03]  /*6210*/  F2FP.BF16.F32.PACK_AB R3, R234, R236 ;  /* 0x000000ecea03723e */ /* 0x000fe600000010ff */
[----:B------:R1:W-:Y:S01]  /*6220*/  STS [R156+0x400], R5 ;  /* 0x000400059c007388 */ /* 0x0003e20000000800 */
[----:B------:R-:W-:Y:S01]  /*6230*/  FFMA.FTZ R0, R4, UR9, -R0 ;  /* 0x0000000904007c23 */ /* 0x000fe20008010800 */
[----:B------:R-:W-:Y:S02]  /*6240*/  F2FP.BF16.F32.PACK_AB R4, R29, R28 ;  /* 0x0000001c1d04723e */ /* 0x000fe400000010ff */
[----:B------:R-:W-:Y:S01]  /*6250*/  MUFU.EX2 R235, R9 ;  /* 0x0000000900eb7308 */ /* 0x000fe20000000800 */
[----:B------:R2:W-:Y:S01]  /*6260*/  STS [R154+0x2000], R3 ;  /* 0x002000039a007388 */ /* 0x0005e20000000800 */
[----:B----4-:R-:W-:Y:S08]  /*6270*/  IMAD.MOV.U32 R7, RZ, RZ, 0x20 ;  /* 0x00000020ff077424 */ /* 0x010ff000078e00ff */
[----:B------:R4:W3:Y:S01]  /*6280*/  MUFU.EX2 R233, R0 ;  /* 0x0000000000e97308 */ /* 0x0008e20000000800 */
[----:B------:R3:W-:Y:S01]  /*6290*/  STS [R154+0x2400], R4 ;  /* 0x002400049a007388 */ /* 0x0007e20000000800 */
[----:B------:R-:W-:Y:S03]  /*62a0*/  SEL R172, R7, 0xffffffe0, !P1 ;  /* 0xffffffe007ac7807 */ /* 0x000fe60004800000 */
[----:B------:R3:W-:Y:S01]  /*62b0*/  STS [R156+0x2400], R2 ;  /* 0x002400029c007388 */ /* 0x0007e20000000800 */
[----:B------:R-:W-:Y:S01]  /*62c0*/  IADD3 R150, PT, PT, R148, R172, RZ ;  /* 0x000000ac94967210 */ /* 0x000fe20007ffe0ff */
[----:B------:R-:W-:Y:S01]  /*62d0*/  IMAD.IADD R152, R172, 0x1, R149 ;  /* 0x00000001ac987824 */ /* 0x000fe200078e0295 */
[----:B----4-:R-:W-:Y:S02]  /*62e0*/  IADD3 R0, PT, PT, R26, R151, RZ ;  /* 0x000000971a007210 */ /* 0x010fe40007ffe0ff */
[----:B-1----:R-:W-:Y:S02]  /*62f0*/  F2FP.BF16.F32.PACK_AB R5, R177, R176 ;  /* 0x000000b0b105723e */ /* 0x002fe400000010ff */
[----:B--2---:R-:W-:Y:S02]  /*6300*/  F2FP.BF16.F32.PACK_AB R3, R227, R228 ;  /* 0x000000e4e303723e */ /* 0x004fe400000010ff */
[----:B---3--:R-:W-:Y:S03]  /*6310*/  F2FP.BF16.F32.PACK_AB R4, R216, R218 ;  /* 0x000000dad804723e */ /* 0x008fe600000010ff */
[----:B------:R1:W-:Y:S01]  /*6320*/  STS [R156+0x2000], R3 ;  /* 0x002000039c007388 */ /* 0x0003e20000000800 */
[----:B------:R-:W-:Y:S03]  /*6330*/  F2FP.BF16.F32.PACK_AB R2, R174, R175 ;  /* 0x000000afae02723e */ /* 0x000fe600000010ff */
[----:B------:R-:W-:Y:S04]  /*6340*/  STS [R151], R6 ;  /* 0x0000000697007388 */ /* 0x000fe80000000800 */
[----:B------:R-:W-:Y:S04]  /*6350*/  STS [R151+0x400], R5 ;  /* 0x0004000597007388 */ /* 0x000fe80000000800 */
[----:B------:R2:W-:Y:S01]  /*6360*/  STS [R0+0x400], R2 ;  /* 0x0004000200007388 */ /* 0x0005e20000000800 */
[----:B-1----:R-:W-:Y:S05]  /*6370*/  F2FP.BF16.F32.PACK_AB R3, R187, R189 ;  /* 0x000000bdbb03723e */ /* 0x002fea00000010ff */
[----:B------:R1:W-:Y:S04]  /*6380*/  STS [R0], R3 ;  /* 0x0000000300007388 */ /* 0x0003e80000000800 */
[----:B------:R3:W-:Y:S01]  /*6390*/  STS [R151+0x2000], R4 ;  /* 0x0020000497007388 */ /* 0x0007e20000000800 */
[----:B--2---:R-:W-:Y:S02]  /*63a0*/  F2FP.BF16.F32.PACK_AB R2, R233, R235 ;  /* 0x000000ebe902723e */ /* 0x004fe400000010ff */
[----:B-1----:R-:W-:Y:S02]  /*63b0*/  F2FP.BF16.F32.PACK_AB R3, R209, R214 ;  /* 0x000000d6d103723e */ /* 0x002fe400000010ff */
[----:B---3--:R-:W-:Y:S05]  /*63c0*/  F2FP.BF16.F32.PACK_AB R4, R243, R244 ;  /* 0x000000f4f304723e */ /* 0x008fea00000010ff */
[----:B------:R-:W-:Y:S04]  /*63d0*/  STS [R151+0x2400], R4 ;  /* 0x0024000497007388 */ /* 0x000fe80000000800 */
[----:B------:R1:W-:Y:S04]  /*63e0*/  STS [R0+0x2000], R3 ;  /* 0x0020000300007388 */ /* 0x0003e80000000800 */
[----:B------:R2:W-:Y:S04]  /*63f0*/  STS [R0+0x2400], R2 ;  /* 0x0024000200007388 */ /* 0x0005e80000000800 */
[----:B------:R-:W-:Y:S08]  /*6400*/  LDSM.16.M88.4 R64, [R148+0x8000] ;  /* 0x008000009440783b */ /* 0x000ff00000000200 */
[----:B------:R-:W3:Y:S08]  /*6410*/  LDSM.16.M88.4 R16, [R149+0x10000] ;  /* 0x010000009510783b */ /* 0x000ef00000000200 */
[----:B------:R-:W4:Y:S01]  /*6420*/  LDSM.16.M88.4 R60, [R148+0xa000] ;  /* 0x00a00000943c783b */ /* 0x000f220000000200 */
[----:B-1----:R-:W-:Y:S02]  /*6430*/  IMAD.U32 R3, RZ, RZ, UR13 ;  /* 0x0000000dff037e24 */ /* 0x002fe4000f8e00ff */
[----:B--2---:R-:W-:Y:S01]  /*6440*/  IMAD.IADD R0, R149, 0x1, R184 ;  /* 0x0000000195007824 */ /* 0x004fe200078e02b8 */
[----:B------:R-:W-:Y:S04]  /*6450*/  MOV R2, UR12 ;  /* 0x0000000c00027c02 */ /* 0x000fe80008000f00 */
[----:B------:R-:W1:Y:S08]  /*6460*/  LDSM.16.M88.4 R32, [R149+0x10800] ;  /* 0x010800009520783b */ /* 0x000e700000000200 */
[----:B------:R-:W2:Y:S08]  /*6470*/  LDSM.16.M88.4 R48, [R149+0x11000] ;  /* 0x011000009530783b */ /* 0x000eb00000000200 */
        /* <DEDUP_REMOVED lines=35> */
[-C--:B-1----:R-:W-:Y:S08]  /*66b0*/  HMMA.16816.F32.BF16 R52, R136, R132.reuse, R52 ;  /* 0x000000848834723c */ /* 0x082ff00000041834 */
[C---:B------:R-:W-:Y:S08]  /*66c0*/  HMMA.16816.F32.BF16 R56, R144.reuse, R132, R56 ;  /* 0x000000849038723c */ /* 0x040ff00000041838 */
[-C--:B------:R-:W-:Y:S01]  /*66d0*/  HMMA.16816.F32.BF16 R60, R144, R134.reuse, R60 ;  /* 0x00000086903c723c */ /* 0x080fe2000004183c */
[----:B------:R-:W2:Y:S02]  /*66e0*/  LDL R145, [R1+0x44] ;  /* 0x0000440001917983 */ /* 0x000ea40000100800 */
[----:B------:R-:W-:Y:S05]  /*66f0*/  IADD3 R144, PT, PT, R148, R184, RZ ;  /* 0x000000b894907210 */ /* 0x000fea0007ffe0ff */
[----:B------:R-:W-:Y:S01]  /*6700*/  HMMA.16816.F32.BF16 R64, R136, R134, R64 ;  /* 0x000000868840723c */ /* 0x000fe20000041840 */
[----:B------:R-:W-:Y:S08]  /*6710*/  LDSM.16.M88.4 R140, [R144+0x8000] ;  /* 0x00800000908c783b */ /* 0x000ff00000000200 */
[----:B------:R-:W1:Y:S08]  /*6720*/  LDSM.16.M88.4 R132, [R0+0x10000] ;  /* 0x010000000084783b */ /* 0x000e700000000200 */
[----:B------:R-:W3:Y:S01]  /*6730*/  LDSM.16.M88.4 R136, [R144+0xa000] ;  /* 0x00a000009088783b */ /* 0x000ee20000000200 */
[-C--:B-1----:R-:W-:Y:S08]  /*6740*/  HMMA.16816.F32.BF16 R4, R140, R132.reuse, R4 ;  /* 0x000000848c04723c */ /* 0x082ff00000041804 */
[C---:B---3--:R-:W-:Y:S08]  /*6750*/  HMMA.16816.F32.BF16 R8, R136.reuse, R132, R8 ;  /* 0x000000848808723c */ /* 0x048ff00000041808 */
        /* <DEDUP_REMOVED lines=12> */
[----:B------:R1:W3:Y:S03]  /*6820*/  LDSM.16.M88.4 R132, [R0+0x11800] ;  /* 0x011800000084783b */ /* 0x0002e60000000200 */
[C---:B-1----:R-:W-:Y:S04]  /*6830*/  IMAD.IADD R0, R172.reuse, 0x1, R0 ;  /* 0x00000001ac007824 */ /* 0x042fe800078e0200 */
[-C--:B---3--:R-:W-:Y:S08]  /*6840*/  HMMA.16816.F32.BF16 R52, R140, R132.reuse, R52 ;  /* 0x000000848c34723c */ /* 0x088ff00000041834 */
[C---:B------:R-:W-:Y:S08]  /*6850*/  HMMA.16816.F32.BF16 R56, R136.reuse, R132, R56 ;  /* 0x000000848838723c */ /* 0x040ff00000041838 */
[-C--:B------:R-:W-:Y:S01]  /*6860*/  HMMA.16816.F32.BF16 R60, R136, R134.reuse, R60 ;  /* 0x00000086883c723c */ /* 0x080fe2000004183c */
[----:B------:R-:W-:Y:S07]  /*6870*/  LDSM.16.M88.4 R136, [R0+0x10000] ;  /* 0x010000000088783b */ /* 0x000fee0000000200 */
[----:B------:R-:W-:Y:S04]  /*6880*/  HMMA.16816.F32.BF16 R64, R140, R134, R64 ;  /* 0x000000868c40723c */ /* 0x000fe80000041840 */
[C---:B--2---:R-:W-:Y:S02]  /*6890*/  LEA R146, P0, R145.reuse, R2, 0x2 ;  /* 0x0000000291927211 */ /* 0x044fe400078010ff */
[----:B------:R-:W-:Y:S02]  /*68a0*/  IADD3 R2, PT, PT, R172, R144, RZ ;  /* 0x00000090ac027210 */ /* 0x000fe40007ffe0ff */
[----:B------:R-:W-:Y:S03]  /*68b0*/  LEA.HI.X R147, R145, R3, RZ, 0x2, P0 ;  /* 0x0000000391937211 */ /* 0x000fe600000f14ff */
[----:B------:R-:W1:Y:S08]  /*68c0*/  LDSM.16.M88.4 R132, [R2+0x8000] ;  /* 0x008000000284783b */ /* 0x000e700000000200 */
[----:B------:R-:W2:Y:S04]  /*68d0*/  LDG.E R145, desc[UR26][R146.64] ;  /* 0x0000001a92917981 */ /* 0x000ea8000c1e1900 */
[----:B------:R3:W4:Y:S08]  /*68e0*/  LDSM.16.M88.4 R140, [R2+0xa000] ;  /* 0x00a00000028c783b */ /* 0x0007300000000200 */
[----:B------:R2:W5:Y:S01]  /*68f0*/  LDG.E R3, desc[UR26][R146.64+0x100] ;  /* 0x0001001a92037981 */ /* 0x000562000c1e1900 */
[----:B---3--:R-:W-:Y:S04]  /*6900*/  FFMA.FTZ R2, -R157, R157, 1 ;  /* 0x3f8000009d027423 */ /* 0x008fe8000001019d */
[----:B------:R-:W-:Y:S01]  /*6910*/  FMUL.FTZ R2, R2, UR10 ;  /* 0x0000000a02027c20 */ /* 0x000fe20008410000 */
        /* <DEDUP_REMOVED lines=24> */
[----:B------:R-:W-:Y:S01]  /*6aa0*/  FFMA.FTZ R5, -R188, R188, 1 ;  /* 0x3f800000bc057423 */ /* 0x000fe200000101bc */
[----:B------:R-:W-:Y:S01]  /*6ab0*/  FMUL.FTZ R4, R93, R4 ;  /* 0x000000045d047220 */ /* 0x000fe20000410000 */
[----:B------:R-:W1:Y:S01]  /*6ac0*/  S2R R188, SR_TID.X ;  /* 0x0000000000bc7919 */ /* 0x000e620000002100 */
[----:B------:R-:W-:Y:S01]  /*6ad0*/  FMUL.FTZ R21, R92, R16 ;  /* 0x000000105c157220 */ /* 0x000fe20000410000 */
[----:B------:R-:W-:Y:S01]  /*6ae0*/  FMUL.FTZ R134, R89, R134 ;  /* 0x0000008659867220 */ /* 0x000fe20000410000 */
[----:B------:R-:W-:Y:S01]  /*6af0*/  FFMA.FTZ R16, -R85, R85, 1 ;  /* 0x3f80000055107423 */ /* 0x000fe20000010155 */
[----:B------:R2:W5:Y:S01]  /*6b00*/  LDL.LU R93, [R1+0xe0] ;  /* 0x0000e000015d7983 */ /* 0x0005620000300800 */
[C---:B------:R-:W-:Y:S01]  /*6b10*/  FADD.FTZ R17, -R145.reuse, R17 ;  /* 0x0000001191117221 */ /* 0x040fe20000010100 */
[----:B------:R-:W-:Y:S01]  /*6b20*/  FMUL.FTZ R157, R4, R2 ;  /* 0x00000002049d7220 */ /* 0x000fe20000410000 */
[----:B------:R-:W-:Y:S01]  /*6b30*/  FADD.FTZ R20, -R145, R20 ;  /* 0x0000001491147221 */ /* 0x000fe20000010100 */
[----:B------:R2:W5:Y:S01]  /*6b40*/  LDL.LU R92, [R1+0xdc] ;  /* 0x0000dc00015c7983 */ /* 0x0005620000300800 */
[----:B------:R-:W-:Y:S01]  /*6b50*/  FMUL.FTZ R132, R91, R17 ;  /* 0x000000115b847220 */ /* 0x000fe20000410000 */
[----:B------:R-:W-:Y:S01]  /*6b60*/  FFMA.FTZ R17, -R86, R86, 1 ;  /* 0x3f80000056117423 */ /* 0x000fe20000010156 */
[----:B------:R-:W-:Y:S01]  /*6b70*/  FMUL.FTZ R133, R90, R20 ;  /* 0x000000145a857220 */ /* 0x000fe20000410000 */
[----:B------:R2:W5:Y:S01]  /*6b80*/  LDL.LU R91, [R1+0xd8] ;  /* 0x0000d800015b7983 */ /* 0x0005620000300800 */
[----:B------:R-:W-:Y:S01]  /*6b90*/  FFMA.FTZ R20, -R87, R87, 1 ;  /* 0x3f80000057147423 */ /* 0x000fe20000010157 */
[C---:B------:R-:W-:Y:S01]  /*6ba0*/  FADD.FTZ R32, -R145.reuse, R32 ;  /* 0x0000002091207221 */ /* 0x040fe20000010100 */
[C---:B------:R-:W-:Y:S01]  /*6bb0*/  FADD.FTZ R36, -R145.reuse, R36 ;  /* 0x0000002491247221 */ /* 0x040fe20000010100 */
[----:B------:R2:W5:Y:S01]  /*6bc0*/  LDL.LU R90, [R1+0xd4] ;  /* 0x0000d400015a7983 */ /* 0x0005620000300800 */
[C---:B------:R-:W-:Y:S01]  /*6bd0*/  FADD.FTZ R37, -R145.reuse, R37 ;  /* 0x0000002591257221 */ /* 0x040fe20000010100 */
[----:B------:R-:W-:Y:S01]  /*6be0*/  FADD.FTZ R48, -R145, R48 ;  /* 0x0000003091307221 */ /* 0x000fe20000010100 */
[----:B------:R-:W-:Y:S01]  /*6bf0*/  FMUL.FTZ R36, R80, R36 ;  /* 0x0000002450247220 */ /* 0x000fe20000410000 */
[----:B------:R2:W5:Y:S01]  /*6c00*/  LDL.LU R89, [R1+0xd0] ;  /* 0x0000d00001597983 */ /* 0x0005620000300800 */
[----:B------:R-:W-:Y:S01]  /*6c10*/  FMUL.FTZ R17, R17, UR10 ;  /* 0x0000000a11117c20 */ /* 0x000fe20008410000 */
[----:B------:R-:W-:Y:S01]  /*6c20*/  FMUL.FTZ R16, R16, UR10 ;  /* 0x0000000a10107c20 */ /* 0x000fe20008410000 */
[----:B------:R-:W-:Y:S01]  /*6c30*/  FMUL.FTZ R20, R20, UR10 ;  /* 0x0000000a14147c20 */ /* 0x000fe20008410000 */
[----:B------:R2:W5:Y:S01]  /*6c40*/  LDG.E R4, desc[UR26][R146.64+0x20] ;  /* 0x0000201a92047981 */ /* 0x000562000c1e1900 */
[----:B------:R-:W-:Y:S01]  /*6c50*/  FMUL.FTZ R17, R133, R17 ;  /* 0x0000001185117220 */ /* 0x000fe20000410000 */
[----:B------:R-:W-:Y:S01]  /*6c60*/  FMUL.FTZ R16, R134, R16 ;  /* 0x0000001086107220 */ /* 0x000fe20000410000 */
[----:B------:R-:W-:Y:S01]  /*6c70*/  FMUL.FTZ R20, R132, R20 ;  /* 0x0000001484147220 */ /* 0x000fe20000410000 */
[----:B------:R2:W5:Y:S01]  /*6c80*/  LDG.E R2, desc[UR26][R146.64+0x120] ;  /* 0x0001201a92027981 */ /* 0x000562000c1e1900 */
[----:B------:R-:W-:Y:S01]  /*6c90*/  FMUL.FTZ R37, R79, R37 ;  /* 0x000000254f257220 */ /* 0x000fe20000410000 */
[----:B------:R-:W-:Y:S01]  /*6ca0*/  FMUL.FTZ R48, R76, R48 ;  /* 0x000000304c307220 */ /* 0x000fe20000410000 */
[----:B------:R-:W-:Y:S01]  /*6cb0*/  F2FP.BF16.F32.PACK_AB R132, R16, R17 ;  /* 0x000000111084723e */ /* 0x000fe200000010ff */
[----:B------:R-:W-:Y:S01]  /*6cc0*/  FMUL.FTZ R17, R84, R32 ;  /* 0x0000002054117220 */ /* 0x000fe20000410000 */
[----:B-1----:R-:W-:Y:S01]  /*6cd0*/  LOP3.LUT P0, R0, R188, 0x4, RZ, 0xc0, !PT ;  /* 0x00000004bc007812 */ /* 0x002fe2000780c0ff */
[----:B------:R-:W-:Y:S01]  /*6ce0*/  FFMA.FTZ R32, -R81, R81, 1 ;  /* 0x3f80000051207423 */ /* 0x000fe20000010151 */
[----:B------:R-:W-:Y:S01]  /*6cf0*/  FFMA.FTZ R16, -R78, R78, 1 ;  /* 0x3f8000004e107423 */ /* 0x000fe2000001014e */
[C---:B------:R-:W-:Y:S01]  /*6d00*/  FADD.FTZ R49, -R145.reuse, R49 ;  /* 0x0000003191317221 */ /* 0x040fe20000010100 */
[----:B------:R-:W-:Y:S01]  /*6d10*/  ISETP.NE.AND P4, PT, R0, RZ, PT ;  /* 0x000000ff0000720c */ /* 0x000fe20003f85270 */
[----:B------:R-:W-:Y:S01]  /*6d20*/  FFMA.FTZ R0, -R88, R88, 1 ;  /* 0x3f80000058007423 */ /* 0x000fe20000010158 */
[----:B------:R-:W-:Y:S01]  /*6d30*/  FADD.FTZ R52, -R145, R52 ;  /* 0x0000003491347221 */ /* 0x000fe20000010100 */
[----:B------:R2:W5:Y:S01]  /*6d40*/  LDL.LU R88, [R1+0xcc] ;  /* 0x0000cc0001587983 */ /* 0x0005620000300800 */
[----:B------:R-:W-:Y:S01]  /*6d50*/  FMUL.FTZ R49, R75, R49 ;  /* 0x000000314b317220 */ /* 0x000fe20000410000 */
[----:B------:R-:W-:Y:S01]  /*6d60*/  FADD.FTZ R53, -R145, R53 ;  /* 0x0000003591357221 */ /* 0x000fe20000010100 */
[----:B------:R-:W-:Y:S01]  /*6d70*/  FMUL.FTZ R52, R72, R52 ;  /* 0x0000003448347220 */ /* 0x000fe20000410000 */
[----:B------:R2:W5:Y:S01]  /*6d80*/  LDL.LU R87, [R1+0xc8] ;  /* 0x0000c80001577983 */ /* 0x0005620000300800 */
[----:B------:R-:W-:Y:S01]  /*6d90*/  FMUL.FTZ R0, R0, UR10 ;  /* 0x0000000a00007c20 */ /* 0x000fe20008410000 */
[----:B------:R-:W-:Y:S01]  /*6da0*/  FMUL.FTZ R53, R71, R53 ;  /* 0x0000003547357220 */ /* 0x000fe20000410000 */
[----:B------:R-:W-:Y:S01]  /*6db0*/  FMUL.FTZ R32, R32, UR10 ;  /* 0x0000000a20207c20 */ /* 0x000fe20008410000 */
[----:B------:R2:W5:Y:S01]  /*6dc0*/  LDL.LU R86, [R1+0xc4] ;  /* 0x0000c40001567983 */ /* 0x0005620000300800 */
[----:B------:R-:W-:Y:S01]  /*6dd0*/  FMUL.FTZ R0, R21, R0 ;  /* 0x0000000015007220 */ /* 0x000fe20000410000 */
[----:B------:R-:W-:Y:S01]  /*6de0*/  FADD.FTZ R21, -R145, R33 ;  /* 0x0000002191157221 */ /* 0x000fe20000010100 */
[----:B------:R-:W-:Y:S01]  /*6df0*/  FFMA.FTZ R33, -R82, R82, 1 ;  /* 0x3f80000052217423 */ /* 0x000fe20000010152 */
[----:B------:R2:W5:Y:S01]  /*6e00*/  LDL.LU R85, [R1+0xc0] ;  /* 0x0000c00001557983 */ /* 0x0005620000300800 */
[----:B------:R-:W-:Y:S01]  /*6e10*/  FMUL.FTZ R16, R16, UR10 ;  /* 0x0000000a10107c20 */ /* 0x000fe20008410000 */
[----:B------:R-:W-:Y:S01]  /*6e20*/  FMUL.FTZ R21, R83, R21 ;  /* 0x0000001553157220 */ /* 0x000fe20000410000 */
[----:B------:R-:W-:Y:S01]  /*6e30*/  F2FP.BF16.F32.PACK_AB R20, R20, R0 ;  /* 0x000000001414723e */ /* 0x000fe200000010ff */
[----:B------:R2:W5:Y:S01]  /*6e40*/  LDL.LU R84, [R1+0xbc] ;  /* 0x0000bc0001547983 */ /* 0x0005620000300800 */
[----:B------:R-:W-:Y:S01]  /*6e50*/  FFMA.FTZ R0, -R77, R77, 1 ;  /* 0x3f8000004d007423 */ /* 0x000fe2000001014d */
[----:B------:R-:W-:Y:S01]  /*6e60*/  FMUL.FTZ R32, R21, R32 ;  /* 0x0000002015207220 */ /* 0x000fe20000410000 */
[----:B------:R-:W-:Y:S01]  /*6e70*/  FFMA.FTZ R21, -R74, R74, 1 ;  /* 0x3f8000004a157423 */ /* 0x000fe2000001014a */
[----:B------:R2:W5:Y:S01]  /*6e80*/  LDL.LU R83, [R1+0xb8] ;  /* 0x0000b80001537983 */ /* 0x0005620000300800 */
[----:B------:R-:W-:Y:S01]  /*6e90*/  FMUL.FTZ R16, R36, R16 ;  /* 0x0000001024107220 */ /* 0x000fe20000410000 */
[----:B------:R-:W-:Y:S01]  /*6ea0*/  FFMA.FTZ R36, -R70, R70, 1 ;  /* 0x3f80000046247423 */ /* 0x000fe20000010146 */
[----:B------:R-:W-:Y:S01]  /*6eb0*/  FMUL.FTZ R33, R33, UR10 ;  /* 0x0000000a21217c20 */ /* 0x000fe20008410000 */
[----:B------:R2:W5:Y:S01]  /*6ec0*/  LDL.LU R82, [R1+0xb4] ;  /* 0x0000b40001527983 */ /* 0x0005620000300800 */
[----:B------:R-:W-:Y:S01]  /*6ed0*/  FMUL.FTZ R0, R0, UR10 ;  /* 0x0000000a00007c20 */ /* 0x000fe20008410000 */
[----:B------:R-:W-:Y:S01]  /*6ee0*/  FMUL.FTZ R21, R21, UR10 ;  /* 0x0000000a15157c20 */ /* 0x000fe20008410000 */
[----:B------:R-:W-:Y:S01]  /*6ef0*/  FMUL.FTZ R33, R17, R33 ;  /* 0x0000002111217220 */ /* 0x000fe20000410000 */
[----:B------:R2:W5:Y:S01]  /*6f00*/  LDL.LU R81, [R1+0xb0] ;  /* 0x0000b00001517983 */ /* 0x0005620000300800 */
[----:B------:R-:W-:Y:S01]  /*6f10*/  FFMA.FTZ R17, -R73, R73, 1 ;  /* 0x3f80000049117423 */ /* 0x000fe20000010149 */
[----:B------:R-:W-:Y:S01]  /*6f20*/  FMUL.FTZ R0, R37, R0 ;  /* 0x0000000025007220 */ /* 0x000fe20000410000 */
[----:B------:R-:W-:Y:S01]  /*6f30*/  FFMA.FTZ R37, -R69, R69, 1 ;  /* 0x3f80000045257423 */ /* 0x000fe20000010145 */
[----:B------:R2:W5:Y:S01]  /*6f40*/  LDL.LU R80, [R1+0xac] ;  /* 0x0000ac0001507983 */ /* 0x0005620000300800 */
[----:B------:R-:W-:Y:S01]  /*6f50*/  FMUL.FTZ R21, R48, R21 ;  /* 0x0000001530157220 */ /* 0x000fe20000410000 */
[----:B------:R-:W-:Y:S01]  /*6f60*/  FMUL.FTZ R17, R17, UR10 ;  /* 0x0000000a11117c20 */ /* 0x000fe20008410000 */
[----:B------:R-:W-:Y:S01]  /*6f70*/  FMUL.FTZ R37, R37, UR10 ;  /* 0x0000000a25257c20 */ /* 0x000fe20008410000 */
[----:B------:R2:W5:Y:S01]  /*6f80*/  LDL.LU R79, [R1+0xa8] ;  /* 0x0000a800014f7983 */ /* 0x0005620000300800 */
[----:B------:R-:W-:Y:S01]  /*6f90*/  F2FP.BF16.F32.PACK_AB R48, R0, R16 ;  /* 0x000000100030723e */ /* 0x000fe200000010ff */
[----:B------:R-:W-:Y:S01]  /*6fa0*/  FMUL.FTZ R17, R49, R17 ;  /* 0x0000001131117220 */ /* 0x000fe20000410000 */
[----:B------:R-:W-:Y:S01]  /*6fb0*/  FMUL.FTZ R0, R53, R37 ;  /* 0x0000002535007220 */ /* 0x000fe20000410000 */
[----:B------:R2:W5:Y:S01]  /*6fc0*/  LDL.LU R78, [R1+0xa4] ;  /* 0x0000a400014e7983 */ /* 0x0005620000300800 */
[----:B------:R-:W-:Y:S01]  /*6fd0*/  F2FP.BF16.F32.PACK_AB R49, R32, R33 ;  /* 0x000000212031723e */ /* 0x000fe200000010ff */
[----:B------:R-:W-:Y:S01]  /*6fe0*/  FMUL.FTZ R5, R5, UR10 ;  /* 0x0000000a05057c20 */ /* 0x000fe20008410000 */
[----:B------:R-:W-:Y:S01]  /*6ff0*/  F2FP.BF16.F32.PACK_AB R37, R17, R21 ;  /* 0x000000151125723e */ /* 0x000fe200000010ff */
[----:B------:R2:W5:Y:S01]  /*7000*/  LDL.LU R77, [R1+0xa0] ;  /* 0x0000a000014d7983 */ /* 0x0005620000300800 */
[----:B------:R-:W-:Y:S01]  /*7010*/  FFMA.FTZ R21, -R68, R68, 1 ;  /* 0x3f80000044157423 */ /* 0x000fe20000010144 */
[----:B------:R-:W-:Y:S01]  /*7020*/  FMUL.FTZ R36, R36, UR10 ;  /* 0x0000000a24247c20 */ /* 0x000fe20008410000 */
[C---:B------:R-:W-:Y:S01]  /*7030*/  FADD.FTZ R32, -R145.reuse, R64 ;  /* 0x0000004091207221 */ /* 0x040fe20000010100 */
[----:B------:R2:W5:Y:S01]  /*7040*/  LDL.LU R76, [R1+0x9c] ;  /* 0x00009c00014c7983 */ /* 0x0005620000300800 */
[----:B------:R-:W-:Y:S01]  /*7050*/  FADD.FTZ R33, -R145, R65 ;  /* 0x0000004191217221 */ /* 0x000fe20000010100 */
[----:B------:R-:W-:Y:S01]  /*7060*/  FFMA.FTZ R17, -R190, R190, 1 ;  /* 0x3f800000be117423 */ /* 0x000fe200000101be */
[----:B------:R-:W-:Y:S01]  /*7070*/  FMUL.FTZ R5, R160, R5 ;  /* 0x00000005a0057220 */ /* 0x000fe20000410000 */
[----:B------:R2:W5:Y:S01]  /*7080*/  LDL.LU R75, [R1+0x98] ;  /* 0x00009800014b7983 */ /* 0x0005620000300800 */
[----:B------:R-:W-:Y:S01]  /*7090*/  FMUL.FTZ R16, R52, R36 ;  /* 0x0000002434107220 */ /* 0x000fe20000410000 */
[----:B------:R-:W-:Y:S01]  /*70a0*/  FMUL.FTZ R32, R189, R32 ;  /* 0x00000020bd207220 */ /* 0x000fe20000410000 */
[----:B------:R-:W-:Y:S01]  /*70b0*/  IMAD.SHL.U32 R189, R188, 0x40, RZ ;  /* 0x00000040bcbd7824 */ /* 0x000fe200078e00ff */
[----:B------:R2:W5:Y:S01]  /*70c0*/  LDL.LU R74, [R1+0x94] ;  /* 0x00009400014a7983 */ /* 0x0005620000300800 */
[----:B------:R-:W-:Y:S01]  /*70d0*/  FMUL.FTZ R21, R21, UR10 ;  /* 0x0000000a15157c20 */ /* 0x000fe20008410000 */
[----:B------:R-:W-:Y:S01]  /*70e0*/  FMUL.FTZ R33, R187, R33 ;  /* 0x00000021bb217220 */ /* 0x000fe20000410000 */
[----:B------:R-:W-:Y:S01]  /*70f0*/  FMUL.FTZ R17, R17, UR10 ;  /* 0x0000000a11117c20 */ /* 0x000fe20008410000 */
[----:B------:R2:W5:Y:S01]  /*7100*/  LDL.LU R73, [R1+0x90] ;  /* 0x0000900001497983 */ /* 0x0005620000300800 */
[----:B------:R-:W-:Y:S01]  /*7110*/  FMUL.FTZ R32, R32, R21 ;  /* 0x0000001520207220 */ /* 0x000fe20000410000 */
[----:B------:R-:W-:Y:S01]  /*7120*/  F2FP.BF16.F32.PACK_AB R5, R5, R157 ;  /* 0x0000009d0505723e */ /* 0x000fe200000010ff */
[----:B------:R-:W-:Y:S01]  /*7130*/  FMUL.FTZ R21, R33, R17 ;  /* 0x0000001121157220 */ /* 0x000fe20000410000 */
[----:B------:R2:W5:Y:S01]  /*7140*/  LDL.LU R72, [R1+0x8c] ;  /* 0x00008c0001487983 */ /* 0x0005620000300800 */
[C---:B------:R-:W-:Y:S02]  /*7150*/  SHF.L.U32 R190, R188.reuse, 0x5, RZ ;  /* 0x00000005bcbe7819 */ /* 0x040fe400000006ff */
[----:B------:R-:W-:Y:S01]  /*7160*/  SHF.L.U32 R187, R188, 0x3, RZ ;  /* 0x00000003bcbb7819 */ /* 0x000fe200000006ff */
[----:B------:R2:W5:Y:S01]  /*7170*/  LDL.LU R71, [R1+0x88] ;  /* 0x0000880001477983 */ /* 0x0005620000300800 */
[----:B------:R-:W-:Y:S03]  /*7180*/  F2FP.BF16.F32.PACK_AB R36, R0, R16 ;  /* 0x000000100024723e */ /* 0x000fe600000010ff */
[----:B------:R2:W5:Y:S04]  /*7190*/  LDL.LU R70, [R1+0x84] ;  /* 0x0000840001467983 */ /* 0x0005680000300800 */
[----:B------:R2:W5:Y:S04]  /*71a0*/  LDL.LU R69, [R1+0x80] ;  /* 0x0000800001457983 */ /* 0x0005680000300800 */
[----:B------:R2:W5:Y:S01]  /*71b0*/  LDL.LU R68, [R1+0x7c] ;  /* 0x00007c0001447983 */ /* 0x0005620000300800 */
[----:B------:R-:W-:Y:S05]  /*71c0*/  BRA.U !UP3, `(.L_x_1884) ;  /* 0x000000010b807547 */ /* 0x000fea000b800000 */
[----:B------:R-:W3:Y:S01]  /*71d0*/  LDL.LU R135, [R1+0x54] ;  /* 0x0000540001877983 */ /* 0x000ee20000300800 */
[----:B------:R-:W-:Y:S01]  /*71e0*/  IADD3 R16, P3, PT, RZ, -UR25, RZ ;  /* 0x80000019ff107c10 */ /* 0x000fe2000ff7e0ff */
[----:B------:R-:W-:Y:S02]  /*71f0*/  ULOP3.LUT UR35, UR40, 0x1, URZ, 0xc0, !UPT ;  /* 0x0000000128237892 */ /* 0x000fe4000f8ec0ff */
[----:B------:R-:W4:Y:S02]  /*7200*/  LDL.LU R134, [R1+0x50] ;  /* 0x0000500001867983 */ /* 0x000f240000300800 */
[----:B------:R-:W-:Y:S01]  /*7210*/  IMAD.X R0, RZ, RZ, ~UR11, P3 ;  /* 0x8000000bff007e24 */ /* 0x000fe200098e06ff */
[----:B------:R-:W-:Y:S01]  /*7220*/  UISETP.NE.U32.AND UP1, UPT, UR35, 0x1, UPT ;  /* 0x000000012300788c */ /* 0x000fe2000bf25070 */
[----:B------:R-:W2:Y:S03]  /*7230*/  LDL.LU R133, [R1+0x40] ;  /* 0x0000400001857983 */ /* 0x000ea60000300800 */
[----:B------:R-:W-:Y:S01]  /*7240*/  SHF.R.S64 R16, R16, 0x1f, R0 ;  /* 0x0000001f10107819 */ /* 0x000fe20000001000 */
[----:B------:R-:W-:Y:S06]  /*7250*/  USEL UR35, UR5, 0x4000, !UP1 ;  /* 0x0000400005237887 */ /* 0x000fec000c800000 */
[----:B------:R-:W-:Y:S02]  /*7260*/  VIADD R181, R181, UR35 ;  /* 0x00000023b5b57c36 */ /* 0x000fe40008000000 */
[----:B--2---:R-:W-:Y:S01]  /*7270*/  VIADD R133, R133, UR35 ;  /* 0x0000002385857c36 */ /* 0x004fe20008000000 */
[----:B---3--:R-:W-:Y:S04]  /*7280*/  IADD3 R135, P3, PT, R16, R135, RZ ;  /* 0x0000008710877210 */ /* 0x008fe80007f7e0ff */
[----:B----4-:R-:W-:Y:S01]  /*7290*/  LEA.HI.X.SX32 R134, R0, R134, 0x1, P3 ;  /* 0x0000008600867211 */ /* 0x010fe200018f0eff */
[----:B------:R-:W-:Y:S04]  /*72a0*/  IMAD.MOV.U32 R16, RZ, RZ, R135 ;  /* 0x000000ffff107224 */ /* 0x000fe800078e0087 */
[----:B------:R1:W-:Y:S01]  /*72b0*/  STL [R1+0x50], R134 ;  /* 0x0000508601007387 */ /* 0x0003e20000100800 */
[----:B------:R-:W-:Y:S03]  /*72c0*/  IMAD.MOV.U32 R17, RZ, RZ, R134 ;  /* 0x000000ffff117224 */ /* 0x000fe600078e0086 */
[----:B------:R1:W-:Y:S04]  /*72d0*/  STL [R1+0x54], R135 ;  /* 0x0000548701007387 */ /* 0x0003e80000100800 */
[----:B------:R-:W-:Y:S01]  /*72e0*/  @!PT LDS RZ, [RZ] ;  /* 0x00000000fffff984 */ /* 0x000fe20000000800 */
[----:B------:R-:W-:Y:S01]  /*72f0*/  @!PT LDS RZ, [RZ] ;  /* 0x00000000fffff984 */ /* 0x000fe20000000800 */
[----:B------:R-:W-:Y:S01]  /*7300*/  @!PT LDS RZ, [RZ] ;  /* 0x00000000fffff984 */ /* 0x000fe20000000800 */
[----:B------:R2:W-:Y:S04]  /*7310*/  LDGSTS.E.BYPASS.LTC128B.128 [R133], desc[UR26][R16.64] ;  /* 0x0000000010857fae */ /* 0x0005e8000b981a1a */
[----:B------:R1:W-:Y:S01]  /*7320*/  STL [R1+0x40], R133 ;  /* 0x0000408501007387 */ /* 0x0003e20000100800 */
[----:B--2---:R-:W-:Y:S04]  /*7330*/  IADD3 R16, P3, PT, R135, UR15, RZ ;  /* 0x0000000f87107c10 */ /* 0x004fe8000ff7e0ff */
[----:B------:R-:W-:Y:S05]  /*7340*/  IADD3.X R17, PT, PT, R134, UR14, RZ, P3, !PT ;  /* 0x0000000e86117c10 */ /* 0x000fea0009ffe4ff */
[----:B------:R2:W-:Y:S02]  /*7350*/  LDGSTS.E.BYPASS.LTC128B.128 [R133+0x1000], desc[UR26][R16.64] ;  /* 0x0100000010857fae */ /* 0x0005e4000b981a1a */
[----:B--2---:R-:W-:Y:S04]  /*7360*/  IADD3 R16, P3, PT, R16, UR15, RZ ;  /* 0x0000000f10107c10 */ /* 0x004fe8000ff7e0ff */
[----:B------:R-:W-:Y:S05]  /*7370*/  IADD3.X R17, PT, PT, R17, UR14, RZ, P3, !PT ;  /* 0x0000000e11117c10 */ /* 0x000fea0009ffe4ff */
[----:B------:R2:W-:Y:S02]  /*7380*/  LDGSTS.E.BYPASS.LTC128B.128 [R133+0x2000], desc[UR26][R16.64] ;  /* 0x0200000010857fae */ /* 0x0005e4000b981a1a */
[----:B--2---:R-:W-:Y:S04]  /*7390*/  IADD3 R16, P3, PT, R16, UR15, RZ ;  /* 0x0000000f10107c10 */ /* 0x004fe8000ff7e0ff */
[----:B------:R-:W-:Y:S05]  /*73a0*/  IADD3.X R17, PT, PT, R17, UR14, RZ, P3, !PT ;  /* 0x0000000e11117c10 */ /* 0x000fea0009ffe4ff */
[----:B------:R1:W-:Y:S04]  /*73b0*/  LDGSTS.E.BYPASS.LTC128B.128 [R133+0x3000], desc[UR26][R16.64] ;  /* 0x0300000010857fae */ /* 0x0003e8000b981a1a */
[----:B------:R-:W0:Y:S02]  /*73c0*/  LDGDEPBAR ;  /* 0x00000000000079af */ /* 0x000e240000000000 */
.L_x_1884:
[----:B------:R-:W3:Y:S01]  /*73d0*/  LDL.LU R65, [R1+0x1c] ;  /* 0x00001c0001417983 */ /* 0x000ee20000300800 */
[C---:B-----5:R-:W-:Y:S01]  /*73e0*/  FADD.FTZ R12, -R3.reuse, R12 ;  /* 0x0000000c030c7221 */ /* 0x060fe20000010100 */
[----:B------:R-:W-:Y:S01]  /*73f0*/  FADD.FTZ R13, -R3, R13 ;  /* 0x0000000d030d7221 */ /* 0x000fe20000010100 */
[C---:B------:R-:W-:Y:S01]  /*7400*/  FADD.FTZ R6, -R4.reuse, R6 ;  /* 0x0000000604067221 */ /* 0x040fe20000010100 */
[----:B------:R-:W4:Y:S01]  /*7410*/  LDL.LU R64, [R1+0x18] ;  /* 0x0000180001407983 */ /* 0x000f220000300800 */
[----:B------:R-:W-:Y:S01]  /*7420*/  FADD.FTZ R7, -R4, R7 ;  /* 0x0000000704077221 */ /* 0x000fe20000010100 */
[----:B------:R-:W-:Y:S01]  /*7430*/  FFMA.FTZ R0, -R203, R203, 1 ;  /* 0x3f800000cb007423 */ /* 0x000fe200000101cb */
[----:B------:R-:W-:Y:S01]  /*7440*/  FMUL.FTZ R6, R250, R6 ;  /* 0x00000006fa067220 */ /* 0x000fe20000410000 */
[----:B------:R-:W2:Y:S01]  /*7450*/  LDL.LU R53, [R1+0xc] ;  /* 0x00000c0001357983 */ /* 0x000ea20000300800 */
[----:B------:R-:W-:Y:S01]  /*7460*/  FMUL.FTZ R7, R249, R7 ;  /* 0x00000007f9077220 */ /* 0x000fe20000410000 */
[----:B------:R-:W-:Y:S01]  /*7470*/  FMUL.FTZ R0, R0, UR10 ;  /* 0x0000000a00007c20 */ /* 0x000fe20008410000 */
[C---:B------:R-:W-:Y:S01]  /*7480*/  FADD.FTZ R19, -R4.reuse, R19 ;  /* 0x0000001304137221 */ /* 0x040fe20000010100 */
[----:B------:R-:W3:Y:S01]  /*7490*/  LDL.LU R52, [R1+0x8] ;  /* 0x0000080001347983 */ /* 0x000ee20000300800 */
[----:B------:R-:W-:Y:S01]  /*74a0*/  FADD.FTZ R22, -R4, R22 ;  /* 0x0000001604167221 */ /* 0x000fe20000010100 */
[----:B------:R-:W-:Y:S01]  /*74b0*/  FMUL.FTZ R7, R7, R0 ;  /* 0x0000000007077220 */ /* 0x000fe20000410000 */
[----:B------:R-:W-:Y:S01]  /*74c0*/  FFMA.FTZ R0, -R197, R197, 1 ;  /* 0x3f800000c5007423 */ /* 0x000fe200000101c5 */
[----:B------:R-:W4:Y:S01]  /*74d0*/  LDL.LU R136, [R1+0x34] ;  /* 0x0000340001887983 */ /* 0x000f220000300800 */
[----:B------:R-:W-:Y:S01]  /*74e0*/  FMUL.FTZ R19, R241, R19 ;  /* 0x00000013f1137220 */ /* 0x000fe20000410000 */
[----:B------:R-:W-:Y:S01]  /*74f0*/  FMUL.FTZ R22, R232, R22 ;  /* 0x00000016e8167220 */ /* 0x000fe20000410000 */
[----:B-1----:R-:W-:Y:S01]  /*7500*/  FMUL.FTZ R16, R0, UR10 ;  /* 0x0000000a00107c20 */ /* 0x002fe20008410000 */
[----:B------:R-:W2:Y:S01]  /*7510*/  LDL.LU R135, [R1+0x30] ;  /* 0x0000300001877983 */ /* 0x000ea20000300800 */
[C---:B------:R-:W-:Y:S01]  /*7520*/  FADD.FTZ R18, -R4.reuse, R18 ;  /* 0x0000001204127221 */ /* 0x040fe20000010100 */
[----:B------:R-:W-:Y:S01]  /*7530*/  FADD.FTZ R35, -R4, R35 ;  /* 0x0000002304237221 */ /* 0x000fe20000010100 */
[----:B------:R-:W-:Y:S01]  /*7540*/  FMUL.FTZ R19, R19, R16 ;  /* 0x0000001013137220 */ /* 0x000fe20000410000 */
[----:B------:R1:W-:Y:S01]  /*7550*/  STS [R153+0x14000], R5 ;  /* 0x0140000599007388 */ /* 0x0003e20000000800 */
[----:B------:R-:W-:Y:S01]  /*7560*/  FMUL.FTZ R18, R242, R18 ;  /* 0x00000012f2127220 */ /* 0x000fe20000410000 */
[----:B------:R-:W-:Y:S01]  /*7570*/  FMUL.FTZ R35, R221, R35 ;  /* 0x00000023dd237220 */ /* 0x000fe20000410000 */
[C---:B------:R-:W-:Y:S01]  /*7580*/  FADD.FTZ R50, -R4.reuse, R50 ;  /* 0x0000003204327221 */ /* 0x040fe20000010100 */
[C---:B------:R-:W-:Y:S01]  /*7590*/  FADD.FTZ R34, -R4.reuse, R34 ;  /* 0x0000002204227221 */ /* 0x040fe20000010100 */
[----:B------:R-:W-:Y:S01]  /*75a0*/  FFMA.FTZ R0, -R195, R195, 1 ;  /* 0x3f800000c3007423 */ /* 0x000fe200000101c3 */
[----:B------:R-:W-:Y:S01]  /*75b0*/  FADD.FTZ R23, -R4, R23 ;  /* 0x0000001704177221 */ /* 0x000fe20000010100 */
[----:B------:R-:W-:Y:S01]  /*75c0*/  FMUL.FTZ R50, R179, R50 ;  /* 0x00000032b3327220 */ /* 0x000fe20000410000 */
[----:B------:R-:W-:Y:S01]  /*75d0*/  FMUL.FTZ R34, R222, R34 ;  /* 0x00000022de227220 */ /* 0x000fe20000410000 */
[----:B------:R-:W-:Y:S01]  /*75e0*/  FMUL.FTZ R0, R0, UR10 ;  /* 0x0000000a00007c20 */ /* 0x000fe20008410000 */
[----:B------:R-:W-:Y:S01]  /*75f0*/  FMUL.FTZ R23, R231, R23 ;  /* 0x00000017e7177220 */ /* 0x000fe20000410000 */
[----:B------:R-:W-:Y:S01]  /*7600*/  FADD.FTZ R55, -R4, R55 ;  /* 0x0000003704377221 */ /* 0x000fe20000010100 */
[----:B------:R-:W-:Y:S01]  /*7610*/  MOV R133, 0x10 ;  /* 0x0000001000857802 */ /* 0x000fe20000000f00 */
[----:B------:R-:W-:Y:S01]  /*7620*/  FADD.FTZ R8, -R3, R8 ;  /* 0x0000000803087221 */ /* 0x000fe20000010100 */
[----:B------:R-:W-:Y:S01]  /*7630*/  FMUL.FTZ R23, R23, R0 ;  /* 0x0000000017177220 */ /* 0x000fe20000410000 */
[----:B------:R-:W-:Y:S01]  /*7640*/  FMUL.FTZ R55, R177, R55 ;  /* 0x00000037b1377220 */ /* 0x000fe20000410000 */
[----:B------:R-:W-:Y:S01]  /*7650*/  F2FP.BF16.F32.PACK_AB R33, R21, R32 ;  /* 0x000000201521723e */ /* 0x000fe200000010ff */
[----:B------:R-:W-:Y:S01]  /*7660*/  FADD.FTZ R9, -R3, R9 ;  /* 0x0000000903097221 */ /* 0x000fe20000010100 */
[C---:B------:R-:W-:Y:S01]  /*7670*/  FADD.FTZ R14, -R2.reuse, R14 ;  /* 0x0000000e020e7221 */ /* 0x040fe20000010100 */
[----:B------:R-:W-:Y:S01]  /*7680*/  FADD.FTZ R15, -R2, R15 ;  /* 0x0000000f020f7221 */ /* 0x000fe20000010100 */
[C---:B------:R-:W-:Y:S01]  /*7690*/  FADD.FTZ R39, -R4.reuse, R39 ;  /* 0x0000002704277221 */ /* 0x040fe20000010100 */
[C---:B------:R-:W-:Y:S01]  /*76a0*/  FADD.FTZ R54, -R4.reuse, R54 ;  /* 0x0000003604367221 */ /* 0x040fe20000010100 */
[C---:B------:R-:W-:Y:S01]  /*76b0*/  FADD.FTZ R51, -R4.reuse, R51 ;  /* 0x0000003304337221 */ /* 0x040fe20000010100 */
[----:B------:R-:W-:Y:S01]  /*76c0*/  FADD.FTZ R38, -R4, R38 ;  /* 0x0000002604267221 */ /* 0x000fe20000010100 */
[----:B------:R-:W-:Y:S01]  /*76d0*/  FMUL.FTZ R39, R208, R39 ;  /* 0x00000027d0277220 */ /* 0x000fe20000410000 */
[----:B-1----:R-:W-:Y:S01]  /*76e0*/  FFMA.FTZ R5, -R204, R204, 1 ;  /* 0x3f800000cc057423 */ /* 0x002fe200000101cc */
[----:B------:R-:W-:Y:S01]  /*76f0*/  FMUL.FTZ R54, R176, R54 ;  /* 0x00000036b0367220 */ /* 0x000fe20000410000 */
[C---:B------:R-:W-:Y:S01]  /*7700*/  FADD.FTZ R66, -R4.reuse, R66 ;  /* 0x0000004204427221 */ /* 0x040fe20000010100 */
[----:B------:R-:W-:Y:S01]  /*7710*/  FADD.FTZ R4, -R4, R67 ;  /* 0x0000004304047221 */ /* 0x000fe20000010100 */
[----:B------:R-:W-:Y:S01]  /*7720*/  FMUL.FTZ R5, R5, UR10 ;  /* 0x0000000a05057c20 */ /* 0x000fe20008410000 */
[----:B------:R-:W-:Y:S01]  /*7730*/  FMUL.FTZ R38, R213, R38 ;  /* 0x00000026d5267220 */ /* 0x000fe20000410000 */
[----:B------:R-:W-:Y:S01]  /*7740*/  FMUL.FTZ R51, R178, R51 ;  /* 0x00000033b2337220 */ /* 0x000fe20000410000 */
[----:B------:R-:W-:Y:S01]  /*7750*/  FMUL.FTZ R4, R174, R4 ;  /* 0x00000004ae047220 */ /* 0x000fe20000410000 */
[----:B------:R-:W-:Y:S01]  /*7760*/  FMUL.FTZ R6, R6, R5 ;  /* 0x0000000506067220 */ /* 0x000fe20000410000 */
[----:B------:R-:W-:Y:S01]  /*7770*/  FFMA.FTZ R5, -R199, R199, 1 ;  /* 0x3f800000c7057423 */ /* 0x000fe200000101c7 */
[----:B------:R-:W-:Y:S01]  /*7780*/  FMUL.FTZ R66, R175, R66 ;  /* 0x00000042af427220 */ /* 0x000fe20000410000 */
[C---:B------:R-:W-:Y:S01]  /*7790*/  FADD.FTZ R25, -R3.reuse, R25 ;  /* 0x0000001903197221 */ /* 0x040fe20000010100 */
[----:B------:R-:W-:Y:S01]  /*77a0*/  FADD.FTZ R28, -R3, R28 ;  /* 0x0000001c031c7221 */ /* 0x000fe20000010100 */
[----:B------:R-:W-:Y:S01]  /*77b0*/  FMUL.FTZ R17, R5, UR10 ;  /* 0x0000000a05117c20 */ /* 0x000fe20008410000 */
[----:B------:R-:W-:Y:S01]  /*77c0*/  FFMA.FTZ R5, -R196, R196, 1 ;  /* 0x3f800000c4057423 */ /* 0x000fe200000101c4 */
[----:B------:R-:W-:Y:S01]  /*77d0*/  FMUL.FTZ R25, R251, R25 ;  /* 0x00000019fb197220 */ /* 0x000fe20000410000 */
[----:B------:R-:W-:Y:S01]  /*77e0*/  FADD.FTZ R29, -R3, R29 ;  /* 0x0000001d031d7221 */ /* 0x000fe20000010100 */
[----:B------:R-:W-:Y:S01]  /*77f0*/  FMUL.FTZ R18, R18, R17 ;  /* 0x0000001112127220 */ /* 0x000fe20000410000 */
[----:B------:R-:W-:Y:S01]  /*7800*/  FMUL.FTZ R16, R5, UR10 ;  /* 0x0000000a05107c20 */ /* 0x000fe20008410000 */
[----:B------:R-:W-:Y:S01]  /*7810*/  FFMA.FTZ R17, -R173, R173, 1 ;  /* 0x3f800000ad117423 */ /* 0x000fe200000101ad */
[----:B------:R-:W-:Y:S01]  /*7820*/  F2FP.BF16.F32.PACK_AB R5, R7, R6 ;  /* 0x000000060705723e */ /* 0x000fe200000010ff */
[----:B------:R-:W-:Y:S01]  /*7830*/  FFMA.FTZ R6, -R167, R167, 1 ;  /* 0x3f800000a7067423 */ /* 0x000fe200000101a7 */
[----:B------:R-:W-:Y:S01]  /*7840*/  FMUL.FTZ R22, R22, R16 ;  /* 0x0000001016167220 */ /* 0x000fe20000410000 */
[----:B------:R-:W-:Y:S01]  /*7850*/  FFMA.FTZ R16, -R171, R171, 1 ;  /* 0x3f800000ab107423 */ /* 0x000fe200000101ab */
[----:B------:R-:W-:Y:S01]  /*7860*/  FMUL.FTZ R17, R17, UR10 ;  /* 0x0000000a11117c20 */ /* 0x000fe20008410000 */
[----:B------:R-:W-:Y:S01]  /*7870*/  FMUL.FTZ R6, R6, UR10 ;  /* 0x0000000a06067c20 */ /* 0x000fe20008410000 */
[----:B------:R-:W-:Y:S01]  /*7880*/  FFMA.FTZ R7, -R170, R170, 1 ;  /* 0x3f800000aa077423 */ /* 0x000fe200000101aa */
[----:B------:R-:W-:Y:S01]  /*7890*/  FMUL.FTZ R16, R16, UR10 ;  /* 0x0000000a10107c20 */ /* 0x000fe20008410000 */
[----:B------:R-:W-:Y:S01]  /*78a0*/  FMUL.FTZ R34, R34, R17 ;  /* 0x0000001122227220 */ /* 0x000fe20000410000 */
[----:B------:R-:W-:Y:S01]  /*78b0*/  F2FP.BF16.F32.PACK_AB R32, R23, R22 ;  /* 0x000000161720723e */ /* 0x000fe200000010ff */
[----:B------:R-:W-:Y:S01]  /*78c0*/  FMUL.FTZ R39, R39, R6 ;  /* 0x0000000627277220 */ /* 0x000fe20000410000 */
[----:B------:R-:W-:Y:S01]  /*78d0*/  FMUL.FTZ R35, R35, R16 ;  /* 0x0000001023237220 */ /* 0x000fe20000410000 */
[----:B------:R-:W-:Y:S01]  /*78e0*/  FFMA.FTZ R16, -R164, R164, 1 ;  /* 0x3f800000a4107423 */ /* 0x000fe200000101a4 */
[----:B------:R-:W-:Y:S01]  /*78f0*/  FFMA.FTZ R6, -R162, R162, 1 ;  /* 0x3f800000a2067423 */ /* 0x000fe200000101a2 */
[----:B------:R-:W-:Y:S01]  /*7900*/  FMUL.FTZ R7, R7, UR10 ;  /* 0x0000000a07077c20 */ /* 0x000fe20008410000 */
[----:B------:R-:W-:Y:S01]  /*7910*/  F2FP.BF16.F32.PACK_AB R0, R19, R18 ;  /* 0x000000121300723e */ /* 0x000fe200000010ff */
[----:B------:R-:W-:Y:S01]  /*7920*/  FMUL.FTZ R16, R16, UR10 ;  /* 0x0000000a10107c20 */ /* 0x000fe20008410000 */
[----:B------:R-:W-:Y:S01]  /*7930*/  F2FP.BF16.F32.PACK_AB R34, R35, R34 ;  /* 0x000000222322723e */ /* 0x000fe200000010ff */
[----:B------:R-:W-:Y:S01]  /*7940*/  FMUL.FTZ R6, R6, UR10 ;  /* 0x0000000a06067c20 */ /* 0x000fe20008410000 */
[----:B------:R-:W-:Y:S01]  /*7950*/  SEL R35, R133, 0xfffffff0, !P4 ;  /* 0xfffffff085237807 */ /* 0x000fe20006000000 */
[----:B------:R-:W-:Y:S01]  /*7960*/  FMUL.FTZ R50, R50, R16 ;  /* 0x0000001032327220 */ /* 0x000fe20000410000 */
[----:B------:R-:W-:Y:S01]  /*7970*/  FFMA.FTZ R16, -R161, R161, 1 ;  /* 0x3f800000a1107423 */ /* 0x000fe200000101a1 */
[----:B------:R-:W-:Y:S01]  /*7980*/  FMUL.FTZ R54, R54, R6 ;  /* 0x0000000636367220 */ /* 0x000fe20000410000 */
[----:B------:R-:W-:Y:S01]  /*7990*/  FFMA.FTZ R6, -R158, R158, 1 ;  /* 0x3f8000009e067423 */ /* 0x000fe2000001019e */
[----:B------:R-:W-:Y:S01]  /*79a0*/  FMUL.FTZ R38, R38, R7 ;  /* 0x0000000726267220 */ /* 0x000fe20000410000 */
[----:B------:R-:W-:Y:S01]  /*79b0*/  FMUL.FTZ R16, R16, UR10 ;  /* 0x0000000a10107c20 */ /* 0x000fe20008410000 */
[----:B------:R-:W-:Y:S01]  /*79c0*/  FFMA.FTZ R7, -R163, R163, 1 ;  /* 0x3f800000a3077423 */ /* 0x000fe200000101a3 */
[----:B------:R-:W-:Y:S01]  /*79d0*/  FMUL.FTZ R6, R6, UR10 ;  /* 0x0000000a06067c20 */ /* 0x000fe20008410000 */
[----:B------:R1:W-:Y:S01]  /*79e0*/  STS [R153+0x14400], R5 ;  /* 0x0144000599007388 */ /* 0x0003e20000000800 */
[----:B------:R-:W-:Y:S01]  /*79f0*/  FMUL.FTZ R22, R55, R16 ;  /* 0x0000001037167220 */ /* 0x000fe20000410000 */
[----:B------:R-:W-:Y:S01]  /*7a00*/  FMUL.FTZ R7, R7, UR10 ;  /* 0x0000000a07077c20 */ /* 0x000fe20008410000 */
[----:B------:R-:W-:Y:S01]  /*7a10*/  FMUL.FTZ R23, R4, R6 ;  /* 0x0000000604177220 */ /* 0x000fe20000410000 */
[----:B------:R-:W-:Y:S01]  /*7a20*/  IADD3 R4, PT, PT, R153, R35, RZ ;  /* 0x0000002399047210 */ /* 0x000fe20007ffe0ff */
[----:B------:R-:W-:Y:S01]  /*7a30*/  FFMA.FTZ R6, -R220, R220, 1 ;  /* 0x3f800000dc067423 */ /* 0x000fe200000101dc */
[----:B------:R-:W-:Y:S01]  /*7a40*/  FMUL.FTZ R21, R51, R7 ;  /* 0x0000000733157220 */ /* 0x000fe20000410000 */
[----:B------:R-:W-:Y:S01]  /*7a50*/  FFMA.FTZ R7, -R159, R159, 1 ;  /* 0x3f8000009f077423 */ /* 0x000fe2000001019f */
[----:B------:R-:W-:Y:S01]  /*7a60*/  FMUL.FTZ R28, R248, R28 ;  /* 0x0000001cf81c7220 */ /* 0x000fe20000410000 */
[----:B------:R4:W-:Y:S01]  /*7a70*/  STS [R4+0x14400], R0 ;  /* 0x0144000004007388 */ /* 0x0009e20000000800 */
[----:B------:R-:W-:Y:S01]  /*7a80*/  FMUL.FTZ R6, R6, UR10 ;  /* 0x0000000a06067c20 */ /* 0x000fe20008410000 */
[----:B------:R-:W-:Y:S01]  /*7a90*/  FMUL.FTZ R7, R7, UR10 ;  /* 0x0000000a07077c20 */ /* 0x000fe20008410000 */
[----:B------:R-:W-:Y:S01]  /*7aa0*/  FADD.FTZ R41, -R3, R41 ;  /* 0x0000002903297221 */ /* 0x000fe20000010100 */
[----:B------:R4:W-:Y:S01]  /*7ab0*/  STS [R4+0x14000], R20 ;  /* 0x0140001404007388 */ /* 0x0009e20000000800 */
[----:B------:R-:W-:Y:S01]  /*7ac0*/  FMUL.FTZ R29, R247, R29 ;  /* 0x0000001df71d7220 */ /* 0x000fe20000410000 */
[----:B------:R-:W-:Y:S01]  /*7ad0*/  FMUL.FTZ R66, R66, R7 ;  /* 0x0000000742427220 */ /* 0x000fe20000410000 */
[----:B------:R-:W-:Y:S01]  /*7ae0*/  FFMA.FTZ R7, -R223, R223, 1 ;  /* 0x3f800000df077423 */ /* 0x000fe200000101df */
[----:B------:R-:W-:Y:S01]  /*7af0*/  FMUL.FTZ R41, R234, R41 ;  /* 0x00000029ea297220 */ /* 0x000fe20000410000 */
[C---:B------:R-:W-:Y:S01]  /*7b00*/  FADD.FTZ R40, -R3.reuse, R40 ;  /* 0x0000002803287221 */ /* 0x040fe20000010100 */
[----:B------:R-:W-:Y:S01]  /*7b10*/  FADD.FTZ R45, -R3, R45 ;  /* 0x0000002d032d7221 */ /* 0x000fe20000010100 */
[----:B------:R-:W-:Y:S01]  /*7b20*/  FMUL.FTZ R7, R7, UR10 ;  /* 0x0000000a07077c20 */ /* 0x000fe20008410000 */
[C---:B------:R-:W-:Y:S01]  /*7b30*/  FADD.FTZ R24, -R3.reuse, R24 ;  /* 0x0000001803187221 */ /* 0x040fe20000010100 */
[C---:B------:R-:W-:Y:S01]  /*7b40*/  FADD.FTZ R44, -R3.reuse, R44 ;  /* 0x0000002c032c7221 */ /* 0x040fe20000010100 */
[C---:B------:R-:W-:Y:S01]  /*7b50*/  FADD.FTZ R56, -R3.reuse, R56 ;  /* 0x0000003803387221 */ /* 0x040fe20000010100 */
[----:B------:R-:W-:Y:S01]  /*7b60*/  FADD.FTZ R57, -R3, R57 ;  /* 0x0000003903397221 */ /* 0x000fe20000010100 */
[----:B-1----:R-:W-:Y:S01]  /*7b70*/  FFMA.FTZ R5, -R219, R219, 1 ;  /* 0x3f800000db057423 */ /* 0x002fe200000101db */
[C---:B------:R-:W-:Y:S01]  /*7b80*/  FADD.FTZ R60, -R3.reuse, R60 ;  /* 0x0000003c033c7221 */ /* 0x040fe20000010100 */
[----:B------:R-:W-:Y:S01]  /*7b90*/  FADD.FTZ R61, -R3, R61 ;  /* 0x0000003d033d7221 */ /* 0x000fe20000010100 */
[----:B------:R-:W-:Y:S01]  /*7ba0*/  FFMA.FTZ R3, -R169, R169, 1 ;  /* 0x3f800000a9037423 */ /* 0x000fe200000101a9 */
[----:B------:R-:W-:Y:S01]  /*7bb0*/  FMUL.FTZ R5, R5, UR10 ;  /* 0x0000000a05057c20 */ /* 0x000fe20008410000 */
        /* <DEDUP_REMOVED lines=9> */
[----:B------:R-:W-:Y:S01]  /*7c50*/  FADD.FTZ R31, -R2, R31 ;  /* 0x0000001f021f7221 */ /* 0x000fe20000010100 */
[----:B------:R-:W-:Y:S01]  /*7c60*/  FMUL.FTZ R24, R252, R24 ;  /* 0x00000018fc187220 */ /* 0x000fe20000410000 */
[C---:B------:R-:W-:Y:S01]  /*7c70*/  FADD.FTZ R47, -R2.reuse, R47 ;  /* 0x0000002f022f7221 */ /* 0x040fe20000010100 */
[----:B------:R-:W-:Y:S01]  /*7c80*/  FADD.FTZ R27, -R2, R27 ;  /* 0x0000001b021b7221 */ /* 0x000fe20000010100 */
[----:B------:R-:W-:Y:S01]  /*7c90*/  FMUL.FTZ R40, R236, R40 ;  /* 0x00000028ec287220 */ /* 0x000fe20000410000 */
[C---:B------:R-:W-:Y:S01]  /*7ca0*/  FADD.FTZ R30, -R2.reuse, R30 ;  /* 0x0000001e021e7221 */ /* 0x040fe20000010100 */
[----:B------:R-:W-:Y:S01]  /*7cb0*/  FMUL.FTZ R47, R245, R47 ;  /* 0x0000002ff52f7220 */ /* 0x000fe20000410000 */
[C---:B------:R-:W-:Y:S01]  /*7cc0*/  FADD.FTZ R62, -R2.reuse, R62 ;  /* 0x0000003e023e7221 */ /* 0x040fe20000010100 */
[C---:B------:R-:W-:Y:S01]  /*7cd0*/  FADD.FTZ R43, -R2.reuse, R43 ;  /* 0x0000002b022b7221 */ /* 0x040fe20000010100 */
[C---:B------:R-:W-:Y:S01]  /*7ce0*/  FADD.FTZ R46, -R2.reuse, R46 ;  /* 0x0000002e022e7221 */ /* 0x040fe20000010100 */
[C---:B------:R-:W-:Y:S01]  /*7cf0*/  FADD.FTZ R42, -R2.reuse, R42 ;  /* 0x0000002a022a7221 */ /* 0x040fe20000010100 */
[----:B------:R-:W-:Y:S01]  /*7d00*/  FMUL.FTZ R62, R235, R62 ;  /* 0x0000003eeb3e7220 */ /* 0x000fe20000410000 */
[----:B------:R-:W-:Y:S01]  /*7d10*/  FADD.FTZ R58, -R2, R58 ;  /* 0x0000003a023a7221 */ /* 0x000fe20000010100 */
[----:B------:R-:W-:Y:S01]  /*7d20*/  FMUL.FTZ R46, R246, R46 ;  /* 0x0000002ef62e7220 */ /* 0x000fe20000410000 */
[C---:B------:R-:W-:Y:S01]  /*7d30*/  FADD.FTZ R59, -R2.reuse, R59 ;  /* 0x0000003b023b7221 */ /* 0x040fe20000010100 */
[----:B------:R-:W-:Y:S01]  /*7d40*/  FADD.FTZ R63, -R2, R63 ;  /* 0x0000003f023f7221 */ /* 0x000fe20000010100 */
[----:B------:R-:W-:Y:S01]  /*7d50*/  FFMA.FTZ R2, -R191, R191, 1 ;  /* 0x3f800000bf027423 */ /* 0x000fe200000101bf */
[----:B------:R-:W-:Y:S01]  /*7d60*/  F2FP.BF16.F32.PACK_AB R38, R39, R38 ;  /* 0x000000262726723e */ /* 0x000fe200000010ff */
[----:B------:R-:W-:Y:S01]  /*7d70*/  FMUL.FTZ R58, R244, R58 ;  /* 0x0000003af43a7220 */ /* 0x000fe20000410000 */
[----:B------:R-:W-:Y:S01]  /*7d80*/  FMUL.FTZ R63, R233, R63 ;  /* 0x0000003fe93f7220 */ /* 0x000fe20000410000 */
[----:B------:R-:W-:Y:S01]  /*7d90*/  FMUL.FTZ R2, R2, UR10 ;  /* 0x0000000a02027c20 */ /* 0x000fe20008410000 */
[----:B------:R-:W-:Y:S01]  /*7da0*/  F2FP.BF16.F32.PACK_AB R21, R21, R50 ;  /* 0x000000321515723e */ /* 0x000fe200000010ff */
[----:B------:R-:W-:Y:S01]  /*7db0*/  FMUL.FTZ R59, R243, R59 ;  /* 0x0000003bf33b7220 */ /* 0x000fe20000410000 */
[----:B------:R-:W-:Y:S02]  /*7dc0*/  F2FP.BF16.F32.PACK_AB R22, R22, R54 ;  /* 0x000000361616723e */ /* 0x000fe400000010ff */
[----:B------:R-:W-:Y:S02]  /*7dd0*/  F2FP.BF16.F32.PACK_AB R23, R23, R66 ;  /* 0x000000421717723e */ /* 0x000fe400000010ff */
[----:B------:R-:W-:Y:S02]  /*7de0*/  LOP3.LUT R145, R188, 0x10, RZ, 0xc0, !PT ;  /* 0x00000010bc917812 */ /* 0x000fe400078ec0ff */
[----:B------:R-:W-:Y:S04]  /*7df0*/  MOV R141, 0x40 ;  /* 0x00000040008d7802 */ /* 0x000fe80000000f00 */
[----:B------:R-:W-:Y:S01]  /*7e00*/  SEL R141, R141, 0xffffffc0, !P0 ;  /* 0xffffffc08d8d7807 */ /* 0x000fe20004000000 */
[----:B--2---:R-:W-:Y:S01]  /*7e10*/  FMUL.FTZ R11, R135, R11 ;  /* 0x0000000b870b7220 */ /* 0x004fe20000410000 */
[----:B------:R-:W-:Y:S01]  /*7e20*/  FMUL.FTZ R12, R53, R12 ;  /* 0x0000000c350c7220 */ /* 0x000fe20000410000 */
[----:B---3--:R-:W-:Y:S01]  /*7e30*/  FMUL.FTZ R13, R52, R13 ;  /* 0x0000000d340d7220 */ /* 0x008fe20000410000 */
[----:B------:R-:W2:Y:S01]  /*7e40*/  LDL.LU R53, [R1+0x2c] ;  /* 0x00002c0001357983 */ /* 0x000ea20000300800 */
[----:B------:R-:W-:Y:S01]  /*7e50*/  FMUL.FTZ R16, R65, R8 ;  /* 0x0000000841107220 */ /* 0x000fe20000410000 */
[----:B----4-:R-:W-:Y:S01]  /*7e60*/  FMUL.FTZ R9, R64, R9 ;  /* 0x0000000940097220 */ /* 0x010fe20000410000 */
[----:B------:R-:W-:Y:S01]  /*7e70*/  FFMA.FTZ R8, -R224, R224, 1 ;  /* 0x3f800000e0087423 */ /* 0x000fe200000101e0 */
[----:B------:R-:W3:Y:S01]  /*7e80*/  LDL.LU R52, [R1+0x28] ;  /* 0x0000280001347983 */ /* 0x000ee20000300800 */
[----:B------:R-:W-:Y:S01]  /*7e90*/  FMUL.FTZ R12, R12, R6 ;  /* 0x000000060c0c7220 */ /* 0x000fe20000410000 */
[----:B------:R-:W-:Y:S01]  /*7ea0*/  FMUL.FTZ R9, R9, R7 ;  /* 0x0000000709097220 */ /* 0x000fe20000410000 */
[----:B------:R-:W-:Y:S01]  /*7eb0*/  FMUL.FTZ R8, R8, UR10 ;  /* 0x0000000a08087c20 */ /* 0x000fe20008410000 */
[----:B------:R-:W4:Y:S01]  /*7ec0*/  LDL.LU R134, [R1+0x24] ;  /* 0x0000240001867983 */ /* 0x000f220000300800 */
[----:B------:R-:W-:Y:S01]  /*7ed0*/  FFMA.FTZ R7, -R210, R210, 1 ;  /* 0x3f800000d2077423 */ /* 0x000fe200000101d2 */
[----:B------:R-:W-:Y:S01]  /*7ee0*/  FMUL.FTZ R13, R13, R5 ;  /* 0x000000050d0d7220 */ /* 0x000fe20000410000 */
[----:B------:R-:W-:Y:S01]  /*7ef0*/  FMUL.FTZ R16, R16, R8 ;  /* 0x0000000810107220 */ /* 0x000fe20000410000 */
[----:B------:R-:W4:Y:S01]  /*7f00*/  LDL.LU R133, [R1+0x20] ;  /* 0x0000200001857983 */ /* 0x000f220000300800 */
[----:B------:R-:W-:Y:S01]  /*7f10*/  FMUL.FTZ R7, R7, UR10 ;  /* 0x0000000a07077c20 */ /* 0x000fe20008410000 */
[----:B------:R-:W-:Y:S01]  /*7f20*/  FFMA.FTZ R6, -R206, R206, 1 ;  /* 0x3f800000ce067423 */ /* 0x000fe200000101ce */
[----:B------:R-:W-:Y:S01]  /*7f30*/  FFMA.FTZ R5, -R205, R205, 1 ;  /* 0x3f800000cd057423 */ /* 0x000fe200000101cd */
[----:B------:R-:W4:Y:S01]  /*7f40*/  LDL.LU R65, [R1+0x14] ;  /* 0x0000140001417983 */ /* 0x000f220000300800 */
[----:B------:R-:W-:Y:S01]  /*7f50*/  F2FP.BF16.F32.PACK_AB R0, R9, R16 ;  /* 0x000000100900723e */ /* 0x000fe200000010ff */
[----:B------:R-:W-:Y:S01]  /*7f60*/  FMUL.FTZ R19, R25, R7 ;  /* 0x0000000719137220 */ /* 0x000fe20000410000 */
[----:B------:R-:W-:Y:S01]  /*7f70*/  FMUL.FTZ R6, R6, UR10 ;  /* 0x0000000a06067c20 */ /* 0x000fe20008410000 */
[----:B------:R-:W4:Y:S01]  /*7f80*/  LDL.LU R64, [R1+0x10] ;  /* 0x0000100001407983 */ /* 0x000f220000300800 */
[----:B------:R-:W-:Y:S01]  /*7f90*/  FFMA.FTZ R7, -R198, R198, 1 ;  /* 0x3f800000c6077423 */ /* 0x000fe200000101c6 */
[----:B------:R-:W-:Y:S01]  /*7fa0*/  FMUL.FTZ R5, R5, UR10 ;  /* 0x0000000a05057c20 */ /* 0x000fe20008410000 */
[----:B------:R-:W-:Y:S01]  /*7fb0*/  FMUL.FTZ R28, R28, R6 ;  /* 0x000000061c1c7220 */ /* 0x000fe20000410000 */
[----:B------:R1:W-:Y:S01]  /*7fc0*/  STS [R153+0x16000], R0 ;  /* 0x0160000099007388 */ /* 0x0003e20000000800 */
[----:B------:R-:W-:Y:S01]  /*7fd0*/  FMUL.FTZ R7, R7, UR10 ;  /* 0x0000000a07077c20 */ /* 0x000fe20008410000 */
[----:B------:R-:W-:Y:S01]  /*7fe0*/  FMUL.FTZ R18, R29, R5 ;  /* 0x000000051d127220 */ /* 0x000fe20000410000 */
[----:B------:R-:W-:Y:S01]  /*7ff0*/  FFMA.FTZ R6, -R194, R194, 1 ;  /* 0x3f800000c2067423 */ /* 0x000fe200000101c2 */
[----:B------:R-:W-:Y:S01]  /*8000*/  FFMA.FTZ R5, -R192, R192, 1 ;  /* 0x3f800000c0057423 */ /* 0x000fe200000101c0 */
[----:B------:R-:W-:Y:S01]  /*8010*/  F2FP.BF16.F32.PACK_AB R20, R13, R12 ;  /* 0x0000000c0d14723e */ /* 0x000fe200000010ff */
[----:B------:R-:W-:Y:S01]  /*8020*/  FMUL.FTZ R12, R41, R7 ;  /* 0x00000007290c7220 */ /* 0x000fe20000410000 */
[----:B------:R-:W-:Y:S01]  /*8030*/  FMUL.FTZ R6, R6, UR10 ;  /* 0x0000000a06067c20 */ /* 0x000fe20008410000 */
[----:B------:R-:W-:Y:S01]  /*8040*/  FMUL.FTZ R7, R3, UR10 ;  /* 0x0000000a03077c20 */ /* 0x000fe20008410000 */
[----:B------:R-:W-:Y:S01]  /*8050*/  FMUL.FTZ R5, R5, UR10 ;  /* 0x0000000a05057c20 */ /* 0x000fe20008410000 */
[----:B------:R-:W-:Y:S01]  /*8060*/  FFMA.FTZ R3, -R165, R165, 1 ;  /* 0x3f800000a5037423 */ /* 0x000fe200000101a5 */
[----:B------:R-:W-:Y:S01]  /*8070*/  FMUL.FTZ R44, R44, R6 ;  /* 0x000000062c2c7220 */ /* 0x000fe20000410000 */
[----:B------:R-:W-:Y:S01]  /*8080*/  FFMA.FTZ R6, -R168, R168, 1 ;  /* 0x3f800000a8067423 */ /* 0x000fe200000101a8 */
[----:B------:R-:W-:Y:S01]  /*8090*/  FMUL.FTZ R13, R45, R5 ;  /* 0x000000052d0d7220 */ /* 0x000fe20000410000 */
[----:B------:R-:W-:Y:S01]  /*80a0*/  FMUL.FTZ R3, R3, UR10 ;  /* 0x0000000a03037c20 */ /* 0x000fe20008410000 */
[----:B------:R-:W-:Y:S01]  /*80b0*/  FFMA.FTZ R5, -R166, R166, 1 ;  /* 0x3f800000a6057423 */ /* 0x000fe200000101a6 */
[----:B------:R-:W-:Y:S01]  /*80c0*/  FMUL.FTZ R6, R6, UR10 ;  /* 0x0000000a06067c20 */ /* 0x000fe20008410000 */
[----:B------:R-:W-:Y:S01]  /*80d0*/  FMUL.FTZ R56, R56, R7 ;  /* 0x0000000738387220 */ /* 0x000fe20000410000 */
[----:B------:R-:W-:Y:S01]  /*80e0*/  FMUL.FTZ R16, R61, R3 ;  /* 0x000000033d107220 */ /* 0x000fe20000410000 */
[----:B------:R-:W-:Y:S01]  /*80f0*/  FMUL.FTZ R5, R5, UR10 ;  /* 0x0000000a05057c20 */ /* 0x000fe20008410000 */
[----:B------:R-:W-:Y:S01]  /*8100*/  FFMA.FTZ R3, -R240, R240, 1 ;  /* 0x3f800000f0037423 */ /* 0x000fe200000101f0 */
[----:B------:R-:W-:Y:S01]  /*8110*/  FMUL.FTZ R17, R57, R6 ;  /* 0x0000000639117220 */ /* 0x000fe20000410000 */
[----:B------:R-:W-:Y:S01]  /*8120*/  FMUL.FTZ R10, R136, R10 ;  /* 0x0000000a880a7220 */ /* 0x000fe20000410000 */
[----:B------:R-:W-:Y:S01]  /*8130*/  FMUL.FTZ R60, R60, R5 ;  /* 0x000000053c3c7220 */ /* 0x000fe20000410000 */
[----:B------:R-:W-:Y:S01]  /*8140*/  FMUL.FTZ R6, R3, UR10 ;  /* 0x0000000a03067c20 */ /* 0x000fe20008410000 */
[----:B-1----:R-:W-:Y:S01]  /*8150*/  FFMA.FTZ R0, -R239, R239, 1 ;  /* 0x3f800000ef007423 */ /* 0x002fe200000101ef */
[----:B------:R-:W-:Y:S01]  /*8160*/  FFMA.FTZ R3, -R238, R238, 1 ;  /* 0x3f800000ee037423 */ /* 0x000fe200000101ee */
[----:B------:R-:W-:Y:S01]  /*8170*/  FFMA.FTZ R8, -R212, R212, 1 ;  /* 0x3f800000d4087423 */ /* 0x000fe200000101d4 */
[----:B------:R-:W-:Y:S01]  /*8180*/  FMUL.FTZ R10, R10, R6 ;  /* 0x000000060a0a7220 */ /* 0x000fe20000410000 */
[----:B------:R-:W-:Y:S01]  /*8190*/  FMUL.FTZ R5, R0, UR10 ;  /* 0x0000000a00057c20 */ /* 0x000fe20008410000 */
[----:B------:R-:W-:Y:S01]  /*81a0*/  FFMA.FTZ R0, -R237, R237, 1 ;  /* 0x3f800000ed007423 */ /* 0x000fe200000101ed */
[----:B------:R-:W-:Y:S01]  /*81b0*/  FMUL.FTZ R3, R3, UR10 ;  /* 0x0000000a03037c20 */ /* 0x000fe20008410000 */
[----:B------:R-:W-:Y:S01]  /*81c0*/  FMUL.FTZ R8, R8, UR10 ;  /* 0x0000000a08087c20 */ /* 0x000fe20008410000 */
[----:B------:R-:W-:Y:S01]  /*81d0*/  FMUL.FTZ R11, R11, R5 ;  /* 0x000000050b0b7220 */ /* 0x000fe20000410000 */
[----:B------:R-:W-:Y:S01]  /*81e0*/  FMUL.FTZ R0, R0, UR10 ;  /* 0x0000000a00007c20 */ /* 0x000fe20008410000 */
[----:B------:R-:W-:Y:S01]  /*81f0*/  FFMA.FTZ R9, -R217, R217, 1 ;  /* 0x3f800000d9097423 */ /* 0x000fe200000101d9 */
[----:B------:R-:W-:Y:S01]  /*8200*/  FMUL.FTZ R24, R24, R8 ;  /* 0x0000000818187220 */ /* 0x000fe20000410000 */
[----:B------:R-:W-:Y:S01]  /*8210*/  FFMA.FTZ R8, -R200, R200, 1 ;  /* 0x3f800000c8087423 */ /* 0x000fe200000101c8 */
[----:B------:R-:W-:Y:S01]  /*8220*/  F2FP.BF16.F32.PACK_AB R18, R18, R28 ;  /* 0x0000001c1212723e */ /* 0x000fe200000010ff */
[----:B------:R-:W-:Y:S01]  /*8230*/  FMUL.FTZ R9, R9, UR10 ;  /* 0x0000000a09097c20 */ /* 0x000fe20008410000 */
[----:B------:R-:W-:Y:S01]  /*8240*/  F2FP.BF16.F32.PACK_AB R13, R13, R44 ;  /* 0x0000002c0d0d723e */ /* 0x000fe200000010ff */
[----:B------:R-:W-:Y:S01]  /*8250*/  FMUL.FTZ R8, R8, UR10 ;  /* 0x0000000a08087c20 */ /* 0x000fe20008410000 */
[----:B------:R-:W-:Y:S02]  /*8260*/  F2FP.BF16.F32.PACK_AB R19, R19, R24 ;  /* 0x000000181313723e */ /* 0x000fe400000010ff */
[----:B------:R-:W-:Y:S01]  /*8270*/  F2FP.BF16.F32.PACK_AB R17, R17, R56 ;  /* 0x000000381111723e */ /* 0x000fe200000010ff */
[----:B------:R-:W-:Y:S01]  /*8280*/  FMUL.FTZ R8, R40, R8 ;  /* 0x0000000828087220 */ /* 0x000fe20000410000 */
[----:B------:R-:W-:Y:S04]  /*8290*/  F2FP.BF16.F32.PACK_AB R16, R16, R60 ;  /* 0x0000003c1010723e */ /* 0x000fe800000010ff */
[----:B------:R-:W-:Y:S01]  /*82a0*/  F2FP.BF16.F32.PACK_AB R12, R12, R8 ;  /* 0x000000080c0c723e */ /* 0x000fe200000010ff */
[----:B------:R-:W-:Y:S04]  /*82b0*/  FFMA.FTZ R8, -R215, R215, 1 ;  /* 0x3f800000d7087423 */ /* 0x000fe800000101d7 */
[----:B------:R-:W-:Y:S01]  /*82c0*/  FMUL.FTZ R8, R8, UR10 ;  /* 0x0000000a08087c20 */ /* 0x000fe20008410000 */
[----:B--2---:R-:W-:Y:S02]  /*82d0*/  FMUL.FTZ R14, R53, R14 ;  /* 0x0000000e350e7220 */ /* 0x004fe40000410000 */
[----:B------:R-:W2:Y:S01]  /*82e0*/  LDL.LU R53, [R1+0x4] ;  /* 0x0000040001357983 */ /* 0x000ea20000300800 */
[----:B---3--:R-:W-:Y:S01]  /*82f0*/  FMUL.FTZ R15, R52, R15 ;  /* 0x0000000f340f7220 */ /* 0x008fe20000410000 */
[----:B------:R-:W-:Y:S02]  /*8300*/  FMUL.FTZ R14, R14, R3 ;  /* 0x000000030e0e7220 */ /* 0x000fe40000410000 */
[----:B------:R-:W3:Y:S01]  /*8310*/  LDL.LU R52, [R1] ;  /* 0x0000000001347983 */ /* 0x000ee20000300800 */
[----:B------:R-:W-:Y:S01]  /*8320*/  FFMA.FTZ R3, -R230, R230, 1 ;  /* 0x3f800000e6037423 */ /* 0x000fe200000101e6 */
[----:B------:R-:W-:Y:S01]  /*8330*/  FMUL.FTZ R7, R15, R0 ;  /* 0x000000000f077220 */ /* 0x000fe20000410000 */
[----:B------:R-:W-:Y:S01]  /*8340*/  FFMA.FTZ R0, -R229, R229, 1 ;  /* 0x3f800000e5007423 */ /* 0x000fe200000101e5 */
[----:B----4-:R-:W-:Y:S01]  /*8350*/  FMUL.FTZ R26, R134, R26 ;  /* 0x0000001a861a7220 */ /* 0x010fe20000410000 */
[----:B------:R-:W-:Y:S01]  /*8360*/  FMUL.FTZ R5, R3, UR10 ;  /* 0x0000000a03057c20 */ /* 0x000fe20008410000 */
[----:B------:R-:W-:Y:S01]  /*8370*/  FFMA.FTZ R3, -R226, R226, 1 ;  /* 0x3f800000e2037423 */ /* 0x000fe200000101e2 */
[----:B------:R-:W-:Y:S01]  /*8380*/  FMUL.FTZ R6, R0, UR10 ;  /* 0x0000000a00067c20 */ /* 0x000fe20008410000 */
[----:B------:R-:W-:Y:S01]  /*8390*/  FFMA.FTZ R0, -R225, R225, 1 ;  /* 0x3f800000e1007423 */ /* 0x000fe200000101e1 */
[----:B------:R-:W-:Y:S01]  /*83a0*/  FMUL.FTZ R26, R26, R5 ;  /* 0x000000051a1a7220 */ /* 0x000fe20000410000 */
[----:B------:R-:W-:Y:S01]  /*83b0*/  FMUL.FTZ R5, R3, UR10 ;  /* 0x0000000a03057c20 */ /* 0x000fe20008410000 */
[----:B------:R-:W-:Y:S01]  /*83c0*/  F2FP.BF16.F32.PACK_AB R7, R7, R14 ;  /* 0x0000000e0707723e */ /* 0x000fe200000010ff */
[----:B------:R-:W-:Y:S01]  /*83d0*/  FMUL.FTZ R3, R0, UR10 ;  /* 0x0000000a00037c20 */ /* 0x000fe20008410000 */
[----:B------:R-:W-:Y:S01]  /*83e0*/  F2FP.BF16.F32.PACK_AB R0, R11, R10 ;  /* 0x0000000a0b00723e */ /* 0x000fe200000010ff */
[----:B------:R-:W-:Y:S01]  /*83f0*/  FMUL.FTZ R31, R64, R31 ;  /* 0x0000001f401f7220 */ /* 0x000fe20000410000 */
[----:B------:R-:W-:Y:S01]  /*8400*/  FMUL.FTZ R27, R133, R27 ;  /* 0x0000001b851b7220 */ /* 0x000fe20000410000 */
[----:B------:R-:W-:Y:S01]  /*8410*/  FMUL.FTZ R30, R65, R30 ;  /* 0x0000001e411e7220 */ /* 0x000fe20000410000 */
[----:B------:R-:W4:Y:S01]  /*8420*/  LDL.LU.64 R50, [R1+0x38] ;  /* 0x0000380001327983 */ /* 0x000f220000300a00 */
[----:B------:R-:W-:Y:S01]  /*8430*/  FMUL.FTZ R31, R31, R3 ;  /* 0x000000031f1f7220 */ /* 0x000fe20000410000 */
[----:B------:R-:W-:Y:S01]  /*8440*/  FFMA.FTZ R3, -R207, R207, 1 ;  /* 0x3f800000cf037423 */ /* 0x000fe200000101cf */
[----:B------:R-:W-:Y:S01]  /*8450*/  FMUL.FTZ R6, R27, R6 ;  /* 0x000000061b067220 */ /* 0x000fe20000410000 */
[----:B------:R1:W-:Y:S01]  /*8460*/  STS [R153+0x16400], R0 ;  /* 0x0164000099007388 */ /* 0x0003e20000000800 */
[----:B------:R-:W-:Y:S01]  /*8470*/  FMUL.FTZ R30, R30, R5 ;  /* 0x000000051e1e7220 */ /* 0x000fe20000410000 */
[----:B------:R-:W-:Y:S01]  /*8480*/  FMUL.FTZ R3, R3, UR10 ;  /* 0x0000000a03037c20 */ /* 0x000fe20008410000 */
[----:B------:R-:W-:Y:S01]  /*8490*/  FFMA.FTZ R5, -R211, R211, 1 ;  /* 0x3f800000d3057423 */ /* 0x000fe200000101d3 */
[----:B------:R-:W-:Y:S01]  /*84a0*/  STS [R4+0x16000], R20 ;  /* 0x0160001404007388 */ /* 0x000fe20000000800 */
[----:B------:R-:W-:Y:S01]  /*84b0*/  F2FP.BF16.F32.PACK_AB R6, R6, R26 ;  /* 0x0000001a0606723e */ /* 0x000fe200000010ff */
[----:B------:R-:W-:Y:S01]  /*84c0*/  FMUL.FTZ R47, R47, R3 ;  /* 0x000000032f2f7220 */ /* 0x000fe20000410000 */
[----:B------:R-:W-:Y:S01]  /*84d0*/  FFMA.FTZ R3, -R193, R193, 1 ;  /* 0x3f800000c1037423 */ /* 0x000fe200000101c1 */
[----:B------:R1:W-:Y:S01]  /*84e0*/  STS [R4+0x16400], R7 ;  /* 0x0164000704007388 */ /* 0x0003e20000000800 */
[----:B------:R-:W-:Y:S02]  /*84f0*/  FMUL.FTZ R5, R5, UR10 ;  /* 0x0000000a05057c20 */ /* 0x000fe40008410000 */
[----:B------:R-:W-:Y:S01]  /*8500*/  FMUL.FTZ R3, R3, UR10 ;  /* 0x0000000a03037c20 */ /* 0x000fe20008410000 */
[----:B------:R-:W-:Y:S01]  /*8510*/  STS [R155+0x14000], R132 ;  /* 0x014000849b007388 */ /* 0x000fe20000000800 */
[----:B------:R-:W-:Y:S01]  /*8520*/  FMUL.FTZ R46, R46, R5 ;  /* 0x000000052e2e7220 */ /* 0x000fe20000410000 */
[----:B------:R-:W-:Y:S01]  /*8530*/  FFMA.FTZ R5, -R201, R201, 1 ;  /* 0x3f800000c9057423 */ /* 0x000fe200000101c9 */
[----:B------:R-:W-:Y:S01]  /*8540*/  FMUL.FTZ R62, R62, R3 ;  /* 0x000000033e3e7220 */ /* 0x000fe20000410000 */
[----:B------:R-:W-:Y:S01]  /*8550*/  STS [R155+0x14400], R32 ;  /* 0x014400209b007388 */ /* 0x000fe20000000800 */
[----:B------:R-:W-:Y:S01]  /*8560*/  F2FP.BF16.F32.PACK_AB R3, R31, R30 ;  /* 0x0000001e1f03723e */ /* 0x000fe200000010ff */
[----:B------:R-:W-:Y:S01]  /*8570*/  FMUL.FTZ R5, R5, UR10 ;  /* 0x0000000a05057c20 */ /* 0x000fe20008410000 */
[----:B-1----:R-:W-:Y:S05]  /*8580*/  IADD3 R0, PT, PT, R35, R155, RZ ;  /* 0x0000009b23007210 */ /* 0x002fea0007ffe0ff */
[----:B------:R-:W-:Y:S01]  /*8590*/  STS [R0+0x14000], R49 ;  /* 0x0140003100007388 */ /* 0x000fe20000000800 */
[----:B------:R-:W-:Y:S03]  /*85a0*/  IADD3 R4, PT, PT, R151, R35, RZ ;  /* 0x0000002397047210 */ /* 0x000fe60007ffe0ff */
[----:B------:R-:W-:Y:S04]  /*85b0*/  STS [R0+0x14400], R34 ;  /* 0x0144002200007388 */ /* 0x000fe80000000800 */
[----:B------:R-:W-:Y:S04]  /*85c0*/  STS [R155+0x16000], R19 ;  /* 0x016000139b007388 */ /* 0x000fe80000000800 */
[----:B------:R-:W-:Y:S04]  /*85d0*/  STS [R155+0x16400], R6 ;  /* 0x016400069b007388 */ /* 0x000fe80000000800 */
[----:B------:R-:W-:Y:S04]  /*85e0*/  STS [R0+0x16000], R18 ;  /* 0x0160001200007388 */ /* 0x000fe80000000800 */
[----:B------:R1:W-:Y:S04]  /*85f0*/  STS [R0+0x16400], R3 ;  /* 0x0164000300007388 */ /* 0x0003e80000000800 */
[----:B------:R-:W-:Y:S04]  /*8600*/  STS [R154+-0x8000], R48 ;  /* 0xff8000309a007388 */ /* 0x000fe80000000800 */
[----:B------:R-:W-:Y:S04]  /*8610*/  STS [R154+-0x7c00], R38 ;  /* 0xff8400269a007388 */ /* 0x000fe80000000800 */
[----:B------:R-:W-:Y:S04]  /*8620*/  STS [R156+-0x8000], R37 ;  /* 0xff8000259c007388 */ /* 0x000fe80000000800 */
[----:B------:R-:W-:Y:S04]  /*8630*/  STS [R156+-0x7c00], R21 ;  /* 0xff8400159c007388 */ /* 0x000fe80000000800 */
[----:B------:R-:W-:Y:S01]  /*8640*/  STS [R154+-0x6000], R12 ;  /* 0xffa0000c9a007388 */ /* 0x000fe20000000800 */
[--C-:B-1----:R-:W-:Y:S02]  /*8650*/  SHF.R.U32.HI R0, RZ, 0x1, R188.reuse ;  /* 0x00000001ff007819 */ /* 0x102fe400000116bc */
[--C-:B------:R-:W-:Y:S02]  /*8660*/  SHF.R.U32.HI R3, RZ, 0x4, R188.reuse ;  /* 0x00000004ff037819 */ /* 0x100fe400000116bc */
[----:B------:R-:W-:Y:S02]  /*8670*/  LOP3.LUT R142, R0, 0x30, RZ, 0xc0, !PT ;  /* 0x00000030008e7812 */ /* 0x000fe400078ec0ff */
[----:B------:R-:W-:Y:S02]  /*8680*/  LOP3.LUT R143, R3, 0x8, RZ, 0xc0, !PT ;  /* 0x00000008038f7812 */ /* 0x000fe400078ec0ff */
[----:B------:R-:W-:Y:S04]  /*8690*/  LOP3.LUT R0, R142, 0x8, R188, 0xf8, !PT ;  /* 0x000000088e007812 */ /* 0x000fe800078ef8bc */
[----:B------:R-:W-:Y:S04]  /*86a0*/  LOP3.LUT R0, R0, 0x1c0, R189, 0xf8, !PT ;  /* 0x000001c000007812 */ /* 0x000fe800078ef8bd */
[--C-:B------:R-:W-:Y:S04]  /*86b0*/  LOP3.LUT R0, R0, 0x38, R187.reuse, 0x78, !PT ;  /* 0x0000003800007812 */ /* 0x100fe800078e78bb */
[----:B------:R-:W-:Y:S04]  /*86c0*/  LOP3.LUT R0, R0, 0x200, R190, 0xf8, !PT ;  /* 0x0000020000007812 */ /* 0x000fe800078ef8be */
[----:B------:R-:W-:Y:S01]  /*86d0*/  LEA R0, R0, UR4, 0x1 ;  /* 0x0000000400007c11 */ /* 0x000fe2000f8e08ff */
[----:B--2---:R-:W-:Y:S01]  /*86e0*/  FMUL.FTZ R42, R53, R42 ;  /* 0x0000002a352a7220 */ /* 0x004fe20000410000 */
[----:B---3--:R-:W-:Y:S03]  /*86f0*/  FMUL.FTZ R43, R52, R43 ;  /* 0x0000002b342b7220 */ /* 0x008fe60000410000 */
[----:B------:R-:W-:Y:S01]  /*8700*/  FMUL.FTZ R42, R42, R9 ;  /* 0x000000092a2a7220 */ /* 0x000fe20000410000 */
[----:B------:R-:W-:Y:S01]  /*8710*/  FMUL.FTZ R9, R63, R2 ;  /* 0x000000023f097220 */ /* 0x000fe20000410000 */
[----:B------:R-:W1:Y:S01]  /*8720*/  LDC R52, c[0x0][0x44c] ;  /* 0x00011300ff347b82 */ /* 0x000e620000000800 */
[----:B------:R-:W-:Y:S01]  /*8730*/  FMUL.FTZ R43, R43, R8 ;  /* 0x000000082b2b7220 */ /* 0x000fe20000410000 */
[----:B------:R-:W-:Y:S02]  /*8740*/  FFMA.FTZ R8, -R202, R202, 1 ;  /* 0x3f800000ca087423 */ /* 0x000fe400000101ca */
[----:B------:R-:W-:Y:S02]  /*8750*/  F2FP.BF16.F32.PACK_AB R9, R9, R62 ;  /* 0x0000003e0909723e */ /* 0x000fe400000010ff */
[----:B------:R-:W-:Y:S01]  /*8760*/  FMUL.FTZ R8, R8, UR10 ;  /* 0x0000000a08087c20 */ /* 0x000fe20008410000 */
[----:B------:R-:W-:Y:S03]  /*8770*/  F2FP.BF16.F32.PACK_AB R2, R43, R42 ;  /* 0x0000002a2b02723e */ /* 0x000fe600000010ff */
[----:B------:R-:W-:Y:S01]  /*8780*/  FMUL.FTZ R58, R58, R8 ;  /* 0x000000083a3a7220 */ /* 0x000fe20000410000 */
[----:B------:R-:W-:Y:S01]  /*8790*/  FMUL.FTZ R8, R59, R5 ;  /* 0x000000053b087220 */ /* 0x000fe20000410000 */
[----:B------:R-:W-:Y:S01]  /*87a0*/  F2FP.BF16.F32.PACK_AB R5, R47, R46 ;  /* 0x0000002e2f05723e */ /* 0x000fe200000010ff */
[----:B------:R2:W-:Y:S03]  /*87b0*/  STS [R154+-0x5c00], R2 ;  /* 0xffa400029a007388 */ /* 0x0005e60000000800 */
[----:B------:R-:W-:Y:S01]  /*87c0*/  F2FP.BF16.F32.PACK_AB R8, R8, R58 ;  /* 0x0000003a0808723e */ /* 0x000fe200000010ff */
[----:B------:R-:W-:Y:S04]  /*87d0*/  STS [R156+-0x6000], R13 ;  /* 0xffa0000d9c007388 */ /* 0x000fe80000000800 */
[----:B------:R-:W-:Y:S01]  /*87e0*/  STS [R156+-0x5c00], R5 ;  /* 0xffa400059c007388 */ /* 0x000fe20000000800 */
[----:B-1----:R-:W-:Y:S03]  /*87f0*/  IMAD R153, R52, UR8, RZ ;  /* 0x0000000834997c24 */ /* 0x002fe6000f8e02ff */
[----:B------:R-:W-:Y:S04]  /*8800*/  STS [R151+-0x8000], R36 ;  /* 0xff80002497007388 */ /* 0x000fe80000000800 */
[----:B------:R-:W-:Y:S04]  /*8810*/  STS [R151+-0x7c00], R22 ;  /* 0xff84001697007388 */ /* 0x000fe80000000800 */
[----:B------:R-:W-:Y:S04]  /*8820*/  STS [R4+-0x8000], R33 ;  /* 0xff80002104007388 */ /* 0x000fe80000000800 */
[----:B------:R-:W-:Y:S01]  /*8830*/  STS [R4+-0x7c00], R23 ;  /* 0xff84001704007388 */ /* 0x000fe20000000800 */
[----:B--2---:R-:W-:Y:S03]  /*8840*/  LOP3.LUT R2, R189, 0x1c0, RZ, 0xc0, !PT ;  /* 0x000001c0bd027812 */ /* 0x004fe600078ec0ff */
[----:B------:R-:W-:Y:S01]  /*8850*/  STS [R151+-0x6000], R17 ;  /* 0xffa0001197007388 */ /* 0x000fe20000000800 */
[----:B------:R-:W-:Y:S03]  /*8860*/  LOP3.LUT R2, R2, 0x38, R187, 0xf8, !PT ;  /* 0x0000003802027812 */ /* 0x000fe600078ef8bb */
[----:B------:R-:W-:Y:S01]  /*8870*/  STS [R151+-0x5c00], R8 ;  /* 0xffa4000897007388 */ /* 0x000fe20000000800 */
[----:B------:R-:W-:Y:S03]  /*8880*/  LOP3.LUT R2, R2, R143, R145, 0x1e, !PT ;  /* 0x0000008f02027212 */ /* 0x000fe600078e1e91 */
[----:B------:R-:W-:Y:S01]  /*8890*/  STS [R4+-0x6000], R16 ;  /* 0xffa0001004007388 */ /* 0x000fe20000000800 */
[----:B------:R-:W-:Y:S03]  /*88a0*/  LOP3.LUT R2, R2, 0x200, R189, 0xf8, !PT ;  /* 0x0000020002027812 */ /* 0x000fe600078ef8bd */
[----:B------:R-:W-:Y:S01]  /*88b0*/  STS [R4+-0x5c00], R9 ;  /* 0xffa4000904007388 */ /* 0x000fe20000000800 */
[----:B------:R-:W-:Y:S01]  /*88c0*/  LEA R2, R2, UR4, 0x1 ;  /* 0x0000000402027c11 */ /* 0x000fe2000f8e08ff */
[----:B------:R-:W-:Y:S03]  /*88d0*/  BAR.SYNC.DEFER_BLOCKING 0x0 ;  /* 0x0000000000007b1d */ /* 0x000fe60000010000 */
[----:B------:R-:W-:Y:S03]  /*88e0*/  IADD3 R3, PT, PT, R141, R2, RZ ;  /* 0x000000028d037210 */ /* 0x000fe60007ffe0ff */
        /* <DEDUP_REMOVED lines=89> */
[----:B------:R-:W-:Y:S02]  /*8e80*/  LEA R4, -R153, RZ, 0x7 ;  /* 0x000000ff99047211 */ /* 0x000fe400078e39ff */
[----:B------:R-:W-:Y:S02]  /*8e90*/  LOP3.LUT R5, R187, 0x1f8, RZ, 0xc0, !PT ;  /* 0x000001f8bb057812 */ /* 0x000fe400078ec0ff */
[-C--:B-1----:R-:W-:Y:S05]  /*8ea0*/  HMMA.16816.F32.BF16 R68, R12, R20.reuse, R68 ;  /* 0x000000140c44723c */ /* 0x082fea0000041844 */
[C---:B------:R-:W-:Y:S02]  /*8eb0*/  LEA R6, P0, R4.reuse, R50, 0x2 ;  /* 0x0000003204067211 */ /* 0x040fe400078010ff */
[----:B------:R-:W-:Y:S01]  /*8ec0*/  LOP3.LUT R5, R5, 0x38, R188, 0x78, !PT ;  /* 0x0000003805057812 */ /* 0x000fe200078e78bc */
[C---:B------:R-:W-:Y:S04]  /*8ed0*/  HMMA.16816.F32.BF16 R72, R32.reuse, R20, R72 ;  /* 0x000000142048723c */ /* 0x040fe80000041848 */
[----:B------:R-:W-:Y:S02]  /*8ee0*/  MOV R176, R6 ;  /* 0x0000000600b07202 */ /* 0x000fe40000000f00 */
[----:B------:R-:W-:Y:S02]  /*8ef0*/  LEA.HI.X.SX32 R4, R4, R51, 0x2, P0 ;  /* 0x0000003304047211 */ /* 0x000fe400000f16ff */
[-C--:B------:R-:W-:Y:S03]  /*8f00*/  HMMA.16816.F32.BF16 R76, R32, R22.reuse, R76 ;  /* 0x00000016204c723c */ /* 0x080fe6000004184c */
[----:B------:R-:W-:Y:S02]  /*8f10*/  MOV R177, R4 ;  /* 0x0000000400b17202 */ /* 0x000fe40000000f00 */
[----:B------:R-:W-:Y:S03]  /*8f20*/  LOP3.LUT R5, R5, 0x1e00, R187, 0xf8, !PT ;  /* 0x00001e0005057812 */ /* 0x000fe600078ef8bb */
[C---:B------:R-:W-:Y:S01]  /*8f30*/  HMMA.16816.F32.BF16 R80, R12.reuse, R22, R80 ;  /* 0x000000160c50723c */ /* 0x040fe20000041850 */
[----:B------:R1:W-:Y:S03]  /*8f40*/  STL.64 [R1+0x38], R176 ;  /* 0x000038b001007387 */ /* 0x0003e60000100a00 */
[----:B------:R-:W-:Y:S04]  /*8f50*/  LEA R173, R5, UR4, 0x1 ;  /* 0x0000000405ad7c11 */ /* 0x000fe8000f8e08ff */
[-C--:B------:R-:W-:Y:S08]  /*8f60*/  HMMA.16816.F32.BF16 R84, R12, R36.reuse, R84 ;  /* 0x000000240c54723c */ /* 0x080ff00000041854 */
[C---:B------:R-:W-:Y:S08]  /*8f70*/  HMMA.16816.F32.BF16 R88, R32.reuse, R36, R88 ;  /* 0x000000242058723c */ /* 0x040ff00000041858 */
[-C--:B------:R-:W-:Y:S08]  /*8f80*/  HMMA.16816.F32.BF16 R92, R32, R38.reuse, R92 ;  /* 0x00000026205c723c */ /* 0x080ff0000004185c */
[----:B------:R-:W-:Y:S01]  /*8f90*/  HMMA.16816.F32.BF16 R96, R12, R38, R96 ;  /* 0x000000260c60723c */ /* 0x000fe20000041860 */
[----:B------:R-:W-:Y:S08]  /*8fa0*/  @!UPT UIADD3 URZ, UPT, UPT, URZ, URZ, URZ ;  /* 0x000000fffffff290 */ /* 0x000ff0000fffe0ff */
[----:B-1----:R-:W-:Y:S11]  /*8fb0*/  BRA.U !UP3, `(.L_x_1885) ;  /* 0x000000010b647547 */ /* 0x002ff6000b800000 */
[----:B------:R-:W2:Y:S01]  /*8fc0*/  LDL.LU R51, [R1+0x48] ;  /* 0x0000480001337983 */ /* 0x000ea20000300800 */
[----:B------:R-:W-:Y:S03]  /*8fd0*/  IADD3 R5, P0, PT, RZ, -UR28, RZ ;  /* 0x8000001cff057c10 */ /* 0x000fe6000ff1e0ff */
[----:B------:R-:W3:Y:S02]  /*8fe0*/  LDL.LU R50, [R1+0x4c] ;  /* 0x00004c0001327983 */ /* 0x000ee40000300800 */
[----:B------:R-:W-:Y:S05]  /*8ff0*/  IMAD.X R4, RZ, RZ, ~UR16, P0 ;  /* 0x80000010ff047e24 */ /* 0x000fea00080e06ff */
[----:B------:R-:W-:Y:S04]  /*9000*/  SHF.R.S64 R5, R5, 0x1f, R4 ;  /* 0x0000001f05057819 */ /* 0x000fe80000001004 */
[----:B---3--:R-:W-:Y:S04]  /*9010*/  IADD3 R50, P0, PT, R5, R50, RZ ;  /* 0x0000003205327210 */ /* 0x008fe80007f1e0ff */
[----:B--2---:R-:W-:Y:S01]  /*9020*/  LEA.HI.X.SX32 R51, R4, R51, 0x1, P0 ;  /* 0x0000003304337211 */ /* 0x004fe200000f0eff */
[----:B------:R1:W-:Y:S01]  /*9030*/  STL [R1+0x4c], R50 ;  /* 0x00004c3201007387 */ /* 0x0003e20000100800 */
[----:B------:R-:W-:Y:S01]  /*9040*/  IADD3 R6, P0, PT, R50, UR34, RZ ;  /* 0x0000002232067c10 */ /* 0x000fe2000ff1e0ff */
[----:B------:R-:W-:Y:S02]  /*9050*/  IMAD.MOV.U32 R10, RZ, RZ, R50 ;  /* 0x000000ffff0a7224 */ /* 0x000fe400078e0032 */
[----:B------:R1:W-:Y:S01]  /*9060*/  STL [R1+0x48], R51 ;  /* 0x0000483301007387 */ /* 0x0003e20000100800 */
        /* <DEDUP_REMOVED lines=14> */
.L_x_1885:
[----:B------:R-:W-:Y:S01]  /*9150*/  LDSM.16.M88.4 R32, [R148+0x14000] ;  /* 0x014000009420783b */ /* 0x000fe20000000200 */
[----:B------:R-:W-:Y:S01]  /*9160*/  IADD3 R140, PT, PT, R172, R148, R141 ;  /* 0x00000094ac8c7210 */ /* 0x000fe20007ffe08d */
[----:B------:R-:W-:Y:S01]  /*9170*/  IMAD.MOV.U32 R194, RZ, RZ, 0x4 ;  /* 0x00000004ffc27424 */ /* 0x000fe200078e00ff */
[----:B------:R-:W-:Y:S01]  /*9180*/  PLOP3.LUT P3, PT, PT, PT, UP3, 0x80, 0x8 ;  /* 0x000000000008781c */ /* 0x000fe20003f6f038 */
[----:B------:R-:W2:Y:S01]  /*9190*/  LDSM.16.MT88.4 R16, [R2+0xc000] ;  /* 0x00c000000210783b */ /* 0x000ea20000004200 */
[----:B------:R-:W-:Y:S02]  /*91a0*/  ULOP3.LUT UR35, UR40, 0x1, URZ, 0xc0, !UPT ;  /* 0x0000000128237892 */ /* 0x000fe4000f8ec0ff */
[----:B------:R-:W-:Y:S01]  /*91b0*/  @UP3 UIADD3 UR36, UP2, UPT, UR42, -0x200, URZ ;  /* 0xfffffe002a243890 */ /* 0x000fe2000ff5e0ff */
[----:B------:R-:W3:Y:S01]  /*91c0*/  LDSM.16.M88.4 R28, [R148+0x16000] ;  /* 0x01600000941c783b */ /* 0x000ee20000000200 */
[----:B------:R-:W-:Y:S02]  /*91d0*/  UISETP.NE.U32.AND UP1, UPT, UR35, 0x1, UPT ;  /* 0x000000012300788c */ /* 0x000fe4000bf25070 */
[----:B------:R-:W-:Y:S01]  /*91e0*/  UIADD3 UR37, UPT, UPT, UR40, -0x1, URZ ;  /* 0xffffffff28257890 */ /* 0x000fe2000fffe0ff */
[----:B------:R-:W4:Y:S01]  /*91f0*/  LDSM.16.MT88.4 R36, [R3+0xc000] ;  /* 0x00c000000324783b */ /* 0x000f220000004200 */
[----:B------:R-:W-:Y:S03]  /*9200*/  @UP3 UIADD3.X UR35, UPT, UPT, UR43, -0x1, URZ, UP2, !UPT ;  /* 0xffffffff2b233890 */ /* 0x000fe600097fe4ff */
[----:B------:R-:W5:Y:S04]  /*9210*/  LDL R193, [R1+0x44] ;  /* 0x0000440001c17983 */ /* 0x000f680000100800 */
[----:B------:R-:W-:Y:S04]  /*9220*/  LDSM.16.M88.4 R40, [R150+0x14000] ;  /* 0x014000009628783b */ /* 0x000fe80000000200 */
[----:B------:R-:W5:Y:S04]  /*9230*/  LDL R192, [R1+0x64] ;  /* 0x0000640001c07983 */ /* 0x000f680000100800 */
[----:B------:R-:W4:Y:S04]  /*9240*/  LDSM.16.MT88.4 R44, [R2+0xc800] ;  /* 0x00c80000022c783b */ /* 0x000f280000004200 */
[----:B------:R-:W5:Y:S04]  /*9250*/  LDL R191, [R1+0x60] ;  /* 0x0000600001bf7983 */ /* 0x000f680000100800 */
[----:B-1----:R-:W1:Y:S04]  /*9260*/  LDSM.16.M88.4 R48, [R150+0x16000] ;  /* 0x016000009630783b */ /* 0x002e680000000200 */
[----:B------:R-:W5:Y:S01]  /*9270*/  LDL R179, [R1+0x5c] ;  /* 0x00005c0001b37983 */ /* 0x000f620000100800 */
[-C--:B--2---:R-:W-:Y:S03]  /*9280*/  HMMA.16816.F32.BF16 R4, R32, R16.reuse, RZ ;  /* 0x000000102004723c */ /* 0x084fe600000418ff */
[----:B------:R-:W2:Y:S04]  /*9290*/  LDSM.16.MT88.4 R52, [R3+0xc800] ;  /* 0x00c800000334783b */ /* 0x000ea80000004200 */
[----:B------:R-:W5:Y:S01]  /*92a0*/  LDL R178, [R1+0x58] ;  /* 0x0000580001b27983 */ /* 0x000f620000100800 */
[C---:B---3--:R-:W-:Y:S03]  /*92b0*/  HMMA.16816.F32.BF16 R8, R28.reuse, R16, RZ ;  /* 0x000000101c08723c */ /* 0x048fe600000418ff */
[----:B------:R-:W-:Y:S04]  /*92c0*/  LDSM.16.MT88.4 R56, [R2+0xd000] ;  /* 0x00d000000238783b */ /* 0x000fe80000004200 */
[----:B------:R-:W-:Y:S01]  /*92d0*/  LDSM.16.M88.4 R60, [R144+0x16000] ;  /* 0x01600000903c783b */ /* 0x000fe20000000200 */
[-C--:B------:R-:W-:Y:S03]  /*92e0*/  HMMA.16816.F32.BF16 R12, R28, R18.reuse, RZ ;  /* 0x000000121c0c723c */ /* 0x080fe600000418ff */
[----:B------:R-:W-:Y:S04]  /*92f0*/  LDSM.16.MT88.4 R64, [R3+0xd000] ;  /* 0x00d000000340783b */ /* 0x000fe80000004200 */
[----:B------:R-:W-:Y:S01]  /*9300*/  LDSM.16.MT88.4 R132, [R2+0xd800] ;  /* 0x00d800000284783b */ /* 0x000fe20000004200 */
[C---:B------:R-:W-:Y:S03]  /*9310*/  HMMA.16816.F32.BF16 R16, R32.reuse, R18, RZ ;  /* 0x000000122010723c */ /* 0x040fe600000418ff */
[----:B------:R-:W-:Y:S05]  /*9320*/  LDSM.16.M88.4 R136, [R140+0x16000] ;  /* 0x016000008c88783b */ /* 0x000fea0000000200 */
[-C--:B----4-:R-:W-:Y:S08]  /*9330*/  HMMA.16816.F32.BF16 R20, R32, R36.reuse, RZ ;  /* 0x000000242014723c */ /* 0x090ff000000418ff */
[C---:B------:R-:W-:Y:S08]  /*9340*/  HMMA.16816.F32.BF16 R24, R28.reuse, R36, RZ ;  /* 0x000000241c18723c */ /* 0x040ff000000418ff */
[-C--:B------:R-:W-:Y:S08]  /*9350*/  HMMA.16816.F32.BF16 R28, R28, R38.reuse, RZ ;  /* 0x000000261c1c723c */ /* 0x080ff000000418ff */
[----:B------:R-:W-:Y:S01]  /*9360*/  HMMA.16816.F32.BF16 R32, R32, R38, RZ ;  /* 0x000000262020723c */ /* 0x000fe200000418ff */
[----:B------:R-:W3:Y:S07]  /*9370*/  LDSM.16.M88.4 R36, [R144+0x14000] ;  /* 0x014000009024783b */ /* 0x000eee0000000200 */
[-C--:B------:R-:W-:Y:S08]  /*9380*/  HMMA.16816.F32.BF16 R4, R40, R44.reuse, R4 ;  /* 0x0000002c2804723c */ /* 0x080ff00000041804 */
[C---:B-1----:R-:W-:Y:S08]  /*9390*/  HMMA.16816.F32.BF16 R8, R48.reuse, R44, R8 ;  /* 0x0000002c3008723c */ /* 0x042ff00000041808 */
[-C--:B------:R-:W-:Y:S08]  /*93a0*/  HMMA.16816.F32.BF16 R12, R48, R46.reuse, R12 ;  /* 0x0000002e300c723c */ /* 0x080ff0000004180c */
[C---:B------:R-:W-:Y:S01]  /*93b0*/  HMMA.16816.F32.BF16 R16, R40.reuse, R46, R16 ;  /* 0x0000002e2810723c */ /* 0x040fe20000041810 */
[----:B------:R-:W1:Y:S07]  /*93c0*/  LDSM.16.M88.4 R44, [R140+0x14000] ;  /* 0x014000008c2c783b */ /* 0x000e6e0000000200 */
[-C--:B--2---:R-:W-:Y:S08]  /*93d0*/  HMMA.16816.F32.BF16 R20, R40, R52.reuse, R20 ;  /* 0x000000342814723c */ /* 0x084ff00000041814 */
[C---:B------:R-:W-:Y:S08]  /*93e0*/  HMMA.16816.F32.BF16 R24, R48.reuse, R52, R24 ;  /* 0x000000343018723c */ /* 0x040ff00000041818 */
[-C--:B------:R-:W-:Y:S01]  /*93f0*/  HMMA.16816.F32.BF16 R28, R48, R54.reuse, R28 ;  /* 0x00000036301c723c */ /* 0x080fe2000004181c */
[----:B------:R-:W2:Y:S07]  /*9400*/  LDSM.16.MT88.4 R48, [R3+0xd800] ;  /* 0x00d800000330783b */ /* 0x000eae0000004200 */
[----:B------:R-:W-:Y:S01]  /*9410*/  HMMA.16816.F32.BF16 R32, R40, R54, R32 ;  /* 0x000000362820723c */ /* 0x000fe20000041820 */
[----:B------:R-:W-:Y:S04]  /*9420*/  LDSM.16.M88.4 R40, [R148+0x18000] ;  /* 0x018000009428783b */ /* 0x000fe80000000200 */
[----:B------:R-:W4:Y:S03]  /*9430*/  LDSM.16.MT88.4 R52, [R2+0xe000] ;  /* 0x00e000000234783b */ /* 0x000f260000004200 */
[-C--:B---3--:R-:W-:Y:S08]  /*9440*/  HMMA.16816.F32.BF16 R4, R36, R56.reuse, R4 ;  /* 0x000000382404723c */ /* 0x088ff00000041804 */
        /* <DEDUP_REMOVED lines=9> */
[----:B------:R-:W3:Y:S07]  /*94e0*/  LDSM.16.M88.4 R36, [R148+0x1a000] ;  /* 0x01a000009424783b */ /* 0x000eee0000000200 */
[-C--:B-1----:R-:W-:Y:S08]  /*94f0*/  HMMA.16816.F32.BF16 R4, R44, R132.reuse, R4 ;  /* 0x000000842c04723c */ /* 0x082ff00000041804 */
[C---:B------:R-:W-:Y:S08]  /*9500*/  HMMA.16816.F32.BF16 R8, R136.reuse, R132, R8 ;  /* 0x000000848808723c */ /* 0x040ff00000041808 */
[-C--:B------:R-:W-:Y:S08]  /*9510*/  HMMA.16816.F32.BF16 R12, R136, R134.reuse, R12 ;  /* 0x00000086880c723c */ /* 0x080ff0000004180c */
[C---:B------:R-:W-:Y:S08]  /*9520*/  HMMA.16816.F32.BF16 R16, R44.reuse, R134, R16 ;  /* 0x000000862c10723c */ /* 0x040ff00000041810 */
[-C--:B--2---:R-:W-:Y:S08]  /*9530*/  HMMA.16816.F32.BF16 R20, R44, R48.reuse, R20 ;  /* 0x000000302c14723c */ /* 0x084ff00000041814 */
[C---:B------:R-:W-:Y:S04]  /*9540*/  HMMA.16816.F32.BF16 R24, R136.reuse, R48, R24 ;  /* 0x000000308818723c */ /* 0x040fe80000041818 */
[C---:B------:R-:W-:Y:S04]  /*9550*/  IMAD.SHL.U32 R48, R153.reuse, 0x8, RZ ;  /* 0x0000000899307824 */ /* 0x040fe800078e00ff */
[-C--:B------:R-:W-:Y:S03]  /*9560*/  HMMA.16816.F32.BF16 R28, R136, R50.reuse, R28 ;  /* 0x00000032881c723c */ /* 0x080fe6000004181c */
[C---:B------:R-:W-:Y:S04]  /*9570*/  LEA R170, P0, R48.reuse, R176, 0x2 ;  /* 0x000000b030aa7211 */ /* 0x040fe800078010ff */
[----:B------:R-:W-:Y:S01]  /*9580*/  LEA.HI.X.SX32 R171, R48, R177, 0x2, P0 ;  /* 0x000000b130ab7211 */ /* 0x000fe200000f16ff */
[----:B------:R-:W-:Y:S01]  /*9590*/  HMMA.16816.F32.BF16 R32, R44, R50, R32 ;  /* 0x000000322c20723c */ /* 0x000fe20000041820 */
[----:B------:R-:W-:Y:S03]  /*95a0*/  LDSM.16.M88.4 R44, [R150+0x18000] ;  /* 0x01800000962c783b */ /* 0x000fe60000000200 */
[C---:B------:R-:W-:Y:S01]  /*95b0*/  LEA R168, P0, R153.reuse, R170, 0x5 ;  /* 0x000000aa99a87211 */ /* 0x040fe200078028ff */
[----:B------:R-:W1:Y:S03]  /*95c0*/  LDSM.16.MT88.4 R48, [R2+0xe800] ;  /* 0x00e800000230783b */ /* 0x000e660000004200 */
[-C--:B----4-:R-:W-:Y:S05]  /*95d0*/  HMMA.16816.F32.BF16 R4, R40, R52.reuse, R4 ;  /* 0x000000342804723c */ /* 0x090fea0000041804 */
        /* <DEDUP_REMOVED lines=21> */
[C---:B--2---:R-:W-:Y:S03]  /*9730*/  LEA R150, P0, R153.reuse, R156, 0x5 ;  /* 0x0000009c99967211 */ /* 0x044fe600078028ff */
[----:B------:R-:W-:Y:S01]  /*9740*/  HMMA.16816.F32.BF16 R32, R40, R58, R32 ;  /* 0x0000003a2820723c */ /* 0x000fe20000041820 */
[----:B------:R-:W-:Y:S03]  /*9750*/  LDSM.16.M88.4 R40, [R144+0x18000] ;  /* 0x018000009028783b */ /* 0x000fe60000000200 */
[C---:B------:R-:W-:Y:S01]  /*9760*/  LEA.HI.X.SX32 R151, R153.reuse, R157, 0x5, P0 ;  /* 0x0000009d99977211 */ /* 0x040fe200000f2eff */
[----:B------:R-:W2:Y:S01]  /*9770*/  LDSM.16.MT88.4 R56, [R2+0xf000] ;  /* 0x00f000000238783b */ /* 0x000ea20000004200 */
[C---:B------:R-:W-:Y:S02]  /*9780*/  LEA R146, P0, R153.reuse, R150, 0x5 ;  /* 0x0000009699927211 */ /* 0x040fe400078028ff */
[-C--:B-1----:R-:W-:Y:S05]  /*9790*/  HMMA.16816.F32.BF16 R4, R44, R48.reuse, R4 ;  /* 0x000000302c04723c */ /* 0x082fea0000041804 */
        /* <DEDUP_REMOVED lines=12> */
[-C--:B----4-:R-:W-:Y:S03]  /*9860*/  HMMA.16816.F32.BF16 R20, R44, R36.reuse, R20 ;  /* 0x000000242c14723c */ /* 0x090fe60000041814 */
[C---:B------:R-:W-:Y:S02]  /*9870*/  LEA.HI.X.SX32 R133, R153.reuse, R135, 0x5, P0 ;  /* 0x0000008799857211 */ /* 0x040fe400000f2eff */
[C---:B------:R-:W-:Y:S03]  /*9880*/  LEA R154, P0, R153.reuse, R132, 0x5 ;  /* 0x00000084999a7211 */ /* 0x040fe600078028ff */
[C---:B------:R-:W-:Y:S04]  /*9890*/  HMMA.16816.F32.BF16 R24, R52.reuse, R36, R24 ;  /* 0x000000243418723c */ /* 0x040fe80000041818 */
[C---:B------:R-:W-:Y:S04]  /*98a0*/  LEA.HI.X.SX32 R155, R153.reuse, R133, 0x5, P0 ;  /* 0x00000085999b7211 */ /* 0x040fe800000f2eff */
[-C--:B------:R-:W-:Y:S01]  /*98b0*/  HMMA.16816.F32.BF16 R28, R52, R38.reuse, R28 ;  /* 0x00000026341c723c */ /* 0x080fe2000004181c */
[----:B------:R-:W-:Y:S02]  /*98c0*/  LDSM.16.M88.4 R52, [R140+0x1a000] ;  /* 0x01a000008c34783b */ /* 0x000fe40000000200 */
[C---:B------:R-:W-:Y:S05]  /*98d0*/  IMAD.WIDE R174, R153.reuse, -0x1c0, R154 ;  /* 0xfffffe4099ae7825 */ /* 0x040fea00078e029a */
[----:B------:R-:W-:Y:S01]  /*98e0*/  HMMA.16816.F32.BF16 R32, R44, R38, R32 ;  /* 0x000000262c20723c */ /* 0x000fe20000041820 */
[----:B------:R3:W-:Y:S03]  /*98f0*/  LDSM.16.MT88.4 R44, [R2+0xf800] ;  /* 0x00f80000022c783b */ /* 0x0007e60000004200 */
[C---:B------:R-:W-:Y:S01]  /*9900*/  LEA R66, P0, R153.reuse, R174, 0x5 ;  /* 0x000000ae99427211 */ /* 0x040fe200078028ff */
[----:B------:R-:W4:Y:S03]  /*9910*/  LDSM.16.M88.4 R36, [R140+0x18000] ;  /* 0x018000008c24783b */ /* 0x000f260000000200 */
[-C--:B--2---:R-:W-:Y:S05]  /*9920*/  HMMA.16816.F32.BF16 R4, R40, R56.reuse, R4 ;  /* 0x000000382804723c */ /* 0x084fea0000041804 */
[C---:B------:R-:W-:Y:S02]  /*9930*/  LEA.HI.X.SX32 R67, R153.reuse, R175, 0x5, P0 ;  /* 0x000000af99437211 */ /* 0x040fe400000f2eff */
[C---:B------:R-:W-:Y:S01]  /*9940*/  LEA R64, P0, R153.reuse, R66, 0x5 ;  /* 0x0000004299407211 */ /* 0x040fe200078028ff */
[C---:B-1----:R-:W-:Y:S04]  /*9950*/  HMMA.16816.F32.BF16 R8, R48.reuse, R56, R8 ;  /* 0x000000383008723c */ /* 0x042fe80000041808 */
[C---:B------:R-:W-:Y:S04]  /*9960*/  LEA.HI.X.SX32 R65, R153.reuse, R67, 0x5, P0 ;  /* 0x0000004399417211 */ /* 0x040fe800000f2eff */
[-C--:B------:R-:W-:Y:S03]  /*9970*/  HMMA.16816.F32.BF16 R12, R48, R58.reuse, R12 ;  /* 0x0000003a300c723c */ /* 0x080fe6000004180c */
[----:B---3--:R-:W-:Y:S04]  /*9980*/  @P3 SHF.R.U32.HI R2, RZ, 0x2, R188 ;  /* 0x00000002ff023819 */ /* 0x008fe800000116bc */
[----:B-----5:R-:W-:Y:S01]  /*9990*/  @P3 LOP3.LUT R193, R142, 0x7, R2, 0xf8, !PT ;  /* 0x000000078ec13812 */ /* 0x020fe200078ef802 */
[C---:B------:R-:W-:Y:S04]  /*99a0*/  HMMA.16816.F32.BF16 R16, R40.reuse, R58, R16 ;  /* 0x0000003a2810723c */ /* 0x040fe80000041810 */
[----:B------:R-:W-:Y:S04]  /*99b0*/  @P3 STL [R1+0x44], R193 ;  /* 0x000044c101003387 */ /* 0x000fe80000100800 */
        /* <DEDUP_REMOVED lines=22> */
[----:B------:R-:W3:Y:S03]  /*9b20*/  @P3 LDG.E R192, desc[UR26][R2.64+-0x200] ;  /* 0xfffe001a02c03981 */ /* 0x000ee6000c1e1900 */
[C---:B------:R-:W-:Y:S01]  /*9b30*/  LEA R46, P0, R153.reuse, R48, 0x5 ;  /* 0x00000030992e7211 */ /* 0x040fe200078028ff */
[----:B------:R-:W4:Y:S03]  /*9b40*/  @P3 LDG.E R191, desc[UR26][R2.64+-0x1e0] ;  /* 0xfffe201a02bf3981 */ /* 0x000f26000c1e1900 */
[C---:B------:R-:W-:Y:S01]  /*9b50*/  LEA.HI.X.SX32 R47, R153.reuse, R49, 0x5, P0 ;  /* 0x00000031992f7211 */ /* 0x040fe200000f2eff */
[-C--:B--2---:R-:W-:Y:S01]  /*9b60*/  HMMA.16816.F32.BF16 R20, R36, R40.reuse, R20 ;  /* 0x000000282414723c */ /* 0x084fe20000041814 */
[----:B------:R-:W2:Y:S02]  /*9b70*/  @P3 LDG.E R179, desc[UR26][R2.64+-0x100] ;  /* 0xffff001a02b33981 */ /* 0x000ea4000c1e1900 */
[C---:B------:R-:W-:Y:S02]  /*9b80*/  LEA R44, P0, R153.reuse, R46, 0x5 ;  /* 0x0000002e992c7211 */ /* 0x040fe400078028ff */
[----:B------:R1:W5:Y:S02]  /*9b90*/  @P3 LDG.E R178, desc[UR26][R2.64+-0xe0] ;  /* 0xffff201a02b23981 */ /* 0x000364000c1e1900 */
[C---:B------:R-:W-:Y:S01]  /*9ba0*/  LEA.HI.X.SX32 R45, R153.reuse, R47, 0x5, P0 ;  /* 0x0000002f992d7211 */ /* 0x040fe200000f2eff */
[C---:B------:R-:W-:Y:S01]  /*9bb0*/  HMMA.16816.F32.BF16 R24, R52.reuse, R40, R24 ;  /* 0x000000283418723c */ /* 0x040fe20000041818 */
[----:B------:R-:W-:Y:S03]  /*9bc0*/  REDG.E.ADD.F32.FTZ.RN.STRONG.GPU desc[UR26][R176.64], R4 ;  /* 0x00000004b00079a6 */ /* 0x000fe6000c12f31a */
[C---:B------:R-:W-:Y:S01]  /*9bd0*/  LEA R40, P0, R153.reuse, R44, 0x5 ;  /* 0x0000002c99287211 */ /* 0x040fe200078028ff */
[----:B------:R-:W-:Y:S03]  /*9be0*/  REDG.E.ADD.F32.FTZ.RN.STRONG.GPU desc[UR26][R170.64], R5 ;  /* 0x00000005aa0079a6 */ /* 0x000fe6000c12f31a */
[-C--:B------:R-:W-:Y:S01]  /*9bf0*/  HMMA.16816.F32.BF16 R28, R52, R42.reuse, R28 ;  /* 0x0000002a341c723c */ /* 0x080fe2000004181c */
[----:B------:R1:W-:Y:S02]  /*9c00*/  REDG.E.ADD.F32.FTZ.RN.STRONG.GPU desc[UR26][R168.64], R6 ;  /* 0x00000006a80079a6 */ /* 0x0003e4000c12f31a */
[C---:B------:R-:W-:Y:S02]  /*9c10*/  LEA.HI.X.SX32 R41, R153.reuse, R45, 0x5, P0 ;  /* 0x0000002d99297211 */ /* 0x040fe400000f2eff */
[----:B------:R1:W-:Y:S03]  /*9c20*/  REDG.E.ADD.F32.FTZ.RN.STRONG.GPU desc[UR26][R166.64], R7 ;  /* 0x00000007a60079a6 */ /* 0x0003e6000c12f31a */
[----:B------:R-:W-:Y:S01]  /*9c30*/  HMMA.16816.F32.BF16 R32, R36, R42, R32 ;  /* 0x0000002a2420723c */ /* 0x000fe20000041820 */
[----:B------:R1:W-:Y:S04]  /*9c40*/  REDG.E.ADD.F32.FTZ.RN.STRONG.GPU desc[UR26][R164.64], R8 ;  /* 0x00000008a40079a6 */ /* 0x0003e8000c12f31a */
[----:B------:R1:W-:Y:S04]  /*9c50*/  REDG.E.ADD.F32.FTZ.RN.STRONG.GPU desc[UR26][R162.64], R9 ;  /* 0x00000009a20079a6 */ /* 0x0003e8000c12f31a */
[----:B------:R-:W-:Y:S04]  /*9c60*/  REDG.E.ADD.F32.FTZ.RN.STRONG.GPU desc[UR26][R160.64], R10 ;  /* 0x0000000aa00079a6 */ /* 0x000fe8000c12f31a */
[----:B------:R-:W-:Y:S04]  /*9c70*/  REDG.E.ADD.F32.FTZ.RN.STRONG.GPU desc[UR26][R158.64], R11 ;  /* 0x0000000b9e0079a6 */ /* 0x000fe8000c12f31a */
[----:B------:R-:W-:Y:S01]  /*9c80*/  REDG.E.ADD.F32.FTZ.RN.STRONG.GPU desc[UR26][R156.64], R16 ;  /* 0x000000109c0079a6 */ /* 0x000fe2000c12f31a */
[C---:B-1----:R-:W-:Y:S03]  /*9c90*/  LEA R6, P0, R153.reuse, R40, 0x5 ;  /* 0x0000002899067211 */ /* 0x042fe600078028ff */
[----:B------:R-:W-:Y:S01]  /*9ca0*/  REDG.E.ADD.F32.FTZ.RN.STRONG.GPU desc[UR26][R150.64], R17 ;  /* 0x00000011960079a6 */ /* 0x000fe2000c12f31a */
[C---:B------:R-:W-:Y:S03]  /*9cb0*/  LEA.HI.X.SX32 R7, R153.reuse, R41, 0x5, P0 ;  /* 0x0000002999077211 */ /* 0x040fe600000f2eff */
[----:B------:R-:W-:Y:S01]  /*9cc0*/  REDG.E.ADD.F32.FTZ.RN.STRONG.GPU desc[UR26][R146.64], R18 ;  /* 0x00000012920079a6 */ /* 0x000fe2000c12f31a */
[C---:B------:R-:W-:Y:S03]  /*9cd0*/  LEA R4, P0, R153.reuse, R6, 0x5 ;  /* 0x0000000699047211 */ /* 0x040fe600078028ff */
        /* <DEDUP_REMOVED lines=8> */
[----:B------:R-:W-:Y:S02]  /*9d60*/  LEA.HI.X.SX32 R9, R153, R3, 0x5, P0 ;  /* 0x0000000399097211 */ /* 0x000fe400000f2eff */
[----:B------:R-:W-:Y:S01]  /*9d70*/  PLOP3.LUT P0, PT, PT, PT, UP1, 0x80, 0x8 ;  /* 0x000000000008781c */ /* 0x000fe20003f0f018 */
[----:B------:R-:W-:Y:S01]  /*9d80*/  REDG.E.ADD.F32.FTZ.RN.STRONG.GPU desc[UR26][R154.64], R15 ;  /* 0x0000000f9a0079a6 */ /* 0x000fe2000c12f31a */
[----:B------:R-:W-:Y:S03]  /*9d90*/  @UP3 UIADD3 UR12, UP1, UPT, UR12, -0x200, URZ ;  /* 0xfffffe000c0c3890 */ /* 0x000fe6000ff3e0ff */
[----:B------:R-:W-:Y:S01]  /*9da0*/  REDG.E.ADD.F32.FTZ.RN.STRONG.GPU desc[UR26][R176.64+0x80], R20 ;  /* 0x00008014b00079a6 */ /* 0x000fe2000c12f31a */
[----:B------:R-:W-:Y:S02]  /*9db0*/  @UP3 UIADD3.X UR13, UPT, UPT, UR13, -0x1, URZ, UP1, !UPT ;  /* 0xffffffff0d0d3890 */ /* 0x000fe40008ffe4ff */
[----:B------:R-:W-:Y:S01]  /*9dc0*/  UISETP.GT.AND UP1, UPT, UR40, URZ, UPT ;  /* 0x000000ff2800728c */ /* 0x000fe2000bf24270 */
[----:B------:R-:W-:Y:S02]  /*9dd0*/  REDG.E.ADD.F32.FTZ.RN.STRONG.GPU desc[UR26][R174.64+0x80], R21 ;  /* 0x00008015ae0079a6 */ /* 0x000fe4000c12f31a */
[----:B------:R-:W-:Y:S02]  /*9de0*/  UMOV UR40, UR37 ;  /* 0x0000002500287c82 */ /* 0x000fe40008000000 */
        /* <DEDUP_REMOVED lines=12> */
[----:B------:R1:W-:Y:S04]  /*9eb0*/  REDG.E.ADD.F32.FTZ.RN.STRONG.GPU desc[UR26][R2.64+0x80], R30 ;  /* 0x0000801e020079a6 */ /* 0x0003e8000c12f31a */
[----:B------:R-:W-:Y:S04]  /*9ec0*/  REDG.E.ADD.F32.FTZ.RN.STRONG.GPU desc[UR26][R8.64+0x80], R31 ;  /* 0x0000801f080079a6 */ /* 0x000fe8000c12f31a */
[----:B------:R-:W-:Y:S04]  /*9ed0*/  LDSM.16.MT88.4 R4, [R0+0x14000] ;  /* 0x014000000004783b */ /* 0x000fe80000004200 */
[----:B------:R-:W1:Y:S04]  /*9ee0*/  LDSM.16.MT88.4 R8, [R180] ;  /* 0x00000000b408783b */ /* 0x000e680000004200 */
[----:B------:R-:W1:Y:S04]  /*9ef0*/  LDSM.16.MT88.4 R12, [R0+0x18000] ;  /* 0x01800000000c783b */ /* 0x000e680000004200 */
[----:B------:R-:W-:Y:S04]  /*9f00*/  LDSM.16.MT88.4 R20, [R0+0x14800] ;  /* 0x014800000014783b */ /* 0x000fe80000004200 */
[----:B------:R-:W-:Y:S01]  /*9f10*/  LDSM.16.MT88.4 R24, [R180+0x800] ;  /* 0x00080000b418783b */ /* 0x000fe20000004200 */
[----:B-1----:R-:W-:Y:S03]  /*9f20*/  IMAD.IADD R2, R141, 0x1, R180 ;  /* 0x000000018d027824 */ /* 0x002fe600078e02b4 */
[----:B------:R-:W-:Y:S04]  /*9f30*/  LDSM.16.MT88.4 R32, [R0+0x18800] ;  /* 0x018800000020783b */ /* 0x000fe80000004200 */
[----:B------:R-:W1:Y:S04]  /*9f40*/  LDSM.16.MT88.4 R16, [R2] ;  /* 0x000000000210783b */ /* 0x000e680000004200 */
[----:B------:R-:W-:Y:S04]  /*9f50*/  LDSM.16.MT88.4 R28, [R180+0x1000] ;  /* 0x00100000b41c783b */ /* 0x000fe80000004200 */
[----:B------:R-:W-:Y:S04]  /*9f60*/  LDSM.16.MT88.4 R36, [R0+0x19000] ;  /* 0x019000000024783b */ /* 0x000fe80000004200 */
[----:B------:R-:W-:Y:S04]  /*9f70*/  LDSM.16.MT88.4 R40, [R0+0x19800] ;  /* 0x019800000028783b */ /* 0x000fe80000004200 */
[----:B------:R-:W-:Y:S01]  /*9f80*/  LDSM.16.MT88.4 R44, [R2+0x1800] ;  /* 0x00180000022c783b */ /* 0x000fe20000004200 */
[-C--:B------:R-:W-:Y:S08]  /*9f90*/  HMMA.16816.F32.BF16 R100, R4, R8.reuse, R100 ;  /* 0x000000080464723c */ /* 0x080ff00000041864 */
[C---:B------:R-:W-:Y:S08]  /*9fa0*/  HMMA.16816.F32.BF16 R104, R12.reuse, R8, R104 ;  /* 0x000000080c68723c */ /* 0x040ff00000041868 */
[-C--:B------:R-:W-:Y:S08]  /*9fb0*/  HMMA.16816.F32.BF16 R108, R12, R10.reuse, R108 ;  /* 0x0000000a0c6c723c */ /* 0x080ff0000004186c */
[C---:B------:R-:W-:Y:S01]  /*9fc0*/  HMMA.16816.F32.BF16 R112, R4.reuse, R10, R112 ;  /* 0x0000000a0470723c */ /* 0x040fe20000041870 */
[----:B------:R-:W3:Y:S07]  /*9fd0*/  LDSM.16.MT88.4 R8, [R2+0x800] ;  /* 0x000800000208783b */ /* 0x000eee0000004200 */
[-C--:B-1----:R-:W-:Y:S08]  /*9fe0*/  HMMA.16816.F32.BF16 R116, R4, R16.reuse, R116 ;  /* 0x000000100474723c */ /* 0x082ff00000041874 */
[C---:B------:R-:W-:Y:S08]  /*9ff0*/  HMMA.16816.F32.BF16 R120, R12.reuse, R16, R120 ;  /* 0x000000100c78723c */ /* 0x040ff00000041878 */
[-C--:B------:R-:W-:Y:S01]  /*a000*/  HMMA.16816.F32.BF16 R124, R12, R18.reuse, R124 ;  /* 0x000000120c7c723c */ /* 0x080fe2000004187c */
[----:B------:R-:W1:Y:S07]  /*a010*/  LDSM.16.MT88.4 R12, [R0+0x15000] ;  /* 0x01500000000c783b */ /* 0x000e6e0000004200 */
[----:B------:R-:W-:Y:S01]  /*a020*/  HMMA.16816.F32.BF16 R128, R4, R18, R128 ;  /* 0x000000120480723c */ /* 0x000fe20000041880 */
[----:B------:R-:W5:Y:S04]  /*a030*/  LDSM.16.MT88.4 R4, [R2+0x1000] ;  /* 0x001000000204783b */ /* 0x000f680000004200 */
[----:B------:R-:W-:Y:S03]  /*a040*/  LDSM.16.MT88.4 R16, [R0+0x15800] ;  /* 0x015800000010783b */ /* 0x000fe60000004200 */
[-C--:B------:R-:W-:Y:S08]  /*a050*/  HMMA.16816.F32.BF16 R100, R20, R24.reuse, R100 ;  /* 0x000000181464723c */ /* 0x080ff00000041864 */
[C---:B------:R-:W-:Y:S08]  /*a060*/  HMMA.16816.F32.BF16 R104, R32.reuse, R24, R104 ;  /* 0x000000182068723c */ /* 0x040ff00000041868 */
[-C--:B------:R-:W-:Y:S08]  /*a070*/  HMMA.16816.F32.BF16 R108, R32, R26.reuse, R108 ;  /* 0x0000001a206c723c */ /* 0x080ff0000004186c */
[C---:B------:R-:W-:Y:S01]  /*a080*/  HMMA.16816.F32.BF16 R112, R20.reuse, R26, R112 ;  /* 0x0000001a1470723c */ /* 0x040fe20000041870 */
[----:B------:R-:W5:Y:S07]  /*a090*/  LDSM.16.MT88.4 R24, [R180+0x1800] ;  /* 0x00180000b418783b */ /* 0x000f6e0000004200 */
[-C--:B---3--:R-:W-:Y:S08]  /*a0a0*/  HMMA.16816.F32.BF16 R116, R20, R8.reuse, R116 ;  /* 0x000000081474723c */ /* 0x088ff00000041874 */
[C---:B------:R-:W-:Y:S01]  /*a0b0*/  HMMA.16816.F32.BF16 R120, R32.reuse, R8, R120 ;  /* 0x000000082078723c */ /* 0x040fe20000041878 */
[----:B------:R-:W-:Y:S07]  /*a0c0*/  @P3 STL [R1+0x64], R192 ;  /* 0x000064c001003387 */ /* 0x000fee0000100800 */
[-C--:B------:R-:W-:Y:S01]  /*a0d0*/  HMMA.16816.F32.BF16 R124, R32, R10.reuse, R124 ;  /* 0x0000000a207c723c */ /* 0x080fe2000004187c */
[----:B------:R-:W-:Y:S04]  /*a0e0*/  LDSM.16.MT88.4 R32, [R2+0x2000] ;  /* 0x002000000220783b */ /* 0x000fe80000004200 */
[----:B----4-:R-:W-:Y:S03]  /*a0f0*/  @P3 STL [R1+0x60], R191 ;  /* 0x000060bf01003387 */ /* 0x010fe60000100800 */
[----:B------:R-:W-:Y:S01]  /*a100*/  HMMA.16816.F32.BF16 R128, R20, R10, R128 ;  /* 0x0000000a1480723c */ /* 0x000fe20000041880 */
[----:B------:R-:W-:Y:S04]  /*a110*/  LDSM.16.MT88.4 R8, [R0+0x16000] ;  /* 0x016000000008783b */ /* 0x000fe80000004200 */
[----:B------:R-:W3:Y:S03]  /*a120*/  LDSM.16.MT88.4 R20, [R180+0x2000] ;  /* 0x00200000b414783b */ /* 0x000ee60000004200 */
[-C--:B-1----:R-:W-:Y:S01]  /*a130*/  HMMA.16816.F32.BF16 R100, R12, R28.reuse, R100 ;  /* 0x0000001c0c64723c */ /* 0x082fe20000041864 */
[----:B--2---:R-:W-:Y:S04]  /*a140*/  @P3 STL [R1+0x5c], R179 ;  /* 0x00005cb301003387 */ /* 0x004fe80000100800 */
[----:B-----5:R-:W-:Y:S03]  /*a150*/  @P3 STL [R1+0x58], R178 ;  /* 0x000058b201003387 */ /* 0x020fe60000100800 */
        /* <DEDUP_REMOVED lines=10> */
[----:B------:R-:W2:Y:S03]  /*a200*/  LDSM.16.MT88.4 R12, [R180+0x2800] ;  /* 0x00280000b40c783b */ /* 0x000ea60000004200 */
        /* <DEDUP_REMOVED lines=10> */
[----:B------:R-:W-:Y:S04]  /*a2b0*/  LDSM.16.MT88.4 R16, [R0+0x17000] ;  /* 0x017000000010783b */ /* 0x000fe80000004200 */
[----:B------:R-:W-:Y:S03]  /*a2c0*/  LDSM.16.MT88.4 R44, [R2+0x3000] ;  /* 0x00300000022c783b */ /* 0x000fe60000004200 */
[-C--:B---3--:R-:W-:Y:S08]  /*a2d0*/  HMMA.16816.F32.BF16 R100, R8, R20.reuse, R100 ;  /* 0x000000140864723c */ /* 0x088ff00000041864 */
        /* <DEDUP_REMOVED lines=9> */
[----:B------:R3:W-:Y:S04]  /*a370*/  LDSM.16.MT88.4 R8, [R0+0x17800] ;  /* 0x017800000008783b */ /* 0x0007e80000004200 */
[----:B------:R-:W-:Y:S03]  /*a380*/  LDSM.16.MT88.4 R32, [R2+0x3800] ;  /* 0x003800000220783b */ /* 0x000fe60000004200 */
[-C--:B--2---:R-:W-:Y:S08]  /*a390*/  HMMA.16816.F32.BF16 R100, R4, R12.reuse, R100 ;  /* 0x0000000c0464723c */ /* 0x084ff00000041864 */
[C---:B----4-:R-:W-:Y:S08]  /*a3a0*/  HMMA.16816.F32.BF16 R104, R24.reuse, R12, R104 ;  /* 0x0000000c1868723c */ /* 0x050ff00000041868 */
[-C--:B------:R-:W-:Y:S03]  /*a3b0*/  HMMA.16816.F32.BF16 R108, R24, R14.reuse, R108 ;  /* 0x0000000e186c723c */ /* 0x080fe6000004186c */
[C---:B---3--:R-:W-:Y:S02]  /*a3c0*/  VIADD R0, R180.reuse, 0xffffc000 ;  /* 0xffffc000b4007836 */ /* 0x048fe40000000000 */
        /* <DEDUP_REMOVED lines=27> */
[C---:B------:R-:W-:Y:S01]  /*a580*/  LOP3.LUT R0, R188.reuse, 0x8, RZ, 0xc0, !PT ;  /* 0x00000008bc007812 */ /* 0x040fe200078ec0ff */
[C---:B------:R-:W-:Y:S01]  /*a590*/  IMAD.SHL.U32 R52, R188.reuse, 0x10, RZ ;  /* 0x00000010bc347824 */ /* 0x040fe200078e00ff */
[----:B------:R-:W1:Y:S01]  /*a5a0*/  LDCU UR8, c[0x0][0x500] ;  /* 0x0000a000ff0877ac */ /* 0x000e620008000800 */
[----:B------:R-:W-:Y:S01]  /*a5b0*/  IMAD.SHL.U32 R176, R188, 0x2, RZ ;  /* 0x00000002bcb07824 */ /* 0x000fe200078e00ff */
[----:B------:R-:W-:Y:S01]  /*a5c0*/  ISETP.NE.AND P1, PT, R0, RZ, PT ;  /* 0x000000ff0000720c */ /* 0x000fe20003f25270 */
[----:B------:R-:W-:Y:S01]  /*a5d0*/  IMAD.SHL.U32 R0, R188, 0x20, RZ ;  /* 0x00000020bc007824 */ /* 0x000fe200078e00ff */
[----:B------:R-:W-:Y:S02]  /*a5e0*/  LOP3.LUT R52, R52, 0x1c0, RZ, 0xc0, !PT ;  /* 0x000001c034347812 */ /* 0x000fe400078ec0ff */
[----:B------:R-:W-:Y:S02]  /*a5f0*/  ISETP.NE.AND P0, PT, R145, RZ, PT ;  /* 0x000000ff9100720c */ /* 0x000fe40003f05270 */
[----:B------:R-:W-:-:S02]  /*a600*/  LOP3.LUT R0, R0, 0xc00, RZ, 0xc0, !PT ;  /* 0x00000c0000007812 */ /* 0x000fc400078ec0ff */
[--C-:B------:R-:W-:Y:S02]  /*a610*/  LOP3.LUT R52, R52, 0x38, R176.reuse, 0xf8, !PT ;  /* 0x0000003834347812 */ /* 0x100fe400078ef8b0 */
[----:B------:R-:W-:Y:S02]  /*a620*/  LOP3.LUT R0, R0, 0x6, R176, 0xf8, !PT ;  /* 0x0000000600007812 */ /* 0x000fe400078ef8b0 */
[----:B------:R-:W-:Y:S02]  /*a630*/  F2FP.BF16.F32.PACK_AB R68, R69, R68 ;  /* 0x000000444544723e */ /* 0x000fe400000010ff */
[----:B------:R-:W-:Y:S01]  /*a640*/  LOP3.LUT R0, R0, R52, R143, 0xf6, !PT ;  /* 0x0000003400007212 */ /* 0x000fe200078ef68f */
[----:B------:R-:W-:Y:S02]  /*a650*/  IMAD.MOV.U32 R176, RZ, RZ, 0x20 ;  /* 0x00000020ffb07424 */ /* 0x000fe400078e00ff */
[----:B-1----:R-:W-:Y:S01]  /*a660*/  FMUL.FTZ R100, R100, UR8 ;  /* 0x0000000864647c20 */ /* 0x002fe20008410000 */
[----:B------:R-:W-:Y:S01]  /*a670*/  FMUL.FTZ R18, R101, UR8 ;  /* 0x0000000865127c20 */ /* 0x000fe20008410000 */
[----:B------:R-:W-:Y:S01]  /*a680*/  LEA R0, R0, UR4, 0x1 ;  /* 0x0000000400007c11 */ /* 0x000fe2000f8e08ff */
[----:B------:R-:W-:Y:S01]  /*a690*/  FMUL.FTZ R102, R102, UR8 ;  /* 0x0000000866667c20 */ /* 0x000fe20008410000 */
[----:B------:R-:W-:Y:S01]  /*a6a0*/  FMUL.FTZ R17, R103, UR8 ;  /* 0x0000000867117c20 */ /* 0x000fe20008410000 */
        /* <DEDUP_REMOVED lines=25> */
[----:B------:R-:W-:Y:S01]  /*a840*/  VIADD R3, R0, 0xc020 ;  /* 0x0000c02000037836 */ /* 0x000fe20000000000 */
[----:B------:R-:W-:Y:S01]  /*a850*/  SEL R176, R176, 0xffffffe0, !P4 ;  /* 0xffffffe0b0b07807 */ /* 0x000fe20006000000 */
[----:B------:R-:W-:-:S02]  /*a860*/  VIADD R2, R0, 0xc040 ;  /* 0x0000c04000027836 */ /* 0x000fc40000000000 */
[----:B------:R-:W-:Y:S01]  /*a870*/  FMUL.FTZ R120, R120, UR8 ;  /* 0x0000000878787c20 */ /* 0x000fe20008410000 */
[----:B------:R-:W-:Y:S01]  /*a880*/  FMUL.FTZ R10, R121, UR8 ;  /* 0x00000008790a7c20 */ /* 0x000fe20008410000 */
[----:B------:R-:W-:Y:S01]  /*a890*/  FMUL.FTZ R122, R122, UR8 ;  /* 0x000000087a7a7c20 */ /* 0x000fe20008410000 */
[----:B------:R-:W-:Y:S01]  /*a8a0*/  FMUL.FTZ R9, R123, UR8 ;  /* 0x000000087b097c20 */ /* 0x000fe20008410000 */
[----:B------:R-:W-:Y:S01]  /*a8b0*/  F2FP.BF16.F32.PACK_AB R14, R14, R112 ;  /* 0x000000700e0e723e */ /* 0x000fe200000010ff */
[C---:B------:R-:W-:Y:S01]  /*a8c0*/  @P1 VIADD R3, R4.reuse, 0xffffffe0 ;  /* 0xffffffe004031836 */ /* 0x040fe20000000000 */
[----:B------:R-:W-:Y:S01]  /*a8d0*/  F2FP.BF16.F32.PACK_AB R13, R13, R114 ;  /* 0x000000720d0d723e */ /* 0x000fe200000010ff */
[----:B------:R-:W-:Y:S02]  /*a8e0*/  @P0 VIADD R2, R4, 0xffffffc0 ;  /* 0xffffffc004020836 */ /* 0x000fe40000000000 */
[----:B------:R-:W-:Y:S01]  /*a8f0*/  FMUL.FTZ R124, R124, UR8 ;  /* 0x000000087c7c7c20 */ /* 0x000fe20008410000 */
[----:B------:R-:W-:Y:S01]  /*a900*/  FMUL.FTZ R6, R125, UR8 ;  /* 0x000000087d067c20 */ /* 0x000fe20008410000 */
[----:B------:R-:W-:Y:S01]  /*a910*/  FMUL.FTZ R126, R126, UR8 ;  /* 0x000000087e7e7c20 */ /* 0x000fe20008410000 */
[----:B------:R-:W-:Y:S01]  /*a920*/  FMUL.FTZ R5, R127, UR8 ;  /* 0x000000087f057c20 */ /* 0x000fe20008410000 */
[----:B------:R-:W-:-:S02]  /*a930*/  F2FP.BF16.F32.PACK_AB R16, R16, R104 ;  /* 0x000000681010723e */ /* 0x000fc400000010ff */
[----:B------:R-:W-:Y:S02]  /*a940*/  F2FP.BF16.F32.PACK_AB R15, R15, R106 ;  /* 0x0000006a0f0f723e */ /* 0x000fe400000010ff */
[----:B------:R-:W-:Y:S02]  /*a950*/  F2FP.BF16.F32.PACK_AB R20, R20, R108 ;  /* 0x0000006c1414723e */ /* 0x000fe400000010ff */
[----:B------:R-:W-:Y:S01]  /*a960*/  F2FP.BF16.F32.PACK_AB R19, R19, R110 ;  /* 0x0000006e1313723e */ /* 0x000fe200000010ff */
[----:B------:R1:W-:Y:S01]  /*a970*/  STS [R0+0xc000], R18 ;  /* 0x00c0001200007388 */ /* 0x0003e20000000800 */
[----:B------:R-:W-:Y:S01]  /*a980*/  F2FP.BF16.F32.PACK_AB R12, R12, R116 ;  /* 0x000000740c0c723e */ /* 0x000fe200000010ff */
[----:B------:R-:W-:Y:S01]  /*a990*/  IMAD.IADD R4, R176, 0x1, R2 ;  /* 0x00000001b0047824 */ /* 0x000fe200078e0202 */
        /* <DEDUP_REMOVED lines=53> */
[----:B------:R-:W-:Y:S01]  /*acf0*/  UMOV UR34, UR19 ;  /* 0x0000001300227c82 */ /* 0x000fe20008000000 */
        /* <DEDUP_REMOVED lines=18> */
.L_x_1887:
[----:B------:R-:W1:Y:S01]  /*ae20*/  LDCU.64 UR12, c[0x0][0x5c0] ;  /* 0x0000b800ff0c77ac */ /* 0x000e620008000a00 */
[----:B------:R-:W-:-:S05]  /*ae30*/  IADD3 R2, PT, PT, R22, UR30, RZ ;  /* 0x0000001e16027c10 */ /* 0x000fca000fffe0ff */
[C---:B-1----:R-:W-:Y:S02]  /*ae40*/  IMAD R0, R2.reuse, UR13, RZ ;  /* 0x0000000d02007c24 */ /* 0x042fe4000f8e02ff */
[----:B------:R-:W-:-:S05]  /*ae50*/  IMAD.WIDE.U32 R2, R2, UR12, RZ ;  /* 0x0000000c02027c25 */ /* 0x000fca000f8e00ff */
[----:B------:R-:W-:Y:S02]  /*ae60*/  IADD3 R7, PT, PT, R3, R0, RZ ;  /* 0x0000000003077210 */ /* 0x000fe40007ffe0ff */
[----:B------:R-:W-:Y:S02]  /*ae70*/  MOV R6, R2 ;  /* 0x0000000200067202 */ /* 0x000fe40000000f00 */
.L_x_1888:
        /* <DEDUP_REMOVED lines=17> */
.L_x_1889:
[----:B------:R-:W1:Y:S01]  /*af90*/  LDCU.64 UR10, c[0x0][0x5c8] ;  /* 0x0000b900ff0a77ac */ /* 0x000e620008000a00 */
[----:B------:R-:W-:-:S05]  /*afa0*/  IADD3 R2, PT, PT, R22, UR30, RZ ;  /* 0x0000001e16027c10 */ /* 0x000fca000fffe0ff */
[C---:B-1----:R-:W-:Y:S02]  /*afb0*/  IMAD R0, R2.reuse, UR11, RZ ;  /* 0x0000000b02007c24 */ /* 0x042fe4000f8e02ff */
[----:B------:R-:W-:-:S05]  /*afc0*/  IMAD.WIDE.U32 R2, R2, UR10, RZ ;  /* 0x0000000a02027c25 */ /* 0x000fca000f8e00ff */
[----:B------:R-:W-:Y:S02]  /*afd0*/  IADD3 R21, PT, PT, R3, R0, RZ ;  /* 0x0000000003157210 */ /* 0x000fe40007ffe0ff */
[----:B------:R-:W-:-:S07]  /*afe0*/  MOV R20, R2 ;  /* 0x0000000200147202 */ /* 0x000fce0000000f00 */
.L_x_1890:
        /* <DEDUP_REMOVED lines=42> */
.L_x_1892:
[----:B------:R-:W-:Y:S05]  /*b290*/  BSYNC.RECONVERGENT B0 ;  /* 0x0000000000007941 */ /* 0x000fea0003800200 */
.L_x_1891:
        /* <DEDUP_REMOVED lines=12> */
.L_x_1894:
[----:B------:R-:W-:Y:S05]  /*b360*/  BSYNC.RECONVERGENT B0 ;  /* 0x0000000000007941 */ /* 0x000fea0003800200 */
.L_x_1893:
        /* <DEDUP_REMOVED lines=14> */
.L_x_1896:
[----:B------:R-:W-:Y:S05]  /*b450*/  BSYNC.RECONVERGENT B0 ;  /* 0x0000000000007941 */ /* 0x000fea0003800200 */
.L_x_1895:
        /* <DEDUP_REMOVED lines=18> */
.L_x_1898:
[----:B------:R-:W-:Y:S05]  /*b580*/  BSYNC.RECONVERGENT B0 ;  /* 0x0000000000007941 */ /* 0x000fea0003800200 */
.L_x_1897:
        /* <DEDUP_REMOVED lines=32> */
.L_x_1900:
[----:B------:R-:W-:Y:S05]  /*b790*/  BSYNC.RECONVERGENT B0 ;  /* 0x0000000000007941 */ /* 0x000fea0003800200 */
.L_x_1899:
        /* <DEDUP_REMOVED lines=12> */
.L_x_1902:
[----:B------:R-:W-:Y:S05]  /*b860*/  BSYNC.RECONVERGENT B0 ;  /* 0x0000000000007941 */ /* 0x000fea0003800200 */
.L_x_1901:
        /* <DEDUP_REMOVED lines=11> */
.L_x_1883:
[----:B------:R-:W-:Y:S05]  /*b920*/  BSYNC.RECONVERGENT B1 ;  /* 0x0000000000017941 */ /* 0x000fea0003800200 */
.L_x_1857:
[----:B------:R-:W5:Y:S01]  /*b930*/  LDCU UR9, c[0x0][0x438] ;  /* 0x00008700ff0977ac */ /* 0x000f620008000800 */
[----:B------:R-:W2:Y:S01]  /*b940*/  LDCU UR10, c[0x0][0x370] ;  /* 0x00006e00ff0a77ac */ /* 0x000ea20008000800 */
[----:B-----5:R-:W-:-:S04]  /*b950*/  UIADD3 UR9, UPT, UPT, UR9, 0x7f, URZ ;  /* 0x0000007f09097890 */ /* 0x020fc8000fffe0ff */
[----:B------:R-:W-:Y:S02]  /*b960*/  USHF.R.S32.HI UR8, URZ, 0x1f, UR9 ;  /* 0x0000001fff087899 */ /* 0x000fe40008011409 */
[----:B--2---:R-:W-:Y:S02]  /*b970*/  UIADD3 UR31, UPT, UPT, UR10, UR31, URZ ;  /* 0x0000001f0a1f7290 */ /* 0x004fe4000fffe0ff */
[----:B------:R-:W-:Y:S01]  /*b980*/  ULEA.HI UR8, UR8, UR9, URZ, 0x7 ;  /* 0x0000000908087291 */ /* 0x000fe2000f8f38ff */
[----:B------:R-:W-:-:S03]  /*b990*/  UMOV UR10, UR18 ;  /* 0x00000012000a7c82 */ /* 0x000fc60008000000 */
[----:B------:R-:W-:-:S04]  /*b9a0*/  USHF.R.S32.HI UR8, URZ, 0x7, UR8 ;  /* 0x00000007ff087899 */ /* 0x000fc80008011408 */
[----:B------:R-:W-:-:S09]  /*b9b0*/  UISETP.GE.AND UP0, UPT, UR31, UR8, UPT ;  /* 0x000000081f00728c */ /* 0x000fd2000bf06270 */
[----:B------:R-:W-:Y:S05]  /*b9c0*/  BRA.U !UP0, `(.L_x_1903) ;  /* 0xffffff4908307547 */ /* 0x000fea000b83ffff */
[----:B------:R-:W-:Y:S05]  /*b9d0*/  EXIT ;  /* 0x000000000000794d */ /* 0x000fea0003800000 */
.L_x_1904:
        /* <DEDUP_REMOVED lines=10> */
.L_x_2786:


//--------------------- .text._ZN5flash44flash_bwd_dq_dk_dv_loop_seqk_parallel_kernelI23Flash_bwd_kernel_traitsILi64ELi128ELi128ELi8ELi4ELi4ELi4ELb0ELb0EN7cutlass10bfloat16_tE19Flash_kernel_traitsILi64ELi128ELi128ELi8ES3_EELb1ELb0ELb0ELb0ELb0ELb0ELb0EEEvNS_16Flash_bwd_paramsE --------------------------
	.section	.text._ZN5flash44flash_bwd_dq_dk_dv_loop_seqk_parallel_kernelI23Flash_bwd_kernel_traitsILi64ELi128ELi128ELi8ELi4ELi4ELi4ELb0ELb0EN7cutlass10bfloat16_tE19Flash_kernel_traitsILi64ELi128ELi128ELi8ES3_EELb1ELb0ELb0ELb0ELb0ELb0ELb0EEEvNS_16Flash_bwd_paramsE,"ax",@progbits
	.align	128
        .global         _ZN5flash44flash_bwd_dq_dk_dv_loop_seqk_parallel_kernelI23Flash_bwd_kernel_traitsILi64ELi128ELi128ELi8ELi4ELi4ELi4ELb0ELb0EN7cutlass10bfloat16_tE19Flash_kernel_traitsILi64ELi128ELi128ELi8ES3_EELb1ELb0ELb0ELb0ELb0ELb0ELb0EEEvNS_16Flash_bwd_paramsE
        .type           _ZN5flash44flash_bwd_dq_dk_dv_loop_seqk_parallel_kernelI23Flash_bwd_kernel_traitsILi64ELi128ELi128ELi8ELi4ELi4ELi4ELb0ELb0EN7cutlass10bfloat16_tE19Flash_kernel_traitsILi64ELi128ELi128ELi8ES3_EELb1ELb0ELb0ELb0ELb0ELb0ELb0EEEvNS_16Flash_bwd_paramsE,@function
        .size           _ZN5flash44flash_bwd_dq_dk_dv_loop_seqk_parallel_kernelI23Flash_bwd_kernel_traitsILi64ELi128ELi128ELi8ELi4ELi4ELi4ELb0ELb0EN7cutlass10bfloat16_tE19Flash_kernel_traitsILi64ELi128ELi128ELi8ES3_EELb1ELb0ELb0ELb0ELb0ELb0ELb0EEEvNS_16Flash_bwd_paramsE,(.L_x_2787 - _ZN5flash44flash_bwd_dq_dk_dv_loop_seqk_parallel_kernelI23Flash_bwd_kernel_traitsILi64ELi128ELi128ELi8ELi4ELi4ELi4ELb0ELb0EN7cutlass10bfloat16_tE19Flash_kernel_traitsILi64ELi128ELi128ELi8ES3_EELb1ELb0ELb0ELb0ELb0ELb0ELb0EEEvNS_16Flash_bwd_paramsE)
        .other          _ZN5flash44flash_bwd_dq_dk_dv_loop_seqk_parallel_kernelI23Flash_bwd_kernel_traitsILi64ELi128ELi128ELi8ELi4ELi4ELi4ELb0ELb0EN7cutlass10bfloat16_tE19Flash_kernel_traitsILi64ELi128ELi128ELi8ES3_EELb1ELb0ELb0ELb0ELb0ELb0ELb0EEEvNS_16Flash_bwd_paramsE,@"STO_CUDA_ENTRY STV_DEFAULT"
_ZN5flash44flash_bwd_dq_dk_dv_loop_seqk_parallel_kernelI23Flash_bwd_kernel_traitsILi64ELi128ELi128ELi8ELi4ELi4ELi4ELb0ELb0EN7cutlass10bfloat16_tE19Flash_kernel_traitsILi64ELi128ELi128ELi8ES3_EELb1ELb0ELb0ELb0ELb0ELb0ELb0EEEvNS_16Flash_bwd_paramsE:
.text._ZN5flash44flash_bwd_dq_dk_dv_loop_seqk_parallel_kernelI23Flash_bwd_kernel_traitsILi64ELi128ELi128ELi8ELi4ELi4ELi4ELb0ELb0EN7cutlass10bfloat16_tE19Flash_kernel_traitsILi64ELi128ELi128ELi8ES3_EELb1ELb0ELb0ELb0ELb0ELb0ELb0EEEvNS_16Flash_bwd_paramsE:
        /* <DEDUP_REMOVED lines=38> */
.L_x_1992:
        /* <DEDUP_REMOVED lines=54> */
.L_x_1905:
        /* <DEDUP_REMOVED lines=37> */
.L_x_1907:
[----:B------:R-:W2:Y:S01]  /*0810*/  LDCU.64 UR14, c[0x0][0x3b8] ;  /* 0x00007700ff0e77ac */ /* 0x000ea20008000a00 */
[----:B------:R-:W-:-:S05]  /*0820*/  IADD3 R2, PT, PT, R35, UR27, RZ ;  /* 0x0000001b23027c10 */ /* 0x000fca000fffe0ff */
[C---:B--2---:R-:W-:Y:S02]  /*0830*/  IMAD R0, R2.reuse, UR15, RZ ;  /* 0x0000000f02007c24 */ /* 0x044fe4000f8e02ff */
[----:B------:R-:W-:-:S05]  /*0840*/  IMAD.WIDE.U32 R2, R2, UR14, RZ ;  /* 0x0000000e02027c25 */ /* 0x000fca000f8e00ff */
[----:B------:R-:W-:Y:S02]  /*0850*/  IADD3 R21, PT, PT, R3, R0, RZ ;  /* 0x0000000003157210 */ /* 0x000fe40007ffe0ff */
[----:B------:R-:W-:-:S07]  /*0860*/  MOV R20, R2 ;  /* 0x0000000200147202 */ /* 0x000fce0000000f00 */
.L_x_1908:
        /* <DEDUP_REMOVED lines=47> */
.L_x_1909:
[----:B------:R-:W2:Y:S01]  /*0b60*/  LDCU.64 UR12, c[0x0][0x3c0] ;  /* 0x00007800ff0c77ac */ /* 0x000ea20008000a00 */
[----:B------:R-:W-:-:S05]  /*0b70*/  IADD3 R0, PT, PT, R35, UR27, RZ ;  /* 0x0000001b23007c10 */ /* 0x000fca000fffe0ff */
[C---:B--2---:R-:W-:Y:S02]  /*0b80*/  IMAD R4, R0.reuse, UR13, RZ ;  /* 0x0000000d00047c24 */ /* 0x044fe4000f8e02ff */
[----:B------:R-:W-:-:S05]  /*0b90*/  IMAD.WIDE.U32 R2, R0, UR12, RZ ;  /* 0x0000000c00027c25 */ /* 0x000fca000f8e00ff */
[----:B------:R-:W-:Y:S02]  /*0ba0*/  IADD3 R27, PT, PT, R3, R4, RZ ;  /* 0x00000004031b7210 */ /* 0x000fe40007ffe0ff */
[----:B------:R-:W-:Y:S02]  /*0bb0*/  MOV R25, R2 ;  /* 0x0000000200197202 */ /* 0x000fe40000000f00 */
.L_x_1910:
        /* <DEDUP_REMOVED lines=29> */
.L_x_1911:
[----:B------:R-:W-:Y:S02]  /*0d90*/  UIMAD.WIDE.U32 UR50, UR46, UR10, URZ ;  /* 0x0000000a2e3272a5 */ /* 0x000fe4000f8e00ff */
[----:B------:R-:W-:-:S04]  /*0da0*/  UIMAD UR45, UR47, UR10, URZ ;  /* 0x0000000a2f2d72a4 */ /* 0x000fc8000f8e02ff */
[----:B------:R-:W-:-:S12]  /*0db0*/  UIADD3 UR45, UPT, UPT, UR51, UR45, URZ ;  /* 0x0000002d332d7290 */ /* 0x000fd8000fffe0ff */
.L_x_1912:
        /* <DEDUP_REMOVED lines=20> */
.L_x_1913:
[----:B------:R-:W2:Y:S01]  /*0f00*/  LDCU UR46, c[0x0][0x434] ;  /* 0x00008680ff2e77ac */ /* 0x000ea20008000800 */
[----:B------:R-:W-:-:S04]  /*0f10*/  UIMAD UR4, UR36, UR35, UR24 ;  /* 0x00000023240472a4 */ /* 0x000fc8000f8e0218 */
[----:B--2---:R-:W-:Y:S02]  /*0f20*/  UIMAD UR46, UR4, UR46, URZ ;  /* 0x0000002e042e72a4 */ /* 0x004fe4000f8e02ff */
.L_x_1914:
        /* <DEDUP_REMOVED lines=11> */
.L_x_1915:
[----:B------:R-:W2:Y:S01]  /*0fe0*/  LDCU UR47, c[0x0][0x444] ;  /* 0x00008880ff2f77ac */ /* 0x000ea20008000800 */
[----:B------:R-:W-:-:S04]  /*0ff0*/  UIMAD UR4, UR36, UR35, UR24 ;  /* 0x00000023240472a4 */ /* 0x000fc8000f8e0218 */
[----:B--2---:R-:W-:-:S12]  /*1000*/  UIMAD UR47, UR4, UR47, URZ ;  /* 0x0000002f042f72a4 */ /* 0x004fd8000f8e02ff */
.L_x_1916:
        /* <DEDUP_REMOVED lines=26> */
[----:B------:R-:W-:Y:S01]  /*11b0*/  VIADD R32, R30, 0x60 ;  /* 0x000000601e207836 */ /* 0x000fe20000000000 */
[----:B------:R-:W-:Y:S01]  /*11c0*/  IADD3 R2, P0, PT, R2, UR42, RZ ;  /* 0x0000002a02027c10 */ /* 0x000fe2000ff1e0ff */
[----:B------:R-:W-:Y:S02]  /*11d0*/  USHF.R.S32.HI UR42, URZ, 0x1f, UR9 ;  /* 0x0000001fff2a7899 */ /* 0x000fe40008011409 */
        /* <DEDUP_REMOVED lines=14> */
[----:B------:R-:W-:Y:S02]  /*12c0*/  IMAD.X R3, RZ, RZ, UR44, P0 ;  /* 0x0000002cff037e24 */ /* 0x000fe400080e06ff */
[----:B------:R-:W-:Y:S02]  /*12d0*/  IMAD R7, R13, UR40, R0 ;  /* 0x000000280d077c24 */ /* 0x000fe4000f8e0200 */
[----:B------:R-:W-:Y:S01]  /*12e0*/  IMAD.WIDE.U32 R2, R12, UR40, R2 ;  /* 0x000000280c027c25 */ /* 0x000fe2000f8e0002 */
[----:B------:R-:W5:Y:S03]  /*12f0*/  LDCU.64 UR40, c[0x0][0x5e8] ;  /* 0x0000bd00ff2877ac */ /* 0x000f660008000a00 */
        /* <DEDUP_REMOVED lines=8> */
[C---:B------:R-:W-:Y:S01]  /*1380*/  IADD3 R16, PT, PT, R30.reuse, 0x40, RZ ;  /* 0x000000401e107810 */ /* 0x040fe20007ffe0ff */
[----:B------:R-:W-:Y:S01]  /*1390*/  VIADD R17, R30, 0x20 ;  /* 0x000000201e117836 */ /* 0x000fe20000000000 */
[----:B------:R-:W-:Y:S01]  /*13a0*/  IADD3.X R7, PT, PT, R6, UR42, R0, P1, P0 ;  /* 0x0000002a06077c10 */ /* 0x000fe20008fe0400 */
[----:B------:R-:W-:Y:S01]  /*13b0*/  IMAD R6, R30, R15, R5 ;  /* 0x0000000f1e067224 */ /* 0x000fe200078e0205 */
        /* <DEDUP_REMOVED lines=10> */
[C---:B----4-:R-:W-:Y:S02]  /*1460*/  LEA R238, P0, R5.reuse, UR4, 0x2 ;  /* 0x0000000405ee7c11 */ /* 0x050fe4000f8010ff */
[----:B------:R-:W-:Y:S01]  /*1470*/  LEA.HI.X R248, R2, UR9, R0, 0x1, P1 ;  /* 0x0000000902f87c11 */ /* 0x000fe200088f0c00 */
[----:B-----5:R-:W-:Y:S01]  /*1480*/  UIMAD.WIDE UR8, UR47, 0x4, UR40 ;  /* 0x000000042f0878a5 */ /* 0x020fe2000f8e0228 */
[----:B------:R-:W-:Y:S02]  /*1490*/  LEA.HI.X R239, R5, UR5, R4, 0x2, P0 ;  /* 0x0000000505ef7c11 */ /* 0x000fe400080f1404 */
[----:B------:R-:W-:-:S02]  /*14a0*/  IADD3 R19, P1, PT, R30, 0x20, RZ ;  /* 0x000000201e137810 */ /* 0x000fc40007f3e0ff */
[----:B------:R-:W-:Y:S02]  /*14b0*/  IADD3 R22, P0, PT, R30, 0x40, RZ ;  /* 0x000000401e167810 */ /* 0x000fe40007f1e0ff */
[----:B------:R-:W-:Y:S01]  /*14c0*/  SHF.L.U64.HI R7, R14, 0x5, R15 ;  /* 0x000000050e077819 */ /* 0x000fe2000001020f */
[----:B------:R-:W-:Y:S01]  /*14d0*/  IMAD.X R24, RZ, RZ, RZ, P1 ;  /* 0x000000ffff187224 */ /* 0x000fe200008e06ff */
[C---:B------:R-:W-:Y:S01]  /*14e0*/  SHF.L.U64.HI R5, R12.reuse, 0x5, R13 ;  /* 0x000000050c057819 */ /* 0x040fe2000001020d */
[----:B--2---:R-:W-:Y:S01]  /*14f0*/  UIMAD.WIDE UR40, UR46, 0x4, UR42 ;  /* 0x000000042e2878a5 */ /* 0x004fe2000f8e022a */
[----:B------:R-:W-:Y:S02]  /*1500*/  SHF.L.U32 R4, R12, 0x5, RZ ;  /* 0x000000050c047819 */ /* 0x000fe400000006ff */
[----:B------:R-:W-:Y:S01]  /*1510*/  IADD3.X R26, PT, PT, RZ, RZ, RZ, P0, !PT ;  /* 0x000000ffff1a7210 */ /* 0x000fe200007fe4ff */
[----:B------:R-:W-:Y:S08]  /*1520*/  BRA.U UP0, `(.L_x_1917) ;  /* 0x0000000900987547 */ /* 0x000ff0000b800000 */
        /* <DEDUP_REMOVED lines=17> */
.L_x_1918:
[----:B------:R-:W1:Y:S01]  /*1640*/  LDCU.64 UR10, c[0x0][0x5c0] ;  /* 0x0000b800ff0a77ac */ /* 0x000e620008000a00 */
[----:B------:R-:W-:-:S05]  /*1650*/  IADD3 R0, PT, PT, R35, UR27, RZ ;  /* 0x0000001b23007c10 */ /* 0x000fca000fffe0ff */
[C---:B-1----:R-:W-:Y:S02]  /*1660*/  IMAD R4, R0.reuse, UR11, RZ ;  /* 0x0000000b00047c24 */ /* 0x042fe4000f8e02ff */
[----:B------:R-:W-:-:S05]  /*1670*/  IMAD.WIDE.U32 R2, R0, UR10, RZ ;  /* 0x0000000a00027c25 */ /* 0x000fca000f8e00ff */
[----:B------:R-:W-:Y:S02]  /*1680*/  IADD3 R6, PT, PT, R3, R4, RZ ;  /* 0x0000000403067210 */ /* 0x000fe40007ffe0ff */
[----:B------:R-:W-:Y:S02]  /*1690*/  MOV R5, R2 ;  /* 0x0000000200057202 */ /* 0x000fe40000000f00 */
.L_x_1919:
        /* <DEDUP_REMOVED lines=17> */
.L_x_1920:
[----:B------:R-:W1:Y:S01]  /*17b0*/  LDCU.64 UR8, c[0x0][0x5c8] ;  /* 0x0000b900ff0877ac */ /* 0x000e620008000a00 */
[----:B------:R-:W-:-:S05]  /*17c0*/  IADD3 R0, PT, PT, R35, UR27, RZ ;  /* 0x0000001b23007c10 */ /* 0x000fca000fffe0ff */
[C---:B-1----:R-:W-:Y:S02]  /*17d0*/  IMAD R4, R0.reuse, UR9, RZ ;  /* 0x0000000900047c24 */ /* 0x042fe4000f8e02ff */
[----:B------:R-:W-:-:S05]  /*17e0*/  IMAD.WIDE.U32 R2, R0, UR8, RZ ;  /* 0x0000000800027c25 */ /* 0x000fca000f8e00ff */
[----:B------:R-:W-:Y:S02]  /*17f0*/  IADD3 R13, PT, PT, R3, R4, RZ ;  /* 0x00000004030d7210 */ /* 0x000fe40007ffe0ff */
[----:B------:R-:W-:-:S07]  /*1800*/  MOV R12, R2 ;  /* 0x00000002000c7202 */ /* 0x000fce0000000f00 */
.L_x_1921:
        /* <DEDUP_REMOVED lines=37> */
.L_x_1923:
[----:B------:R-:W-:Y:S05]  /*1a60*/  BSYNC.RECONVERGENT B0 ;  /* 0x0000000000007941 */ /* 0x000fea0003800200 */
.L_x_1922:
        /* <DEDUP_REMOVED lines=12> */
.L_x_1925:
[----:B------:R-:W-:Y:S05]  /*1b30*/  BSYNC.RECONVERGENT B0 ;  /* 0x0000000000007941 */ /* 0x000fea0003800200 */
.L_x_1924:
        /* <DEDUP_REMOVED lines=12> */
.L_x_1927:
[----:B------:R-:W-:Y:S05]  /*1c00*/  BSYNC.RECONVERGENT B0 ;  /* 0x0000000000007941 */ /* 0x000fea0003800200 */
.L_x_1926:
        /* <DEDUP_REMOVED lines=30> */
.L_x_1929:
[----:B------:R-:W-:Y:S05]  /*1df0*/  BSYNC.RECONVERGENT B0 ;  /* 0x0000000000007941 */ /* 0x000fea0003800200 */
.L_x_1928:
        /* <DEDUP_REMOVED lines=12> */
.L_x_1931:
[----:B------:R-:W-:Y:S05]  /*1ec0*/  BSYNC.RECONVERGENT B0 ;  /* 0x0000000000007941 */ /* 0x000fea0003800200 */
.L_x_1930:
        /* <DEDUP_REMOVED lines=12> */
.L_x_1917:
        /* <DEDUP_REMOVED lines=22> */
.L_x_1935:
[----:B------:R3:W-:Y:S01]  /*20f0*/  STS.128 [R8+0x8000], RZ ;  /* 0x008000ff08007388 */ /* 0x0007e20000000c00 */
[----:B------:R-:W-:Y:S05]  /*2100*/  BRA `(.L_x_1936) ;  /* 0x0000000000047947 */ /* 0x000fea0003800000 */
.L_x_1934:
[----:B------:R1:W-:Y:S02]  /*2110*/  STS.128 [R8+0x8000], RZ ;  /* 0x008000ff08007388 */ /* 0x0003e40000000c00 */
.L_x_1936:
[----:B------:R-:W-:Y:S05]  /*2120*/  BSYNC.RECONVERGENT B0 ;  /* 0x0000000000007941 */ /* 0x000fea0003800200 */
.L_x_1933:
        /* <DEDUP_REMOVED lines=16> */
.L_x_1938:
[----:B------:R-:W-:Y:S05]  /*2230*/  BSYNC.RECONVERGENT B0 ;  /* 0x0000000000007941 */ /* 0x000fea0003800200 */
.L_x_1937:
        /* <DEDUP_REMOVED lines=13> */
.L_x_1940:
[----:B------:R-:W-:Y:S05]  /*2310*/  BSYNC.RECONVERGENT B0 ;  /* 0x0000000000007941 */ /* 0x000fea0003800200 */
.L_x_1939:
        /* <DEDUP_REMOVED lines=13> */
.L_x_1942:
[----:B------:R-:W-:Y:S05]  /*23f0*/  BSYNC.RECONVERGENT B0 ;  /* 0x0000000000007941 */ /* 0x000fea0003800200 */
.L_x_1941:
        /* <DEDUP_REMOVED lines=13> */
.L_x_1945:
[----:B------:R1:W-:Y:S01]  /*24d0*/  STS.128 [R236], RZ ;  /* 0x000000ffec007388 */ /* 0x0003e20000000c00 */
[----:B------:R-:W-:Y:S05]  /*24e0*/  BRA `(.L_x_1946) ;  /* 0x0000000000047947 */ /* 0x000fea0003800000 */
.L_x_1944:
[----:B------:R1:W-:Y:S02]  /*24f0*/  STS.128 [R236], RZ ;  /* 0x000000ffec007388 */ /* 0x0003e40000000c00 */
.L_x_1946:
[----:B------:R-:W-:Y:S05]  /*2500*/  BSYNC.RECONVERGENT B0 ;  /* 0x0000000000007941 */ /* 0x000fea0003800200 */
.L_x_1943:
[--C-:B------:R-:W-:Y:S01]  /*2510*/  SHF.R.U32.HI R13, RZ, 0x1, R31.reuse ;  /* 0x00000001ff0d7819 */ /* 0x100fe2000001161f */
[----:B-1----:R-:W-:Y:S01]  /*2520*/  IMAD.MOV.U32 R4, RZ, RZ, 0x7f800000 ;  /* 0x7f800000ff047424 */ /* 0x002fe200078e00ff */
[----:B------:R-:W-:Y:S01]  /*2530*/  SHF.R.U32.HI R0, RZ, 0x2, R31 ;  /* 0x00000002ff007819 */ /* 0x000fe2000001161f */
[----:B------:R-:W-:Y:S01]  /*2540*/  IMAD.MOV.U32 R5, RZ, RZ, 0x7f800000 ;  /* 0x7f800000ff057424 */ /* 0x000fe200078e00ff */
[----:B------:R-:W-:Y:S01]  /*2550*/  LOP3.LUT R242, R13, 0x30, RZ, 0xc0, !PT ;  /* 0x000000300df27812 */ /* 0x000fe200078ec0ff */
[----:B------:R-:W-:Y:S02]  /*2560*/  IMAD.MOV.U32 R9, RZ, RZ, 0x7f800000 ;  /* 0x7f800000ff097424 */ /* 0x000fe400078e00ff */
[----:B------:R-:W-:Y:S01]  /*2570*/  IMAD.MOV.U32 R252, RZ, RZ, 0x7f800000 ;  /* 0x7f800000fffc7424 */ /* 0x000fe200078e00ff */
[----:B------:R-:W-:-:S04]  /*2580*/  LOP3.LUT R242, R242, 0x7, R0, 0xf8, !PT ;  /* 0x00000007f2f27812 */ /* 0x000fc800078ef800 */
[C---:B------:R-:W-:Y:S01]  /*2590*/  LOP3.LUT R2, R242.reuse, 0x40, RZ, 0xfc, !PT ;  /* 0x00000040f2027812 */ /* 0x040fe200078efcff */
[C---:B------:R-:W-:Y:S01]  /*25a0*/  VIADD R3, R242.reuse, 0x8 ;  /* 0x00000008f2037836 */ /* 0x040fe20000000000 */
[C---:B------:R-:W-:Y:S01]  /*25b0*/  ISETP.GE.AND P3, PT, R242.reuse, UR5, PT ;  /* 0x00000005f2007c0c */ /* 0x040fe2000bf66270 */
[----:B------:R-:W-:Y:S01]  /*25c0*/  VIADD R0, R242, 0x48 ;  /* 0x00000048f2007836 */ /* 0x000fe20000000000 */
[----:B------:R-:W-:Y:S01]  /*25d0*/  ISETP.GE.AND P1, PT, R2, UR5, PT ;  /* 0x0000000502007c0c */ /* 0x000fe2000bf26270 */
[----:B------:R-:W-:Y:S01]  /*25e0*/  IMAD.MOV.U32 R2, RZ, RZ, 0x4 ;  /* 0x00000004ff027424 */ /* 0x000fe200078e00ff */
[----:B------:R-:W-:Y:S01]  /*25f0*/  ISETP.GE.AND P2, PT, R3, UR5, PT ;  /* 0x0000000503007c0c */ /* 0x000fe2000bf46270 */
[----:B------:R1:W-:Y:S01]  /*2600*/  @P6 STS.128 [R236+0x1000], RZ ;  /* 0x001000ffec006388 */ /* 0x0003e20000000c00 */
[----:B------:R-:W-:Y:S01]  /*2610*/  ISETP.GE.AND P0, PT, R0, UR5, PT ;  /* 0x0000000500007c0c */ /* 0x000fe2000bf06270 */
[----:B------:R-:W-:-:S06]  /*2620*/  IMAD.WIDE.U32 R2, R242, R2, UR40 ;  /* 0x00000028f2027e25 */ /* 0x000fcc000f8e0002 */
[----:B------:R-:W2:Y:S04]  /*2630*/  @!P3 LDG.E R9, desc[UR30][R2.64] ;  /* 0x0000001e0209b981 */ /* 0x000ea8000c1e1900 */
[----:B------:R-:W3:Y:S04]  /*2640*/  @!P1 LDG.E R4, desc[UR30][R2.64+0x100] ;  /* 0x0001001e02049981 */ /* 0x000ee8000c1e1900 */
[----:B------:R-:W4:Y:S01]  /*2650*/  @!P2 LDG.E R5, desc[UR30][R2.64+0x20] ;  /* 0x0000201e0205a981 */ /* 0x000f22000c1e1900 */
[----:B------:R-:W-:Y:S03]  /*2660*/  BSSY.RECONVERGENT B0, `(.L_x_1947) ;  /* 0x0000010000007945 */ /* 0x000fe60003800200 */
[----:B------:R1:W5:Y:S02]  /*2670*/  @!P0 LDG.E R252, desc[UR30][R2.64+0x120] ;  /* 0x0001201e02fc8981 */ /* 0x000364000c1e1900 */
[----:B-1----:R-:W-:-:S04]  /*2680*/  LEA R2, P0, R6, R251, 0x1 ;  /* 0x000000fb06027211 */ /* 0x002fc800078008ff */
[----:B------:R-:W-:Y:S01]  /*2690*/  LEA.HI.X R3, R6, R250, R7, 0x1, P0 ;  /* 0x000000fa06037211 */ /* 0x000fe200000f0c07 */
[----:B---3--:R1:W-:Y:S04]  /*26a0*/  STL [R1], R4 ;  /* 0x0000000401007387 */ /* 0x0083e80000100800 */
[----:B----4-:R1:W-:Y:S04]  /*26b0*/  STL [R1+0x4], R5 ;  /* 0x0000040501007387 */ /* 0x0103e80000100800 */
[----:B--2---:R1:W-:Y:S01]  /*26c0*/  STL [R1+0x8], R9 ;  /* 0x0000080901007387 */ /* 0x0043e20000100800 */
[----:B------:R-:W-:Y:S05]  /*26d0*/  @P6 BRA `(.L_x_1948) ;  /* 0x0000000000206947 */ /* 0x000fea0003800000 */
[----:B------:R-:W2:Y:S02]  /*26e0*/  LDCU UR4, c[0x0][0x440] ;  /* 0x00008800ff0477ac */ /* 0x000ea40008000800 */
[----:B--2---:R-:W-:-:S13]  /*26f0*/  ISETP.GE.AND P0, PT, R10, UR4, PT ;  /* 0x000000040a007c0c */ /* 0x004fda000bf06270 */
[----:B------:R2:W-:Y:S01]  /*2700*/  @P0 STS.128 [R236+0x1000], RZ ;  /* 0x001000ffec000388 */ /* 0x0005e20000000c00 */
[----:B------:R-:W-:Y:S05]  /*2710*/  @P0 BRA `(.L_x_1948) ;  /* 0x0000000000100947 */ /* 0x000fea0003800000 */
[----:B------:R-:W-:Y:S01]  /*2720*/  @!PT LDS RZ, [RZ] ;  /* 0x00000000fffff984 */ /* 0x000fe20000000800 */
[----:B------:R-:W-:Y:S01]  /*2730*/  @!PT LDS RZ, [RZ] ;  /* 0x00000000fffff984 */ /* 0x000fe20000000800 */
[----:B------:R-:W-:Y:S01]  /*2740*/  @!PT LDS RZ, [RZ] ;  /* 0x00000000fffff984 */ /* 0x000fe20000000800 */
[----:B------:R3:W-:Y:S02]  /*2750*/  LDGSTS.E.BYPASS.LTC128B.128 [R236+0x1000], desc[UR30][R2.64] ;  /* 0x0100000002ec7fae */ /* 0x0007e4000b981a1e */
.L_x_1948:
[----:B------:R-:W-:Y:S05]  /*2760*/  BSYNC.RECONVERGENT B0 ;  /* 0x0000000000007941 */ /* 0x000fea0003800200 */
.L_x_1947:
        /* <DEDUP_REMOVED lines=13> */
.L_x_1950:
[----:B------:R-:W-:Y:S05]  /*2840*/  BSYNC.RECONVERGENT B0 ;  /* 0x0000000000007941 */ /* 0x000fea0003800200 */
.L_x_1949:
        /* <DEDUP_REMOVED lines=13> */
.L_x_1952:
[----:B------:R-:W-:Y:S05]  /*2920*/  BSYNC.RECONVERGENT B0 ;  /* 0x0000000000007941 */ /* 0x000fea0003800200 */
.L_x_1951:
[----:B------:R-:W2:Y:S01]  /*2930*/  LDCU.64 UR4, c[0x0][0x3d0] ;  /* 0x00007a00ff0477ac */ /* 0x000ea20008000a00 */
[----:B-1-3--:R-:W-:Y:S01]  /*2940*/  MOV R2, UR14 ;  /* 0x0000000e00027c02 */ /* 0x00afe20008000f00 */
        /* <DEDUP_REMOVED lines=8> */
[----:B--2---:R-:W-:-:S04]  /*29d0*/  IMAD R0, R29, UR4, RZ ;  /* 0x000000041d007c24 */ /* 0x004fc8000f8e02ff */
        /* <DEDUP_REMOVED lines=19> */
.L_x_1955:
[----:B------:R2:W-:Y:S01]  /*2b10*/  STS.128 [R8+0xc000], RZ ;  /* 0x00c000ff08007388 */ /* 0x0005e20000000c00 */
[----:B------:R-:W-:Y:S05]  /*2b20*/  BRA `(.L_x_1956) ;  /* 0x0000000000047947 */ /* 0x000fea0003800000 */
.L_x_1954:
[----:B------:R3:W-:Y:S02]  /*2b30*/  STS.128 [R8+0xc000], RZ ;  /* 0x00c000ff08007388 */ /* 0x0007e40000000c00 */
.L_x_1956:
[----:B------:R-:W-:Y:S05]  /*2b40*/  BSYNC.RECONVERGENT B0 ;  /* 0x0000000000007941 */ /* 0x000fea0003800200 */
.L_x_1953:
        /* <DEDUP_REMOVED lines=23> */
.L_x_1958:
[----:B------:R-:W-:Y:S05]  /*2cc0*/  BSYNC.RECONVERGENT B0 ;  /* 0x0000000000007941 */ /* 0x000fea0003800200 */
.L_x_1957:
        /* <DEDUP_REMOVED lines=20> */
.L_x_1960:
[----:B------:R-:W-:Y:S05]  /*2e10*/  BSYNC.RECONVERGENT B0 ;  /* 0x0000000000007941 */ /* 0x000fea0003800200 */
.L_x_1959:
        /* <DEDUP_REMOVED lines=20> */
.L_x_1962:
[----:B------:R-:W-:Y:S05]  /*2f60*/  BSYNC.RECONVERGENT B0 ;  /* 0x0000000000007941 */ /* 0x000fea0003800200 */
.L_x_1961:
        /* <DEDUP_REMOVED lines=28> */
.L_x_1965:
[----:B------:R3:W-:Y:S01]  /*3130*/  STS.128 [R8+0x10000], RZ ;  /* 0x010000ff08007388 */ /* 0x0007e20000000c00 */
[----:B------:R-:W-:Y:S05]  /*3140*/  BRA `(.L_x_1966) ;  /* 0x0000000000047947 */ /* 0x000fea0003800000 */
.L_x_1964:
[----:B------:R1:W-:Y:S02]  /*3150*/  STS.128 [R8+0x10000], RZ ;  /* 0x010000ff08007388 */ /* 0x0003e40000000c00 */
.L_x_1966:
[----:B------:R-:W-:Y:S05]  /*3160*/  BSYNC.RECONVERGENT B0 ;  /* 0x0000000000007941 */ /* 0x000fea0003800200 */
.L_x_1963:
[----:B------:R-:W2:Y:S02]  /*3170*/  LDC.64 R20, c[0x0][0x528] ;  /* 0x00014a00ff147b82 */ /* 0x000ea40000000a00 */
[----:B--2---:R2:W5:Y:S04]  /*3180*/  LDG.E.64 R16, desc[UR30][R20.64+0x8] ;  /* 0x0000081e14107981 */ /* 0x004568000c1e1b00 */
[----:B------:R-:W5:Y:S01]  /*3190*/  LDG.E.64 R20, desc[UR30][R20.64] ;  /* 0x0000001e14147981 */ /* 0x000f62000c1e1b00 */
[----:B------:R-:W-:Y:S01]  /*31a0*/  IMAD.SHL.U32 R25, R31, 0x40, RZ ;  /* 0x000000401f197824 */ /* 0x000fe200078e00ff */
[----:B------:R-:W-:Y:S01]  /*31b0*/  LOP3.LUT R243, R243, 0x3, RZ, 0xc0, !PT ;  /* 0x00000003f3f37812 */ /* 0x000fe200078ec0ff */
[----:B------:R-:W-:Y:S01]  /*31c0*/  IMAD.U32 R0, RZ, RZ, UR29 ;  /* 0x0000001dff007e24 */ /* 0x000fe2000f8e00ff */
[----:B------:R-:W1:Y:S01]  /*31d0*/  S2R R174, SR_TID.X ;  /* 0x0000000000ae7919 */ /* 0x000e620000002100 */
[----:B------:R-:W-:Y:S01]  /*31e0*/  SHF.R.U32.HI R2, RZ, 0x4, R31 ;  /* 0x00000004ff027819 */ /* 0x000fe2000001161f */
[----:B------:R-:W-:Y:S01]  /*31f0*/  IMAD.SHL.U32 R153, R31, 0x20, RZ ;  /* 0x000000201f997824 */ /* 0x000fe200078e00ff */
[----:B------:R-:W-:Y:S01]  /*3200*/  LOP3.LUT R12, R25, 0x1c0, RZ, 0xc0, !PT ;  /* 0x000001c0190c7812 */ /* 0x000fe200078ec0ff */
[----:B------:R2:W-:Y:S01]  /*3210*/  @P3 STS.128 [R8+0x11000], RZ ;  /* 0x011000ff08003388 */ /* 0x0005e20000000c00 */
[----:B------:R-:W-:Y:S01]  /*3220*/  IMAD R243, R0, 0x8, R243 ;  /* 0x0000000800f37824 */ /* 0x000fe200078e02f3 */
[----:B------:R-:W-:Y:S01]  /*3230*/  LOP3.LUT R0, R2, 0x8, RZ, 0xc0, !PT ;  /* 0x0000000802007812 */ /* 0x000fe200078ec0ff */
[----:B------:R-:W-:Y:S01]  /*3240*/  BSSY.RECONVERGENT B0, `(.L_x_1967) ;  /* 0x000001c000007945 */ /* 0x000fe20003800200 */
[----:B------:R-:W-:Y:S01]  /*3250*/  LOP3.LUT R12, R12, 0x38, R33, 0xf8, !PT ;  /* 0x000000380c0c7812 */ /* 0x000fe200078ef821 */
[----:B------:R-:W-:Y:S01]  /*3260*/  IMAD.U32 R14, RZ, RZ, UR28 ;  /* 0x0000001cff0e7e24 */ /* 0x000fe2000f8e00ff */
[----:B------:R-:W-:-:S02]  /*3270*/  SHF.R.U32.HI R27, RZ, 0x6, R31 ;  /* 0x00000006ff1b7819 */ /* 0x000fc4000001161f */
[----:B------:R-:W-:Y:S02]  /*3280*/  LOP3.LUT R15, R25, 0x200, RZ, 0xc0, !PT ;  /* 0x00000200190f7812 */ /* 0x000fe400078ec0ff */
[----:B------:R-:W-:Y:S02]  /*3290*/  LOP3.LUT R0, R0, 0x10, R31, 0xf8, !PT ;  /* 0x0000001000007812 */ /* 0x000fe400078ef81f */
[----:B------:R-:W-:Y:S02]  /*32a0*/  LOP3.LUT R18, R12, 0x8, R13, 0x78, !PT ;  /* 0x000000080c127812 */ /* 0x000fe400078e780d */
[----:B------:R-:W-:Y:S02]  /*32b0*/  LOP3.LUT R27, R27, 0xe, RZ, 0xc0, !PT ;  /* 0x0000000e1b1b7812 */ /* 0x000fe400078ec0ff */
[----:B------:R-:W-:Y:S02]  /*32c0*/  LOP3.LUT R15, R15, 0xc00, R153, 0xf8, !PT ;  /* 0x00000c000f0f7812 */ /* 0x000fe400078ef899 */
[----:B------:R-:W-:Y:S01]  /*32d0*/  LOP3.LUT R13, R0, R12, RZ, 0x3c, !PT ;  /* 0x0000000c000d7212 */ /* 0x000fe200078e3cff */
        /* <DEDUP_REMOVED lines=18> */
.L_x_1968:
[----:B------:R-:W-:Y:S05]  /*3400*/  BSYNC.RECONVERGENT B0 ;  /* 0x0000000000007941 */ /* 0x000fea0003800200 */
.L_x_1967:
[----:B------:R1:W-:Y:S01]  /*3410*/  @P2 STS.128 [R8+0x12000], RZ ;  /* 0x012000ff08002388 */ /* 0x0003e20000000c00 */
[----:B------:R-:W-:Y:S01]  /*3420*/  BSSY.RECONVERGENT B0, `(.L_x_1969) ;  /* 0x0000016000007945 */ /* 0x000fe20003800200 */
[----:B------:R-:W-:Y:S01]  /*3430*/  IMAD R14, R14, 0x4, R27 ;  /* 0x000000040e0e7824 */ /* 0x000fe200078e021b */
[----:B------:R-:W-:Y:S02]  /*3440*/  LOP3.LUT R15, R15, R18, RZ, 0xfc, !PT ;  /* 0x000000120f0f7212 */ /* 0x000fe400078efcff */
[----:B------:R-:W-:Y:S01]  /*3450*/  LOP3.LUT R13, R13, 0x200, R25, 0xf8, !PT ;  /* 0x000002000d0d7812 */ /* 0x000fe200078ef819 */
        /* <DEDUP_REMOVED lines=18> */
.L_x_1970:
[----:B------:R-:W-:Y:S05]  /*3580*/  BSYNC.RECONVERGENT B0 ;  /* 0x0000000000007941 */ /* 0x000fea0003800200 */
.L_x_1969:
[----:B------:R2:W-:Y:S01]  /*3590*/  @P1 STS.128 [R8+0x13000], RZ ;  /* 0x013000ff08001388 */ /* 0x0005e20000000c00 */
[----:B------:R-:W-:Y:S01]  /*35a0*/  BSSY.RECONVERGENT B0, `(.L_x_1971) ;  /* 0x0000016000007945 */ /* 0x000fe20003800200 */
[C---:B-1----:R-:W-:Y:S02]  /*35b0*/  SHF.L.U32 R18, R174.reuse, 0x6, RZ ;  /* 0x00000006ae127819 */ /* 0x042fe400000006ff */
[C---:B------:R-:W-:Y:S02]  /*35c0*/  SHF.L.U32 R22, R174.reuse, 0x1, RZ ;  /* 0x00000001ae167819 */ /* 0x040fe400000006ff */
[----:B------:R-:W-:Y:S01]  /*35d0*/  SHF.L.U32 R19, R174, 0x4, RZ ;  /* 0x00000004ae137819 */ /* 0x000fe200000006ff */
[----:B------:R-:W-:Y:S05]  /*35e0*/  @P1 BRA `(.L_x_1972) ;  /* 0x0000000000441947 */ /* 0x000fea0003800000 */
        /* <DEDUP_REMOVED lines=17> */
.L_x_1972:
[----:B------:R-:W-:Y:S05]  /*3700*/  BSYNC.RECONVERGENT B0 ;  /* 0x0000000000007941 */ /* 0x000fea0003800200 */
.L_x_1971:
[----:B------:R-:W-:Y:S01]  /*3710*/  IMAD.SHL.U32 R4, R174, 0x20, RZ ;  /* 0x00000020ae047824 */ /* 0x000fe200078e00ff */
[----:B--2---:R-:W-:Y:S01]  /*3720*/  LOP3.LUT R2, R22, 0xe006, R18, 0xc8, !PT ;  /* 0x0000e00616027812 */ /* 0x004fe200078ec812 */
[----:B------:R-:W-:Y:S01]  /*3730*/  IMAD.SHL.U32 R173, R174, 0x8, RZ ;  /* 0x00000008aead7824 */ /* 0x000fe200078e00ff */
[----:B------:R-:W-:Y:S01]  /*3740*/  LOP3.LUT R0, R19, 0x1c0, RZ, 0xc0, !PT ;  /* 0x000001c013007812 */ /* 0x000fe200078ec0ff */
[----:B------:R-:W-:Y:S01]  /*3750*/  UIMAD UR5, UR36, UR35, UR24 ;  /* 0x00000023240572a4 */ /* 0x000fe2000f8e0218 */
[----:B------:R-:W-:Y:S01]  /*3760*/  LOP3.LUT R2, R2, 0xc00, R4, 0xf8, !PT ;  /* 0x00000c0002027812 */ /* 0x000fe200078ef804 */
[----:B------:R-:W2:Y:S01]  /*3770*/  LDC R240, c[0x0][0x44c] ;  /* 0x00011300fff07b82 */ /* 0x000ea20000000800 */
[----:B------:R-:W-:Y:S01]  /*3780*/  LOP3.LUT R0, R0, 0x38, R22, 0xf8, !PT ;  /* 0x0000003800007812 */ /* 0x000fe200078ef816 */
[----:B------:R-:W-:Y:S01]  /*3790*/  USHF.L.U32 UR5, UR5, 0x5, URZ ;  /* 0x0000000505057899 */ /* 0x000fe200080006ff */
[----:B------:R-:W-:Y:S01]  /*37a0*/  LOP3.LUT R5, R18, 0x1c0, RZ, 0xc0, !PT ;  /* 0x000001c012057812 */ /* 0x000fe200078ec0ff */
[----:B------:R-:W0:Y:S01]  /*37b0*/  LDGDEPBAR ;  /* 0x00000000000079af */ /* 0x000e220000000000 */
[----:B------:R-:W-:Y:S01]  /*37c0*/  LOP3.LUT R2, R2, R0, RZ, 0xfc, !PT ;  /* 0x0000000002027212 */ /* 0x000fe200078efcff */
[----:B------:R-:W-:Y:S01]  /*37d0*/  USHF.R.S32.HI UR4, URZ, 0x1f, UR5 ;  /* 0x0000001fff047899 */ /* 0x000fe20008011405 */
[----:B------:R-:W-:Y:S01]  /*37e0*/  LOP3.LUT R3, R12, 0x8, R31, 0x78, !PT ;  /* 0x000000080c037812 */ /* 0x000fe200078e781f */
[----:B------:R-:W-:Y:S01]  /*37f0*/  IMAD.MOV.U32 R160, RZ, RZ, 0x40 ;  /* 0x00000040ffa07424 */ /* 0x000fe200078e00ff */
[----:B------:R-:W-:Y:S01]  /*3800*/  LOP3.LUT R0, R5, 0x38, R173, 0xf8, !PT ;  /* 0x0000003805007812 */ /* 0x000fe200078ef8ad */
[----:B------:R3:W-:Y:S01]  /*3810*/  STL [R1+0x1c], R2 ;  /* 0x00001c0201007387 */ /* 0x0007e20000100800 */
[----:B------:R-:W-:Y:S01]  /*3820*/  LOP3.LUT R153, R3, 0x7200, R153, 0xf8, !PT ;  /* 0x0000720003997812 */ /* 0x000fe200078ef899 */
[----:B------:R-:W-:Y:S01]  /*3830*/  IMAD.MOV.U32 R170, RZ, RZ, 0x20 ;  /* 0x00000020ffaa7424 */ /* 0x000fe200078e00ff */
[--C-:B------:R-:W-:Y:S01]  /*3840*/  SHF.R.U32.HI R6, RZ, 0x1, R174.reuse ;  /* 0x00000001ff067819 */ /* 0x100fe200000116ae */
[----:B------:R-:W-:Y:S01]  /*3850*/  UIADD3 UR34, UPT, UPT, UR34, 0x80, URZ ;  /* 0x0000008022227890 */ /* 0x000fe2000fffe0ff */
[C---:B------:R-:W-:Y:S01]  /*3860*/  LOP3.LUT R3, R0.reuse, 0x8, R174, 0x78, !PT ;  /* 0x0000000800037812 */ /* 0x040fe200078e78ae */
[----:B------:R-:W-:Y:S01]  /*3870*/  IMAD.MOV.U32 R237, RZ, RZ, R236 ;  /* 0x000000ffffed7224 */ /* 0x000fe200078e00ec */
[----:B------:R-:W-:-:S02]  /*3880*/  LOP3.LUT R0, R0, 0x8, R6, 0x78, !PT ;  /* 0x0000000800007812 */ /* 0x000fc400078e7806 */
[----:B------:R-:W-:Y:S02]  /*3890*/  CS2R R126, SRZ ;  /* 0x00000000007e7805 */ /* 0x000fe4000001ff00 */
[----:B-----5:R-:W-:Y:S02]  /*38a0*/  R2UR UR15, R20 ;  /* 0x00000000140f72ca */ /* 0x020fe400000e0000 */
[----:B------:R-:W-:Y:S02]  /*38b0*/  CS2R R124, SRZ ;  /* 0x00000000007c7805 */ /* 0x000fe4000001ff00 */
[----:B------:R-:W-:Y:S02]  /*38c0*/  LEA R153, R153, UR25, 0x1 ;  /* 0x0000001999997c11 */ /* 0x000fe4000f8e08ff */
[----:B------:R-:W-:Y:S02]  /*38d0*/  CS2R R130, SRZ ;  /* 0x0000000000827805 */ /* 0x000fe4000001ff00 */
[----:B------:R-:W-:-:S02]  /*38e0*/  LEA R171, R15, UR25, 0x1 ;  /* 0x000000190fab7c11 */ /* 0x000fc4000f8e08ff */
[----:B------:R-:W-:Y:S02]  /*38f0*/  CS2R R128, SRZ ;  /* 0x0000000000807805 */ /* 0x000fe4000001ff00 */
[----:B------:R-:W-:Y:S02]  /*3900*/  LEA R168, R13, UR25, 0x1 ;  /* 0x000000190da87c11 */ /* 0x000fe4000f8e08ff */
        /* <DEDUP_REMOVED lines=9> */
[----:B---3--:R-:W-:-:S02]  /*39a0*/  LOP3.LUT R2, R18, 0x200, RZ, 0xc0, !PT ;  /* 0x0000020012027812 */ /* 0x008fc400078ec0ff */
[----:B------:R-:W-:Y:S02]  /*39b0*/  CS2R R104, SRZ ;  /* 0x0000000000687805 */ /* 0x000fe4000001ff00 */
[----:B------:R-:W-:Y:S02]  /*39c0*/  CS2R R102, SRZ ;  /* 0x0000000000667805 */ /* 0x000fe4000001ff00 */
[----:B------:R-:W-:Y:S02]  /*39d0*/  CS2R R100, SRZ ;  /* 0x0000000000647805 */ /* 0x000fe4000001ff00 */
[--C-:B------:R-:W-:Y:S02]  /*39e0*/  LOP3.LUT R2, R2, 0xc00, R4.reuse, 0xf8, !PT ;  /* 0x00000c0002027812 */ /* 0x100fe400078ef804 */
[----:B------:R-:W-:Y:S02]  /*39f0*/  CS2R R94, SRZ ;  /* 0x00000000005e7805 */ /* 0x000fe4000001ff00 */
[----:B------:R-:W-:-:S02]  /*3a00*/  LOP3.LUT R4, R3, 0x7200, R4, 0xf8, !PT ;  /* 0x0000720003047812 */ /* 0x000fc400078ef804 */
[----:B------:R-:W-:Y:S02]  /*3a10*/  CS2R R92, SRZ ;  /* 0x00000000005c7805 */ /* 0x000fe4000001ff00 */
[----:B------:R-:W-:Y:S02]  /*3a20*/  IADD3 R3, P3, P0, R16, UR5, R34 ;  /* 0x0000000510037c10 */ /* 0x000fe4000f87e022 */
[----:B------:R-:W-:Y:S02]  /*3a30*/  CS2R R98, SRZ ;  /* 0x0000000000627805 */ /* 0x000fe4000001ff00 */
[----:B------:R-:W-:Y:S01]  /*3a40*/  LOP3.LUT R172, R2, R0, RZ, 0xfc, !PT ;  /* 0x0000000002ac7212 */ /* 0x000fe200078efcff */
[----:B------:R-:W-:Y:S01]  /*3a50*/  STL [R1+0x18], R4 ;  /* 0x0000180401007387 */ /* 0x000fe20000100800 */
[----:B------:R-:W-:Y:S01]  /*3a60*/  IADD3.X R0, PT, PT, R17, UR4, RZ, P3, P0 ;  /* 0x0000000411007c10 */ /* 0x000fe20009fe04ff */
[----:B------:R-:W-:Y:S01]  /*3a70*/  IMAD.MOV.U32 R2, RZ, RZ, 0x20 ;  /* 0x00000020ff027424 */ /* 0x000fe200078e00ff */
[----:B------:R-:W-:-:S02]  /*3a80*/  R2P PR, R31, 0x6 ;  /* 0x000000061f007804 */ /* 0x000fc40000000000 */
[----:B------:R-:W-:Y:S02]  /*3a90*/  CS2R R96, SRZ ;  /* 0x0000000000607805 */ /* 0x000fe4000001ff00 */
[C---:B------:R-:W-:Y:S01]  /*3aa0*/  LOP3.LUT P0, RZ, R174.reuse, 0x4, RZ, 0xc0, !PT ;  /* 0x00000004aeff7812 */ /* 0x040fe2000780c0ff */
[----:B------:R3:W-:Y:S01]  /*3ab0*/  STL [R1+0xc], R0 ;  /* 0x00000c0001007387 */ /* 0x0007e20000100800 */
[----:B------:R-:W-:Y:S02]  /*3ac0*/  LOP3.LUT P5, RZ, R174, 0x8, RZ, 0xc0, !PT ;  /* 0x00000008aeff7812 */ /* 0x000fe400078ac0ff */
[----:B------:R-:W-:Y:S02]  /*3ad0*/  CS2R R90, SRZ ;  /* 0x00000000005a7805 */ /* 0x000fe4000001ff00 */
[----:B------:R-:W-:Y:S02]  /*3ae0*/  R2UR UR4, R21 ;  /* 0x00000000150472ca */ /* 0x000fe400000e0000 */
[----:B------:R-:W-:-:S02]  /*3af0*/  CS2R R88, SRZ ;  /* 0x0000000000587805 */ /* 0x000fc4000001ff00 */
[----:B------:R-:W-:Y:S02]  /*3b00*/  SEL R160, R160, 0xffffffc0, !P2 ;  /* 0xffffffc0a0a07807 */ /* 0x000fe40005000000 */
[----:B------:R-:W-:Y:S02]  /*3b10*/  CS2R R86, SRZ ;  /* 0x0000000000567805 */ /* 0x000fe4000001ff00 */
[----:B------:R-:W-:Y:S02]  /*3b20*/  SEL R170, R170, 0xffffffe0, !P1 ;  /* 0xffffffe0aaaa7807 */ /* 0x000fe40004800000 */
[----:B------:R-:W-:Y:S02]  /*3b30*/  CS2R R84, SRZ ;  /* 0x0000000000547805 */ /* 0x000fe4000001ff00 */
        /* <DEDUP_REMOVED lines=9> */
[C---:B------:R-:W-:Y:S01]  /*3bd0*/  LOP3.LUT P3, RZ, R174.reuse, 0x2, RZ, 0xc0, !PT ;  /* 0x00000002aeff7812 */ /* 0x040fe2000786c0ff */
[----:B------:R-:W-:Y:S01]  /*3be0*/  VIADD R243, R243, 0xfffffff8 ;  /* 0xfffffff8f3f37836 */ /* 0x000fe20000000000 */
[----:B------:R-:W-:Y:S01]  /*3bf0*/  LOP3.LUT P4, RZ, R174, 0x10, RZ, 0xc0, !PT ;  /* 0x00000010aeff7812 */ /* 0x000fe2000788c0ff */
[C---:B------:R-:W-:Y:S01]  /*3c00*/  IMAD.IADD R156, R170.reuse, 0x1, R153 ;  /* 0x00000001aa9c7824 */ /* 0x040fe200078e0299 */
[----:B------:R-:W-:Y:S01]  /*3c10*/  LOP3.LUT R241, R173, 0x38, RZ, 0xc0, !PT ;  /* 0x00000038adf17812 */ /* 0x000fe200078ec0ff */
[----:B------:R-:W-:Y:S01]  /*3c20*/  IMAD.IADD R169, R170, 0x1, R164 ;  /* 0x00000001aaa97824 */ /* 0x000fe200078e02a4 */
[----:B------:R-:W-:Y:S01]  /*3c30*/  UISETP.GE.AND UP1, UPT, UR34, UR26, UPT ;  /* 0x0000001a2200728c */ /* 0x000fe2000bf26270 */
[----:B---3--:R-:W-:Y:S01]  /*3c40*/  IMAD.MOV.U32 R0, RZ, RZ, 0x10 ;  /* 0x00000010ff007424 */ /* 0x008fe200078e00ff */
[----:B------:R-:W3:Y:S01]  /*3c50*/  LDCU UR11, c[0x0][0x440] ;  /* 0x00008800ff0b77ac */ /* 0x000ee20008000800 */
[----:B------:R-:W-:Y:S02]  /*3c60*/  VIADD R171, R171, UR10 ;  /* 0x0000000aabab7c36 */ /* 0x000fe40008000000 */
[----:B------:R-:W-:Y:S01]  /*3c70*/  VIADD R168, R168, UR10 ;  /* 0x0000000aa8a87c36 */ /* 0x000fe20008000000 */
[----:B------:R-:W-:Y:S01]  /*3c80*/  SEL R4, R0, 0xfffffff0, !P0 ;  /* 0xfffffff000047807 */ /* 0x000fe20004000000 */
[----:B------:R-:W-:Y:S01]  /*3c90*/  IMAD.WIDE.U32 R4, R3, -0x2daee0ad, RZ ;  /* 0xd2511f5303047825 */ /* 0x000fe200078e00ff */
[----:B------:R-:W-:Y:S01]  /*3ca0*/  SEL R0, R2, 0xffffffe0, !P5 ;  /* 0xffffffe002007807 */ /* 0x000fe20006800000 */
[----:B------:R-:W1:Y:S02]  /*3cb0*/  LDCU UR12, c[0x0][0x3e0] ;  /* 0x00007c00ff0c77ac */ /* 0x000e640008000800 */
[----:B------:R-:W-:-:S02]  /*3cc0*/  VIADD R2, R14, 0x1 ;  /* 0x000000010e027836 */ /* 0x000fc40000000000 */
[----:B------:R4:W-:Y:S01]  /*3cd0*/  STL [R1+0x24], R0 ;  /* 0x0000240001007387 */ /* 0x0009e20000100800 */
[----:B------:R-:W1:Y:S02]  /*3ce0*/  LDCU UR14, c[0x0][0x45c] ;  /* 0x00008b80ff0e77ac */ /* 0x000e640008000800 */
[----:B------:R-:W-:Y:S01]  /*3cf0*/  LOP3.LUT R2, R2, UR4, RZ, 0x3c, !PT ;  /* 0x0000000402027c12 */ /* 0x000fe2000f8e3cff */
[----:B------:R1:W-:Y:S01]  /*3d00*/  STL.64 [R1+0x10], R4 ;  /* 0x0000100401007387 */ /* 0x0003e20000100a00 */
[----:B------:R-:W1:Y:S02]  /*3d10*/  LDCU.U8 UR13, c[0x0][0x4f8] ;  /* 0x00009f00ff0d77ac */ /* 0x000e640008000000 */
[----:B------:R-:W-:Y:S01]  /*3d20*/  LOP3.LUT R244, R5, R2, RZ, 0x3c, !PT ;  /* 0x0000000205f47212 */ /* 0x000fe200078e3cff */
[----:B------:R-:W-:Y:S02]  /*3d30*/  UIADD3 UR29, UPT, UPT, UR4, -0x4498517b, URZ ;  /* 0xbb67ae85041d7890 */ /* 0x000fe4000fffe0ff */
[----:B------:R-:W-:-:S02]  /*3d40*/  UIADD3 UR38, UPT, UPT, UR4, 0x76cf5d0a, URZ ;  /* 0x76cf5d0a04267890 */ /* 0x000fc4000fffe0ff */
[----:B------:R-:W-:Y:S01]  /*3d50*/  IMAD.WIDE.U32 R244, R244, -0x326172a9, RZ ;  /* 0xcd9e8d57f4f47825 */ /* 0x000fe200078e00ff */
[----:B------:R-:W-:Y:S02]  /*3d60*/  UIADD3 UR36, UPT, UPT, UR4, 0x32370b8f, URZ ;  /* 0x32370b8f04247890 */ /* 0x000fe4000fffe0ff */
[----:B------:R-:W-:Y:S02]  /*3d70*/  UIADD3 UR35, UPT, UPT, UR4, -0x126145ec, URZ ;  /* 0xed9eba1404237890 */ /* 0x000fe4000fffe0ff */
[----:B------:R-:W-:Y:S02]  /*3d80*/  UIADD3 UR34, UPT, UPT, UR4, -0x56f99767, URZ ;  /* 0xa906689904227890 */ /* 0x000fe4000fffe0ff */
[----:B------:R-:W-:Y:S01]  /*3d90*/  UIADD3 UR10, UPT, UPT, UR4, 0x646e171e, URZ ;  /* 0x646e171e040a7890 */ /* 0x000fe2000fffe0ff */
[----:B----4-:R-:W-:-:S04]  /*3da0*/  LOP3.LUT R0, R14, UR4, RZ, 0x3c, !PT ;  /* 0x000000040e007c12 */ /* 0x010fc8000f8e3cff */
[----:B------:R-:W-:-:S05]  /*3db0*/  LOP3.LUT R0, R5, R0, RZ, 0x3c, !PT ;  /* 0x0000000005007212 */ /* 0x000fca00078e3cff */
[----:B-123--:R-:W-:-:S07]  /*3dc0*/  IMAD.WIDE.U32 R246, R0, -0x326172a9, RZ ;  /* 0xcd9e8d5700f67825 */ /* 0x00efce00078e00ff */
.L_x_1975:
        /* <DEDUP_REMOVED lines=77> */
[----:B------:R-:W2:Y:S03]  /*42a0*/  LDL.64 R152, [R1+0x10] ;  /* 0x0000100001987983 */ /* 0x000ea60000100a00 */
        /* <DEDUP_REMOVED lines=12> */
[----:B------:R-:W2:Y:S07]  /*4370*/  LDL R160, [R1] ;  /* 0x0000000001a07983 */ /* 0x000eae0000100800 */
[-C--:B------:R-:W-:Y:S08]  /*4380*/  HMMA.16816.F32.BF16 R44, R148, R162.reuse, R44 ;  /* 0x000000a2942c723c */ /* 0x080ff0000004182c */
[C---:B------:R-:W-:Y:S01]  /*4390*/  HMMA.16816.F32.BF16 R48, R132.reuse, R162, R48 ;  /* 0x000000a28430723c */ /* 0x040fe20000041830 */
[----:B------:R-:W2:Y:S07]  /*43a0*/  LDL R163, [R1+0x4] ;  /* 0x0000040001a37983 */ /* 0x000eae0000100800 */
[-C--:B---3--:R-:W-:Y:S08]  /*43b0*/  HMMA.16816.F32.BF16 R52, R132, R164.reuse, R52 ;  /* 0x000000a48434723c */ /* 0x088ff00000041834 */
[C---:B------:R-:W-:Y:S08]  /*43c0*/  HMMA.16816.F32.BF16 R56, R148.reuse, R164, R56 ;  /* 0x000000a49438723c */ /* 0x040ff00000041838 */
[-C--:B------:R-:W-:Y:S01]  /*43d0*/  HMMA.16816.F32.BF16 R60, R148, R166.reuse, R60 ;  /* 0x000000a6943c723c */ /* 0x080fe2000004183c */
[----:B------:R-:W3:Y:S04]  /*43e0*/  LDL R148, [R1+0xc] ;  /* 0x00000c0001947983 */ /* 0x000ee80000100800 */
[----:B------:R-:W2:Y:S03]  /*43f0*/  LDL R151, [R1+0x1c] ;  /* 0x00001c0001977983 */ /* 0x000ea60000100800 */
        /* <DEDUP_REMOVED lines=69> */
[----:B-1----:R-:W3:Y:S01]  /*4850*/  LDL R169, [R1+0x8] ;  /* 0x0000080001a97983 */ /* 0x002ee20000100800 */
        /* <DEDUP_REMOVED lines=60> */
[----:B------:R-:W-:Y:S02]  /*4c20*/  @P2 ISETP.GE.AND P2, PT, R2, UR26, PT ;  /* 0x0000001a02002c0c */ /* 0x000fe4000bf46270 */
[----:B--2---:R-:W-:Y:S02]  /*4c30*/  LEA R162, R151, UR4, 0x1 ;  /* 0x0000000497a27c11 */ /* 0x004fe4000f8e08ff */
[----:B------:R-:W-:Y:S02]  /*4c40*/  @P1 FSEL R37, R37, -INF , !P2 ;  /* 0xff80000025251808 */ /* 0x000fe40005000000 */
[----:B------:R-:W-:Y:S01]  /*4c50*/  PLOP3.LUT P1, PT, PT, PT, UP1, 0x80, 0x8 ;  /* 0x000000000008781c */ /* 0x000fe20003f2f018 */
[----:B------:R-:W-:Y:S01]  /*4c60*/  VIADD R161, R162, 0x1c040 ;  /* 0x0001c040a2a17836 */ /* 0x000fe20000000000 */
        /* <DEDUP_REMOVED lines=32> */
[----:B---3--:R-:W-:Y:S01]  /*4e70*/  LOP3.LUT R145, R148, UR15, R3, 0x96, !PT ;  /* 0x0000000f94917c12 */ /* 0x008fe2000f8e9603 */
        /* <DEDUP_REMOVED lines=10> */
[----:B------:R-:W-:Y:S02]  /*4f20*/  LOP3.LUT R145, R152, UR29, R147, 0x96, !PT ;  /* 0x0000001d98917c12 */ /* 0x000fe4000f8e9693 */
        /* <DEDUP_REMOVED lines=18> */
[----:B------:R-:W-:Y:S01]  /*5050*/  UIADD3 UR39, UPT, UPT, UR15, -0x255992d5, URZ ;  /* 0xdaa66d2b0f277890 */ /* 0x000fe2000fffe0ff */
[----:B------:R-:W-:Y:S01]  /*5060*/  LOP3.LUT R149, R148, UR38, R133, 0x96, !PT ;  /* 0x0000002694957c12 */ /* 0x000fe2000f8e9685 */
[----:B------:R-:W-:Y:S01]  /*5070*/  @P5 VIADD R133, R0, 0x31 ;  /* 0x0000003100855836 */ /* 0x000fe20000000000 */
[----:B------:R-:W-:Y:S01]  /*5080*/  PLOP3.LUT P5, PT, PT, PT, UP1, 0x80, 0x8 ;  /* 0x000000000008781c */ /* 0x000fe20003faf018 */
[----:B------:R-:W-:Y:S01]  /*5090*/  IMAD.WIDE.U32 R2, R2, -0x2daee0ad, RZ ;  /* 0xd2511f5302027825 */ /* 0x000fe200078e00ff */
[----:B------:R-:W-:Y:S02]  /*50a0*/  LOP3.LUT R146, R146, UR38, R155, 0x96, !PT ;  /* 0x0000002692927c12 */ /* 0x000fe4000f8e969b */
[----:B------:R-:W-:Y:S01]  /*50b0*/  @P2 ISETP.GE.AND P2, PT, R133, UR26, PT ;  /* 0x0000001a85002c0c */ /* 0x000fe2000bf46270 */
[----:B------:R-:W-:Y:S01]  /*50c0*/  IMAD.WIDE.U32 R164, R150, -0x326172a9, RZ ;  /* 0xcd9e8d5796a47825 */ /* 0x000fe200078e00ff */
[----:B------:R-:W-:Y:S02]  /*50d0*/  LOP3.LUT R153, R148, UR38, R3, 0x96, !PT ;  /* 0x0000002694997c12 */ /* 0x000fe4000f8e9603 */
[----:B------:R-:W-:Y:S01]  /*50e0*/  LOP3.LUT R152, R158, UR39, R145, 0x96, !PT ;  /* 0x000000279e987c12 */ /* 0x000fe2000f8e9691 */
[----:B------:R-:W-:Y:S01]  /*50f0*/  VIADD R3, R162, 0x1c000 ;  /* 0x0001c000a2037836 */ /* 0x000fe20000000000 */
[----:B------:R-:W-:Y:S01]  /*5100*/  @P1 FSEL R53, R53, -INF , !P2 ;  /* 0xff80000035351808 */ /* 0x000fe20005000000 */
[----:B------:R-:W-:Y:S01]  /*5110*/  @P6 VIADD R148, R0, 0x39 ;  /* 0x0000003900946836 */ /* 0x000fe20000000000 */
[----:B------:R-:W-:Y:S01]  /*5120*/  PLOP3.LUT P1, PT, PT, PT, UP1, 0x80, 0x8 ;  /* 0x000000000008781c */ /* 0x000fe20003f2f018 */
[----:B------:R-:W-:Y:S01]  /*5130*/  @P4 VIADD R161, R3, 0xffffffc0 ;  /* 0xffffffc003a14836 */ /* 0x000fe20000000000 */
[----:B------:R-:W-:Y:S01]  /*5140*/  PLOP3.LUT P6, PT, PT, PT, UP1, 0x80, 0x8 ;  /* 0x000000000008781c */ /* 0x000fe20003fcf018 */
[----:B------:R-:W-:Y:S01]  /*5150*/  IMAD.WIDE.U32 R146, R146, -0x326172a9, RZ ;  /* 0xcd9e8d5792927825 */ /* 0x000fe200078e00ff */
[--C-:B------:R-:W-:Y:S02]  /*5160*/  LOP3.LUT R0, R246, UR42, R159.reuse, 0x96, !PT ;  /* 0x0000002af6007c12 */ /* 0x100fe4000f8e969f */
[----:B------:R-:W-:Y:S01]  /*5170*/  @P5 ISETP.GE.AND P5, PT, R151, UR26, PT ;  /* 0x0000001a97005c0c */ /* 0x000fe2000bfa6270 */
[----:B------:R-:W-:Y:S01]  /*5180*/  IMAD.WIDE.U32 R150, R153, -0x326172a9, RZ ;  /* 0xcd9e8d5799967825 */ /* 0x000fe200078e00ff */
[----:B------:R-:W-:Y:S02]  /*5190*/  LOP3.LUT R133, R244, UR42, R159, 0x96, !PT ;  /* 0x0000002af4857c12 */ /* 0x000fe4000f8e969f */
[----:B------:R-:W-:Y:S01]  /*51a0*/  LOP3.LUT R157, R158, UR39, R147, 0x96, !PT ;  /* 0x000000279e9d7c12 */ /* 0x000fe2000f8e9693 */
[----:B------:R-:W-:Y:S01]  /*51b0*/  IMAD.WIDE.U32 R166, R0, -0x2daee0ad, RZ ;  /* 0xd2511f5300a67825 */ /* 0x000fe200078e00ff */
[--C-:B------:R-:W-:Y:S02]  /*51c0*/  LOP3.LUT R3, R244, UR42, R165.reuse, 0x96, !PT ;  /* 0x0000002af4037c12 */ /* 0x100fe4000f8e96a5 */
[----:B------:R-:W-:Y:S01]  /*51d0*/  @P1 FSEL R55, R55, -INF , !P2 ;  /* 0xff80000037371808 */ /* 0x000fe20005000000 */
[----:B------:R-:W-:Y:S01]  /*51e0*/  IMAD.WIDE.U32 R152, R152, -0x2daee0ad, RZ ;  /* 0xd2511f5398987825 */ /* 0x000fe200078e00ff */
[----:B------:R-:W-:Y:S02]  /*51f0*/  PLOP3.LUT P1, PT, PT, PT, UP1, 0x80, 0x8 ;  /* 0x000000000008781c */ /* 0x000fe40003f2f018 */
[----:B------:R-:W-:Y:S01]  /*5200*/  @P6 ISETP.GE.AND P6, PT, R148, UR26, PT ;  /* 0x0000001a94006c0c */ /* 0x000fe2000bfc6270 */
[----:B------:R-:W-:Y:S01]  /*5210*/  IMAD.WIDE.U32 R178, R3, -0x2daee0ad, RZ ;  /* 0xd2511f5303b27825 */ /* 0x000fe200078e00ff */
[----:B------:R-:W-:Y:S01]  /*5220*/  LOP3.LUT R0, R246, UR42, R165, 0x96, !PT ;  /* 0x0000002af6007c12 */ /* 0x000fe2000f8e96a5 */
[----:B------:R-:W-:Y:S01]  /*5230*/  UIADD3 UR42, UPT, UPT, UR15, 0x78dde6e4, URZ ;  /* 0x78dde6e40f2a7890 */ /* 0x000fe2000fffe0ff */
[----:B------:R-:W-:Y:S01]  /*5240*/  LOP3.LUT R145, R156, UR36, R167, 0x96, !PT ;  /* 0x000000249c917c12 */ /* 0x000fe2000f8e96a7 */
[----:B------:R-:W-:Y:S01]  /*5250*/  IMAD.WIDE.U32 R148, R149, -0x326172a9, RZ ;  /* 0xcd9e8d5795947825 */ /* 0x000fe200078e00ff */
[----:B------:R-:W-:Y:S03]  /*5260*/  LOP3.LUT R155, R166, UR35, R153, 0x96, !PT ;  /* 0x00000023a69b7c12 */ /* 0x000fe6000f8e9699 */
[----:B------:R-:W-:Y:S01]  /*5270*/  IMAD.WIDE.U32 R176, R0, -0x2daee0ad, RZ ;  /* 0xd2511f5300b07825 */ /* 0x000fe200078e00ff */
[C---:B------:R-:W-:Y:S02]  /*5280*/  LOP3.LUT R158, R164.reuse, UR39, R149, 0x96, !PT ;  /* 0x00000027a49e7c12 */ /* 0x040fe4000f8e9695 */
[----:B------:R-:W-:Y:S01]  /*5290*/  @P1 FSEL R57, R57, -INF , !P2 ;  /* 0xff80000039391808 */ /* 0x000fe20005000000 */
[----:B------:R-:W-:Y:S01]  /*52a0*/  IMAD.WIDE.U32 R166, R133, -0x2daee0ad, RZ ;  /* 0xd2511f5385a67825 */ /* 0x000fe200078e00ff */
[----:B------:R-:W-:Y:S02]  /*52b0*/  PLOP3.LUT P1, PT, PT, PT, UP1, 0x80, 0x8 ;  /* 0x000000000008781c */ /* 0x000fe40003f2f018 */
[----:B------:R-:W-:Y:S01]  /*52c0*/  LOP3.LUT R164, R164, UR39, R151, 0x96, !PT ;  /* 0x00000027a4a47c12 */ /* 0x000fe2000f8e9697 */
[----:B------:R-:W-:Y:S01]  /*52d0*/  IMAD.WIDE.U32 R158, R158, -0x2daee0ad, RZ ;  /* 0xd2511f539e9e7825 */ /* 0x000fe200078e00ff */
[----:B------:R-:W-:Y:S01]  /*52e0*/  LOP3.LUT R133, R154, UR36, R167, 0x96, !PT ;  /* 0x000000249a857c12 */ /* 0x000fe2000f8e96a7 */
[----:B------:R-:W-:Y:S01]  /*52f0*/  UIADD3 UR39, UPT, UPT, UR15, 0x1715609d, URZ ;  /* 0x1715609d0f277890 */ /* 0x000fe2000fffe0ff */
[----:B------:R-:W-:Y:S01]  /*5300*/  LOP3.LUT R0, R132, UR36, R177, 0x96, !PT ;  /* 0x0000002484007c12 */ /* 0x000fe2000f8e96b1 */
[----:B------:R-:W-:Y:S01]  /*5310*/  IMAD.WIDE.U32 R154, R155, -0x326172a9, RZ ;  /* 0xcd9e8d579b9a7825 */ /* 0x000fe200078e00ff */
[----:B------:R-:W-:Y:S03]  /*5320*/  LOP3.LUT R151, R176, UR35, R159, 0x96, !PT ;  /* 0x00000023b0977c12 */ /* 0x000fe6000f8e969f */
[----:B------:R-:W-:Y:S03]  /*5330*/  IMAD.WIDE.U32 R164, R164, -0x2daee0ad, RZ ;  /* 0xd2511f53a4a47825 */ /* 0x000fe600078e00ff */
[----:B------:R-:W-:Y:S01]  /*5340*/  @P1 FSEL R59, R59, -INF , !P2 ;  /* 0xff8000003b3b1808 */ /* 0x000fe20005000000 */
[----:B------:R-:W-:Y:S01]  /*5350*/  IMAD.WIDE.U32 R142, R151, -0x326172a9, RZ ;  /* 0xcd9e8d57978e7825 */ /* 0x000fe200078e00ff */
[----:B------:R-:W-:Y:S02]  /*5360*/  PLOP3.LUT P2, PT, PT, PT, UP1, 0x80, 0x8 ;  /* 0x000000000008781c */ /* 0x000fe40003f4f018 */
[----:B------:R-:W-:Y:S01]  /*5370*/  PLOP3.LUT P1, PT, PT, PT, UP1, 0x80, 0x8 ;  /* 0x000000000008781c */ /* 0x000fe20003f2f018 */
[----:B------:R-:W-:Y:S04]  /*5380*/  IMAD.WIDE.U32 R156, R157, -0x2daee0ad, RZ ;  /* 0xd2511f539d9c7825 */ /* 0x000fe800078e00ff */
[----:B------:R-:W-:Y:S01]  /*5390*/  IMAD.WIDE.U32 R132, R133, -0x326172a9, RZ ;  /* 0xcd9e8d5785847825 */ /* 0x000fe200078e00ff */
        /* <DEDUP_REMOVED lines=28> */
[----:B------:R-:W-:Y:S01]  /*5560*/  PRMT R151, R2, 0x7771, RZ ;  /* 0x0000777102977816 */ /* 0x000fe200000000ff */
[----:B------:R-:W-:Y:S01]  /*5570*/  IMAD.WIDE.U32 R134, R146, -0x2daee0ad, RZ ;  /* 0xd2511f5392867825 */ /* 0x000fe200078e00ff */
[C---:B------:R-:W-:Y:S02]  /*5580*/  PRMT R150, R2.reuse, 0x7772, RZ ;  /* 0x0000777202967816 */ /* 0x040fe400000000ff */
[----:B------:R-:W-:Y:S02]  /*5590*/  PRMT R155, R2, 0x7773, RZ ;  /* 0x00007773029b7816 */ /* 0x000fe400000000ff */
[----:B------:R-:W-:Y:S02]  /*55a0*/  @P2 FSEL R61, R61, -INF , !P6 ;  /* 0xff8000003d3d2808 */ /* 0x000fe40007000000 */
[----:B------:R-:W-:Y:S02]  /*55b0*/  LOP3.LUT R2, R158, UR34, R141, 0x96, !PT ;  /* 0x000000229e027c12 */ /* 0x000fe4000f8e968d */
[----:B------:R-:W-:Y:S01]  /*55c0*/  PLOP3.LUT P2, PT, PT, PT, UP1, 0x80, 0x8 ;  /* 0x000000000008781c */ /* 0x000fe20003f4f018 */
[----:B------:R-:W2:Y:S01]  /*55d0*/  LDL R158, [R1+0x24] ;  /* 0x00002400019e7983 */ /* 0x000ea20000100800 */
        /* <DEDUP_REMOVED lines=14> */
[----:B------:R-:W3:Y:S01]  /*56c0*/  LDL R154, [R1+0x18] ;  /* 0x00001800019a7983 */ /* 0x000ee20000100800 */
[C---:B------:R-:W-:Y:S01]  /*56d0*/  PRMT R141, R2.reuse, 0x7770, RZ ;  /* 0x00007770028d7816 */ /* 0x040fe200000000ff */
[----:B------:R-:W-:Y:S01]  /*56e0*/  IMAD.MOV.U32 R152, RZ, RZ, 0x10 ;  /* 0x00000010ff987424 */ /* 0x000fe200078e00ff */
[C---:B------:R-:W-:Y:S02]  /*56f0*/  PRMT R143, R2.reuse, 0x7771, RZ ;  /* 0x00007771028f7816 */ /* 0x040fe400000000ff */
[C---:B------:R-:W-:Y:S02]  /*5700*/  PRMT R145, R2.reuse, 0x7772, RZ ;  /* 0x0000777202917816 */ /* 0x040fe400000000ff */
[----:B------:R-:W-:Y:S02]  /*5710*/  PRMT R142, R2, 0x7773, RZ ;  /* 0x00007773028e7816 */ /* 0x000fe400000000ff */
[C---:B------:R-:W-:Y:S02]  /*5720*/  PRMT R147, R132.reuse, 0x7770, RZ ;  /* 0x0000777084937816 */ /* 0x040fe400000000ff */
[C---:B------:R-:W-:Y:S02]  /*5730*/  PRMT R149, R132.reuse, 0x7771, RZ ;  /* 0x0000777184957816 */ /* 0x040fe400000000ff */
[C---:B------:R-:W-:Y:S02]  /*5740*/  PRMT R148, R132.reuse, 0x7772, RZ ;  /* 0x0000777284947816 */ /* 0x040fe400000000ff */
[----:B------:R-:W-:Y:S01]  /*5750*/  PRMT R146, R132, 0x7773, RZ ;  /* 0x0000777384927816 */ /* 0x000fe200000000ff */
[----:B------:R-:W-:Y:S01]  /*5760*/  FMUL.FTZ R132, R169, 1.4426950216293334961 ;  /* 0x3fb8aa3ba9847820 */ /* 0x000fe20000410000 */
        /* <DEDUP_REMOVED lines=28> */
[----:B------:R-:W4:Y:S01]  /*5930*/  MUFU.EX2 R181, R6 ;  /* 0x0000000600b57308 */ /* 0x000f220000000800 */
        /* <DEDUP_REMOVED lines=15> */
[----:B------:R-:W1:Y:S01]  /*5a30*/  MUFU.EX2 R229, R9 ;  /* 0x0000000900e57308 */ /* 0x000e620000000800 */
[----:B------:R-:W-:Y:S01]  /*5a40*/  FFMA.FTZ R11, R11, UR14, -R0 ;  /* 0x0000000e0b0b7c23 */ /* 0x000fe20008010800 */
[----:B------:R-:W-:Y:S01]  /*5a50*/  @!P6 FADD.FTZ R185, -R185, -RZ ;  /* 0x800000ffb9b9e221 */ /* 0x000fe20000010100 */
[----:B------:R-:W-:Y:S07]  /*5a60*/  ISETP.LE.U32.AND P6, PT, R4, UR13, PT ;  /* 0x0000000d04007c0c */ /* 0x000fee000bfc3070 */
[----:B------:R-:W1:Y:S01]  /*5a70*/  MUFU.EX2 R225, R12 ;  /* 0x0000000c00e17308 */ /* 0x000e620000000800 */
[----:B------:R-:W-:Y:S01]  /*5a80*/  PRMT R4, R133, 0x7632, R4 ;  /* 0x0000763285047816 */ /* 0x000fe20000000004 */
[----:B----4-:R-:W-:Y:S01]  /*5a90*/  @!P2 FADD.FTZ R181, -R181, -RZ ;  /* 0x800000ffb5b5a221 */ /* 0x010fe20000010100 */
[----:B------:R-:W-:Y:S07]  /*5aa0*/  SHF.R.U32.HI R133, RZ, 0x18, R133 ;  /* 0x00000018ff857819 */ /* 0x000fee0000011685 */
[----:B------:R-:W4:Y:S01]  /*5ab0*/  MUFU.EX2 R235, R10 ;  /* 0x0000000a00eb7308 */ /* 0x000f220000000800 */
        /* <DEDUP_REMOVED lines=8> */
[----:B------:R-:W-:Y:S01]  /*5b40*/  @!P6 FADD.FTZ R229, -R229, -RZ ;  /* 0x800000ffe5e5e221 */ /* 0x000fe20000010100 */
[--C-:B------:R-:W-:Y:S01]  /*5b50*/  FFMA.FTZ R14, R14, UR14, -R0.reuse ;  /* 0x0000000e0e0e7c23 */ /* 0x100fe20008010800 */
[----:B------:R-:W-:Y:S05]  /*5b60*/  PRMT R4, R136, 0x7770, RZ ;  /* 0x0000777088047816 */ /* 0x000fea00000000ff */
[----:B------:R-:W1:Y:S01]  /*5b70*/  MUFU.EX2 R224, R13 ;  /* 0x0000000d00e07308 */ /* 0x000e620000000800 */
[----:B------:R-:W-:Y:S01]  /*5b80*/  ISETP.GT.U32.AND P6, PT, R143, UR13, PT ;  /* 0x0000000d8f007c0c */ /* 0x000fe2000bfc4070 */
[----:B------:R-:W-:Y:S01]  /*5b90*/  FFMA.FTZ R15, R15, UR14, -R0 ;  /* 0x0000000e0f0f7c23 */ /* 0x000fe20008010800 */
[--C-:B------:R-:W-:Y:S07]  /*5ba0*/  FFMA.FTZ R17, R17, UR14, -R132.reuse ;  /* 0x0000000e11117c23 */ /* 0x100fee0008010884 */
[----:B------:R-:W1:Y:S01]  /*5bb0*/  MUFU.EX2 R202, R16 ;  /* 0x0000001000ca7308 */ /* 0x000e620000000800 */
[----:B------:R-:W-:Y:S01]  /*5bc0*/  @!P5 FADD.FTZ R225, -R225, -RZ ;  /* 0x800000ffe1e1d221 */ /* 0x000fe20000010100 */
[----:B----4-:R-:W-:Y:S01]  /*5bd0*/  @!P2 FADD.FTZ R235, -R235, -RZ ;  /* 0x800000ffebeba221 */ /* 0x010fe20000010100 */
[----:B------:R-:W-:Y:S07]  /*5be0*/  ISETP.LE.U32.AND P5, PT, R4, UR13, PT ;  /* 0x0000000d04007c0c */ /* 0x000fee000bfa3070 */
[----:B------:R-:W4:Y:S01]  /*5bf0*/  MUFU.EX2 R233, R14 ;  /* 0x0000000e00e97308 */ /* 0x000f220000000800 */
[----:B------:R-:W-:Y:S01]  /*5c00*/  ISETP.GT.U32.AND P2, PT, R145, UR13, PT ;  /* 0x0000000d91007c0c */ /* 0x000fe2000bf44070 */
[----:B-1----:R-:W-:Y:S01]  /*5c10*/  @!P1 FADD.FTZ R234, -R234, -RZ ;  /* 0x800000ffeaea9221 */ /* 0x002fe20000010100 */
[----:B------:R-:W-:Y:S07]  /*5c20*/  ISETP.GT.U32.AND P1, PT, R142, UR13, PT ;  /* 0x0000000d8e007c0c */ /* 0x000fee000bf24070 */
[----:B------:R-:W1:Y:S01]  /*5c30*/  MUFU.EX2 R232, R15 ;  /* 0x0000000f00e87308 */ /* 0x000e620000000800 */
[C---:B------:R-:W-:Y:S01]  /*5c40*/  PRMT R5, R136.reuse, 0x7771, RZ ;  /* 0x0000777188057816 */ /* 0x040fe200000000ff */
[--C-:B------:R-:W-:Y:S01]  /*5c50*/  FFMA.FTZ R19, R19, UR14, -R3.reuse ;  /* 0x0000000e13137c23 */ /* 0x100fe20008010803 */
[----:B------:R-:W-:Y:S01]  /*5c60*/  PRMT R6, R136, 0x7772, RZ ;  /* 0x0000777288067816 */ /* 0x000fe200000000ff */
[----:B------:R-:W-:Y:S01]  /*5c70*/  @P6 FADD.FTZ R224, -R224, -RZ ;  /* 0x800000ffe0e06221 */ /* 0x000fe20000010100 */
[----:B------:R-:W-:Y:S05]  /*5c80*/  PRMT R136, R136, 0x7773, RZ ;  /* 0x0000777388887816 */ /* 0x000fea00000000ff */
[----:B------:R-:W1:Y:S01]  /*5c90*/  MUFU.EX2 R200, R17 ;  /* 0x0000001100c87308 */ /* 0x000e620000000800 */
[----:B------:R-:W-:Y:S01]  /*5ca0*/  LOP3.LUT R4, R138, 0xff, RZ, 0xc0, !PT ;  /* 0x000000ff8a047812 */ /* 0x000fe200078ec0ff */
[--C-:B------:R-:W-:Y:S01]  /*5cb0*/  FFMA.FTZ R18, R18, UR14, -R3.reuse ;  /* 0x0000000e12127c23 */ /* 0x100fe20008010803 */
[----:B------:R-:W-:Y:S07]  /*5cc0*/  ISETP.GT.U32.AND P6, PT, R5, UR13, PT ;  /* 0x0000000d05007c0c */ /* 0x000fee000bfc4070 */
[----:B------:R-:W1:Y:S01]  /*5cd0*/  MUFU.EX2 R213, R19 ;  /* 0x0000001300d57308 */ /* 0x000e620000000800 */
[----:B------:R-:W-:Y:S01]  /*5ce0*/  @!P5 FADD.FTZ R202, -R202, -RZ ;  /* 0x800000ffcacad221 */ /* 0x000fe20000010100 */
[----:B------:R-:W-:Y:S01]  /*5cf0*/  ISETP.GT.U32.AND P5, PT, R136, UR13, PT ;  /* 0x0000000d88007c0c */ /* 0x000fe2000bfa4070 */
[----:B----4-:R-:W-:Y:S01]  /*5d00*/  @P2 FADD.FTZ R233, -R233, -RZ ;  /* 0x800000ffe9e92221 */ /* 0x010fe20000010100 */
        /* <DEDUP_REMOVED lines=8> */
[----:B------:R-:W4:Y:S01]  /*5d90*/  MUFU.EX2 R194, R20 ;  /* 0x0000001400c27308 */ /* 0x000f220000000800 */
[----:B------:R-:W-:Y:S01]  /*5da0*/  SHF.R.U32.HI R5, RZ, 0x18, R138 ;  /* 0x00000018ff057819 */ /* 0x000fe2000001168a */
[----:B------:R-:W-:Y:S01]  /*5db0*/  @P6 FADD.FTZ R200, -R200, -RZ ;  /* 0x800000ffc8c86221 */ /* 0x000fe20000010100 */
[----:B------:R-:W-:Y:S01]  /*5dc0*/  PRMT R6, R138, 0x7632, R6 ;  /* 0x000076328a067816 */ /* 0x000fe20000000006 */
[----:B------:R-:W-:Y:S01]  /*5dd0*/  @P5 FADD.FTZ R213, -R213, -RZ ;  /* 0x800000ffd5d55221 */ /* 0x000fe20000010100 */
[----:B------:R-:W-:Y:S05]  /*5de0*/  LOP3.LUT R4, R4, 0xffff, RZ, 0xc0, !PT ;  /* 0x0000ffff04047812 */ /* 0x000fea00078ec0ff */
[----:B------:R-:W4:Y:S01]  /*5df0*/  MUFU.EX2 R193, R21 ;  /* 0x0000001500c17308 */ /* 0x000f220000000800 */
        /* <DEDUP_REMOVED lines=11> */
[----:B----4-:R-:W-:Y:S01]  /*5eb0*/  @!P2 FADD.FTZ R194, -R194, -RZ ;  /* 0x800000ffc2c2a221 */ /* 0x010fe20000010100 */
[----:B------:R-:W-:Y:S07]  /*5ec0*/  SHF.R.U32.HI R4, RZ, 0x8, R4 ;  /* 0x00000008ff047819 */ /* 0x000fee0000011604 */
[----:B------:R-:W4:Y:S01]  /*5ed0*/  MUFU.EX2 R222, R24 ;  /* 0x0000001800de7308 */ /* 0x000f220000000800 */
[----:B------:R-:W-:Y:S01]  /*5ee0*/  ISETP.LE.U32.AND P2, PT, R5, UR13, PT ;  /* 0x0000000d05007c0c */ /* 0x000fe2000bf43070 */
[----:B------:R-:W-:Y:S01]  /*5ef0*/  FFMA.FTZ R27, R27, UR14, -R0 ;  /* 0x0000000e1b1b7c23 */ /* 0x000fe20008010800 */
[----:B------:R-:W-:Y:S07]  /*5f00*/  LOP3.LUT R4, R4, 0xffff, RZ, 0xc0, !PT ;  /* 0x0000ffff04047812 */ /* 0x000fee00078ec0ff */
[----:B------:R-:W4:Y:S01]  /*5f10*/  MUFU.EX2 R210, R22 ;  /* 0x0000001600d27308 */ /* 0x000f220000000800 */
[----:B------:R-:W-:Y:S01]  /*5f20*/  @!P5 FADD.FTZ R193, -R193, -RZ ;  /* 0x800000ffc1c1d221 */ /* 0x000fe20000010100 */
        /* <DEDUP_REMOVED lines=8> */
[----:B----4-:R-:W-:Y:S01]  /*5fb0*/  @!P2 FADD.FTZ R222, -R222, -RZ ;  /* 0x800000ffdedea221 */ /* 0x010fe20000010100 */
[----:B------:R-:W-:Y:S07]  /*5fc0*/  ISETP.LE.U32.AND P6, PT, R135, UR13, PT ;  /* 0x0000000d87007c0c */ /* 0x000fee000bfc3070 */
[----:B------:R-:W4:Y:S01]  /*5fd0*/  MUFU.EX2 R221, R28 ;  /* 0x0000001c00dd7308 */ /* 0x000f220000000800 */
[----:B------:R-:W-:Y:S01]  /*5fe0*/  ISETP.LE.U32.AND P2, PT, R147, UR13, PT ;  /* 0x0000000d93007c0c */ /* 0x000fe2000bf43070 */
[----:B------:R-:W-:Y:S01]  /*5ff0*/  @!P1 FADD.FTZ R210, -R210, -RZ ;  /* 0x800000ffd2d29221 */ /* 0x000fe20000010100 */
[----:B------:R-:W-:Y:S07]  /*6000*/  ISETP.LE.U32.AND P1, PT, R4, UR13, PT ;  /* 0x0000000d04007c0c */ /* 0x000fee000bf23070 */
[----:B------:R-:W2:Y:S01]  /*6010*/  MUFU.EX2 R231, R26 ;  /* 0x0000001a00e77308 */ /* 0x000ea20000000800 */
[----:B------:R-:W-:Y:S01]  /*6020*/  FFMA.FTZ R31, R31, UR14, -R0 ;  /* 0x0000000e1f1f7c23 */ /* 0x000fe20008010800 */
[----:B------:R-:W-:Y:S04]  /*6030*/  IMAD.WIDE.U32 R10, R157, -0x2daee0ad, RZ ;  /* 0xd2511f539d0a7825 */ /* 0x000fe800078e00ff */
[----:B------:R-:W-:Y:S01]  /*6040*/  FFMA.FTZ R32, R32, UR14, -R132 ;  /* 0x0000000e20207c23 */ /* 0x000fe20008010884 */
[----:B------:R-:W-:Y:S03]  /*6050*/  FFMA.FTZ R30, R30, UR14, -R0 ;  /* 0x0000000e1e1e7c23 */ /* 0x000fe60008010800 */
[----:B------:R-:W3:Y:S01]  /*6060*/  MUFU.EX2 R226, R31 ;  /* 0x0000001f00e27308 */ /* 0x000ee20000000800 */
[----:B------:R-:W-:Y:S01]  /*6070*/  LOP3.LUT R4, R164, UR34, R11, 0x96, !PT ;  /* 0x00000022a4047c12 */ /* 0x000fe2000f8e960b */
[----:B-1----:R-:W-:Y:S01]  /*6080*/  @!P6 FADD.FTZ R230, -R230, -RZ ;  /* 0x800000ffe6e6e221 */ /* 0x002fe20000010100 */
[----:B------:R-:W-:Y:S07]  /*6090*/  ISETP.GT.U32.AND P6, PT, R146, UR13, PT ;  /* 0x0000000d92007c0c */ /* 0x000fee000bfc4070 */
[----:B------:R-:W1:Y:S01]  /*60a0*/  MUFU.EX2 R192, R32 ;  /* 0x0000002000c07308 */ /* 0x000e620000000800 */
[----:B----4-:R-:W-:Y:S01]  /*60b0*/  @!P2 FADD.FTZ R221, -R221, -RZ ;  /* 0x800000ffdddda221 */ /* 0x010fe20000010100 */
[----:B------:R-:W-:Y:S01]  /*60c0*/  ISETP.LE.U32.AND P2, PT, R153, UR13, PT ;  /* 0x0000000d99007c0c */ /* 0x000fe2000bf43070 */
[----:B------:R-:W-:Y:S04]  /*60d0*/  IMAD.WIDE.U32 R6, R156, -0x326172a9, RZ ;  /* 0xcd9e8d579c067825 */ /* 0x000fe800078e00ff */
[----:B--2---:R-:W-:Y:S03]  /*60e0*/  @!P1 FADD.FTZ R231, -R231, -RZ ;  /* 0x800000ffe7e79221 */ /* 0x004fe60000010100 */
        /* <DEDUP_REMOVED lines=9> */
[----:B------:R-:W4:Y:S01]  /*6180*/  MUFU.EX2 R204, R35 ;  /* 0x0000002300cc7308 */ /* 0x000f220000000800 */
[----:B------:R-:W-:Y:S01]  /*6190*/  PRMT R15, R4, 0x7772, RZ ;  /* 0x00007772040f7816 */ /* 0x000fe200000000ff */
[----:B---3--:R-:W-:Y:S01]  /*61a0*/  @P6 FADD.FTZ R226, -R226, -RZ ;  /* 0x800000ffe2e26221 */ /* 0x008fe20000010100 */
        /* <DEDUP_REMOVED lines=13> */
[----:B------:R-:W3:Y:S01]  /*6280*/  MUFU.EX2 R183, R36 ;  /* 0x0000002400b77308 */ /* 0x000ee20000000800 */
[----:B------:R-:W-:Y:S01]  /*6290*/  FFMA.FTZ R37, R37, UR14, -R132 ;  /* 0x0000000e25257c23 */ /* 0x000fe20008010884 */
[----:B------:R-:W-:Y:S01]  /*62a0*/  PRMT R11, R7, 0x7632, R11 ;  /* 0x00007632070b7816 */ /* 0x000fe2000000000b */
[--C-:B------:R-:W-:Y:S01]  /*62b0*/  FFMA.FTZ R29, R29, UR14, -R2.reuse ;  /* 0x0000000e1d1d7c23 */ /* 0x100fe20008010802 */
[----:B------:R-:W-:Y:S01]  /*62c0*/  LOP3.LUT R4, R4, 0xffff, RZ, 0xc0, !PT ;  /* 0x0000ffff04047812 */ /* 0x000fe200078ec0ff */
[----:B----4-:R-:W-:Y:S01]  /*62d0*/  @P6 FADD.FTZ R204, -R204, -RZ ;  /* 0x800000ffcccc6221 */ /* 0x010fe20000010100 */
[----:B------:R-:W-:Y:S04]  /*62e0*/  LOP3.LUT R9, R10, UR10, R9, 0x96, !PT ;  /* 0x0000000a0a097c12 */ /* 0x000fe8000f8e9609 */
[----:B------:R-:W4:Y:S01]  /*62f0*/  MUFU.EX2 R180, R37 ;  /* 0x0000002500b47308 */ /* 0x000f220000000800 */
        /* <DEDUP_REMOVED lines=11> */
[----:B---3--:R-:W-:Y:S01]  /*63b0*/  @!P2 FADD.FTZ R183, -R183, -RZ ;  /* 0x800000ffb7b7a221 */ /* 0x008fe20000010100 */
[----:B------:R-:W-:Y:S01]  /*63c0*/  ISETP.LE.U32.AND P1, PT, R7, UR13, PT ;  /* 0x0000000d07007c0c */ /* 0x000fe2000bf23070 */
[----:B------:R-:W2:Y:S01]  /*63d0*/  MUFU.EX2 R208, R40 ;  /* 0x0000002800d07308 */ /* 0x000ea20000000800 */
[----:B------:R-:W-:Y:S01]  /*63e0*/  LOP3.LUT R7, R5, 0xff, RZ, 0xc0, !PT ;  /* 0x000000ff05077812 */ /* 0x000fe200078ec0ff */
[----:B------:R-:W-:Y:S01]  /*63f0*/  FFMA.FTZ R33, R33, UR14, -R132 ;  /* 0x0000000e21217c23 */ /* 0x000fe20008010884 */
[----:B------:R-:W-:Y:S07]  /*6400*/  SHF.R.U32.HI R4, RZ, 0x8, R4 ;  /* 0x00000008ff047819 */ /* 0x000fee0000011604 */
[----:B------:R-:W3:Y:S01]  /*6410*/  MUFU.EX2 R198, R38 ;  /* 0x0000002600c67308 */ /* 0x000ee20000000800 */
[----:B------:R-:W-:Y:S01]  /*6420*/  ISETP.LE.U32.AND P2, PT, R7, UR13, PT ;  /* 0x0000000d07007c0c */ /* 0x000fe2000bf43070 */
[----:B----4-:R-:W-:Y:S01]  /*6430*/  @!P6 FADD.FTZ R180, -R180, -RZ ;  /* 0x800000ffb4b4e221 */ /* 0x010fe20000010100 */
[----:B------:R-:W-:Y:S07]  /*6440*/  LOP3.LUT R4, R4, 0xffff, RZ, 0xc0, !PT ;  /* 0x0000ffff04047812 */ /* 0x000fee00078ec0ff */
[----:B------:R-:W4:Y:S01]  /*6450*/  MUFU.EX2 R189, R33 ;  /* 0x0000002100bd7308 */ /* 0x000f220000000800 */
        /* <DEDUP_REMOVED lines=11> */
[----:B---3--:R-:W-:Y:S05]  /*6510*/  @!P1 FADD.FTZ R198, -R198, -RZ ;  /* 0x800000ffc6c69221 */ /* 0x008fea0000010100 */
[----:B------:R-:W2:Y:S01]  /*6520*/  MUFU.EX2 R218, R42 ;  /* 0x0000002a00da7308 */ /* 0x000ea20000000800 */
[----:B------:R-:W-:Y:S01]  /*6530*/  ISETP.LE.U32.AND P2, PT, R14, UR13, PT ;  /* 0x0000000d0e007c0c */ /* 0x000fe2000bf43070 */
[----:B----4-:R-:W-:Y:S01]  /*6540*/  @P5 FADD.FTZ R189, -R189, -RZ ;  /* 0x800000ffbdbd5221 */ /* 0x010fe20000010100 */
        /* <DEDUP_REMOVED lines=90> */
[----:B------:R-:W-:Y:S01]  /*6af0*/  FFMA.FTZ R60, R60, UR14, -R2 ;  /* 0x0000000e3c3c7c23 */ /* 0x000fe20008010802 */
[----:B-1----:R-:W-:Y:S07]  /*6b00*/  PRMT R3, R8, 0x7771, RZ ;  /* 0x0000777108037816 */ /* 0x002fee00000000ff */
[----:B------:R-:W1:Y:S01]  /*6b10*/  MUFU.EX2 R165, R64 ;  /* 0x0000004000a57308 */ /* 0x000e620000000800 */
[----:B------:R-:W-:Y:S01]  /*6b20*/  SEL R152, R152, 0xfffffff0, !P0 ;  /* 0xfffffff098987807 */ /* 0x000fe20004000000 */
[----:B--2---:R-:W-:Y:S01]  /*6b30*/  @!P1 FADD.FTZ R201, -R201, -RZ ;  /* 0x800000ffc9c99221 */ /* 0x004fe20000010100 */
[----:B------:R-:W-:Y:S07]  /*6b40*/  ISETP.LE.U32.AND P1, PT, R16, UR13, PT ;  /* 0x0000000d10007c0c */ /* 0x000fee000bf23070 */
[----:B------:R-:W2:Y:S01]  /*6b50*/  MUFU.EX2 R211, R58 ;  /* 0x0000003a00d37308 */ /* 0x000ea20000000800 */
[----:B------:R-:W-:Y:S01]  /*6b60*/  PRMT R5, R8, 0x7772, RZ ;  /* 0x0000777208057816 */ /* 0x000fe200000000ff */
        /* <DEDUP_REMOVED lines=12> */
[----:B------:R-:W-:Y:S01]  /*6c30*/  IMAD.IADD R159, R152, 0x1, R157 ;  /* 0x00000001989f7824 */ /* 0x000fe200078e029d */
[----:B------:R-:W-:Y:S01]  /*6c40*/  F2FP.RELU.BF16.F32.PACK_AB R4, R185, R187 ;  /* 0x000000bbb904723e */ /* 0x000fe200000018ff */
[----:B------:R-:W1:Y:S01]  /*6c50*/  MUFU.EX2 R186, R55 ;  /* 0x0000003700ba7308 */ /* 0x000e620000000800 */
[----:B------:R-:W-:Y:S01]  /*6c60*/  F2FP.RELU.BF16.F32.PACK_AB R7, R224, R225 ;  /* 0x000000e1e007723e */ /* 0x000fe200000018ff */
[----:B------:R-:W-:Y:S01]  /*6c70*/  FFMA.FTZ R2, R61, UR14, -R2 ;  /* 0x0000000e3d027c23 */ /* 0x000fe20008010802 */
[--C-:B------:R-:W-:Y:S01]  /*6c80*/  FFMA.FTZ R62, R62, UR14, -R0.reuse ;  /* 0x0000000e3e3e7c23 */ /* 0x100fe20008010800 */
[----:B------:R4:W-:Y:S01]  /*6c90*/  STS [R162+0x1c000], R4 ;  /* 0x01c00004a2007388 */ /* 0x0009e20000000800 */
[----:B--2---:R-:W-:Y:S01]  /*6ca0*/  @!P5 FADD.FTZ R211, -R211, -RZ ;  /* 0x800000ffd3d3d221 */ /* 0x004fe20000010100 */
[----:B------:R-:W-:Y:S01]  /*6cb0*/  ISETP.GT.U32.AND P5, PT, R18, UR13, PT ;  /* 0x0000000d12007c0c */ /* 0x000fe2000bfa4070 */
[--C-:B------:R-:W-:Y:S01]  /*6cc0*/  FFMA.FTZ R59, R59, UR14, -R0.reuse ;  /* 0x0000000e3b3b7c23 */ /* 0x100fe20008010800 */
[----:B------:R2:W-:Y:S01]  /*6cd0*/  STS [R163+0x1c000], R6 ;  /* 0x01c00006a3007388 */ /* 0x0005e20000000800 */
[----:B------:R-:W-:Y:S01]  /*6ce0*/  FFMA.FTZ R0, R63, UR14, -R0 ;  /* 0x0000000e3f007c23 */ /* 0x000fe20008010800 */
[----:B------:R4:W2:Y:S01]  /*6cf0*/  MUFU.EX2 R182, R2 ;  /* 0x0000000200b67308 */ /* 0x0008a20000000800 */
[----:B------:R-:W-:Y:S01]  /*6d00*/  SHF.R.U32.HI R9, RZ, 0x18, R9 ;  /* 0x00000018ff097819 */ /* 0x000fe20000011609 */
[----:B------:R-:W-:Y:S01]  /*6d10*/  IMAD.IADD R155, R158, 0x1, R161 ;  /* 0x000000019e9b7824 */ /* 0x000fe200078e02a1 */
[----:B------:R-:W-:Y:S07]  /*6d20*/  PRMT R134, R134, 0x7773, RZ ;  /* 0x0000777386867816 */ /* 0x000fee00000000ff */
[----:B------:R2:W-:Y:S01]  /*6d30*/  MUFU.EX2 R195, R0 ;  /* 0x0000000000c37308 */ /* 0x0005e20000000800 */
[----:B-1----:R-:W-:Y:S01]  /*6d40*/  @!P6 FADD.FTZ R186, -R186, -RZ ;  /* 0x800000ffbabae221 */ /* 0x002fe20000010100 */
[----:B------:R-:W-:Y:S01]  /*6d50*/  ISETP.LE.U32.AND P6, PT, R9, UR13, PT ;  /* 0x0000000d09007c0c */ /* 0x000fe2000bfc3070 */
[----:B------:R-:W-:Y:S07]  /*6d60*/  IMAD.IADD R158, R152, 0x1, R155 ;  /* 0x00000001989e7824 */ /* 0x000fee00078e029b */
[----:B------:R-:W1:Y:S01]  /*6d70*/  MUFU.EX2 R209, R59 ;  /* 0x0000003b00d17308 */ /* 0x000e620000000800 */
[----:B---3--:R-:W-:Y:S01]  /*6d80*/  F2FP.RELU.BF16.F32.PACK_AB R3, R213, R214 ;  /* 0x000000d6d503723e */ /* 0x008fe200000018ff */
[----:B------:R-:W-:Y:S01]  /*6d90*/  @P5 FADD.FTZ R179, -R179, -RZ ;  /* 0x800000ffb3b35221 */ /* 0x000fe20000010100 */
[----:B------:R-:W-:Y:S07]  /*6da0*/  ISETP.GT.U32.AND P5, PT, R5, UR13, PT ;  /* 0x0000000d05007c0c */ /* 0x000fee000bfa4070 */
[----:B------:R-:W3:Y:S01]  /*6db0*/  MUFU.EX2 R184, R60 ;  /* 0x0000003c00b87308 */ /* 0x000ee20000000800 */
[----:B------:R-:W-:Y:S01]  /*6dc0*/  F2FP.RELU.BF16.F32.PACK_AB R5, R229, R228 ;  /* 0x000000e4e505723e */ /* 0x000fe200000018ff */
[----:B------:R3:W-:Y:S01]  /*6dd0*/  STS [R163+0x1c400], R3 ;  /* 0x01c40003a3007388 */ /* 0x0007e20000000800 */
[----:B----4-:R-:W-:Y:S07]  /*6de0*/  F2FP.RELU.BF16.F32.PACK_AB R2, R186, R188 ;  /* 0x000000bcba02723e */ /* 0x010fee00000018ff */
[----:B------:R-:W4:Y:S01]  /*6df0*/  MUFU.EX2 R196, R62 ;  /* 0x0000003e00c47308 */ /* 0x000f220000000800 */
[----:B------:R-:W-:Y:S01]  /*6e00*/  PRMT R8, R8, 0x7773, RZ ;  /* 0x0000777308087816 */ /* 0x000fe200000000ff */
[----:B------:R4:W-:Y:S01]  /*6e10*/  STS [R162+0x1e000], R5 ;  /* 0x01e00005a2007388 */ /* 0x0009e20000000800 */
[----:B------:R-:W-:Y:S01]  /*6e20*/  F2FP.RELU.BF16.F32.PACK_AB R4, R234, R235 ;  /* 0x000000ebea04723e */ /* 0x000fe200000018ff */
[----:B--2---:R-:W-:Y:S01]  /*6e30*/  @P2 FADD.FTZ R182, -R182, -RZ ;  /* 0x800000ffb6b62221 */ /* 0x004fe20000010100 */
[----:B------:R-:W-:Y:S01]  /*6e40*/  F2FP.RELU.BF16.F32.PACK_AB R0, R166, R165 ;  /* 0x000000a5a600723e */ /* 0x000fe200000018ff */
[----:B-1----:R-:W-:Y:S01]  /*6e50*/  @!P6 FADD.FTZ R209, -R209, -RZ ;  /* 0x800000ffd1d1e221 */ /* 0x002fe20000010100 */
[----:B------:R-:W-:Y:S01]  /*6e60*/  F2FP.RELU.BF16.F32.PACK_AB R6, R232, R233 ;  /* 0x000000e9e806723e */ /* 0x000fe200000018ff */
[----:B------:R1:W-:Y:S01]  /*6e70*/  STS [R162+0x1e400], R4 ;  /* 0x01e40004a2007388 */ /* 0x0003e20000000800 */
[----:B------:R-:W-:Y:S01]  /*6e80*/  ISETP.GT.U32.AND P6, PT, R134, UR13, PT ;  /* 0x0000000d86007c0c */ /* 0x000fe2000bfc4070 */
[----:B---3--:R-:W-:Y:S01]  /*6e90*/  @!P1 FADD.FTZ R184, -R184, -RZ ;  /* 0x800000ffb8b89221 */ /* 0x008fe20000010100 */
[----:B------:R-:W-:Y:S01]  /*6ea0*/  LEA R153, R154, UR4, 0x1 ;  /* 0x000000049a997c11 */ /* 0x000fe2000f8e08ff */
[----:B------:R2:W-:Y:S01]  /*6eb0*/  STS [R163+0x1e000], R7 ;  /* 0x01e00007a3007388 */ /* 0x0005e20000000800 */
[----:B------:R-:W-:Y:S01]  /*6ec0*/  FSETP.GE.FTZ.AND P2, PT, R185, RZ, PT ;  /* 0x000000ffb900720b */ /* 0x000fe20003f56000 */
[----:B----4-:R-:W-:Y:S01]  /*6ed0*/  @P5 FADD.FTZ R196, -R196, -RZ ;  /* 0x800000ffc4c45221 */ /* 0x010fe20000010100 */
[----:B------:R-:W-:Y:S01]  /*6ee0*/  FSETP.GE.FTZ.AND P5, PT, R187, RZ, PT ;  /* 0x000000ffbb00720b */ /* 0x000fe20003fb6000 */
[----:B------:R3:W-:Y:S06]  /*6ef0*/  STS [R163+0x1e400], R6 ;  /* 0x01e40006a3007388 */ /* 0x0007ec0000000800 */
[----:B------:R-:W-:Y:S01]  /*6f00*/  @P6 FADD.FTZ R178, -R178, -RZ ;  /* 0x800000ffb2b26221 */ /* 0x000fe20000010100 */
[----:B------:R-:W-:Y:S02]  /*6f10*/  F2FP.RELU.BF16.F32.PACK_AB R3, R189, R192 ;  /* 0x000000c0bd03723e */ /* 0x000fe400000018ff */
[----:B------:R-:W-:Y:S02]  /*6f20*/  ISETP.GT.U32.AND P6, PT, R8, UR13, PT ;  /* 0x0000000d08007c0c */ /* 0x000fe4000bfc4070 */
[----:B------:R-:W-:Y:S05]  /*6f30*/  F2FP.RELU.BF16.F32.PACK_AB R5, R193, R194 ;  /* 0x000000c2c105723e */ /* 0x000fea00000018ff */
[----:B------:R4:W-:Y:S01]  /*6f40*/  STS [R157+0x1c000], R5 ;  /* 0x01c000059d007388 */ /* 0x0009e20000000800 */
[----:B-1----:R-:W-:Y:S02]  /*6f50*/  F2FP.RELU.BF16.F32.PACK_AB R4, R212, R210 ;  /* 0x000000d2d404723e */ /* 0x002fe400000018ff */
[----:B--2---:R-:W-:Y:S03]  /*6f60*/  F2FP.RELU.BF16.F32.PACK_AB R7, R223, R222 ;  /* 0x000000dedf07723e */ /* 0x004fe600000018ff */
[----:B------:R1:W-:Y:S01]  /*6f70*/  STS [R157+0x1c400], R4 ;  /* 0x01c400049d007388 */ /* 0x0003e20000000800 */
[----:B------:R-:W-:Y:S01]  /*6f80*/  @P6 FADD.FTZ R195, -R195, -RZ ;  /* 0x800000ffc3c36221 */ /* 0x000fe20000010100 */
[----:B------:R-:W-:Y:S02]  /*6f90*/  FSETP.GE.FTZ.AND P6, PT, R202, RZ, PT ;  /* 0x000000ffca00720b */ /* 0x000fe40003fd6000 */
[----:B------:R2:W-:Y:S01]  /*6fa0*/  STS [R159+0x1c000], R3 ;  /* 0x01c000039f007388 */ /* 0x0005e20000000800 */
[----:B---3--:R-:W-:Y:S02]  /*6fb0*/  F2FP.RELU.BF16.F32.PACK_AB R6, R230, R231 ;  /* 0x000000e7e606723e */ /* 0x008fe400000018ff */
[----:B----4-:R-:W-:Y:S05]  /*6fc0*/  F2FP.RELU.BF16.F32.PACK_AB R5, R204, R203 ;  /* 0x000000cbcc05723e */ /* 0x010fea00000018ff */
[----:B------:R3:W-:Y:S01]  /*6fd0*/  STS [R159+0x1c400], R5 ;  /* 0x01c400059f007388 */ /* 0x0007e20000000800 */
[----:B-1----:R-:W-:Y:S03]  /*6fe0*/  F2FP.RELU.BF16.F32.PACK_AB R4, R219, R221 ;  /* 0x000000dddb04723e */ /* 0x002fe600000018ff */
[----:B------:R1:W-:Y:S01]  /*6ff0*/  STS [R157+0x1e000], R7 ;  /* 0x01e000079d007388 */ /* 0x0003e20000000800 */
[----:B--2---:R-:W-:Y:S03]  /*7000*/  F2FP.RELU.BF16.F32.PACK_AB R3, R226, R227 ;  /* 0x000000e3e203723e */ /* 0x004fe600000018ff */
[----:B------:R2:W-:Y:S04]  /*7010*/  STS [R157+0x1e400], R6 ;  /* 0x01e400069d007388 */ /* 0x0005e80000000800 */
[----:B------:R4:W-:Y:S04]  /*7020*/  STS [R159+0x1e000], R4 ;  /* 0x01e000049f007388 */ /* 0x0009e80000000800 */
[----:B------:R4:W-:Y:S01]  /*7030*/  STS [R159+0x1e400], R3 ;  /* 0x01e400039f007388 */ /* 0x0009e20000000800 */
[----:B---3--:R-:W-:Y:S01]  /*7040*/  F2FP.RELU.BF16.F32.PACK_AB R5, R176, R177 ;  /* 0x000000b1b005723e */ /* 0x008fe200000018ff */
[----:B-1----:R-:W-:Y:S01]  /*7050*/  IMAD.MOV.U32 R7, RZ, RZ, 0x20 ;  /* 0x00000020ff077424 */ /* 0x002fe200078e00ff */
[----:B--2---:R-:W-:Y:S04]  /*7060*/  F2FP.RELU.BF16.F32.PACK_AB R6, R180, R183 ;  /* 0x000000b7b406723e */ /* 0x004fe800000018ff */
[----:B------:R-:W-:Y:S02]  /*7070*/  SEL R170, R7, 0xffffffe0, !P3 ;  /* 0xffffffe007aa7807 */ /* 0x000fe40005800000 */
[----:B----4-:R-:W-:Y:S01]  /*7080*/  F2FP.RELU.BF16.F32.PACK_AB R4, R197, R198 ;  /* 0x000000c6c504723e */ /* 0x010fe200000018ff */
[----:B------:R1:W-:Y:S02]  /*7090*/  STS [R161], R6 ;  /* 0x00000006a1007388 */ /* 0x0003e40000000800 */
[----:B------:R-:W-:Y:S02]  /*70a0*/  IMAD.IADD R156, R170, 0x1, R153 ;  /* 0x00000001aa9c7824 */ /* 0x000fe400078e0299 */
[----:B------:R-:W-:Y:S01]  /*70b0*/  IMAD.IADD R3, R152, 0x1, R161 ;  /* 0x0000000198037824 */ /* 0x000fe200078e02a1 */
[----:B------:R2:W-:Y:S01]  /*70c0*/  STS [R161+0x400], R4 ;  /* 0x00040004a1007388 */ /* 0x0005e20000000800 */
[----:B------:R-:W-:Y:S03]  /*70d0*/  LEA R152, R172, UR4, 0x1 ;  /* 0x00000004ac987c11 */ /* 0x000fe6000f8e08ff */
[----:B------:R3:W-:Y:S02]  /*70e0*/  STS [R3], R5 ;  /* 0x0000000503007388 */ /* 0x0007e40000000800 */
        /* <DEDUP_REMOVED lines=29> */
[----:B-1----:R-:W-:Y:S02]  /*72c0*/  IMAD.MOV.U32 R0, RZ, RZ, 0x40 ;  /* 0x00000040ff007424 */ /* 0x002fe400078e00ff */
[----:B--2---:R-:W-:Y:S03]  /*72d0*/  IMAD.U32 R2, RZ, RZ, UR8 ;  /* 0x00000008ff027e24 */ /* 0x004fe6000f8e00ff */
[----:B------:R-:W-:Y:S02]  /*72e0*/  SEL R160, R0, 0xffffffc0, !P0 ;  /* 0xffffffc000a07807 */ /* 0x000fe40004000000 */
[----:B------:R-:W1:Y:S01]  /*72f0*/  LDSM.16.M88.4 R32, [R153+0x10800] ;  /* 0x010800009920783b */ /* 0x000e620000000200 */
[----:B------:R-:W-:Y:S02]  /*7300*/  LEA R2, P1, R242, R2, 0x2 ;  /* 0x00000002f2027211 */ /* 0x000fe400078210ff */
[----:B------:R-:W-:Y:S02]  /*7310*/  IMAD.IADD R164, R160, 0x1, R153 ;  /* 0x00000001a0a47824 */ /* 0x000fe400078e0299 */
[----:B------:R-:W-:Y:S02]  /*7320*/  LEA.HI.X R3, R242, R3, RZ, 0x2, P1 ;  /* 0x00000003f2037211 */ /* 0x000fe400008f14ff */
[----:B------:R-:W-:Y:S01]  /*7330*/  IMAD.IADD R169, R170, 0x1, R164 ;  /* 0x00000001aaa97824 */ /* 0x000fe200078e02a4 */
        /* <DEDUP_REMOVED lines=9> */
[C---:B------:R-:W-:Y:S07]  /*73d0*/  HMMA.16816.F32.BF16 R16, R64.reuse, R18, RZ ;  /* 0x000000124010723c */ /* 0x040fee00000418ff */
[----:B------:R-:W4:Y:S01]  /*73e0*/  LDSM.16.M88.4 R148, [R156+0x10800] ;  /* 0x010800009c94783b */ /* 0x000f220000000200 */
        /* <DEDUP_REMOVED lines=18> */
[-C--:B------:R-:W-:Y:S08]  /*7510*/  HMMA.16816.F32.BF16 R20, R136, R148.reuse, R20 ;  /* 0x000000948814723c */ /* 0x080ff00000041814 */
[C---:B------:R-:W-:Y:S04]  /*7520*/  HMMA.16816.F32.BF16 R24, R144.reuse, R148, R24 ;  /* 0x000000949018723c */ /* 0x040fe80000041818 */
[----:B------:R-:W-:Y:S04]  /*7530*/  IMAD.IADD R148, R152, 0x1, R160 ;  /* 0x0000000198947824 */ /* 0x000fe800078e02a0 */
[-C--:B------:R-:W-:Y:S08]  /*7540*/  HMMA.16816.F32.BF16 R28, R144, R150.reuse, R28 ;  /* 0x00000096901c723c */ /* 0x080ff0000004181c */
[C---:B------:R-:W-:Y:S08]  /*7550*/  HMMA.16816.F32.BF16 R32, R136.reuse, R150, R32 ;  /* 0x000000968820723c */ /* 0x040ff00000041820 */
        /* <DEDUP_REMOVED lines=24> */
[----:B------:R-:W3:Y:S03]  /*76e0*/  LDG.E R145, desc[UR30][R2.64+0x20] ;  /* 0x0000201e02917981 */ /* 0x000ee6000c1e1900 */
[----:B------:R-:W-:Y:S04]  /*76f0*/  IMAD.IADD R144, R170, 0x1, R148 ;  /* 0x00000001aa907824 */ /* 0x000fe800078e0294 */
[-C--:B------:R-:W-:Y:S08]  /*7700*/  HMMA.16816.F32.BF16 R44, R136, R146.reuse, R44 ;  /* 0x00000092882c723c */ /* 0x080ff0000004182c */
[C---:B------:R-:W-:Y:S01]  /*7710*/  HMMA.16816.F32.BF16 R48, R132.reuse, R146, R48 ;  /* 0x000000928430723c */ /* 0x040fe20000041830 */
[----:B------:R-:W4:Y:S07]  /*7720*/  LDG.E R146, desc[UR30][R2.64] ;  /* 0x0000001e02927981 */ /* 0x000f2e000c1e1900 */
        /* <DEDUP_REMOVED lines=10> */
[----:B------:R-:W5:Y:S03]  /*77d0*/  LDG.E R6, desc[UR30][R2.64+0x100] ;  /* 0x0001001e02067981 */ /* 0x000f66000c1e1900 */
[----:B------:R-:W-:Y:S02]  /*77e0*/  FSEL R0, R0, R145, P1 ;  /* 0x0000009100007208 */ /* 0x000fe40000800000 */
[----:B------:R-:W-:Y:S03]  /*77f0*/  FSETP.GE.FTZ.AND P1, PT, R193, RZ, PT ;  /* 0x000000ffc100720b */ /* 0x000fe60003f36000 */
[----:B------:R-:W-:Y:S01]  /*7800*/  FMUL.FTZ R181, R181, R0 ;  /* 0x00000000b5b57220 */ /* 0x000fe20000410000 */
[C---:B----4-:R-:W-:Y:S01]  /*7810*/  FADD.FTZ R140, -R146.reuse, R4 ;  /* 0x00000004928c7221 */ /* 0x050fe20000010100 */
[----:B------:R-:W-:Y:S04]  /*7820*/  FADD.FTZ R4, -R146, R5 ;  /* 0x0000000592047221 */ /* 0x000fe80000010100 */
[-C--:B------:R-:W-:Y:S02]  /*7830*/  FSEL R5, R140, R146.reuse, P5 ;  /* 0x000000928c057208 */ /* 0x080fe40002800000 */
[----:B------:R-:W1:Y:S01]  /*7840*/  LDSM.16.M88.4 R140, [R144+0xa000] ;  /* 0x00a00000908c783b */ /* 0x000e620000000200 */
[----:B------:R-:W-:Y:S02]  /*7850*/  FSEL R4, R4, R146, P2 ;  /* 0x0000009204047208 */ /* 0x000fe40001000000 */
[----:B------:R-:W-:Y:S01]  /*7860*/  FMUL.FTZ R187, R187, R5 ;  /* 0x00000005bbbb7220 */ /* 0x000fe20000410000 */
[----:B------:R-:W-:Y:S02]  /*7870*/  FSETP.GE.FTZ.AND P5, PT, R200, RZ, PT ;  /* 0x000000ffc800720b */ /* 0x000fe40003fb6000 */
[----:B------:R-:W-:Y:S01]  /*7880*/  FMUL.FTZ R185, R185, R4 ;  /* 0x00000004b9b97220 */ /* 0x000fe20000410000 */
[----:B------:R-:W-:Y:S01]  /*7890*/  IMAD.SHL.U32 R4, R174, 0x40, RZ ;  /* 0x00000040ae047824 */ /* 0x000fe200078e00ff */
[----:B------:R2:W5:Y:S01]  /*78a0*/  LDG.E R5, desc[UR30][R2.64+0x120] ;  /* 0x0001201e02057981 */ /* 0x000562000c1e1900 */
[----:B------:R-:W-:Y:S03]  /*78b0*/  FSETP.GE.FTZ.AND P2, PT, R194, RZ, PT ;  /* 0x000000ffc200720b */ /* 0x000fe60003f56000 */
[----:B------:R-:W-:Y:S04]  /*78c0*/  LOP3.LUT R0, R4, 0x1c0, RZ, 0xc0, !PT ;  /* 0x000001c004007812 */ /* 0x000fe800078ec0ff */
[----:B------:R-:W-:Y:S02]  /*78d0*/  LOP3.LUT R0, R0, 0x38, R173, 0xf8, !PT ;  /* 0x0000003800007812 */ /* 0x000fe400078ef8ad */
[--C-:B--2---:R-:W-:Y:S02]  /*78e0*/  SHF.R.U32.HI R3, RZ, 0x4, R174.reuse ;  /* 0x00000004ff037819 */ /* 0x104fe400000116ae */
[----:B------:R-:W-:Y:S01]  /*78f0*/  SHF.R.U32.HI R2, RZ, 0x1, R174 ;  /* 0x00000001ff027819 */ /* 0x000fe200000116ae */
[C---:B-1----:R-:W-:Y:S08]  /*7900*/  HMMA.16816.F32.BF16 R8, R140.reuse, R136, R8 ;  /* 0x000000888c08723c */ /* 0x042ff00000041808 */
[-C--:B------:R-:W-:Y:S08]  /*7910*/  HMMA.16816.F32.BF16 R12, R140, R138.reuse, R12 ;  /* 0x0000008a8c0c723c */ /* 0x080ff0000004180c */
[C---:B------:R-:W-:Y:S01]  /*7920*/  HMMA.16816.F32.BF16 R16, R132.reuse, R138, R16 ;  /* 0x0000008a8410723c */ /* 0x040fe20000041810 */
[----:B------:R-:W1:Y:S11]  /*7930*/  LDSM.16.M88.4 R136, [R169+0x10800] ;  /* 0x01080000a988783b */ /* 0x000e760000000200 */
[----:B------:R-:W-:Y:S07]  /*7940*/  @!UPT UIADD3 URZ, UPT, UPT, URZ, URZ, URZ ;  /* 0x000000fffffff290 */ /* 0x000fee000fffe0ff */
[----:B------:R-:W-:Y:S05]  /*7950*/  FADD.FTZ R16, -R146, R16 ;  /* 0x0000001092107221 */ /* 0x000fea0000010100 */
[----:B------:R-:W-:Y:S02]  /*7960*/  FSEL R16, R16, R146, P6 ;  /* 0x0000009210107208 */ /* 0x000fe40003000000 */
        /* <DEDUP_REMOVED lines=29> */
[C---:B------:R-:W-:Y:S01]  /*7b40*/  FADD.FTZ R20, -R146.reuse, R32 ;  /* 0x0000002092147221 */ /* 0x040fe20000010100 */
[----:B------:R-:W-:Y:S01]  /*7b50*/  LOP3.LUT R0, R3, 0x1c0, R4, 0xf8, !PT ;  /* 0x000001c003007812 */ /* 0x000fe200078ef804 */
[C---:B------:R-:W-:Y:S01]  /*7b60*/  FADD.FTZ R3, -R146.reuse, R17 ;  /* 0x0000001192037221 */ /* 0x040fe20000010100 */
        /* <DEDUP_REMOVED lines=8> */
[----:B------:R-:W-:Y:S01]  /*7bf0*/  FSEL R17, R17, R146, P5 ;  /* 0x0000009211117208 */ /* 0x000fe20002800000 */
[----:B------:R-:W-:Y:S01]  /*7c00*/  FADD.FTZ R20, -R146, R48 ;  /* 0x0000003092147221 */ /* 0x000fe20000010100 */
[----:B------:R-:W-:Y:S01]  /*7c10*/  FSETP.GE.FTZ.AND P5, PT, R176, RZ, PT ;  /* 0x000000ffb000720b */ /* 0x000fe20003fb6000 */
[C---:B------:R-:W-:Y:S01]  /*7c20*/  FADD.FTZ R64, -R146.reuse, R64 ;  /* 0x0000004092407221 */ /* 0x040fe20000010100 */
[----:B------:R-:W-:Y:S01]  /*7c30*/  F2FP.BF16.F32.PACK_AB R132, R3, R16 ;  /* 0x000000100384723e */ /* 0x000fe200000010ff */
[----:B------:R-:W-:Y:S01]  /*7c40*/  FADD.FTZ R16, -R146, R36 ;  /* 0x0000002492107221 */ /* 0x000fe20000010100 */
[-C--:B------:R-:W-:Y:S01]  /*7c50*/  FSEL R20, R20, R146.reuse, P6 ;  /* 0x0000009214147208 */ /* 0x080fe20003000000 */
[----:B------:R-:W-:Y:S01]  /*7c60*/  FADD.FTZ R3, -R146, R37 ;  /* 0x0000002592037221 */ /* 0x000fe20000010100 */
[----:B------:R-:W-:Y:S01]  /*7c70*/  LOP3.LUT R2, R2, 0x200, R4, 0xf8, !PT ;  /* 0x0000020002027812 */ /* 0x000fe200078ef804 */
[----:B------:R-:W-:Y:S01]  /*7c80*/  FMUL.FTZ R21, R189, R17 ;  /* 0x00000011bd157220 */ /* 0x000fe20000410000 */
[-C--:B------:R-:W-:Y:S01]  /*7c90*/  FSEL R16, R16, R146.reuse, P2 ;  /* 0x0000009210107208 */ /* 0x080fe20001000000 */
[C---:B------:R-:W-:Y:S01]  /*7ca0*/  FADD.FTZ R17, -R146.reuse, R49 ;  /* 0x0000003192117221 */ /* 0x040fe20000010100 */
        /* <DEDUP_REMOVED lines=8> */
[----:B------:R-:W-:Y:S01]  /*7d30*/  F2FP.BF16.F32.PACK_AB R4, R185, R187 ;  /* 0x000000bbb904723e */ /* 0x000fe200000010ff */
[----:B------:R-:W-:Y:S01]  /*7d40*/  FADD.FTZ R3, -R146, R53 ;  /* 0x0000003592037221 */ /* 0x000fe20000010100 */
[-C--:B------:R-:W-:Y:S01]  /*7d50*/  FSEL R16, R16, R146.reuse, P2 ;  /* 0x0000009210107208 */ /* 0x080fe20001000000 */
        /* <DEDUP_REMOVED lines=65> */
.L_x_1973:
        /* <DEDUP_REMOVED lines=8> */
[----:B------:R-:W-:Y:S01]  /*81f0*/  FADD.FTZ R3, -R145, R34 ;  /* 0x0000002291037221 */ /* 0x000fe20000010100 */
[-C--:B------:R-:W-:Y:S01]  /*8200*/  FSEL R19, R19, R145.reuse, P2 ;  /* 0x0000009113137208 */ /* 0x080fe20001000000 */
[C---:B------:R-:W-:Y:S01]  /*8210*/  FADD.FTZ R35, -R145.reuse, R35 ;  /* 0x0000002391237221 */ /* 0x040fe20000010100 */
        /* <DEDUP_REMOVED lines=22> */
[-C--:B------:R-:W-:Y:S01]  /*8380*/  FSEL R17, R17, R145.reuse, P1 ;  /* 0x0000009111117208 */ /* 0x080fe20000800000 */
        /* <DEDUP_REMOVED lines=8> */
[----:B------:R-:W-:Y:S01]  /*8410*/  FADD.FTZ R25, -R6, R25 ;  /* 0x0000001906197221 */ /* 0x000fe20000010100 */
        /* <DEDUP_REMOVED lines=11> */
[-C--:B------:R-:W-:Y:S01]  /*84d0*/  FSEL R16, R55, R145.reuse, P2 ;  /* 0x0000009137107208 */ /* 0x080fe20001000000 */
[C---:B------:R-:W-:Y:S01]  /*84e0*/  FADD.FTZ R18, -R145.reuse, R51 ;  /* 0x0000003391127221 */ /* 0x040fe20000010100 */
[C---:B------:R-:W-:Y:S01]  /*84f0*/  FADD.FTZ R17, -R145.reuse, R54 ;  /* 0x0000003691117221 */ /* 0x040fe20000010100 */
[----:B------:R-:W-:Y:S01]  /*8500*/  FADD.FTZ R7, -R145, R66 ;  /* 0x0000004291077221 */ /* 0x000fe20000010100 */
[----:B------:R-:W-:Y:S01]  /*8510*/  FSETP.GE.FTZ.AND P6, PT, R191, RZ, PT ;  /* 0x000000ffbf00720b */ /* 0x000fe20003fd6000 */
[----:B------:R-:W-:Y:S01]  /*8520*/  FMUL.FTZ R16, R186, R16 ;  /* 0x00000010ba107220 */ /* 0x000fe20000410000 */
[----:B------:R-:W-:Y:S01]  /*8530*/  FSETP.GE.FTZ.AND P5, PT, R188, RZ, PT ;  /* 0x000000ffbc00720b */ /* 0x000fe20003fb6000 */
[C---:B------:R-:W-:Y:S01]  /*8540*/  FADD.FTZ R44, -R6.reuse, R44 ;  /* 0x0000002c062c7221 */ /* 0x040fe20000010100 */
        /* <DEDUP_REMOVED lines=12> */
[-C--:B------:R-:W-:Y:S01]  /*8610*/  FSEL R8, R8, R6.reuse, P1 ;  /* 0x0000000608087208 */ /* 0x080fe20000800000 */
        /* <DEDUP_REMOVED lines=12> */
[----:B------:R-:W-:Y:S01]  /*86e0*/  FADD.FTZ R26, -R5, R26 ;  /* 0x0000001a051a7221 */ /* 0x000fe20000010100 */
        /* <DEDUP_REMOVED lines=15> */
[----:B------:R-:W-:Y:S01]  /*87e0*/  FADD.FTZ R43, -R5, R43 ;  /* 0x0000002b052b7221 */ /* 0x000fe20000010100 */
        /* <DEDUP_REMOVED lines=8> */
[----:B------:R-:W-:Y:S01]  /*8870*/  FSEL R29, R29, R6, P5 ;  /* 0x000000061d1d7208 */ /* 0x000fe20002800000 */
        /* <DEDUP_REMOVED lines=10> */
[----:B------:R-:W-:Y:S01]  /*8920*/  FADD.FTZ R8, -R6, R56 ;  /* 0x0000003806087221 */ /* 0x000fe20000010100 */
        /* <DEDUP_REMOVED lines=25> */
[C---:B------:R-:W-:Y:S01]  /*8ac0*/  FADD.FTZ R7, -R5.reuse, R11 ;  /* 0x0000000b05077221 */ /* 0x040fe20000010100 */
        /* <DEDUP_REMOVED lines=58> */
[----:B------:R-:W-:Y:S02]  /*8e70*/  FSEL R7, R58, R5, P6 ;  /* 0x000000053a077208 */ /* 0x000fe40003000000 */
        /* <DEDUP_REMOVED lines=22> */
[--C-:B------:R-:W-:Y:S02]  /*8fe0*/  LOP3.LUT R0, R0, 0x38, R173.reuse, 0x78, !PT ;  /* 0x0000003800007812 */ /* 0x100fe400078e78ad */
        /* <DEDUP_REMOVED lines=12> */
[----:B------:R2:W-:Y:S05]  /*90b0*/  STS [R158+-0x7c00], R145 ;  /* 0xff8400919e007388 */ /* 0x0005ea0000000800 */
[----:B------:R-:W-:Y:S05]  /*90c0*/  STS [R155+-0x6000], R17 ;  /* 0xffa000119b007388 */ /* 0x000fea0000000800 */
[----:B------:R-:W-:Y:S01]  /*90d0*/  STS [R155+-0x5c00], R7 ;  /* 0xffa400079b007388 */ /* 0x000fe20000000800 */
[----:B-1----:R-:W-:Y:S04]  /*90e0*/  IMAD.IADD R3, R2, 0x1, R160 ;  /* 0x0000000102037824 */ /* 0x002fe800078e02a0 */
[----:B------:R-:W-:Y:S05]  /*90f0*/  STS [R158+-0x6000], R18 ;  /* 0xffa000129e007388 */ /* 0x000fea0000000800 */
[----:B------:R-:W-:Y:S01]  /*9100*/  STS [R158+-0x5c00], R8 ;  /* 0xffa400089e007388 */ /* 0x000fe20000000800 */
[----:B------:R-:W-:Y:S01]  /*9110*/  BAR.SYNC.DEFER_BLOCKING 0x0 ;  /* 0x0000000000007b1d */ /* 0x000fe20000010000 */
[----:B--2---:R-:W-:Y:S05]  /*9120*/  IMAD R145, R240, UR12, RZ ;  /* 0x0000000cf0917c24 */ /* 0x004fea000f8e02ff */
        /* <DEDUP_REMOVED lines=89> */
[----:B------:R-:W-:Y:S01]  /*96c0*/  LOP3.LUT R5, R173, 0x1f8, RZ, 0xc0, !PT ;  /* 0x000001f8ad057812 */ /* 0x000fe200078ec0ff */
[----:B------:R-:W-:Y:S03]  /*96d0*/  IMAD.U32 R4, R145, -0x80, RZ ;  /* 0xffffff8091047824 */ /* 0x000fe600078e00ff */
        /* <DEDUP_REMOVED lines=19> */
[----:B------:R-:W-:Y:S05]  /*9810*/  ISETP.GE.AND P2, PT, R241, UR11, PT ;  /* 0x0000000bf1007c0c */ /* 0x000fea000bf46270 */
[----:B------:R-:W2:Y:S01]  /*9820*/  LDC R12, c[0x0][0x594] ;  /* 0x00016500ff0c7b82 */ /* 0x000ea20000000800 */
        /* <DEDUP_REMOVED lines=14> */
[----:B------:R1:W-:Y:S01]  /*9910*/  @!P2 LDGSTS.E.BYPASS.LTC128B.128 [R143+0x8000], desc[UR30][R10.64] ;  /* 0x080000000a8fafae */ /* 0x0003e2000b981a1e */
[C---:B------:R-:W-:Y:S02]  /*9920*/  @!P1 LEA R6, P5, R7.reuse, R4, 0x7 ;  /* 0x0000000407069211 */ /* 0x040fe400078a38ff */
[CCC-:B------:R-:W-:Y:S01]  /*9930*/  @!P1 LEA.HI.X R9, R7.reuse, R5.reuse, R12.reuse, 0x6, P6 ;  /* 0x0000000507099211 */ /* 0x1c0fe200030f340c */
        /* <DEDUP_REMOVED lines=18> */
.L_x_1974:
[----:B------:R-:W-:Y:S01]  /*9a60*/  LDSM.16.M88.4 R32, [R152+0x14000] ;  /* 0x014000009820783b */ /* 0x000fe20000000200 */
[----:B------:R-:W-:Y:S01]  /*9a70*/  PLOP3.LUT P2, PT, PT, PT, UP0, 0x80, 0x8 ;  /* 0x000000000008781c */ /* 0x000fe20003f4f008 */
[----:B------:R-:W-:Y:S01]  /*9a80*/  IMAD.MOV.U32 R175, RZ, RZ, 0x4 ;  /* 0x00000004ffaf7424 */ /* 0x000fe200078e00ff */
[----:B------:R-:W-:Y:S01]  /*9a90*/  ULOP3.LUT UR5, UR37, 0x1, URZ, 0xc0, !UPT ;  /* 0x0000000125057892 */ /* 0x000fe2000f8ec0ff */
[----:B------:R-:W1:Y:S01]  /*9aa0*/  LDSM.16.MT88.4 R16, [R2+0xc000] ;  /* 0x00c000000210783b */ /* 0x000e620000004200 */
[----:B------:R-:W-:Y:S01]  /*9ab0*/  @UP0 UIADD3 UR39, UP3, UPT, UR40, -0x200, URZ ;  /* 0xfffffe0028270890 */ /* 0x000fe2000ff7e0ff */
[----:B------:R-:W-:Y:S01]  /*9ac0*/  VIADD R243, R243, 0xfffffff8 ;  /* 0xfffffff8f3f37836 */ /* 0x000fe20000000000 */
[----:B------:R-:W-:Y:S01]  /*9ad0*/  UISETP.NE.U32.AND UP2, UPT, UR5, 0x1, UPT ;  /* 0x000000010500788c */ /* 0x000fe2000bf45070 */
[----:B------:R-:W2:Y:S01]  /*9ae0*/  LDSM.16.M88.4 R28, [R152+0x16000] ;  /* 0x01600000981c783b */ /* 0x000ea20000000200 */
[----:B------:R-:W-:Y:S02]  /*9af0*/  UIADD3 UR42, UPT, UPT, UR37, -0x1, URZ ;  /* 0xffffffff252a7890 */ /* 0x000fe4000fffe0ff */
[----:B------:R-:W-:Y:S01]  /*9b00*/  @UP0 UIADD3.X UR5, UPT, UPT, UR41, -0x1, URZ, UP3, !UPT ;  /* 0xffffffff29050890 */ /* 0x000fe20009ffe4ff */
[----:B------:R-:W3:Y:S04]  /*9b10*/  LDSM.16.MT88.4 R36, [R3+0xc000] ;  /* 0x00c000000324783b */ /* 0x000ee80000004200 */
[----:B------:R-:W4:Y:S04]  /*9b20*/  LDL R165, [R1+0x8] ;  /* 0x0000080001a57983 */ /* 0x000f280000100800 */
[----:B------:R-:W-:Y:S04]  /*9b30*/  LDSM.16.M88.4 R40, [R154+0x14000] ;  /* 0x014000009a28783b */ /* 0x000fe80000000200 */
[----:B------:R-:W4:Y:S04]  /*9b40*/  LDL R161, [R1+0x4] ;  /* 0x0000040001a17983 */ /* 0x000f280000100800 */
[----:B------:R-:W3:Y:S04]  /*9b50*/  LDSM.16.MT88.4 R44, [R2+0xc800] ;  /* 0x00c80000022c783b */ /* 0x000ee80000004200 */
[----:B------:R-:W4:Y:S04]  /*9b60*/  LDL R157, [R1] ;  /* 0x00000000019d7983 */ /* 0x000f280000100800 */
[----:B------:R-:W3:Y:S04]  /*9b70*/  LDSM.16.M88.4 R48, [R154+0x16000] ;  /* 0x016000009a30783b */ /* 0x000ee80000000200 */
[----:B------:R-:W3:Y:S01]  /*9b80*/  LDSM.16.MT88.4 R52, [R3+0xc800] ;  /* 0x00c800000334783b */ /* 0x000ee20000004200 */
[-C--:B-1----:R-:W-:Y:S03]  /*9b90*/  HMMA.16816.F32.BF16 R4, R32, R16.reuse, RZ ;  /* 0x000000102004723c */ /* 0x082fe600000418ff */
[----:B------:R-:W-:Y:S04]  /*9ba0*/  LDSM.16.M88.4 R56, [R148+0x14000] ;  /* 0x014000009438783b */ /* 0x000fe80000000200 */
[----:B------:R-:W1:Y:S01]  /*9bb0*/  LDSM.16.MT88.4 R60, [R2+0xd000] ;  /* 0x00d00000023c783b */ /* 0x000e620000004200 */
[C---:B--2---:R-:W-:Y:S03]  /*9bc0*/  HMMA.16816.F32.BF16 R8, R28.reuse, R16, RZ ;  /* 0x000000101c08723c */ /* 0x044fe600000418ff */
[----:B------:R-:W2:Y:S04]  /*9bd0*/  LDSM.16.M88.4 R64, [R148+0x16000] ;  /* 0x016000009440783b */ /* 0x000ea80000000200 */
[----:B------:R-:W2:Y:S01]  /*9be0*/  LDSM.16.MT88.4 R132, [R3+0xd000] ;  /* 0x00d000000384783b */ /* 0x000ea20000004200 */
[-C--:B------:R-:W-:Y:S03]  /*9bf0*/  HMMA.16816.F32.BF16 R12, R28, R18.reuse, RZ ;  /* 0x000000121c0c723c */ /* 0x080fe600000418ff */
[----:B------:R-:W-:Y:S05]  /*9c00*/  LDSM.16.M88.4 R136, [R144+0x16000] ;  /* 0x016000009088783b */ /* 0x000fea0000000200 */
[C---:B------:R-:W-:Y:S08]  /*9c10*/  HMMA.16816.F32.BF16 R16, R32.reuse, R18, RZ ;  /* 0x000000122010723c */ /* 0x040ff000000418ff */
[-C--:B---3--:R-:W-:Y:S08]  /*9c20*/  HMMA.16816.F32.BF16 R20, R32, R36.reuse, RZ ;  /* 0x000000242014723c */ /* 0x088ff000000418ff */
[C---:B------:R-:W-:Y:S08]  /*9c30*/  HMMA.16816.F32.BF16 R24, R28.reuse, R36, RZ ;  /* 0x000000241c18723c */ /* 0x040ff000000418ff */
[-C--:B------:R-:W-:Y:S08]  /*9c40*/  HMMA.16816.F32.BF16 R28, R28, R38.reuse, RZ ;  /* 0x000000261c1c723c */ /* 0x080ff000000418ff */
[----:B------:R-:W-:Y:S01]  /*9c50*/  HMMA.16816.F32.BF16 R32, R32, R38, RZ ;  /* 0x000000262020723c */ /* 0x000fe200000418ff */
[----:B------:R-:W-:Y:S07]  /*9c60*/  LDSM.16.M88.4 R36, [R144+0x14000] ;  /* 0x014000009024783b */ /* 0x000fee0000000200 */
[-C--:B------:R-:W-:Y:S08]  /*9c70*/  HMMA.16816.F32.BF16 R4, R40, R44.reuse, R4 ;  /* 0x0000002c2804723c */ /* 0x080ff00000041804 */
[C---:B------:R-:W-:Y:S08]  /*9c80*/  HMMA.16816.F32.BF16 R8, R48.reuse, R44, R8 ;  /* 0x0000002c3008723c */ /* 0x040ff00000041808 */
[-C--:B------:R-:W-:Y:S08]  /*9c90*/  HMMA.16816.F32.BF16 R12, R48, R46.reuse, R12 ;  /* 0x0000002e300c723c */ /* 0x080ff0000004180c */
[C---:B------:R-:W-:Y:S01]  /*9ca0*/  HMMA.16816.F32.BF16 R16, R40.reuse, R46, R16 ;  /* 0x0000002e2810723c */ /* 0x040fe20000041810 */
[----:B------:R-:W3:Y:S07]  /*9cb0*/  LDSM.16.MT88.4 R44, [R2+0xd800] ;  /* 0x00d80000022c783b */ /* 0x000eee0000004200 */
[-C--:B------:R-:W-:Y:S08]  /*9cc0*/  HMMA.16816.F32.BF16 R20, R40, R52.reuse, R20 ;  /* 0x000000342814723c */ /* 0x080ff00000041814 */
[C---:B------:R-:W-:Y:S08]  /*9cd0*/  HMMA.16816.F32.BF16 R24, R48.reuse, R52, R24 ;  /* 0x000000343018723c */ /* 0x040ff00000041818 */
[-C--:B------:R-:W-:Y:S01]  /*9ce0*/  HMMA.16816.F32.BF16 R28, R48, R54.reuse, R28 ;  /* 0x00000036301c723c */ /* 0x080fe2000004181c */
[----:B------:R-:W3:Y:S07]  /*9cf0*/  LDSM.16.MT88.4 R48, [R3+0xd800] ;  /* 0x00d800000330783b */ /* 0x000eee0000004200 */
[----:B------:R-:W-:Y:S01]  /*9d00*/  HMMA.16816.F32.BF16 R32, R40, R54, R32 ;  /* 0x000000362820723c */ /* 0x000fe20000041820 */
[----:B------:R-:W-:Y:S04]  /*9d10*/  LDSM.16.M88.4 R40, [R152+0x18000] ;  /* 0x018000009828783b */ /* 0x000fe80000000200 */
[----:B------:R-:W3:Y:S03]  /*9d20*/  LDSM.16.MT88.4 R52, [R2+0xe000] ;  /* 0x00e000000234783b */ /* 0x000ee60000004200 */
[-C--:B-1----:R-:W-:Y:S08]  /*9d30*/  HMMA.16816.F32.BF16 R4, R56, R60.reuse, R4 ;  /* 0x0000003c3804723c */ /* 0x082ff00000041804 */
[C---:B--2---:R-:W-:Y:S08]  /*9d40*/  HMMA.16816.F32.BF16 R8, R64.reuse, R60, R8 ;  /* 0x0000003c4008723c */ /* 0x044ff00000041808 */
[-C--:B------:R-:W-:Y:S08]  /*9d50*/  HMMA.16816.F32.BF16 R12, R64, R62.reuse, R12 ;  /* 0x0000003e400c723c */ /* 0x080ff0000004180c */
[C---:B------:R-:W-:Y:S01]  /*9d60*/  HMMA.16816.F32.BF16 R16, R56.reuse, R62, R16 ;  /* 0x0000003e3810723c */ /* 0x040fe20000041810 */
[----:B------:R-:W-:Y:S07]  /*9d70*/  LDSM.16.MT88.4 R60, [R3+0xf000] ;  /* 0x00f00000033c783b */ /* 0x000fee0000004200 */
[-C--:B------:R-:W-:Y:S08]  /*9d80*/  HMMA.16816.F32.BF16 R20, R56, R132.reuse, R20 ;  /* 0x000000843814723c */ /* 0x080ff00000041814 */
        /* <DEDUP_REMOVED lines=9> */
[-C--:B------:R-:W-:Y:S08]  /*9e20*/  HMMA.16816.F32.BF16 R20, R36, R48.reuse, R20 ;  /* 0x000000302414723c */ /* 0x080ff00000041814 */
        /* <DEDUP_REMOVED lines=8> */
[----:B------:R-:W3:Y:S03]  /*9eb0*/  LDSM.16.MT88.4 R48, [R2+0xe800] ;  /* 0x00e800000230783b */ /* 0x000ee60000004200 */
        /* <DEDUP_REMOVED lines=24> */
[C---:B------:R-:W-:Y:S01]  /*a040*/  LEA R150, P1, R145.reuse, R154, 0x5 ;  /* 0x0000009a91967211 */ /* 0x040fe200078228ff */
[----:B------:R-:W1:Y:S03]  /*a050*/  LDSM.16.MT88.4 R44, [R2+0xf000] ;  /* 0x00f00000022c783b */ /* 0x000e660000004200 */
        /* <DEDUP_REMOVED lines=57> */
[----:B------:R-:W2:Y:S04]  /*a3f0*/  @P2 LDG.E R165, desc[UR30][R2.64+-0x200] ;  /* 0xfffe001e02a52981 */ /* 0x000ea8000c1e1900 */
[C---:B------:R-:W-:Y:S01]  /*a400*/  HMMA.16816.F32.BF16 R16, R36.reuse, R46, R16 ;  /* 0x0000002e2410723c */ /* 0x040fe20000041810 */
[----:B------:R-:W4:Y:S03]  /*a410*/  @P2 LDG.E R161, desc[UR30][R2.64+-0x1e0] ;  /* 0xfffe201e02a12981 */ /* 0x000f26000c1e1900 */
[C---:B------:R-:W-:Y:S01]  /*a420*/  LEA R46, P1, R145.reuse, R48, 0x5 ;  /* 0x00000030912e7211 */ /* 0x040fe200078228ff */
[----:B------:R-:W2:Y:S03]  /*a430*/  @P2 LDG.E R157, desc[UR30][R2.64+-0x100] ;  /* 0xffff001e029d2981 */ /* 0x000ea6000c1e1900 */
[-C--:B---3--:R-:W-:Y:S01]  /*a440*/  HMMA.16816.F32.BF16 R20, R36, R40.reuse, R20 ;  /* 0x000000282414723c */ /* 0x088fe20000041814 */
[----:B------:R1:W5:Y:S02]  /*a450*/  @P2 LDG.E R252, desc[UR30][R2.64+-0xe0] ;  /* 0xffff201e02fc2981 */ /* 0x000364000c1e1900 */
[C---:B------:R-:W-:Y:S02]  /*a460*/  LEA.HI.X.SX32 R47, R145.reuse, R49, 0x5, P1 ;  /* 0x00000031912f7211 */ /* 0x040fe400008f2eff */
[----:B------:R-:W-:Y:S01]  /*a470*/  REDG.E.ADD.F32.FTZ.RN.STRONG.GPU desc[UR30][R238.64], R4 ;  /* 0x00000004ee0079a6 */ /* 0x000fe2000c12f31e */
[C---:B------:R-:W-:Y:S02]  /*a480*/  LEA R44, P1, R145.reuse, R46, 0x5 ;  /* 0x0000002e912c7211 */ /* 0x040fe400078228ff */
[C---:B------:R-:W-:Y:S01]  /*a490*/  HMMA.16816.F32.BF16 R24, R52.reuse, R40, R24 ;  /* 0x000000283418723c */ /* 0x040fe20000041818 */
[----:B------:R-:W-:Y:S03]  /*a4a0*/  REDG.E.ADD.F32.FTZ.RN.STRONG.GPU desc[UR30][R182.64], R5 ;  /* 0x00000005b60079a6 */ /* 0x000fe6000c12f31e */
[C---:B------:R-:W-:Y:S01]  /*a4b0*/  LEA.HI.X.SX32 R45, R145.reuse, R47, 0x5, P1 ;  /* 0x0000002f912d7211 */ /* 0x040fe200008f2eff */
[----:B------:R3:W-:Y:S01]  /*a4c0*/  REDG.E.ADD.F32.FTZ.RN.STRONG.GPU desc[UR30][R180.64], R6 ;  /* 0x00000006b40079a6 */ /* 0x0007e2000c12f31e */
[C---:B------:R-:W-:Y:S02]  /*a4d0*/  LEA R40, P1, R145.reuse, R44, 0x5 ;  /* 0x0000002c91287211 */ /* 0x040fe400078228ff */
[-C--:B------:R-:W-:Y:S01]  /*a4e0*/  HMMA.16816.F32.BF16 R28, R52, R42.reuse, R28 ;  /* 0x0000002a341c723c */ /* 0x080fe2000004181c */
[----:B------:R1:W-:Y:S02]  /*a4f0*/  REDG.E.ADD.F32.FTZ.RN.STRONG.GPU desc[UR30][R178.64], R7 ;  /* 0x00000007b20079a6 */ /* 0x0003e4000c12f31e */
[C---:B------:R-:W-:Y:S02]  /*a500*/  LEA.HI.X.SX32 R41, R145.reuse, R45, 0x5, P1 ;  /* 0x0000002d91297211 */ /* 0x040fe400008f2eff */
[----:B------:R1:W-:Y:S03]  /*a510*/  REDG.E.ADD.F32.FTZ.RN.STRONG.GPU desc[UR30][R176.64], R8 ;  /* 0x00000008b00079a6 */ /* 0x0003e6000c12f31e */
[----:B------:R-:W-:Y:S01]  /*a520*/  HMMA.16816.F32.BF16 R32, R36, R42, R32 ;  /* 0x0000002a2420723c */ /* 0x000fe20000041820 */
[----:B------:R1:W-:Y:S04]  /*a530*/  REDG.E.ADD.F32.FTZ.RN.STRONG.GPU desc[UR30][R166.64], R9 ;  /* 0x00000009a60079a6 */ /* 0x0003e8000c12f31e */
[----:B------:R-:W-:Y:S04]  /*a540*/  REDG.E.ADD.F32.FTZ.RN.STRONG.GPU desc[UR30][R162.64], R10 ;  /* 0x0000000aa20079a6 */ /* 0x000fe8000c12f31e */
[----:B------:R-:W-:Y:S04]  /*a550*/  REDG.E.ADD.F32.FTZ.RN.STRONG.GPU desc[UR30][R158.64], R11 ;  /* 0x0000000b9e0079a6 */ /* 0x000fe8000c12f31e */
[----:B------:R-:W-:Y:S01]  /*a560*/  REDG.E.ADD.F32.FTZ.RN.STRONG.GPU desc[UR30][R154.64], R16 ;  /* 0x000000109a0079a6 */ /* 0x000fe2000c12f31e */
[C---:B---3--:R-:W-:Y:S03]  /*a570*/  LEA R6, P1, R145.reuse, R40, 0x5 ;  /* 0x0000002891067211 */ /* 0x048fe600078228ff */
[----:B------:R-:W-:Y:S01]  /*a580*/  REDG.E.ADD.F32.FTZ.RN.STRONG.GPU desc[UR30][R150.64], R17 ;  /* 0x00000011960079a6 */ /* 0x000fe2000c12f31e */
[C---:B-1----:R-:W-:Y:S03]  /*a590*/  LEA.HI.X.SX32 R7, R145.reuse, R41, 0x5, P1 ;  /* 0x0000002991077211 */ /* 0x042fe600008f2eff */
        /* <DEDUP_REMOVED lines=34> */
[----:B------:R-:W3:Y:S04]  /*a7c0*/  LDSM.16.MT88.4 R8, [R168] ;  /* 0x00000000a808783b */ /* 0x000ee80000004200 */
[----:B------:R-:W3:Y:S04]  /*a7d0*/  LDSM.16.MT88.4 R12, [R0+0x18000] ;  /* 0x01800000000c783b */ /* 0x000ee80000004200 */
        /* <DEDUP_REMOVED lines=9> */
[-C--:B---3--:R-:W-:Y:S08]  /*a870*/  HMMA.16816.F32.BF16 R100, R4, R8.reuse, R100 ;  /* 0x000000080464723c */ /* 0x088ff00000041864 */
        /* <DEDUP_REMOVED lines=9> */
[----:B------:R-:W4:Y:S04]  /*a910*/  LDSM.16.MT88.4 R4, [R2+0x1000] ;  /* 0x001000000204783b */ /* 0x000f280000004200 */
[----:B------:R-:W-:Y:S03]  /*a920*/  LDSM.16.MT88.4 R16, [R0+0x15800] ;  /* 0x015800000010783b */ /* 0x000fe60000004200 */
[-C--:B------:R-:W-:Y:S08]  /*a930*/  HMMA.16816.F32.BF16 R100, R20, R24.reuse, R100 ;  /* 0x000000181464723c */ /* 0x080ff00000041864 */
[C---:B------:R-:W-:Y:S08]  /*a940*/  HMMA.16816.F32.BF16 R104, R32.reuse, R24, R104 ;  /* 0x000000182068723c */ /* 0x040ff00000041868 */
[-C--:B------:R-:W-:Y:S08]  /*a950*/  HMMA.16816.F32.BF16 R108, R32, R26.reuse, R108 ;  /* 0x0000001a206c723c */ /* 0x080ff0000004186c */
[C---:B------:R-:W-:Y:S01]  /*a960*/  HMMA.16816.F32.BF16 R112, R20.reuse, R26, R112 ;  /* 0x0000001a1470723c */ /* 0x040fe20000041870 */
[----:B------:R-:W4:Y:S07]  /*a970*/  LDSM.16.MT88.4 R24, [R168+0x1800] ;  /* 0x00180000a818783b */ /* 0x000f2e0000004200 */
[-C--:B---3--:R-:W-:Y:S08]  /*a980*/  HMMA.16816.F32.BF16 R116, R20, R8.reuse, R116 ;  /* 0x000000081474723c */ /* 0x088ff00000041874 */
[C---:B------:R-:W-:Y:S08]  /*a990*/  HMMA.16816.F32.BF16 R120, R32.reuse, R8, R120 ;  /* 0x000000082078723c */ /* 0x040ff00000041878 */
[-C--:B------:R-:W-:Y:S01]  /*a9a0*/  HMMA.16816.F32.BF16 R124, R32, R10.reuse, R124 ;  /* 0x0000000a207c723c */ /* 0x080fe2000004187c */
[----:B------:R-:W-:Y:S07]  /*a9b0*/  LDSM.16.MT88.4 R32, [R2+0x2000] ;  /* 0x002000000220783b */ /* 0x000fee0000004200 */
[----:B------:R-:W-:Y:S01]  /*a9c0*/  HMMA.16816.F32.BF16 R128, R20, R10, R128 ;  /* 0x0000000a1480723c */ /* 0x000fe20000041880 */
[----:B------:R-:W-:Y:S04]  /*a9d0*/  LDSM.16.MT88.4 R8, [R0+0x16000] ;  /* 0x016000000008783b */ /* 0x000fe80000004200 */
[----:B------:R-:W3:Y:S03]  /*a9e0*/  LDSM.16.MT88.4 R20, [R168+0x2000] ;  /* 0x00200000a814783b */ /* 0x000ee60000004200 */
[-C--:B-1----:R-:W-:Y:S01]  /*a9f0*/  HMMA.16816.F32.BF16 R100, R12, R28.reuse, R100 ;  /* 0x0000001c0c64723c */ /* 0x082fe20000041864 */
[----:B--2---:R-:W-:Y:S04]  /*aa00*/  @P2 STL [R1], R157 ;  /* 0x0000009d01002387 */ /* 0x004fe80000100800 */
[----:B------:R-:W-:Y:S03]  /*aa10*/  @P2 STL [R1+0x8], R165 ;  /* 0x000008a501002387 */ /* 0x000fe60000100800 */
[C---:B------:R-:W-:Y:S01]  /*aa20*/  HMMA.16816.F32.BF16 R104, R36.reuse, R28, R104 ;  /* 0x0000001c2468723c */ /* 0x040fe20000041868 */
[----:B----4-:R-:W-:Y:S07]  /*aa30*/  @P2 STL [R1+0x4], R161 ;  /* 0x000004a101002387 */ /* 0x010fee0000100800 */
        /* <DEDUP_REMOVED lines=66> */
[----:B------:R-:W-:Y:S02]  /*ae60*/  SHF.L.U32 R3, R174, 0x4, RZ ;  /* 0x00000004ae037819 */ /* 0x000fe400000006ff */
        /* <DEDUP_REMOVED lines=167> */
.L_x_1976:
[----:B------:R-:W1:Y:S01]  /*b8e0*/  LDCU.64 UR10, c[0x0][0x5c0] ;  /* 0x0000b800ff0a77ac */ /* 0x000e620008000a00 */
[----:B------:R-:W-:-:S05]  /*b8f0*/  IADD3 R2, PT, PT, R62, UR27, RZ ;  /* 0x0000001b3e027c10 */ /* 0x000fca000fffe0ff */
[C---:B-1----:R-:W-:Y:S02]  /*b900*/  IMAD R0, R2.reuse, UR11, RZ ;  /* 0x0000000b02007c24 */ /* 0x042fe4000f8e02ff */
[----:B------:R-:W-:-:S05]  /*b910*/  IMAD.WIDE.U32 R2, R2, UR10, RZ ;  /* 0x0000000a02027c25 */ /* 0x000fca000f8e00ff */
[----:B------:R-:W-:Y:S02]  /*b920*/  IADD3 R7, PT, PT, R3, R0, RZ ;  /* 0x0000000003077210 */ /* 0x000fe40007ffe0ff */
[----:B------:R-:W-:Y:S02]  /*b930*/  MOV R6, R2 ;  /* 0x0000000200067202 */ /* 0x000fe40000000f00 */
.L_x_1977:
        /* <DEDUP_REMOVED lines=17> */
.L_x_1978:
[----:B------:R-:W1:Y:S01]  /*ba50*/  LDCU.64 UR8, c[0x0][0x5c8] ;  /* 0x0000b900ff0877ac */ /* 0x000e620008000a00 */
[----:B------:R-:W-:-:S05]  /*ba60*/  IADD3 R2, PT, PT, R62, UR27, RZ ;  /* 0x0000001b3e027c10 */ /* 0x000fca000fffe0ff */
[C---:B-1----:R-:W-:Y:S02]  /*ba70*/  IMAD R0, R2.reuse, UR9, RZ ;  /* 0x0000000902007c24 */ /* 0x042fe4000f8e02ff */
[----:B------:R-:W-:-:S05]  /*ba80*/  IMAD.WIDE.U32 R2, R2, UR8, RZ ;  /* 0x0000000802027c25 */ /* 0x000fca000f8e00ff */
[----:B------:R-:W-:Y:S02]  /*ba90*/  IADD3 R21, PT, PT, R3, R0, RZ ;  /* 0x0000000003157210 */ /* 0x000fe40007ffe0ff */
[----:B------:R-:W-:-:S07]  /*baa0*/  MOV R20, R2 ;  /* 0x0000000200147202 */ /* 0x000fce0000000f00 */
.L_x_1979:
[----:B------:R-:W-:Y:S01]  /*bab0*/  BAR.SYNC.DEFER_BLOCKING 0x0 ;  /* 0x0000000000007b1d */ /* 0x000fe20000010000 */
[----:B------:R-:W-:Y:S01]  /*bac0*/  USHF.L.U32 UR12, UR28, 0x7, URZ ;  /* 0x000000071c0c7899 */ /* 0x000fe200080006ff */
[----:B------:R-:W-:-:S03]  /*bad0*/  SHF.R.U32.HI R174, RZ, 0x3, R174 ;  /* 0x00000003ffae7819 */ /* 0x000fc600000116ae */
        /* <DEDUP_REMOVED lines=9> */
[----:B------:R-:W-:Y:S01]  /*bb70*/  USHF.L.U32 UR14, UR28, 0x7, URZ ;  /* 0x000000071c0e7899 */ /* 0x000fe200080006ff */
[----:B------:R-:W-:Y:S01]  /*bb80*/  VIADD R3, R174, 0x60 ;  /* 0x00000060ae037836 */ /* 0x000fe20000000000 */
[----:B------:R-:W-:Y:S01]  /*bb90*/  LOP3.LUT R2, R2, 0x38, R173, 0xf8, !PT ;  /* 0x0000003802027812 */ /* 0x000fe200078ef8ad */
[----:B------:R-:W-:Y:S01]  /*bba0*/  UIMAD UR5, UR13, UR10, URZ ;  /* 0x0000000a0d0572a4 */ /* 0x000fe2000f8e02ff */
[----:B------:R-:W3:Y:S01]  /*bbb0*/  LDC.64 R34, c[0x0][0x5e0] ;  /* 0x00017800ff227b82 */ /* 0x000ee20000000a00 */
[----:B------:R-:W-:Y:S01]  /*bbc0*/  UIADD3 UR26, UPT, UPT, -UR14, UR26, URZ ;  /* 0x0000001a0e1a7290 */ /* 0x000fe2000fffe1ff */
[----:B------:R-:W-:Y:S01]  /*bbd0*/  IADD3 R2, P0, PT, R6, R2, RZ ;  /* 0x0000000206027210 */ /* 0x000fe20007f1e0ff */
[C---:B------:R-:W-:Y:S01]  /*bbe0*/  VIADD R6, R174.reuse, 0x40 ;  /* 0x00000040ae067836 */ /* 0x040fe20000000000 */
[----:B------:R-:W-:Y:S01]  /*bbf0*/  UIMAD UR5, UR12, UR11, UR5 ;  /* 0x0000000b0c0572a4 */ /* 0x000fe2000f8e0205 */
[----:B------:R-:W-:Y:S01]  /*bc00*/  IADD3 R29, P1, PT, R174, 0x40, RZ ;  /* 0x00000040ae1d7810 */ /* 0x000fe20007f3e0ff */
[----:B------:R4:W3:Y:S01]  /*bc10*/  LDS.128 R16, [R143+0xd000] ;  /* 0x00d000008f107984 */ /* 0x0008e20000000c00 */
[----:B--2---:R-:W-:Y:S01]  /*bc20*/  ISETP.GE.AND P6, PT, R241, UR4, PT ;  /* 0x00000004f1007c0c */ /* 0x004fe2000bfc6270 */
[----:B------:R-:W-:-:S02]  /*bc30*/  IMAD.X R33, RZ, RZ, RZ, P2 ;  /* 0x000000ffff217224 */ /* 0x000fc400010e06ff */
[----:B------:R-:W-:Y:S01]  /*bc40*/  IMAD.U32 R0, RZ, RZ, UR5 ;  /* 0x00000005ff007e24 */ /* 0x000fe2000f8e00ff */
[----:B------:R-:W-:Y:S02]  /*bc50*/  ISETP.GE.OR P5, PT, R8, UR26, P6 ;  /* 0x0000001a08007c0c */ /* 0x000fe4000b7a6670 */
[----:B------:R-:W-:Y:S02]  /*bc60*/  ISETP.GE.OR P4, PT, R6, UR26, P6 ;  /* 0x0000001a06007c0c */ /* 0x000fe4000b786670 */
[----:B------:R-:W-:Y:S02]  /*bc70*/  ISETP.GE.OR P3, PT, R3, UR26, P6 ;  /* 0x0000001a03007c0c */ /* 0x000fe4000b766670 */
[C---:B------:R-:W-:Y:S02]  /*bc80*/  ISETP.GE.OR P6, PT, R174.reuse, UR26, P6 ;  /* 0x0000001aae007c0c */ /* 0x040fe4000b7c6670 */
        /* <DEDUP_REMOVED lines=14> */
.L_x_1981:
[----:B------:R-:W-:Y:S05]  /*bd70*/  BSYNC.RECONVERGENT B0 ;  /* 0x0000000000007941 */ /* 0x000fea0003800200 */
.L_x_1980:
        /* <DEDUP_REMOVED lines=12> */
.L_x_1983:
[----:B------:R-:W-:Y:S05]  /*be40*/  BSYNC.RECONVERGENT B0 ;  /* 0x0000000000007941 */ /* 0x000fea0003800200 */
.L_x_1982:
        /* <DEDUP_REMOVED lines=14> */
.L_x_1985:
[----:B------:R-:W-:Y:S05]  /*bf30*/  BSYNC.RECONVERGENT B0 ;  /* 0x0000000000007941 */ /* 0x000fea0003800200 */
.L_x_1984:
        /* <DEDUP_REMOVED lines=15> */
.L_x_1987:
[----:B------:R-:W-:Y:S05]  /*c030*/  BSYNC.RECONVERGENT B0 ;  /* 0x0000000000007941 */ /* 0x000fea0003800200 */
.L_x_1986:
        /* <DEDUP_REMOVED lines=32> */
.L_x_1989:
[----:B------:R-:W-:Y:S05]  /*c240*/  BSYNC.RECONVERGENT B0 ;  /* 0x0000000000007941 */ /* 0x000fea0003800200 */
.L_x_1988:
        /* <DEDUP_REMOVED lines=12> */
.L_x_1991:
[----:B------:R-:W-:Y:S05]  /*c310*/  BSYNC.RECONVERGENT B0 ;  /* 0x0000000000007941 */ /* 0x000fea0003800200 */
.L_x_1990:
        /* <DEDUP_REMOVED lines=11> */
.L_x_1932:
[----:B------:R-:W-:Y:S05]  /*c3d0*/  BSYNC.RECONVERGENT B1 ;  /* 0x0000000000017941 */ /* 0x000fea0003800200 */
.L_x_1906:
        /* <DEDUP_REMOVED lines=11> */
.L_x_1993:
        /* <DEDUP_REMOVED lines=15> */
.L_x_2787:


//--------------------- .text._ZN5flash44flash_bwd_dq_dk_dv_loop_seqk_parallel_kernelI23Flash_bwd_kernel_traitsILi64ELi128ELi128ELi8ELi4ELi4ELi4ELb0ELb0EN7cutlass10bfloat16_tE19Flash_kernel_traitsILi64ELi128ELi128ELi8ES3_EELb0ELb0ELb0ELb0ELb0ELb0ELb1EEEvNS_16Flash_bwd_paramsE --------------------------
	.section	.text._ZN5flash44flash_bwd_dq_dk_dv_loop_seqk_parallel_kernelI23Flash_bwd_kernel_traitsILi64ELi128ELi128ELi8ELi4ELi4ELi4ELb0ELb0EN7cutlass10bfloat16_tE19Flash_kernel_traitsILi64ELi128ELi128ELi8ES3_EELb0ELb0ELb0ELb0ELb0ELb0ELb1EEEvNS_16Flash_bwd_paramsE,"ax",@progbits
	.align	128
        .global         _ZN5flash44flash_bwd_dq_dk_dv_loop_seqk_parallel_kernelI23Flash_bwd_kernel_traitsILi64ELi128ELi128ELi8ELi4ELi4ELi4ELb0ELb0EN7cutlass10bfloat16_tE19Flash_kernel_traitsILi64ELi128ELi128ELi8ES3_EELb0ELb0ELb0ELb0ELb0ELb0ELb1EEEvNS_16Flash_bwd_paramsE
        .type           _ZN5flash44flash_bwd_dq_dk_dv_loop_seqk_parallel_kernelI23Flash_bwd_kernel_traitsILi64ELi128ELi128ELi8ELi4ELi4ELi4ELb0ELb0EN7cutlass10bfloat16_tE19Flash_kernel_traitsILi64ELi128ELi128ELi8ES3_EELb0ELb0ELb0ELb0ELb0ELb0ELb1EEEvNS_16Flash_bwd_paramsE,@function
        .size           _ZN5flash44flash_bwd_dq_dk_dv_loop_seqk_parallel_kernelI23Flash_bwd_kernel_traitsILi64ELi128ELi128ELi8ELi4ELi4ELi4ELb0ELb0EN7cutlass10bfloat16_tE19Flash_kernel_traitsILi64ELi128ELi128ELi8ES3_EELb0ELb0ELb0ELb0ELb0ELb0ELb1EEEvNS_16Flash_bwd_paramsE,(.L_x_2788 - _ZN5flash44flash_bwd_dq_dk_dv_loop_seqk_parallel_kernelI23Flash_bwd_kernel_traitsILi64ELi128ELi128ELi8ELi4ELi4ELi4ELb0ELb0EN7cutlass10bfloat16_tE19Flash_kernel_traitsILi64ELi128ELi128ELi8ES3_EELb0ELb0ELb0ELb0ELb0ELb0ELb1EEEvNS_16Flash_bwd_paramsE)
        .other          _ZN5flash44flash_bwd_dq_dk_dv_loop_seqk_parallel_kernelI23Flash_bwd_kernel_traitsILi64ELi128ELi128ELi8ELi4ELi4ELi4ELb0ELb0EN7cutlass10bfloat16_tE19Flash_kernel_traitsILi64ELi128ELi128ELi8ES3_EELb0ELb0ELb0ELb0ELb0ELb0ELb1EEEvNS_16Flash_bwd_paramsE,@"STO_CUDA_ENTRY STV_DEFAULT"
_ZN5flash44flash_bwd_dq_dk_dv_loop_seqk_parallel_kernelI23Flash_bwd_kernel_traitsILi64ELi128ELi128ELi8ELi4ELi4ELi4ELb0ELb0EN7cutlass10bfloat16_tE19Flash_kernel_traitsILi64ELi128ELi128ELi8ES3_EELb0ELb0ELb0ELb0ELb0ELb0ELb1EEEvNS_16Flash_bwd_paramsE:
.text._ZN5flash44flash_bwd_dq_dk_dv_loop_seqk_parallel_kernelI23Flash_bwd_kernel_traitsILi64ELi128ELi128ELi8ELi4ELi4ELi4ELb0ELb0EN7cutlass10bfloat16_tE19Flash_kernel_traitsILi64ELi128ELi128ELi8ES3_EELb0ELb0ELb0ELb0ELb0ELb0ELb1EEEvNS_16Flash_bwd_paramsE:
        /* <DEDUP_REMOVED lines=41> */
.L_x_2081:
[----:B-1-3--:R-:W3:Y:S01]  /*0290*/  LDC.64 R2, c[0x0][0x470] ;  /* 0x00011c00ff027b82 */ /* 0x00aee20000000a00 */
[----:B------:R-:W5:Y:S01]  /*02a0*/  LDCU.64 UR8, c[0x0][0x478] ;  /* 0x00008f00ff0877ac */ /* 0x000f620008000a00 */
[----:B------:R-:W-:Y:S01]  /*02b0*/  IMAD.U32 R0, RZ, RZ, UR36 ;  /* 0x00000024ff007e24 */ /* 0x000fe2000f8e00ff */
[----:B------:R-:W-:-:S05]  /*02c0*/  PLOP3.LUT P2, PT, PT, PT, UP6, 0x80, 0x8 ;  /* 0x000000000008781c */ /* 0x000fca0003f4f068 */
[----:B----4-:R-:W4:Y:S08]  /*02d0*/  LDC.U8 R7, c[0x0][0x532] ;  /* 0x00014c80ff077b82 */ /* 0x010f300000000000 */
        /* <DEDUP_REMOVED lines=49> */
.L_x_1994:
        /* <DEDUP_REMOVED lines=37> */
.L_x_1996:
[----:B------:R-:W2:Y:S01]  /*0840*/  LDCU.64 UR16, c[0x0][0x3b8] ;  /* 0x00007700ff1077ac */ /* 0x000ea20008000a00 */
[----:B------:R-:W-:-:S05]  /*0850*/  IADD3 R2, PT, PT, R38, UR32, RZ ;  /* 0x0000002026027c10 */ /* 0x000fca000fffe0ff */
[C---:B--2---:R-:W-:Y:S02]  /*0860*/  IMAD R0, R2.reuse, UR17, RZ ;  /* 0x0000001102007c24 */ /* 0x044fe4000f8e02ff */
[----:B------:R-:W-:-:S05]  /*0870*/  IMAD.WIDE.U32 R2, R2, UR16, RZ ;  /* 0x0000001002027c25 */ /* 0x000fca000f8e00ff */
[----:B------:R-:W-:Y:S02]  /*0880*/  IADD3 R23, PT, PT, R3, R0, RZ ;  /* 0x0000000003177210 */ /* 0x000fe40007ffe0ff */
[----:B------:R-:W-:-:S07]  /*0890*/  MOV R22, R2 ;  /* 0x0000000200167202 */ /* 0x000fce0000000f00 */
.L_x_1997:
        /* <DEDUP_REMOVED lines=47> */
.L_x_1998:
[----:B------:R-:W2:Y:S01]  /*0b90*/  LDCU.64 UR14, c[0x0][0x3c0] ;  /* 0x00007800ff0e77ac */ /* 0x000ea20008000a00 */
[----:B------:R-:W-:-:S05]  /*0ba0*/  IADD3 R0, PT, PT, R38, UR32, RZ ;  /* 0x0000002026007c10 */ /* 0x000fca000fffe0ff */
[C---:B--2---:R-:W-:Y:S02]  /*0bb0*/  IMAD R4, R0.reuse, UR15, RZ ;  /* 0x0000000f00047c24 */ /* 0x044fe4000f8e02ff */
[----:B------:R-:W-:-:S05]  /*0bc0*/  IMAD.WIDE.U32 R2, R0, UR14, RZ ;  /* 0x0000000e00027c25 */ /* 0x000fca000f8e00ff */
[----:B------:R-:W-:Y:S02]  /*0bd0*/  IADD3 R25, PT, PT, R3, R4, RZ ;  /* 0x0000000403197210 */ /* 0x000fe40007ffe0ff */
[----:B------:R-:W-:Y:S02]  /*0be0*/  MOV R24, R2 ;  /* 0x0000000200187202 */ /* 0x000fe40000000f00 */
.L_x_1999:
        /* <DEDUP_REMOVED lines=28> */
.L_x_2000:
[----:B------:R-:W-:Y:S02]  /*0db0*/  UIMAD.WIDE.U32 UR50, UR54, UR12, URZ ;  /* 0x0000000c363272a5 */ /* 0x000fe4000f8e00ff */
[----:B------:R-:W-:-:S04]  /*0dc0*/  UIMAD UR44, UR55, UR12, URZ ;  /* 0x0000000c372c72a4 */ /* 0x000fc8000f8e02ff */
[----:B------:R-:W-:Y:S02]  /*0dd0*/  UIADD3 UR44, UPT, UPT, UR51, UR44, URZ ;  /* 0x0000002c332c7290 */ /* 0x000fe4000fffe0ff */
.L_x_2001:
        /* <DEDUP_REMOVED lines=20> */
.L_x_2002:
[----:B------:R-:W2:Y:S01]  /*0f20*/  LDCU UR45, c[0x0][0x434] ;  /* 0x00008680ff2d77ac */ /* 0x000ea20008000800 */
[----:B------:R-:W-:-:S04]  /*0f30*/  UIMAD UR9, UR36, UR48, UR23 ;  /* 0x00000030240972a4 */ /* 0x000fc8000f8e0217 */
[----:B--2---:R-:W-:Y:S02]  /*0f40*/  UIMAD UR45, UR9, UR45, URZ ;  /* 0x0000002d092d72a4 */ /* 0x004fe4000f8e02ff */
.L_x_2003:
        /* <DEDUP_REMOVED lines=11> */
.L_x_2004:
[----:B------:R-:W2:Y:S01]  /*1000*/  LDCU UR49, c[0x0][0x444] ;  /* 0x00008880ff3177ac */ /* 0x000ea20008000800 */
[----:B------:R-:W-:-:S04]  /*1010*/  UIMAD UR8, UR36, UR48, UR23 ;  /* 0x00000030240872a4 */ /* 0x000fc8000f8e0217 */
[----:B--2---:R-:W-:-:S12]  /*1020*/  UIMAD UR49, UR8, UR49, URZ ;  /* 0x00000031083172a4 */ /* 0x004fd8000f8e02ff */
.L_x_2005:
        /* <DEDUP_REMOVED lines=32> */
[----:B------:R-:W4:Y:S02]  /*1230*/  LDCU.64 UR10, c[0x0][0x550] ;  /* 0x0000aa00ff0a77ac */ /* 0x000f240008000a00 */
[----:B------:R-:W-:Y:S02]  /*1240*/  IMAD.MOV.U32 R6, RZ, RZ, R2 ;  /* 0x000000ffff067224 */ /* 0x000fe400078e0002 */
[----:B------:R-:W-:Y:S01]  /*1250*/  IMAD R7, R0, UR23, R3 ;  /* 0x0000001700077c24 */ /* 0x000fe2000f8e0203 */
[----:B------:R-:W4:Y:S01]  /*1260*/  LDCU.64 UR8, c[0x0][0x570] ;  /* 0x0000ae00ff0877ac */ /* 0x000f220008000a00 */
[----:B-----5:R-:W-:-:S02]  /*1270*/  IMAD R0, R10, UR40, RZ ;  /* 0x000000280a007c24 */ /* 0x020fc4000f8e02ff */
[----:B------:R-:W-:Y:S01]  /*1280*/  IMAD.X R5, RZ, RZ, UR43, P0 ;  /* 0x0000002bff057e24 */ /* 0x000fe200080e06ff */
[----:B------:R-:W-:Y:S01]  /*1290*/  UIADD3.X UR41, UPT, UPT, UR41, UR44, UR42, UP1, UP0 ;  /* 0x0000002c29297290 */ /* 0x000fe20008fe042a */
[----:B-1----:R-:W-:Y:S01]  /*12a0*/  IMAD.WIDE.U32 R2, R16, UR21, RZ ;  /* 0x0000001510027c25 */ /* 0x002fe2000f8e00ff */
[----:B------:R-:W1:Y:S03]  /*12b0*/  LDCU.64 UR42, c[0x0][0x5e8] ;  /* 0x0000bd00ff2a77ac */ /* 0x000e660008000a00 */
[----:B------:R-:W-:Y:S01]  /*12c0*/  IMAD R0, R11, UR39, R0 ;  /* 0x000000270b007c24 */ /* 0x000fe2000f8e0200 */
[----:B------:R-:W-:Y:S01]  /*12d0*/  SEL R2, R2, RZ, P3 ;  /* 0x000000ff02027207 */ /* 0x000fe20001800000 */
[----:B------:R-:W-:Y:S01]  /*12e0*/  IMAD.WIDE.U32 R4, R10, UR39, R4 ;  /* 0x000000270a047c25 */ /* 0x000fe2000f8e0004 */
[----:B------:R-:W-:Y:S02]  /*12f0*/  UISETP.GT.AND UP0, UPT, UR38, URZ, UPT ;  /* 0x000000ff2600728c */ /* 0x000fe4000bf04270 */
[----:B------:R-:W-:Y:S01]  /*1300*/  IADD3 R16, P1, P0, R8, UR50, R2 ;  /* 0x0000003208107c10 */ /* 0x000fe2000f83e002 */
[----:B------:R-:W-:Y:S01]  /*1310*/  IMAD R9, R17, UR21, R3 ;  /* 0x0000001511097c24 */ /* 0x000fe2000f8e0203 */
[----:B------:R-:W-:Y:S01]  /*1320*/  IADD3 R3, PT, PT, R5, R0, RZ ;  /* 0x0000000005037210 */ /* 0x000fe20007ffe0ff */
[----:B------:R-:W-:Y:S01]  /*1330*/  IMAD.MOV.U32 R2, RZ, RZ, R4 ;  /* 0x000000ffff027224 */ /* 0x000fe200078e0004 */
[----:B------:R-:W-:Y:S01]  /*1340*/  SHF.R.S32.HI R8, RZ, 0x1f, R8 ;  /* 0x0000001fff087819 */ /* 0x000fe20000011408 */
[----:B------:R-:W-:Y:S01]  /*1350*/  IMAD.WIDE.U32 R4, R28, R14, R6 ;  /* 0x0000000e1c047225 */ /* 0x000fe200078e0006 */
[----:B------:R-:W-:-:S02]  /*1360*/  SEL R0, R9, RZ, P3 ;  /* 0x000000ff09007207 */ /* 0x000fc40001800000 */
[----:B------:R-:W-:Y:S01]  /*1370*/  SHF.L.U64.HI R7, R14, 0x5, R15 ;  /* 0x000000050e077819 */ /* 0x000fe2000001020f */
[----:B---3--:R-:W-:Y:S01]  /*1380*/  IMAD.WIDE.U32 R2, R20, UR23, R2 ;  /* 0x0000001714027c25 */ /* 0x008fe2000f8e0002 */
[----:B------:R-:W-:Y:S01]  /*1390*/  IADD3.X R8, PT, PT, R8, UR41, R0, P1, P0 ;  /* 0x0000002908087c10 */ /* 0x000fe20008fe0400 */
[----:B------:R-:W3:Y:S01]  /*13a0*/  LDCU.64 UR40, c[0x0][0x420] ;  /* 0x00008400ff2877ac */ /* 0x000ee20008000a00 */
[----:B--2---:R-:W-:Y:S01]  /*13b0*/  LEA R35, P1, R4, UR12, 0x1 ;  /* 0x0000000c04237c11 */ /* 0x004fe2000f8208ff */
[----:B------:R-:W-:Y:S02]  /*13c0*/  IMAD R3, R21, UR23, R3 ;  /* 0x0000001715037c24 */ /* 0x000fe4000f8e0203 */
[----:B------:R-:W-:Y:S01]  /*13d0*/  IMAD R6, R28, R15, R5 ;  /* 0x0000000f1c067224 */ /* 0x000fe200078e0205 */
[----:B------:R-:W-:Y:S01]  /*13e0*/  IADD3 R5, P0, PT, R16, UR47, RZ ;  /* 0x0000002f10057c10 */ /* 0x000fe2000ff1e0ff */
[----:B------:R-:W-:Y:S01]  /*13f0*/  IMAD.U32 R0, RZ, RZ, UR47 ;  /* 0x0000002fff007e24 */ /* 0x000fe2000f8e00ff */
[----:B------:R-:W-:Y:S01]  /*1400*/  STL [R1+0x54], R35 ;  /* 0x0000542301007387 */ /* 0x000fe20000100800 */
[----:B------:R-:W-:Y:S01]  /*1410*/  IMAD.WIDE.U32 R2, R28, R10, R2 ;  /* 0x0000000a1c027225 */ /* 0x000fe200078e0002 */
[----:B------:R-:W-:-:S02]  /*1420*/  LEA.HI.X R34, R4, UR13, R6, 0x1, P1 ;  /* 0x0000000d04227c11 */ /* 0x000fc400088f0c06 */
[----:B------:R-:W-:Y:S01]  /*1430*/  LEA.HI.X.SX32 R4, R0, R8, 0x1, P0 ;  /* 0x0000000800047211 */ /* 0x000fe200000f0eff */
[----:B------:R-:W-:Y:S01]  /*1440*/  IMAD R0, R28, R11, R3 ;  /* 0x0000000b1c007224 */ /* 0x000fe200078e0203 */
[C---:B----4-:R-:W-:Y:S01]  /*1450*/  LEA R37, P1, R2.reuse, UR10, 0x1 ;  /* 0x0000000a02257c11 */ /* 0x050fe2000f8208ff */
[----:B------:R-:W-:Y:S01]  /*1460*/  STL [R1+0x50], R34 ;  /* 0x0000502201007387 */ /* 0x000fe20000100800 */
[C---:B------:R-:W-:Y:S02]  /*1470*/  LEA R30, P0, R5.reuse, UR8, 0x2 ;  /* 0x00000008051e7c11 */ /* 0x040fe4000f8010ff */
[----:B------:R-:W-:Y:S01]  /*1480*/  LEA.HI.X R36, R2, UR11, R0, 0x1, P1 ;  /* 0x0000000b02247c11 */ /* 0x000fe200088f0c00 */
[----:B------:R-:W-:Y:S01]  /*1490*/  STL [R1+0x4c], R37 ;  /* 0x00004c2501007387 */ /* 0x000fe20000100800 */
[----:B------:R-:W-:Y:S01]  /*14a0*/  LEA.HI.X R31, R5, UR9, R4, 0x2, P0 ;  /* 0x00000009051f7c11 */ /* 0x000fe200080f1404 */
[----:B------:R-:W-:Y:S01]  /*14b0*/  IMAD.SHL.U32 R4, R10, 0x20, RZ ;  /* 0x000000200a047824 */ /* 0x000fe200078e00ff */
[C---:B------:R-:W-:Y:S01]  /*14c0*/  IADD3 R16, P2, PT, R28.reuse, 0x20, RZ ;  /* 0x000000201c107810 */ /* 0x040fe20007f5e0ff */
[----:B------:R-:W-:Y:S01]  /*14d0*/  STL [R1+0x48], R36 ;  /* 0x0000482401007387 */ /* 0x000fe20000100800 */
[C---:B------:R-:W-:Y:S01]  /*14e0*/  IADD3 R19, P0, PT, R28.reuse, 0x60, RZ ;  /* 0x000000601c137810 */ /* 0x040fe20007f1e0ff */
[----:B-1----:R-:W-:Y:S01]  /*14f0*/  UIMAD.WIDE UR10, UR49, 0x4, UR42 ;  /* 0x00000004310a78a5 */ /* 0x002fe2000f8e022a */
[----:B------:R-:W-:Y:S01]  /*1500*/  IADD3 R17, P1, PT, R28, 0x40, RZ ;  /* 0x000000401c117810 */ /* 0x000fe20007f3e0ff */
[----:B------:R1:W-:Y:S01]  /*1510*/  STL.64 [R1+0x38], R30 ;  /* 0x0000381e01007387 */ /* 0x0003e20000100a00 */
[----:B------:R-:W-:Y:S01]  /*1520*/  SHF.L.U32 R6, R14, 0x5, RZ ;  /* 0x000000050e067819 */ /* 0x000fe200000006ff */
[----:B------:R-:W-:Y:S01]  /*1530*/  IMAD.X R20, RZ, RZ, RZ, P2 ;  /* 0x000000ffff147224 */ /* 0x000fe200010e06ff */
[----:B------:R-:W-:Y:S01]  /*1540*/  SHF.L.U64.HI R5, R10, 0x5, R11 ;  /* 0x000000050a057819 */ /* 0x000fe2000001020b */
[----:B------:R-:W-:Y:S01]  /*1550*/  IMAD.X R26, RZ, RZ, RZ, P0 ;  /* 0x000000ffff1a7224 */ /* 0x000fe200000e06ff */
[----:B------:R-:W-:Y:S01]  /*1560*/  IADD3.X R21, PT, PT, RZ, RZ, RZ, P1, !PT ;  /* 0x000000ffff157210 */ /* 0x000fe20000ffe4ff */
[----:B---3--:R-:W-:Y:S01]  /*1570*/  UIMAD.WIDE UR40, UR45, 0x4, UR40 ;  /* 0x000000042d2878a5 */ /* 0x008fe2000f8e0228 */
[C---:B-1----:R-:W-:Y:S01]  /*1580*/  IADD3 R31, PT, PT, R28.reuse, 0x40, RZ ;  /* 0x000000401c1f7810 */ /* 0x042fe20007ffe0ff */
[----:B------:R-:W-:Y:S01]  /*1590*/  VIADD R30, R28, 0x60 ;  /* 0x000000601c1e7836 */ /* 0x000fe20000000000 */
[----:B------:R-:W-:Y:S09]  /*15a0*/  BRA.U UP0, `(.L_x_2006) ;  /* 0x0000000900987547 */ /* 0x000ff2000b800000 */
        /* <DEDUP_REMOVED lines=17> */
.L_x_2007:
[----:B------:R-:W1:Y:S01]  /*16c0*/  LDCU.64 UR12, c[0x0][0x5c0] ;  /* 0x0000b800ff0c77ac */ /* 0x000e620008000a00 */
[----:B------:R-:W-:-:S05]  /*16d0*/  IADD3 R0, PT, PT, R38, UR32, RZ ;  /* 0x0000002026007c10 */ /* 0x000fca000fffe0ff */
[C---:B-1----:R-:W-:Y:S02]  /*16e0*/  IMAD R4, R0.reuse, UR13, RZ ;  /* 0x0000000d00047c24 */ /* 0x042fe4000f8e02ff */
[----:B------:R-:W-:-:S05]  /*16f0*/  IMAD.WIDE.U32 R2, R0, UR12, RZ ;  /* 0x0000000c00027c25 */ /* 0x000fca000f8e00ff */
[----:B------:R-:W-:Y:S02]  /*1700*/  IADD3 R6, PT, PT, R3, R4, RZ ;  /* 0x0000000403067210 */ /* 0x000fe40007ffe0ff */
[----:B------:R-:W-:Y:S02]  /*1710*/  MOV R5, R2 ;  /* 0x0000000200057202 */ /* 0x000fe40000000f00 */
.L_x_2008:
        /* <DEDUP_REMOVED lines=17> */
.L_x_2009:
[----:B------:R-:W1:Y:S01]  /*1830*/  LDCU.64 UR10, c[0x0][0x5c8] ;  /* 0x0000b900ff0a77ac */ /* 0x000e620008000a00 */
[----:B------:R-:W-:-:S05]  /*1840*/  IADD3 R0, PT, PT, R38, UR32, RZ ;  /* 0x0000002026007c10 */ /* 0x000fca000fffe0ff */
[C---:B-1----:R-:W-:Y:S02]  /*1850*/  IMAD R4, R0.reuse, UR11, RZ ;  /* 0x0000000b00047c24 */ /* 0x042fe4000f8e02ff */
[----:B------:R-:W-:-:S05]  /*1860*/  IMAD.WIDE.U32 R2, R0, UR10, RZ ;  /* 0x0000000a00027c25 */ /* 0x000fca000f8e00ff */
[----:B------:R-:W-:Y:S02]  /*1870*/  IADD3 R11, PT, PT, R3, R4, RZ ;  /* 0x00000004030b7210 */ /* 0x000fe40007ffe0ff */
[----:B------:R-:W-:-:S07]  /*1880*/  MOV R10, R2 ;  /* 0x00000002000a7202 */ /* 0x000fce0000000f00 */
.L_x_2010:
        /* <DEDUP_REMOVED lines=37> */
.L_x_2012:
[----:B------:R-:W-:Y:S05]  /*1ae0*/  BSYNC.RECONVERGENT B0 ;  /* 0x0000000000007941 */ /* 0x000fea0003800200 */
.L_x_2011:
        /* <DEDUP_REMOVED lines=12> */
.L_x_2014:
[----:B------:R-:W-:Y:S05]  /*1bb0*/  BSYNC.RECONVERGENT B0 ;  /* 0x0000000000007941 */ /* 0x000fea0003800200 */
.L_x_2013:
        /* <DEDUP_REMOVED lines=12> */
.L_x_2016:
[----:B------:R-:W-:Y:S05]  /*1c80*/  BSYNC.RECONVERGENT B0 ;  /* 0x0000000000007941 */ /* 0x000fea0003800200 */
.L_x_2015:
        /* <DEDUP_REMOVED lines=30> */
.L_x_2018:
[----:B------:R-:W-:Y:S05]  /*1e70*/  BSYNC.RECONVERGENT B0 ;  /* 0x0000000000007941 */ /* 0x000fea0003800200 */
.L_x_2017:
        /* <DEDUP_REMOVED lines=12> */
.L_x_2020:
[----:B------:R-:W-:Y:S05]  /*1f40*/  BSYNC.RECONVERGENT B0 ;  /* 0x0000000000007941 */ /* 0x000fea0003800200 */
.L_x_2019:
        /* <DEDUP_REMOVED lines=12> */
.L_x_2006:
        /* <DEDUP_REMOVED lines=22> */
.L_x_2024:
[----:B------:R3:W-:Y:S01]  /*2170*/  STS.128 [R8+0x8000], RZ ;  /* 0x008000ff08007388 */ /* 0x0007e20000000c00 */
[----:B------:R-:W-:Y:S05]  /*2180*/  BRA `(.L_x_2025) ;  /* 0x0000000000047947 */ /* 0x000fea0003800000 */
.L_x_2023:
[----:B------:R1:W-:Y:S02]  /*2190*/  STS.128 [R8+0x8000], RZ ;  /* 0x008000ff08007388 */ /* 0x0003e40000000c00 */
.L_x_2025:
[----:B------:R-:W-:Y:S05]  /*21a0*/  BSYNC.RECONVERGENT B0 ;  /* 0x0000000000007941 */ /* 0x000fea0003800200 */
.L_x_2022:
        /* <DEDUP_REMOVED lines=16> */
.L_x_2027:
[----:B------:R-:W-:Y:S05]  /*22b0*/  BSYNC.RECONVERGENT B0 ;  /* 0x0000000000007941 */ /* 0x000fea0003800200 */
.L_x_2026:
        /* <DEDUP_REMOVED lines=13> */
.L_x_2029:
[----:B------:R-:W-:Y:S05]  /*2390*/  BSYNC.RECONVERGENT B0 ;  /* 0x0000000000007941 */ /* 0x000fea0003800200 */
.L_x_2028:
        /* <DEDUP_REMOVED lines=13> */
.L_x_2031:
[----:B------:R-:W-:Y:S05]  /*2470*/  BSYNC.RECONVERGENT B0 ;  /* 0x0000000000007941 */ /* 0x000fea0003800200 */
.L_x_2030:
        /* <DEDUP_REMOVED lines=13> */
.L_x_2034:
[----:B------:R1:W-:Y:S01]  /*2550*/  STS.128 [R210], RZ ;  /* 0x000000ffd2007388 */ /* 0x0003e20000000c00 */
[----:B------:R-:W-:Y:S05]  /*2560*/  BRA `(.L_x_2035) ;  /* 0x0000000000047947 */ /* 0x000fea0003800000 */
.L_x_2033:
[----:B------:R1:W-:Y:S02]  /*2570*/  STS.128 [R210], RZ ;  /* 0x000000ffd2007388 */ /* 0x0003e40000000c00 */
.L_x_2035:
[----:B------:R-:W-:Y:S05]  /*2580*/  BSYNC.RECONVERGENT B0 ;  /* 0x0000000000007941 */ /* 0x000fea0003800200 */
.L_x_2032:
[--C-:B------:R-:W-:Y:S01]  /*2590*/  SHF.R.U32.HI R11, RZ, 0x1, R29.reuse ;  /* 0x00000001ff0b7819 */ /* 0x100fe2000001161d */
[----:B-1----:R-:W-:Y:S01]  /*25a0*/  IMAD.MOV.U32 R5, RZ, RZ, 0x7f800000 ;  /* 0x7f800000ff057424 */ /* 0x002fe200078e00ff */
[----:B------:R-:W-:Y:S01]  /*25b0*/  SHF.R.U32.HI R2, RZ, 0x2, R29 ;  /* 0x00000002ff027819 */ /* 0x000fe2000001161d */
[----:B------:R-:W-:Y:S01]  /*25c0*/  IMAD.MOV.U32 R9, RZ, RZ, 0x7f800000 ;  /* 0x7f800000ff097424 */ /* 0x000fe200078e00ff */
[----:B------:R-:W-:-:S04]  /*25d0*/  LOP3.LUT R0, R11, 0x30, RZ, 0xc0, !PT ;  /* 0x000000300b007812 */ /* 0x000fc800078ec0ff */
        /* <DEDUP_REMOVED lines=8> */
[----:B------:R1:W-:Y:S01]  /*2660*/  STL [R1+0x44], R4 ;  /* 0x0000440401007387 */ /* 0x0003e20000100800 */
[----:B------:R-:W-:Y:S01]  /*2670*/  ISETP.GE.AND P2, PT, R3, UR9, PT ;  /* 0x0000000903007c0c */ /* 0x000fe2000bf46270 */
[----:B------:R-:W-:-:S04]  /*2680*/  IMAD.WIDE.U32 R2, R4, R2, UR40 ;  /* 0x0000002804027e25 */ /* 0x000fc8000f8e0002 */
[----:B------:R-:W-:Y:S02]  /*2690*/  IMAD.MOV.U32 R0, RZ, RZ, 0x7f800000 ;  /* 0x7f800000ff007424 */ /* 0x000fe400078e00ff */
[----:B------:R-:W5:Y:S04]  /*26a0*/  @!P3 LDG.E R9, desc[UR26][R2.64] ;  /* 0x0000001a0209b981 */ /* 0x000f68000c1e1900 */
[----:B------:R-:W2:Y:S04]  /*26b0*/  @!P0 LDG.E R0, desc[UR26][R2.64+0x120] ;  /* 0x0001201a02008981 */ /* 0x000ea8000c1e1900 */
[----:B------:R-:W3:Y:S01]  /*26c0*/  @!P2 LDG.E R5, desc[UR26][R2.64+0x20] ;  /* 0x0000201a0205a981 */ /* 0x000ee2000c1e1900 */
[----:B-1----:R-:W-:-:S06]  /*26d0*/  IMAD.MOV.U32 R4, RZ, RZ, 0x7f800000 ;  /* 0x7f800000ff047424 */ /* 0x002fcc00078e00ff */
[----:B------:R1:W4:Y:S04]  /*26e0*/  @!P1 LDG.E R4, desc[UR26][R2.64+0x100] ;  /* 0x0001001a02049981 */ /* 0x000328000c1e1900 */
[----:B------:R2:W-:Y:S01]  /*26f0*/  @P6 STS.128 [R210+0x1000], RZ ;  /* 0x001000ffd2006388 */ /* 0x0005e20000000c00 */
[----:B------:R-:W-:Y:S01]  /*2700*/  BSSY.RECONVERGENT B0, `(.L_x_2036) ;  /* 0x0000010000007945 */ /* 0x000fe20003800200 */
[----:B-1----:R-:W-:-:S04]  /*2710*/  LEA R2, P0, R6, R35, 0x1 ;  /* 0x0000002306027211 */ /* 0x002fc800078008ff */
[----:B------:R-:W-:Y:S01]  /*2720*/  LEA.HI.X R3, R6, R34, R7, 0x1, P0 ;  /* 0x0000002206037211 */ /* 0x000fe200000f0c07 */
[----:B--2---:R1:W-:Y:S04]  /*2730*/  STL [R1+0x58], R0 ;  /* 0x0000580001007387 */ /* 0x0043e80000100800 */
[----:B----4-:R1:W-:Y:S04]  /*2740*/  STL [R1+0x5c], R4 ;  /* 0x00005c0401007387 */ /* 0x0103e80000100800 */
[----:B---3--:R1:W-:Y:S04]  /*2750*/  STL [R1+0x60], R5 ;  /* 0x0000600501007387 */ /* 0x0083e80000100800 */
[----:B-----5:R1:W-:Y:S01]  /*2760*/  STL [R1+0x64], R9 ;  /* 0x0000640901007387 */ /* 0x0203e20000100800 */
        /* <DEDUP_REMOVED lines=9> */
.L_x_2037:
[----:B------:R-:W-:Y:S05]  /*2800*/  BSYNC.RECONVERGENT B0 ;  /* 0x0000000000007941 */ /* 0x000fea0003800200 */
.L_x_2036:
        /* <DEDUP_REMOVED lines=13> */
.L_x_2039:
[----:B------:R-:W-:Y:S05]  /*28e0*/  BSYNC.RECONVERGENT B0 ;  /* 0x0000000000007941 */ /* 0x000fea0003800200 */
.L_x_2038:
[----:B------:R1:W-:Y:S01]  /*28f0*/  @P4 STS.128 [R210+0x3000], RZ ;  /* 0x003000ffd2004388 */ /* 0x0003e20000000c00 */
[----:B------:R-:W-:Y:S04]  /*2900*/  BSSY.RECONVERGENT B0, `(.L_x_2040) ;  /* 0x000000c000007945 */ /* 0x000fe80003800200 */
[----:B------:R-:W-:Y:S05]  /*2910*/  @P4 BRA `(.L_x_2041) ;  /* 0x0000000000284947 */ /* 0x000fea0003800000 */
[----:B------:R-:W5:Y:S02]  /*2920*/  LDCU UR8, c[0x0][0x440] ;  /* 0x00008800ff0877ac */ /* 0x000f640008000800 */
[----:B-----5:R-:W-:-:S13]  /*2930*/  ISETP.GE.AND P0, PT, R12, UR8, PT ;  /* 0x000000080c007c0c */ /* 0x020fda000bf06270 */
[----:B------:R1:W-:Y:S01]  /*2940*/  @P0 STS.128 [R210+0x3000], RZ ;  /* 0x003000ffd2000388 */ /* 0x0003e20000000c00 */
[----:B------:R-:W-:Y:S05]  /*2950*/  @P0 BRA `(.L_x_2041) ;  /* 0x0000000000180947 */ /* 0x000fea0003800000 */
[----:B---3--:R-:W-:-:S04]  /*2960*/  LEA R2, P0, R14, R2, 0x7 ;  /* 0x000000020e027211 */ /* 0x008fc800078038ff */
[----:B------:R-:W-:-:S05]  /*2970*/  LEA.HI.X R3, R14, R3, R15, 0x7, P0 ;  /* 0x000000030e037211 */ /* 0x000fca00000f3c0f */
[----:B------:R-:W-:Y:S01]  /*2980*/  @!PT LDS RZ, [RZ] ;  /* 0x00000000fffff984 */ /* 0x000fe20000000800 */
[----:B------:R-:W-:Y:S01]  /*2990*/  @!PT LDS RZ, [RZ] ;  /* 0x00000000fffff984 */ /* 0x000fe20000000800 */
[----:B------:R-:W-:Y:S01]  /*29a0*/  @!PT LDS RZ, [RZ] ;  /* 0x00000000fffff984 */ /* 0x000fe20000000800 */
[----:B------:R3:W-:Y:S04]  /*29b0*/  LDGSTS.E.BYPASS.LTC128B.128 [R210+0x3000], desc[UR26][R2.64] ;  /* 0x0300000002d27fae */ /* 0x0007e8000b981a1a */
.L_x_2041:
[----:B------:R-:W-:Y:S05]  /*29c0*/  BSYNC.RECONVERGENT B0 ;  /* 0x0000000000007941 */ /* 0x000fea0003800200 */
.L_x_2040:
[----:B------:R-:W1:Y:S01]  /*29d0*/  LDCU.64 UR8, c[0x0][0x3d0] ;  /* 0x00007a00ff0877ac */ /* 0x000e620008000a00 */
[----:B---3--:R-:W-:Y:S01]  /*29e0*/  MOV R2, UR16 ;  /* 0x0000001000027c02 */ /* 0x008fe20008000f00 */
        /* <DEDUP_REMOVED lines=8> */
[----:B-1----:R-:W-:-:S04]  /*2a70*/  IMAD R0, R27, UR8, RZ ;  /* 0x000000081b007c24 */ /* 0x002fc8000f8e02ff */
        /* <DEDUP_REMOVED lines=19> */
.L_x_2044:
[----:B------:R3:W-:Y:S01]  /*2bb0*/  STS.128 [R8+0xc000], RZ ;  /* 0x00c000ff08007388 */ /* 0x0007e20000000c00 */
[----:B------:R-:W-:Y:S05]  /*2bc0*/  BRA `(.L_x_2045) ;  /* 0x0000000000047947 */ /* 0x000fea0003800000 */
.L_x_2043:
[----:B------:R1:W-:Y:S02]  /*2bd0*/  STS.128 [R8+0xc000], RZ ;  /* 0x00c000ff08007388 */ /* 0x0003e40000000c00 */
.L_x_2045:
[----:B------:R-:W-:Y:S05]  /*2be0*/  BSYNC.RECONVERGENT B0 ;  /* 0x0000000000007941 */ /* 0x000fea0003800200 */
.L_x_2042:
        /* <DEDUP_REMOVED lines=23> */
.L_x_2047:
[----:B------:R-:W-:Y:S05]  /*2d60*/  BSYNC.RECONVERGENT B0 ;  /* 0x0000000000007941 */ /* 0x000fea0003800200 */
.L_x_2046:
[----:B------:R1:W-:Y:S01]  /*2d70*/  @P2 STS.128 [R8+0xe000], RZ ;  /* 0x00e000ff08002388 */ /* 0x0003e20000000c00 */
[----:B------:R-:W-:Y:S04]  /*2d80*/  BSSY.RECONVERGENT B0, `(.L_x_2048) ;  /* 0x0000013000007945 */ /* 0x000fe80003800200 */
        /* <DEDUP_REMOVED lines=18> */
.L_x_2049:
[----:B------:R-:W-:Y:S05]  /*2eb0*/  BSYNC.RECONVERGENT B0 ;  /* 0x0000000000007941 */ /* 0x000fea0003800200 */
.L_x_2048:
        /* <DEDUP_REMOVED lines=12> */
[----:B-1----:R-:W-:-:S05]  /*2f80*/  IMAD.WIDE.U32 R4, R19, UR16, R2 ;  /* 0x0000001013047c25 */ /* 0x002fca000f8e0002 */
[----:B------:R-:W-:Y:S02]  /*2f90*/  IADD3 R0, PT, PT, R5, R0, RZ ;  /* 0x0000000005007210 */ /* 0x000fe40007ffe0ff */
[----:B-----5:R-:W-:-:S04]  /*2fa0*/  LEA R2, P0, R4, UR8, 0x1 ;  /* 0x0000000804027c11 */ /* 0x020fc8000f8008ff */
[----:B------:R-:W-:-:S05]  /*2fb0*/  LEA.HI.X R3, R4, UR9, R0, 0x1, P0 ;  /* 0x0000000904037c11 */ /* 0x000fca00080f0c00 */
[----:B------:R-:W-:Y:S01]  /*2fc0*/  @!PT LDS RZ, [RZ] ;  /* 0x00000000fffff984 */ /* 0x000fe20000000800 */
[----:B------:R-:W-:Y:S01]  /*2fd0*/  @!PT LDS RZ, [RZ] ;  /* 0x00000000fffff984 */ /* 0x000fe20000000800 */
[----:B------:R-:W-:Y:S01]  /*2fe0*/  @!PT LDS RZ, [RZ] ;  /* 0x00000000fffff984 */ /* 0x000fe20000000800 */
[----:B------:R1:W-:Y:S04]  /*2ff0*/  LDGSTS.E.BYPASS.LTC128B.128 [R8+0xf000], desc[UR26][R2.64] ;  /* 0x0f00000002087fae */ /* 0x0003e8000b981a1a */
.L_x_2051:
[----:B------:R-:W-:Y:S05]  /*3000*/  BSYNC.RECONVERGENT B0 ;  /* 0x0000000000007941 */ /* 0x000fea0003800200 */
.L_x_2050:
[----:B------:R-:W5:Y:S01]  /*3010*/  LDCU.64 UR8, c[0x0][0x3d8] ;  /* 0x00007b00ff0877ac */ /* 0x000f620008000a00 */
[----:B-1----:R-:W-:Y:S01]  /*3020*/  MOV R2, UR14 ;  /* 0x0000000e00027c02 */ /* 0x002fe20008000f00 */
[----:B------:R-:W-:Y:S01]  /*3030*/  BSSY.RECONVERGENT B0, `(.L_x_2052) ;  /* 0x000001d000007945 */ /* 0x000fe20003800200 */
[----:B------:R-:W-:-:S03]  /*3040*/  UIMAD UR5, UR5, UR14, URZ ;  /* 0x0000000e050572a4 */ /* 0x000fc6000f8e02ff */
[----:B------:R-:W-:Y:S01]  /*3050*/  IMAD.WIDE.U32 R2, R2, UR25, R12 ;  /* 0x0000001902027c25 */ /* 0x000fe2000f8e000c */
[----:B------:R-:W-:Y:S02]  /*3060*/  UIMAD UR5, UR25, UR15, UR5 ;  /* 0x0000000f190572a4 */ /* 0x000fe4000f8e0205 */
[----:B------:R-:W-:-:S04]  /*3070*/  IADD3 R2, P0, PT, R24, R2, RZ ;  /* 0x0000000218027210 */ /* 0x000fc80007f1e0ff */
[----:B------:R-:W-:Y:S01]  /*3080*/  IADD3.X R3, PT, PT, R25, UR5, R3, P0, !PT ;  /* 0x0000000519037c10 */ /* 0x000fe200087fe403 */
[----:B-----5:R-:W-:Y:S02]  /*3090*/  IMAD R0, R27, UR8, RZ ;  /* 0x000000081b007c24 */ /* 0x020fe4000f8e02ff */
        /* <DEDUP_REMOVED lines=19> */
.L_x_2054:
[----:B------:R1:W-:Y:S01]  /*31d0*/  STS.128 [R8+0x10000], RZ ;  /* 0x010000ff08007388 */ /* 0x0003e20000000c00 */
[----:B------:R-:W-:Y:S05]  /*31e0*/  BRA `(.L_x_2055) ;  /* 0x0000000000047947 */ /* 0x000fea0003800000 */
.L_x_2053:
[----:B------:R1:W-:Y:S02]  /*31f0*/  STS.128 [R8+0x10000], RZ ;  /* 0x010000ff08007388 */ /* 0x0003e40000000c00 */
.L_x_2055:
[----:B------:R-:W-:Y:S05]  /*3200*/  BSYNC.RECONVERGENT B0 ;  /* 0x0000000000007941 */ /* 0x000fea0003800200 */
.L_x_2052:
[----:B------:R-:W1:Y:S01]  /*3210*/  S2R R185, SR_TID.X ;  /* 0x0000000000b97919 */ /* 0x000e620000002100 */
[C---:B------:R-:W-:Y:S01]  /*3220*/  IMAD.SHL.U32 R180, R29.reuse, 0x40, RZ ;  /* 0x000000401db47824 */ /* 0x040fe200078e00ff */
[----:B------:R-:W1:Y:S01]  /*3230*/  LDCU UR5, c[0x0][0x440] ;  /* 0x00008800ff0577ac */ /* 0x000e620008000800 */
[----:B------:R-:W-:Y:S01]  /*3240*/  IMAD.SHL.U32 R150, R29, 0x20, RZ ;  /* 0x000000201d967824 */ /* 0x000fe200078e00ff */
[----:B------:R1:W-:Y:S01]  /*3250*/  @P3 STS.128 [R8+0x11000], RZ ;  /* 0x011000ff08003388 */ /* 0x0003e20000000c00 */
[----:B------:R-:W-:Y:S01]  /*3260*/  BSSY.RECONVERGENT B0, `(.L_x_2056) ;  /* 0x000001a000007945 */ /* 0x000fe20003800200 */
[C---:B------:R-:W-:Y:S01]  /*3270*/  LOP3.LUT R0, R180.reuse, 0x1c0, RZ, 0xc0, !PT ;  /* 0x000001c0b4007812 */ /* 0x040fe200078ec0ff */
[----:B------:R-:W1:Y:S01]  /*3280*/  LDCU UR13, c[0x0][0x3e0] ;  /* 0x00007c00ff0d77ac */ /* 0x000e620008000800 */
[----:B------:R-:W-:Y:S02]  /*3290*/  LOP3.LUT R10, R180, 0x200, RZ, 0xc0, !PT ;  /* 0x00000200b40a7812 */ /* 0x000fe400078ec0ff */
[----:B------:R-:W-:-:S02]  /*32a0*/  LOP3.LUT R0, R0, 0x38, R33, 0xf8, !PT ;  /* 0x0000003800007812 */ /* 0x000fc400078ef821 */
[----:B------:R-:W-:Y:S02]  /*32b0*/  SHF.R.U32.HI R14, RZ, 0x4, R29 ;  /* 0x00000004ff0e7819 */ /* 0x000fe4000001161d */
[----:B------:R-:W-:Y:S02]  /*32c0*/  LOP3.LUT R10, R10, 0xc00, R150, 0xf8, !PT ;  /* 0x00000c000a0a7812 */ /* 0x000fe400078ef896 */
[----:B------:R-:W-:Y:S01]  /*32d0*/  LOP3.LUT R11, R0, 0x8, R11, 0x78, !PT ;  /* 0x00000008000b7812 */ /* 0x000fe200078e780b */
[----:B------:R-:W-:Y:S05]  /*32e0*/  @P3 BRA `(.L_x_2057) ;  /* 0x0000000000443947 */ /* 0x000fea0003800000 */
[----:B------:R-:W5:Y:S02]  /*32f0*/  LDCU UR8, c[0x0][0x440] ;  /* 0x00008800ff0877ac */ /* 0x000f640008000800 */
[----:B-----5:R-:W-:-:S13]  /*3300*/  ISETP.GE.AND P0, PT, R12, UR8, PT ;  /* 0x000000080c007c0c */ /* 0x020fda000bf06270 */
[----:B------:R1:W-:Y:S01]  /*3310*/  @P0 STS.128 [R8+0x11000], RZ ;  /* 0x011000ff08000388 */ /* 0x0003e20000000c00 */
        /* <DEDUP_REMOVED lines=14> */
.L_x_2057:
[----:B-1----:R-:W-:Y:S05]  /*3400*/  BSYNC.RECONVERGENT B0 ;  /* 0x0000000000007941 */ /* 0x002fea0003800200 */
.L_x_2056:
[----:B------:R1:W-:Y:S01]  /*3410*/  @P2 STS.128 [R8+0x12000], RZ ;  /* 0x012000ff08002388 */ /* 0x0003e20000000c00 */
[----:B------:R-:W-:Y:S01]  /*3420*/  LOP3.LUT R2, R14, 0x8, RZ, 0xc0, !PT ;  /* 0x000000080e027812 */ /* 0x000fe200078ec0ff */
[C---:B------:R-:W-:Y:S01]  /*3430*/  IMAD.SHL.U32 R186, R185.reuse, 0x40, RZ ;  /* 0x00000040b9ba7824 */ /* 0x040fe200078e00ff */
[----:B------:R-:W-:Y:S01]  /*3440*/  SHF.R.U32.HI R4, RZ, 0x1, R185 ;  /* 0x00000001ff047819 */ /* 0x000fe200000116b9 */
[C---:B------:R-:W-:Y:S01]  /*3450*/  IMAD.SHL.U32 R184, R185.reuse, 0x8, RZ ;  /* 0x00000008b9b87824 */ /* 0x040fe200078e00ff */
[--C-:B------:R-:W-:Y:S01]  /*3460*/  LOP3.LUT R2, R2, 0x10, R29.reuse, 0xf8, !PT ;  /* 0x0000001002027812 */ /* 0x100fe200078ef81d */
[----:B------:R-:W-:Y:S01]  /*3470*/  IMAD.SHL.U32 R187, R185, 0x20, RZ ;  /* 0x00000020b9bb7824 */ /* 0x000fe200078e00ff */
[----:B------:R-:W-:Y:S01]  /*3480*/  LOP3.LUT R14, R186, 0x1c0, RZ, 0xc0, !PT ;  /* 0x000001c0ba0e7812 */ /* 0x000fe200078ec0ff */
[----:B------:R-:W1:Y:S01]  /*3490*/  LDCU UR16, c[0x0][0x50c] ;  /* 0x0000a180ff1077ac */ /* 0x000e620008000800 */
[----:B------:R-:W-:Y:S01]  /*34a0*/  LOP3.LUT R2, R2, R0, RZ, 0x3c, !PT ;  /* 0x0000000002027212 */ /* 0x000fe200078e3cff */
[----:B------:R-:W-:Y:S01]  /*34b0*/  BSSY.RECONVERGENT B0, `(.L_x_2058) ;  /* 0x000001b000007945 */ /* 0x000fe20003800200 */
[----:B------:R-:W-:-:S02]  /*34c0*/  LOP3.LUT R0, R0, 0x8, R29, 0x78, !PT ;  /* 0x0000000800007812 */ /* 0x000fc400078e781d */
[----:B------:R-:W-:Y:S02]  /*34d0*/  LOP3.LUT R3, R186, 0x200, RZ, 0xc0, !PT ;  /* 0x00000200ba037812 */ /* 0x000fe400078ec0ff */
[----:B------:R-:W-:Y:S02]  /*34e0*/  LOP3.LUT R14, R14, 0x38, R184, 0xf8, !PT ;  /* 0x000000380e0e7812 */ /* 0x000fe400078ef8b8 */
[----:B------:R-:W-:Y:S02]  /*34f0*/  LOP3.LUT R180, R2, 0x200, R180, 0xf8, !PT ;  /* 0x0000020002b47812 */ /* 0x000fe400078ef8b4 */
[----:B------:R-:W-:Y:S02]  /*3500*/  LOP3.LUT R150, R0, 0x7200, R150, 0xf8, !PT ;  /* 0x0000720000967812 */ /* 0x000fe400078ef896 */
[----:B------:R-:W-:Y:S02]  /*3510*/  LOP3.LUT R182, R10, R11, RZ, 0xfc, !PT ;  /* 0x0000000b0ab67212 */ /* 0x000fe400078efcff */
[----:B------:R-:W-:-:S02]  /*3520*/  LOP3.LUT R0, R3, 0xc00, R187, 0xf8, !PT ;  /* 0x00000c0003007812 */ /* 0x000fc400078ef8bb */
[----:B------:R-:W-:Y:S01]  /*3530*/  LOP3.LUT R2, R14, 0x8, R4, 0x78, !PT ;  /* 0x000000080e027812 */ /* 0x000fe200078e7804 */
[----:B-1----:R-:W-:Y:S05]  /*3540*/  @P2 BRA `(.L_x_2059) ;  /* 0x0000000000442947 */ /* 0x002fea0003800000 */
[----:B------:R-:W1:Y:S02]  /*3550*/  LDCU UR8, c[0x0][0x440] ;  /* 0x00008800ff0877ac */ /* 0x000e640008000800 */
[----:B-1----:R-:W-:-:S13]  /*3560*/  ISETP.GE.AND P0, PT, R12, UR8, PT ;  /* 0x000000080c007c0c */ /* 0x002fda000bf06270 */
        /* <DEDUP_REMOVED lines=15> */
.L_x_2059:
[----:B------:R-:W-:Y:S05]  /*3660*/  BSYNC.RECONVERGENT B0 ;  /* 0x0000000000007941 */ /* 0x000fea0003800200 */
.L_x_2058:
[----:B------:R1:W-:Y:S01]  /*3670*/  @P1 STS.128 [R8+0x13000], RZ ;  /* 0x013000ff08001388 */ /* 0x0003e20000000c00 */
[----:B------:R-:W-:Y:S01]  /*3680*/  BSSY.RECONVERGENT B0, `(.L_x_2060) ;  /* 0x0000014000007945 */ /* 0x000fe20003800200 */
[----:B------:R-:W-:-:S03]  /*3690*/  LOP3.LUT R183, R0, R2, RZ, 0xfc, !PT ;  /* 0x0000000200b77212 */ /* 0x000fc600078efcff */
        /* <DEDUP_REMOVED lines=18> */
.L_x_2061:
[----:B------:R-:W-:Y:S05]  /*37c0*/  BSYNC.RECONVERGENT B0 ;  /* 0x0000000000007941 */ /* 0x000fea0003800200 */
.L_x_2060:
[----:B-1----:R-:W-:Y:S01]  /*37d0*/  IMAD.SHL.U32 R2, R185, 0x10, RZ ;  /* 0x00000010b9027824 */ /* 0x002fe200078e00ff */
[----:B------:R-:W-:Y:S01]  /*37e0*/  R2P PR, R29, 0x6 ;  /* 0x000000061d007804 */ /* 0x000fe20000000000 */
[C---:B------:R-:W-:Y:S01]  /*37f0*/  IMAD.SHL.U32 R5, R185.reuse, 0x2, RZ ;  /* 0x00000002b9057824 */ /* 0x040fe200078e00ff */
[----:B------:R-:W-:Y:S01]  /*3800*/  LOP3.LUT P0, RZ, R185, 0x4, RZ, 0xc0, !PT ;  /* 0x00000004b9ff7812 */ /* 0x000fe2000780c0ff */
[----:B------:R-:W-:Y:S01]  /*3810*/  IMAD.MOV.U32 R3, RZ, RZ, 0x10 ;  /* 0x00000010ff037424 */ /* 0x000fe200078e00ff */
[----:B------:R-:W-:Y:S01]  /*3820*/  LOP3.LUT R2, R2, 0x1c0, RZ, 0xc0, !PT ;  /* 0x000001c002027812 */ /* 0x000fe200078ec0ff */
[----:B------:R-:W-:Y:S01]  /*3830*/  IMAD.MOV.U32 R4, RZ, RZ, 0x20 ;  /* 0x00000020ff047424 */ /* 0x000fe200078e00ff */
[----:B------:R-:W-:Y:S01]  /*3840*/  LOP3.LUT R0, R5, 0xe006, R186, 0xc8, !PT ;  /* 0x0000e00605007812 */ /* 0x000fe200078ec8ba */
[----:B------:R-:W-:Y:S01]  /*3850*/  STL [R1+0x40], R210 ;  /* 0x000040d201007387 */ /* 0x000fe20000100800 */
[----:B------:R-:W-:Y:S01]  /*3860*/  LOP3.LUT P5, RZ, R185, 0x8, RZ, 0xc0, !PT ;  /* 0x00000008b9ff7812 */ /* 0x000fe200078ac0ff */
[----:B------:R-:W-:Y:S01]  /*3870*/  IMAD.MOV.U32 R153, RZ, RZ, 0x40 ;  /* 0x00000040ff997424 */ /* 0x000fe200078e00ff */
[----:B------:R-:W-:Y:S01]  /*3880*/  LOP3.LUT R2, R2, 0x38, R5, 0xf8, !PT ;  /* 0x0000003802027812 */ /* 0x000fe200078ef805 */
[----:B------:R-:W0:Y:S01]  /*3890*/  LDGDEPBAR ;  /* 0x00000000000079af */ /* 0x000e220000000000 */
[----:B------:R-:W-:Y:S01]  /*38a0*/  LOP3.LUT R0, R0, 0xc00, R187, 0xf8, !PT ;  /* 0x00000c0000007812 */ /* 0x000fe200078ef8bb */
[----:B------:R-:W-:Y:S01]  /*38b0*/  IMAD.MOV.U32 R173, RZ, RZ, 0x20 ;  /* 0x00000020ffad7424 */ /* 0x000fe200078e00ff */
[----:B------:R-:W-:Y:S01]  /*38c0*/  SEL R3, R3, 0xfffffff0, !P0 ;  /* 0xfffffff003037807 */ /* 0x000fe20004000000 */
[----:B------:R-:W-:Y:S01]  /*38d0*/  UIADD3 UR25, UPT, UPT, UR25, 0x80, URZ ;  /* 0x0000008019197890 */ /* 0x000fe2000fffe0ff */
[----:B------:R-:W-:-:S02]  /*38e0*/  SEL R3, R4, 0xffffffe0, !P5 ;  /* 0xffffffe004037807 */ /* 0x000fc40006800000 */
[----:B------:R-:W-:Y:S02]  /*38f0*/  CS2R R126, SRZ ;  /* 0x00000000007e7805 */ /* 0x000fe4000001ff00 */
[----:B------:R-:W-:Y:S02]  /*3900*/  LOP3.LUT R0, R0, R2, RZ, 0xfc, !PT ;  /* 0x0000000200007212 */ /* 0x000fe400078efcff */
[----:B------:R-:W-:Y:S02]  /*3910*/  CS2R R124, SRZ ;  /* 0x00000000007c7805 */ /* 0x000fe4000001ff00 */
[----:B------:R-:W-:Y:S01]  /*3920*/  LOP3.LUT R14, R14, 0x8, R185, 0x78, !PT ;  /* 0x000000080e0e7812 */ /* 0x000fe200078e78b9 */
[----:B------:R-:W-:Y:S01]  /*3930*/  STL [R1+0x74], R3 ;  /* 0x0000740301007387 */ /* 0x000fe20000100800 */
[----:B------:R-:W-:Y:S02]  /*3940*/  LEA R150, R150, UR24, 0x1 ;  /* 0x0000001896967c11 */ /* 0x000fe4000f8e08ff */
[----:B------:R-:W-:-:S02]  /*3950*/  CS2R R130, SRZ ;  /* 0x0000000000827805 */ /* 0x000fc4000001ff00 */
[----:B------:R-:W-:Y:S01]  /*3960*/  SEL R153, R153, 0xffffffc0, !P2 ;  /* 0xffffffc099997807 */ /* 0x000fe20005000000 */
[----:B------:R1:W-:Y:S01]  /*3970*/  STL [R1+0x6c], R0 ;  /* 0x00006c0001007387 */ /* 0x0003e20000100800 */
[----:B------:R-:W-:Y:S02]  /*3980*/  LEA R182, R182, UR24, 0x1 ;  /* 0x00000018b6b67c11 */ /* 0x000fe4000f8e08ff */
[----:B------:R-:W-:Y:S02]  /*3990*/  CS2R R128, SRZ ;  /* 0x0000000000807805 */ /* 0x000fe4000001ff00 */
[----:B------:R-:W-:Y:S01]  /*39a0*/  LEA R180, R180, UR24, 0x1 ;  /* 0x00000018b4b47c11 */ /* 0x000fe2000f8e08ff */
[----:B------:R-:W-:Y:S01]  /*39b0*/  IMAD.IADD R172, R153, 0x1, R150 ;  /* 0x0000000199ac7824 */ /* 0x000fe200078e0296 */
[----:B------:R-:W-:Y:S02]  /*39c0*/  SEL R173, R173, 0xffffffe0, !P1 ;  /* 0xffffffe0adad7807 */ /* 0x000fe40004800000 */
        /* <DEDUP_REMOVED lines=19> */
[----:B-1----:R-:W-:Y:S02]  /*3b00*/  LOP3.LUT R0, R14, 0x7200, R187, 0xf8, !PT ;  /* 0x000072000e007812 */ /* 0x002fe400078ef8bb */
[----:B------:R-:W-:Y:S02]  /*3b10*/  CS2R R84, SRZ ;  /* 0x0000000000547805 */ /* 0x000fe4000001ff00 */
[----:B------:R-:W-:Y:S02]  /*3b20*/  CS2R R78, SRZ ;  /* 0x00000000004e7805 */ /* 0x000fe4000001ff00 */
[----:B------:R-:W-:Y:S02]  /*3b30*/  CS2R R76, SRZ ;  /* 0x00000000004c7805 */ /* 0x000fe4000001ff00 */
[----:B------:R-:W-:Y:S01]  /*3b40*/  CS2R R82, SRZ ;  /* 0x0000000000527805 */ /* 0x000fe2000001ff00 */
[----:B------:R1:W-:Y:S01]  /*3b50*/  STL [R1+0x68], R0 ;  /* 0x0000680001007387 */ /* 0x0003e20000100800 */
[----:B------:R-:W-:-:S02]  /*3b60*/  CS2R R80, SRZ ;  /* 0x0000000000507805 */ /* 0x000fc4000001ff00 */
[----:B------:R-:W-:Y:S02]  /*3b70*/  CS2R R74, SRZ ;  /* 0x00000000004a7805 */ /* 0x000fe4000001ff00 */
[----:B------:R-:W-:Y:S02]  /*3b80*/  CS2R R72, SRZ ;  /* 0x0000000000487805 */ /* 0x000fe4000001ff00 */
[----:B------:R-:W-:Y:S02]  /*3b90*/  CS2R R70, SRZ ;  /* 0x0000000000467805 */ /* 0x000fe4000001ff00 */
[----:B------:R-:W-:Y:S02]  /*3ba0*/  CS2R R68, SRZ ;  /* 0x0000000000447805 */ /* 0x000fe4000001ff00 */
[C---:B------:R-:W-:Y:S01]  /*3bb0*/  LOP3.LUT P3, RZ, R185.reuse, 0x2, RZ, 0xc0, !PT ;  /* 0x00000002b9ff7812 */ /* 0x040fe2000786c0ff */
[----:B------:R-:W-:Y:S01]  /*3bc0*/  VIADD R182, R182, UR12 ;  /* 0x0000000cb6b67c36 */ /* 0x000fe20008000000 */
[----:B------:R-:W-:Y:S01]  /*3bd0*/  LOP3.LUT P4, RZ, R185, 0x10, RZ, 0xc0, !PT ;  /* 0x00000010b9ff7812 */ /* 0x000fe2000788c0ff */
[----:B------:R-:W-:Y:S01]  /*3be0*/  VIADD R180, R180, UR12 ;  /* 0x0000000cb4b47c36 */ /* 0x000fe20008000000 */
[----:B------:R-:W1:Y:S01]  /*3bf0*/  LDCU UR8, c[0x0][0x45c] ;  /* 0x00008b80ff0877ac */ /* 0x000e620008000800 */
[----:B------:R-:W-:-:S02]  /*3c00*/  IMAD.IADD R152, R173, 0x1, R150 ;  /* 0x00000001ad987824 */ /* 0x000fc400078e0296 */
[----:B------:R-:W-:Y:S01]  /*3c10*/  IMAD.IADD R181, R173, 0x1, R172 ;  /* 0x00000001adb57824 */ /* 0x000fe200078e02ac */
[----:B------:R-:W-:-:S11]  /*3c20*/  UISETP.GE.AND UP0, UPT, UR25, UR31, UPT ;  /* 0x0000001f1900728c */ /* 0x000fd6000bf06270 */
.L_x_2064:
        /* <DEDUP_REMOVED lines=8> */
[----:B------:R-:W3:Y:S04]  /*3cb0*/  LDL R2, [R1+0x60] ;  /* 0x0000600001027983 */ /* 0x000ee80000100800 */
        /* <DEDUP_REMOVED lines=31> */
[----:B---3--:R-:W-:Y:S01]  /*3eb0*/  FSETP.NEU.FTZ.AND P6, PT, R2, -INF , PT ;  /* 0xff8000000200780b */ /* 0x008fe20003fdd000 */
[----:B------:R-:W-:Y:S04]  /*3ec0*/  DEPBAR.LE SB0, 0x0 ;  /* 0x000080000000791a */ /* 0x000fe80000000000 */
[----:B------:R-:W-:Y:S01]  /*3ed0*/  BAR.SYNC.DEFER_BLOCKING 0x0 ;  /* 0x0000000000007b1d */ /* 0x000fe20000010000 */
[----:B-1----:R-:W-:Y:S01]  /*3ee0*/  IMAD.SHL.U32 R3, R3, 0x2, RZ ;  /* 0x0000000203037824 */ /* 0x002fe200078e00ff */
[----:B----4-:R-:W-:Y:S04]  /*3ef0*/  SHF.R.U32.HI R187, RZ, 0x1, R187 ;  /* 0x00000001ffbb7819 */ /* 0x010fe800000116bb */
[----:B------:R-:W-:Y:S08]  /*3f00*/  LDSM.16.M88.4 R64, [R182] ;  /* 0x00000000b640783b */ /* 0x000ff00000000200 */
[----:B------:R-:W1:Y:S08]  /*3f10*/  LDSM.16.M88.4 R16, [R150+0xc000] ;  /* 0x00c000009610783b */ /* 0x000e700000000200 */
[----:B------:R-:W3:Y:S08]  /*3f20*/  LDSM.16.M88.4 R60, [R182+0x2000] ;  /* 0x00200000b63c783b */ /* 0x000ef00000000200 */
[----:B------:R-:W4:Y:S08]  /*3f30*/  LDSM.16.M88.4 R32, [R150+0xc800] ;  /* 0x00c800009620783b */ /* 0x000f300000000200 */
[----:B------:R-:W2:Y:S08]  /*3f40*/  LDSM.16.M88.4 R48, [R150+0xd000] ;  /* 0x00d000009630783b */ /* 0x000eb00000000200 */
[----:B------:R-:W2:Y:S01]  /*3f50*/  LDSM.16.M88.4 R132, [R150+0xd800] ;  /* 0x00d800009684783b */ /* 0x000ea20000000200 */
        /* <DEDUP_REMOVED lines=9> */
[----:B------:R-:W-:Y:S01]  /*3ff0*/  LDSM.16.M88.4 R156, [R0] ;  /* 0x00000000009c783b */ /* 0x000fe20000000200 */
[C---:B------:R-:W-:Y:S07]  /*4000*/  HMMA.16816.F32.BF16 R24, R60.reuse, R32, RZ ;  /* 0x000000203c18723c */ /* 0x040fee00000418ff */
[----:B------:R-:W-:Y:S01]  /*4010*/  LDSM.16.M88.4 R160, [R172+0xc000] ;  /* 0x00c00000aca0783b */ /* 0x000fe20000000200 */
[-C--:B------:R-:W-:Y:S07]  /*4020*/  HMMA.16816.F32.BF16 R28, R60, R34.reuse, RZ ;  /* 0x000000223c1c723c */ /* 0x080fee00000418ff */
[----:B------:R4:W-:Y:S01]  /*4030*/  LDSM.16.M88.4 R164, [R0+0x2000] ;  /* 0x0020000000a4783b */ /* 0x0009e20000000200 */
[C---:B------:R-:W-:Y:S07]  /*4040*/  HMMA.16816.F32.BF16 R32, R64.reuse, R34, RZ ;  /* 0x000000224020723c */ /* 0x040fee00000418ff */
[----:B------:R-:W-:Y:S01]  /*4050*/  LDSM.16.M88.4 R168, [R172+0xd000] ;  /* 0x00d00000aca8783b */ /* 0x000fe20000000200 */
[-C--:B--2---:R-:W-:Y:S07]  /*4060*/  HMMA.16816.F32.BF16 R36, R64, R48.reuse, RZ ;  /* 0x000000304024723c */ /* 0x084fee00000418ff */
[----:B------:R-:W-:Y:S01]  /*4070*/  LDSM.16.M88.4 R176, [R181+0xc000] ;  /* 0x00c00000b5b0783b */ /* 0x000fe20000000200 */
[C---:B------:R-:W-:Y:S02]  /*4080*/  HMMA.16816.F32.BF16 R40, R60.reuse, R48, RZ ;  /* 0x000000303c28723c */ /* 0x040fe400000418ff */
[----:B----4-:R-:W-:Y:S06]  /*4090*/  IADD3 R0, PT, PT, R173, R0, RZ ;  /* 0x00000000ad007210 */ /* 0x010fec0007ffe0ff */
[-C--:B------:R-:W-:Y:S08]  /*40a0*/  HMMA.16816.F32.BF16 R44, R60, R50.reuse, RZ ;  /* 0x000000323c2c723c */ /* 0x080ff000000418ff */
[C---:B------:R-:W-:Y:S08]  /*40b0*/  HMMA.16816.F32.BF16 R48, R64.reuse, R50, RZ ;  /* 0x000000324030723c */ /* 0x040ff000000418ff */
[-C--:B------:R-:W-:Y:S08]  /*40c0*/  HMMA.16816.F32.BF16 R52, R64, R132.reuse, RZ ;  /* 0x000000844034723c */ /* 0x080ff000000418ff */
[C---:B------:R-:W-:Y:S08]  /*40d0*/  HMMA.16816.F32.BF16 R56, R60.reuse, R132, RZ ;  /* 0x000000843c38723c */ /* 0x040ff000000418ff */
[-C--:B------:R-:W-:Y:S08]  /*40e0*/  HMMA.16816.F32.BF16 R60, R60, R134.reuse, RZ ;  /* 0x000000863c3c723c */ /* 0x080ff000000418ff */
[----:B------:R-:W-:Y:S01]  /*40f0*/  HMMA.16816.F32.BF16 R64, R64, R134, RZ ;  /* 0x000000864040723c */ /* 0x000fe200000418ff */
[----:B------:R-:W2:Y:S07]  /*4100*/  LDSM.16.M88.4 R132, [R152+0xd000] ;  /* 0x00d000009884783b */ /* 0x000eae0000000200 */
[-C--:B-1----:R-:W-:Y:S01]  /*4110*/  HMMA.16816.F32.BF16 R4, R136, R140.reuse, R4 ;  /* 0x0000008c8804723c */ /* 0x082fe20000041804 */
[----:B------:R-:W1:Y:S07]  /*4120*/  LDSM.16.M88.4 R152, [R152+0xd800] ;  /* 0x00d800009898783b */ /* 0x000e6e0000000200 */
[C---:B---3--:R-:W-:Y:S08]  /*4130*/  HMMA.16816.F32.BF16 R8, R144.reuse, R140, R8 ;  /* 0x0000008c9008723c */ /* 0x048ff00000041808 */
[-C--:B------:R-:W-:Y:S08]  /*4140*/  HMMA.16816.F32.BF16 R12, R144, R142.reuse, R12 ;  /* 0x0000008e900c723c */ /* 0x080ff0000004180c */
[C---:B------:R-:W-:Y:S01]  /*4150*/  HMMA.16816.F32.BF16 R16, R136.reuse, R142, R16 ;  /* 0x0000008e8810723c */ /* 0x040fe20000041810 */
[----:B------:R-:W3:Y:S07]  /*4160*/  LDSM.16.M88.4 R140, [R172+0xc800] ;  /* 0x00c80000ac8c783b */ /* 0x000eee0000000200 */
[-C--:B------:R-:W-:Y:S01]  /*4170*/  HMMA.16816.F32.BF16 R20, R136, R148.reuse, R20 ;  /* 0x000000948814723c */ /* 0x080fe20000041814 */
[----:B------:R-:W4:Y:S07]  /*4180*/  LDSM.16.M88.4 R172, [R172+0xd800] ;  /* 0x00d80000acac783b */ /* 0x000f2e0000000200 */
[C---:B------:R-:W-:Y:S08]  /*4190*/  HMMA.16816.F32.BF16 R24, R144.reuse, R148, R24 ;  /* 0x000000949018723c */ /* 0x040ff00000041818 */
[-C--:B------:R-:W-:Y:S08]  /*41a0*/  HMMA.16816.F32.BF16 R28, R144, R150.reuse, R28 ;  /* 0x00000096901c723c */ /* 0x080ff0000004181c */
[C---:B------:R-:W-:Y:S01]  /*41b0*/  HMMA.16816.F32.BF16 R32, R136.reuse, R150, R32 ;  /* 0x000000968820723c */ /* 0x040fe20000041820 */
[----:B------:R-:W4:Y:S07]  /*41c0*/  LDSM.16.M88.4 R148, [R0] ;  /* 0x000000000094783b */ /* 0x000f2e0000000200 */
[-C--:B--2---:R-:W-:Y:S08]  /*41d0*/  HMMA.16816.F32.BF16 R36, R136, R132.reuse, R36 ;  /* 0x000000848824723c */ /* 0x084ff00000041824 */
[C---:B------:R-:W-:Y:S08]  /*41e0*/  HMMA.16816.F32.BF16 R40, R144.reuse, R132, R40 ;  /* 0x000000849028723c */ /* 0x040ff00000041828 */
[-C--:B------:R-:W-:Y:S08]  /*41f0*/  HMMA.16816.F32.BF16 R44, R144, R134.reuse, R44 ;  /* 0x00000086902c723c */ /* 0x080ff0000004182c */
[C---:B------:R-:W-:Y:S01]  /*4200*/  HMMA.16816.F32.BF16 R48, R136.reuse, R134, R48 ;  /* 0x000000868830723c */ /* 0x040fe20000041830 */
[----:B------:R2:W4:Y:S07]  /*4210*/  LDSM.16.M88.4 R132, [R0+0x2000] ;  /* 0x002000000084783b */ /* 0x00052e0000000200 */
[-C--:B-1----:R-:W-:Y:S08]  /*4220*/  HMMA.16816.F32.BF16 R52, R136, R152.reuse, R52 ;  /* 0x000000988834723c */ /* 0x082ff00000041834 */
[C---:B------:R-:W-:Y:S08]  /*4230*/  HMMA.16816.F32.BF16 R56, R144.reuse, R152, R56 ;  /* 0x000000989038723c */ /* 0x040ff00000041838 */
[-C--:B------:R-:W-:Y:S03]  /*4240*/  HMMA.16816.F32.BF16 R60, R144, R154.reuse, R60 ;  /* 0x0000009a903c723c */ /* 0x080fe6000004183c */
[----:B--2---:R-:W-:Y:S01]  /*4250*/  @P5 LOP3.LUT R0, R3, 0x6, RZ, 0xc0, !PT ;  /* 0x0000000603005812 */ /* 0x004fe200078ec0ff */
[----:B------:R-:W-:Y:S01]  /*4260*/  IMAD.U32 R3, RZ, RZ, UR33 ;  /* 0x00000021ff037e24 */ /* 0x000fe2000f8e00ff */
[----:B------:R-:W-:Y:S02]  /*4270*/  PLOP3.LUT P5, PT, PT, PT, UP0, 0x80, 0x8 ;  /* 0x000000000008781c */ /* 0x000fe40003faf008 */
[----:B------:R-:W-:Y:S01]  /*4280*/  @P2 LOP3.LUT R0, R0, 0x1c0, R187, 0xf8, !PT ;  /* 0x000001c000002812 */ /* 0x000fe200078ef8bb */
[----:B------:R-:W-:Y:S01]  /*4290*/  HMMA.16816.F32.BF16 R64, R136, R154, R64 ;  /* 0x0000009a8840723c */ /* 0x000fe20000041840 */
[----:B------:R-:W2:Y:S03]  /*42a0*/  LDL R136, [R1+0x6c] ;  /* 0x00006c0001887983 */ /* 0x000ea60000100800 */
[----:B------:R-:W-:Y:S02]  /*42b0*/  @P1 LEA R3, R3, R0, 0x7 ;  /* 0x0000000003031211 */ /* 0x000fe400078e38ff */
[----:B------:R-:W-:Y:S02]  /*42c0*/  PLOP3.LUT P1, PT, PT, PT, UP0, 0x80, 0x8 ;  /* 0x000000000008781c */ /* 0x000fe40003f2f008 */
[-C--:B------:R-:W-:Y:S05]  /*42d0*/  HMMA.16816.F32.BF16 R4, R156, R160.reuse, R4 ;  /* 0x000000a09c04723c */ /* 0x080fea0000041804 */
[----:B------:R-:W-:Y:S01]  /*42e0*/  FSETP.NEU.FTZ.AND P2, PT, R184, -INF , PT ;  /* 0xff800000b800780b */ /* 0x000fe20003f5d000 */
[C---:B------:R-:W-:Y:S01]  /*42f0*/  @P5 VIADD R0, R3.reuse, 0x1 ;  /* 0x0000000103005836 */ /* 0x040fe20000000000 */
[----:B------:R-:W-:Y:S01]  /*4300*/  PLOP3.LUT P5, PT, PT, PT, UP0, 0x80, 0x8 ;  /* 0x000000000008781c */ /* 0x000fe20003faf008 */
[C---:B------:R-:W-:Y:S04]  /*4310*/  HMMA.16816.F32.BF16 R8, R164.reuse, R160, R8 ;  /* 0x000000a0a408723c */ /* 0x040fe80000041808 */
[----:B------:R-:W-:Y:S04]  /*4320*/  @P1 ISETP.GE.AND P1, PT, R3, UR31, PT ;  /* 0x0000001f03001c0c */ /* 0x000fe8000bf26270 */
        /* <DEDUP_REMOVED lines=37> */
[----:B------:R3:W-:Y:S10]  /*4580*/  MUFU.TANH R221, R13 ;  /* 0x0000000d00dd7308 */ /* 0x0007f40000002400 */
[----:B------:R-:W-:Y:S01]  /*4590*/  MUFU.TANH R239, R15 ;  /* 0x0000000f00ef7308 */ /* 0x000fe20000002400 */
[----:B-1----:R-:W-:Y:S09]  /*45a0*/  IMAD.MOV.U32 R11, RZ, RZ, R162 ;  /* 0x000000ffff0b7224 */ /* 0x002ff200078e00a2 */
[----:B------:R1:W-:Y:S01]  /*45b0*/  MUFU.TANH R224, R12 ;  /* 0x0000000c00e07308 */ /* 0x0003e20000002400 */
[----:B---3--:R-:W3:Y:S09]  /*45c0*/  LDL R13, [R1+0x5c] ;  /* 0x00005c00010d7983 */ /* 0x008ef20000100800 */
[----:B------:R-:W4:Y:S10]  /*45d0*/  MUFU.TANH R186, R6 ;  /* 0x0000000600ba7308 */ /* 0x000f340000002400 */
[----:B------:R4:W4:Y:S01]  /*45e0*/  MUFU.TANH R185, R7 ;  /* 0x0000000700b97308 */ /* 0x0009220000002400 */
[----:B-1----:R-:W3:Y:S09]  /*45f0*/  LDL R12, [R1+0x58] ;  /* 0x00005800010c7983 */ /* 0x002ef20000100800 */
[----:B------:R1:W-:Y:S10]  /*4600*/  MUFU.TANH R226, R8 ;  /* 0x0000000800e27308 */ /* 0x0003f40000002400 */
[----:B------:R1:W-:Y:S01]  /*4610*/  MUFU.TANH R225, R9 ;  /* 0x0000000900e17308 */ /* 0x0003e20000002400 */
[----:B----4-:R-:W4:Y:S09]  /*4620*/  LDSM.16.M88.4 R4, [R181+0xc800] ;  /* 0x00c80000b504783b */ /* 0x010f320000000200 */
[----:B------:R4:W2:Y:S01]  /*4630*/  MUFU.TANH R243, R10 ;  /* 0x0000000a00f37308 */ /* 0x0008a20000002400 */
[----:B-1----:R-:W-:Y:S01]  /*4640*/  FMUL.FTZ R8, R2, 1.4426950216293334961 ;  /* 0x3fb8aa3b02087820 */ /* 0x002fe20000410000 */
[----:B------:R-:W-:Y:S04]  /*4650*/  IMAD.MOV.U32 R2, RZ, RZ, R186 ;  /* 0x000000ffff027224 */ /* 0x000fe800078e00ba */
[----:B------:R-:W-:Y:S04]  /*4660*/  FSEL R8, R8, RZ, P6 ;  /* 0x000000ff08087208 */ /* 0x000fe80003000000 */
[----:B------:R-:W-:Y:S01]  /*4670*/  MUFU.TANH R240, R14 ;  /* 0x0000000e00f07308 */ /* 0x000fe20000002400 */
[----:B------:R-:W-:Y:S01]  /*4680*/  PLOP3.LUT P6, PT, PT, PT, UP0, 0x80, 0x8 ;  /* 0x000000000008781c */ /* 0x000fe20003fcf008 */
[----:B------:R-:W-:Y:S05]  /*4690*/  FMUL.FTZ R9, R184, 1.4426950216293334961 ;  /* 0x3fb8aa3bb8097820 */ /* 0x000fea0000410000 */
[----:B------:R-:W-:Y:S03]  /*46a0*/  FSEL R9, R9, RZ, P2 ;  /* 0x000000ff09097208 */ /* 0x000fe60001000000 */
[----:B------:R-:W-:Y:S01]  /*46b0*/  MUFU.TANH R91, R16 ;  /* 0x00000010005b7308 */ /* 0x000fe20000002400 */
[----:B------:R-:W-:Y:S02]  /*46c0*/  PLOP3.LUT P2, PT, PT, PT, UP0, 0x80, 0x8 ;  /* 0x000000000008781c */ /* 0x000fe40003f4f008 */
[----:B----4-:R-:W-:Y:S02]  /*46d0*/  MOV R10, R153 ;  /* 0x00000099000a7202 */ /* 0x010fe40000000f00 */
[----:B------:R-:W-:Y:S05]  /*46e0*/  @P6 FSEL R11, R162, -INF , !P1 ;  /* 0xff800000a20b6808 */ /* 0x000fea0004800000 */
[----:B------:R-:W-:Y:S01]  /*46f0*/  MUFU.TANH R204, R18 ;  /* 0x0000001200cc7308 */ /* 0x000fe20000002400 */
[----:B------:R-:W-:Y:S03]  /*4700*/  PLOP3.LUT P6, PT, PT, PT, UP0, 0x80, 0x8 ;  /* 0x000000000008781c */ /* 0x000fe60003fcf008 */
[----:B------:R-:W-:Y:S01]  /*4710*/  @P2 ISETP.GE.AND P2, PT, R0, UR31, PT ;  /* 0x0000001f00002c0c */ /* 0x000fe2000bf46270 */
[----:B------:R-:W-:Y:S05]  /*4720*/  IMAD.MOV.U32 R0, RZ, RZ, R185 ;  /* 0x000000ffff007224 */ /* 0x000fea00078e00b9 */
[----:B------:R-:W-:Y:S01]  /*4730*/  MUFU.TANH R90, R17 ;  /* 0x00000011005a7308 */ /* 0x000fe20000002400 */
[-C--:B------:R-:W-:Y:S03]  /*4740*/  HMMA.16816.F32.BF16 R20, R148, R4.reuse, R20 ;  /* 0x000000049414723c */ /* 0x080fe60000041814 */
[----:B------:R-:W-:Y:S02]  /*4750*/  @P5 FSEL R10, R153, -INF , !P2 ;  /* 0xff800000990a5808 */ /* 0x000fe40005000000 */
[----:B------:R-:W-:Y:S04]  /*4760*/  PLOP3.LUT P5, PT, PT, PT, UP0, 0x80, 0x8 ;  /* 0x000000000008781c */ /* 0x000fe80003faf008 */
[----:B------:R-:W-:Y:S01]  /*4770*/  MUFU.TANH R200, R19 ;  /* 0x0000001300c87308 */ /* 0x000fe20000002400 */
[----:B------:R-:W-:Y:S01]  /*4780*/  @P6 FSEL R2, R186, -INF , !P1 ;  /* 0xff800000ba026808 */ /* 0x000fe20004800000 */
[C---:B------:R-:W-:Y:S01]  /*4790*/  HMMA.16816.F32.BF16 R24, R132.reuse, R4, R24 ;  /* 0x000000048418723c */ /* 0x040fe20000041818 */
[----:B------:R-:W-:Y:S03]  /*47a0*/  PLOP3.LUT P6, PT, PT, PT, UP0, 0x80, 0x8 ;  /* 0x000000000008781c */ /* 0x000fe60003fcf008 */
[--C-:B------:R-:W-:Y:S01]  /*47b0*/  FFMA.FTZ R4, R10, UR8, -R9.reuse ;  /* 0x000000080a047c23 */ /* 0x100fe20008010809 */
[--C-:B------:R-:W-:Y:S01]  /*47c0*/  FFMA.FTZ R2, R2, UR8, -R8.reuse ;  /* 0x0000000802027c23 */ /* 0x100fe20008010808 */
[----:B------:R-:W-:Y:S01]  /*47d0*/  FFMA.FTZ R5, R11, UR8, -R9 ;  /* 0x000000080b057c23 */ /* 0x000fe20008010809 */
[----:B--2---:R-:W-:Y:S01]  /*47e0*/  IMAD.MOV.U32 R10, RZ, RZ, R243 ;  /* 0x000000ffff0a7224 */ /* 0x004fe200078e00f3 */
[----:B------:R1:W-:Y:S01]  /*47f0*/  MUFU.EX2 R163, R4 ;  /* 0x0000000400a37308 */ /* 0x0003e20000000800 */
[-C--:B------:R-:W-:Y:S09]  /*4800*/  HMMA.16816.F32.BF16 R28, R132, R6.reuse, R28 ;  /* 0x00000006841c723c */ /* 0x080ff2000004181c */
[----:B------:R-:W-:Y:S01]  /*4810*/  MUFU.EX2 R187, R2 ;  /* 0x0000000200bb7308 */ /* 0x000fe20000000800 */
[----:B------:R-:W-:Y:S01]  /*4820*/  @P5 FSEL R0, R185, -INF , !P2 ;  /* 0xff800000b9005808 */ /* 0x000fe20005000000 */
[----:B------:R-:W-:Y:S01]  /*4830*/  FMUL.FTZ R20, R20, UR16 ;  /* 0x0000001014147c20 */ /* 0x000fe20008410000 */
[----:B------:R-:W-:Y:S07]  /*4840*/  PLOP3.LUT P5, PT, PT, PT, UP0, 0x80, 0x8 ;  /* 0x000000000008781c */ /* 0x000fee0003faf008 */
[----:B------:R2:W-:Y:S01]  /*4850*/  MUFU.EX2 R96, R5 ;  /* 0x0000000500607308 */ /* 0x0005e20000000800 */
[----:B------:R-:W-:Y:S01]  /*4860*/  @P6 FSEL R10, R243, -INF , !P1 ;  /* 0xff800000f30a6808 */ /* 0x000fe20004800000 */
[----:B------:R-:W-:Y:S01]  /*4870*/  FFMA.FTZ R0, R0, UR8, -R8 ;  /* 0x0000000800007c23 */ /* 0x000fe20008010808 */
[C---:B------:R-:W-:Y:S07]  /*4880*/  HMMA.16816.F32.BF16 R32, R148.reuse, R6, R32 ;  /* 0x000000069420723c */ /* 0x040fee0000041820 */
[----:B------:R-:W-:Y:S01]  /*4890*/  MUFU.TANH R89, R20 ;  /* 0x0000001400597308 */ /* 0x000fe20000002400 */
[----:B------:R-:W-:Y:S01]  /*48a0*/  LEA R154, R136, UR4, 0x1 ;  /* 0x00000004889a7c11 */ /* 0x000fe2000f8e08ff */
[----:B------:R-:W-:Y:S01]  /*48b0*/  FMUL.FTZ R21, R21, UR16 ;  /* 0x0000001015157c20 */ /* 0x000fe20008410000 */
[----:B------:R-:W-:Y:S01]  /*48c0*/  FMUL.FTZ R27, R27, UR16 ;  /* 0x000000101b1b7c20 */ /* 0x000fe20008410000 */
[----:B------:R-:W-:Y:S01]  /*48d0*/  MOV R136, 0x10 ;  /* 0x0000001000887802 */ /* 0x000fe20000000f00 */
[----:B------:R-:W-:Y:S05]  /*48e0*/  FMUL.FTZ R22, R22, UR16 ;  /* 0x0000001016167c20 */ /* 0x000fea0008410000 */
[----:B------:R4:W-:Y:S01]  /*48f0*/  MUFU.EX2 R184, R0 ;  /* 0x0000000000b87308 */ /* 0x0009e20000000800 */
[----:B-1----:R-:W-:Y:S01]  /*4900*/  MOV R4, R226 ;  /* 0x000000e200047202 */ /* 0x002fe20000000f00 */
[----:B--2---:R-:W-:Y:S01]  /*4910*/  IMAD.MOV.U32 R5, RZ, RZ, R225 ;  /* 0x000000ffff057224 */ /* 0x004fe200078e00e1 */
[----:B------:R-:W-:Y:S07]  /*4920*/  @P5 FSEL R4, R226, -INF , !P1 ;  /* 0xff800000e2045808 */ /* 0x000fee0004800000 */
[----:B------:R-:W-:Y:S01]  /*4930*/  MUFU.TANH R199, R22 ;  /* 0x0000001600c77308 */ /* 0x000fe20000002400 */
[----:B------:R-:W-:Y:S01]  /*4940*/  PLOP3.LUT P5, PT, PT, PT, UP0, 0x80, 0x8 ;  /* 0x000000000008781c */ /* 0x000fe20003faf008 */
[----:B------:R-:W-:Y:S01]  /*4950*/  FMUL.FTZ R24, R24, UR16 ;  /* 0x0000001018187c20 */ /* 0x000fe20008410000 */
[----:B------:R-:W-:Y:S01]  /*4960*/  SEL R136, R136, 0xfffffff0, !P0 ;  /* 0xfffffff088887807 */ /* 0x000fe20004000000 */
[----:B------:R-:W-:Y:S01]  /*4970*/  FMUL.FTZ R29, R29, UR16 ;  /* 0x000000101d1d7c20 */ /* 0x000fe20008410000 */
[----:B------:R-:W-:Y:S02]  /*4980*/  VIADD R155, R154, 0x1c040 ;  /* 0x0001c0409a9b7836 */ /* 0x000fe40000000000 */
[----:B------:R-:W-:Y:S01]  /*4990*/  FMUL.FTZ R34, R34, UR16 ;  /* 0x0000001022227c20 */ /* 0x000fe20008410000 */
[----:B------:R-:W-:Y:S02]  /*49a0*/  FMUL.FTZ R32, R32, UR16 ;  /* 0x0000001020207c20 */ /* 0x000fe40008410000 */
[----:B------:R-:W-:Y:S01]  /*49b0*/  MUFU.TANH R215, R24 ;  /* 0x0000001800d77308 */ /* 0x000fe20000002400 */
[----:B------:R-:W-:Y:S01]  /*49c0*/  FMUL.FTZ R26, R26, UR16 ;  /* 0x000000101a1a7c20 */ /* 0x000fe20008410000 */
[----:B------:R-:W-:Y:S01]  /*49d0*/  FMUL.FTZ R33, R33, UR16 ;  /* 0x0000001021217c20 */ /* 0x000fe20008410000 */
[----:B------:R-:W-:Y:S01]  /*49e0*/  FMUL.FTZ R35, R35, UR16 ;  /* 0x0000001023237c20 */ /* 0x000fe20008410000 */
[----:B------:R-:W-:Y:S02]  /*49f0*/  IMAD.IADD R161, R154, 0x1, R136 ;  /* 0x000000019aa17824 */ /* 0x000fe400078e0288 */
[----:B------:R-:W-:Y:S01]  /*4a00*/  FMUL.FTZ R30, R30, UR16 ;  /* 0x000000101e1e7c20 */ /* 0x000fe20008410000 */
[----:B------:R-:W-:Y:S01]  /*4a10*/  @P5 FSEL R5, R225, -INF , !P2 ;  /* 0xff800000e1055808 */ /* 0x000fe20005000000 */
[----:B------:R-:W-:Y:S02]  /*4a20*/  FMUL.FTZ R31, R31, UR16 ;  /* 0x000000101f1f7c20 */ /* 0x000fe40008410000 */
[----:B------:R-:W-:Y:S01]  /*4a30*/  MUFU.TANH R232, R26 ;  /* 0x0000001a00e87308 */ /* 0x000fe20000002400 */
[----:B------:R-:W-:Y:S01]  /*4a40*/  PLOP3.LUT P5, PT, PT, PT, UP0, 0x80, 0x8 ;  /* 0x000000000008781c */ /* 0x000fe20003faf008 */
[----:B------:R-:W-:Y:S01]  /*4a50*/  FMUL.FTZ R23, R23, UR16 ;  /* 0x0000001017177c20 */ /* 0x000fe20008410000 */
[----:B------:R-:W-:Y:S01]  /*4a60*/  FMUL.FTZ R25, R25, UR16 ;  /* 0x0000001019197c20 */ /* 0x000fe20008410000 */
[----:B------:R-:W-:Y:S06]  /*4a70*/  FMUL.FTZ R28, R28, UR16 ;  /* 0x000000101c1c7c20 */ /* 0x000fec0008410000 */
[----:B------:R-:W-:Y:S10]  /*4a80*/  MUFU.TANH R88, R21 ;  /* 0x0000001500587308 */ /* 0x000ff40000002400 */
[----:B------:R-:W-:Y:S10]  /*4a90*/  MUFU.TANH R197, R23 ;  /* 0x0000001700c57308 */ /* 0x000ff40000002400 */
[----:B------:R-:W-:Y:S10]  /*4aa0*/  MUFU.TANH R212, R25 ;  /* 0x0000001900d47308 */ /* 0x000ff40000002400 */
[----:B------:R-:W-:Y:S10]  /*4ab0*/  MUFU.TANH R231, R27 ;  /* 0x0000001b00e77308 */ /* 0x000ff40000002400 */
[----:B------:R-:W1:Y:S10]  /*4ac0*/  MUFU.TANH R207, R28 ;  /* 0x0000001c00cf7308 */ /* 0x000e740000002400 */
[----:B------:R-:W2:Y:S10]  /*4ad0*/  MUFU.TANH R230, R30 ;  /* 0x0000001e00e67308 */ /* 0x000eb40000002400 */
[----:B------:R-:W4:Y:S01]  /*4ae0*/  MUFU.TANH R189, R34 ;  /* 0x0000002200bd7308 */ /* 0x000f220000002400 */
[----:B-1----:R-:W-:Y:S09]  /*4af0*/  IMAD.MOV.U32 R19, RZ, RZ, R207 ;  /* 0x000000ffff137224 */ /* 0x002ff200078e00cf */
[----:B------:R-:W1:Y:S01]  /*4b00*/  MUFU.TANH R85, R32 ;  /* 0x0000002000557308 */ /* 0x000e620000002400 */
[----:B--2---:R-:W-:Y:S09]  /*4b10*/  IMAD.MOV.U32 R20, RZ, RZ, R230 ;  /* 0x000000ffff147224 */ /* 0x004ff200078e00e6 */
[----:B------:R-:W-:Y:S01]  /*4b20*/  MUFU.TANH R206, R29 ;  /* 0x0000001d00ce7308 */ /* 0x000fe20000002400 */
[----:B----4-:R-:W-:Y:S09]  /*4b30*/  IMAD.MOV.U32 R22, RZ, RZ, R189 ;  /* 0x000000ffff167224 */ /* 0x010ff200078e00bd */
[----:B------:R-:W-:Y:S01]  /*4b40*/  MUFU.TANH R227, R31 ;  /* 0x0000001f00e37308 */ /* 0x000fe20000002400 */
[----:B-1----:R-:W-:Y:S09]  /*4b50*/  MOV R21, R85 ;  /* 0x0000005500157202 */ /* 0x002ff20000000f00 */
[----:B------:R-:W-:Y:S10]  /*4b60*/  MUFU.TANH R84, R33 ;  /* 0x0000002100547308 */ /* 0x000ff40000002400 */
[----:B------:R-:W1:Y:S02]  /*4b70*/  MUFU.TANH R178, R35 ;  /* 0x0000002300b27308 */ /* 0x000e640000002400 */
[----:B-1----:R-:W-:Y:S01]  /*4b80*/  MOV R16, R178 ;  /* 0x000000b200107202 */ /* 0x002fe20000000f00 */
[C---:B---3--:R-:W-:Y:S01]  /*4b90*/  FMUL.FTZ R2, R13.reuse, 1.4426950216293334961 ;  /* 0x3fb8aa3b0d027820 */ /* 0x048fe20000410000 */
[----:B------:R-:W-:Y:S02]  /*4ba0*/  FSETP.NEU.FTZ.AND P1, PT, R13, -INF , PT ;  /* 0xff8000000d00780b */ /* 0x000fe40003f3d000 */
[----:B------:R-:W-:Y:S02]  /*4bb0*/  MOV R13, R224 ;  /* 0x000000e0000d7202 */ /* 0x000fe40000000f00 */
[----:B------:R-:W-:Y:S02]  /*4bc0*/  FSEL R2, R2, RZ, P1 ;  /* 0x000000ff02027208 */ /* 0x000fe40000800000 */
[----:B------:R-:W-:Y:S03]  /*4bd0*/  PLOP3.LUT P1, PT, PT, PT, UP0, 0x80, 0x8 ;  /* 0x000000000008781c */ /* 0x000fe60003f2f008 */
[--C-:B------:R-:W-:Y:S04]  /*4be0*/  FFMA.FTZ R11, R5, UR8, -R2.reuse ;  /* 0x00000008050b7c23 */ /* 0x100fe80008010802 */
[----:B------:R1:W-:Y:S01]  /*4bf0*/  MUFU.EX2 R140, R11 ;  /* 0x0000000b008c7308 */ /* 0x0003e20000000800 */
[C---:B------:R-:W-:Y:S01]  /*4c00*/  FMUL.FTZ R0, R12.reuse, 1.4426950216293334961 ;  /* 0x3fb8aa3b0c007820 */ /* 0x040fe20000410000 */
[----:B------:R-:W-:Y:S01]  /*4c10*/  FSETP.NEU.FTZ.AND P6, PT, R12, -INF , PT ;  /* 0xff8000000c00780b */ /* 0x000fe20003fdd000 */
[----:B------:R-:W-:Y:S01]  /*4c20*/  FFMA.FTZ R12, R4, UR8, -R2 ;  /* 0x00000008040c7c23 */ /* 0x000fe20008010802 */
[----:B------:R-:W-:Y:S02]  /*4c30*/  MOV R4, R241 ;  /* 0x000000f100047202 */ /* 0x000fe40000000f00 */
[----:B------:R-:W-:Y:S04]  /*4c40*/  FSEL R0, R0, RZ, P6 ;  /* 0x000000ff00007208 */ /* 0x000fe80003000000 */
[----:B------:R2:W3:Y:S01]  /*4c50*/  MUFU.EX2 R139, R12 ;  /* 0x0000000c008b7308 */ /* 0x0004e20000000800 */
[----:B------:R-:W-:Y:S02]  /*4c60*/  @P1 FSEL R4, R241, -INF , !P2 ;  /* 0xff800000f1041808 */ /* 0x000fe40005000000 */
[----:B------:R-:W-:Y:S01]  /*4c70*/  PLOP3.LUT P6, PT, PT, PT, UP0, 0x80, 0x8 ;  /* 0x000000000008781c */ /* 0x000fe20003fcf008 */
[--C-:B------:R-:W-:Y:S01]  /*4c80*/  FFMA.FTZ R5, R10, UR8, -R0.reuse ;  /* 0x000000080a057c23 */ /* 0x100fe20008010800 */
[----:B------:R-:W-:Y:S01]  /*4c90*/  PLOP3.LUT P1, PT, PT, PT, UP0, 0x80, 0x8 ;  /* 0x000000000008781c */ /* 0x000fe20003f2f008 */
[----:B------:R-:W-:Y:S01]  /*4ca0*/  FFMA.FTZ R4, R4, UR8, -R0 ;  /* 0x0000000804047c23 */ /* 0x000fe20008010800 */
[----:B------:R-:W-:Y:S03]  /*4cb0*/  PLOP3.LUT P2, PT, PT, PT, UP0, 0x80, 0x8 ;  /* 0x000000000008781c */ /* 0x000fe60003f4f008 */
[----:B------:R4:W4:Y:S01]  /*4cc0*/  MUFU.EX2 R137, R5 ;  /* 0x0000000500897308 */ /* 0x0009220000000800 */
[----:B------:R-:W-:Y:S01]  /*4cd0*/  IMAD.MOV.U32 R10, RZ, RZ, R240 ;  /* 0x000000ffff0a7224 */ /* 0x000fe200078e00f0 */
[----:B-1----:R-:W-:Y:S08]  /*4ce0*/  MOV R11, R239 ;  /* 0x000000ef000b7202 */ /* 0x002ff00000000f00 */
[----:B------:R1:W1:Y:S01]  /*4cf0*/  MUFU.EX2 R138, R4 ;  /* 0x00000004008a7308 */ /* 0x0002620000000800 */
[----:B--2---:R-:W-:Y:S01]  /*4d00*/  IMAD.MOV.U32 R12, RZ, RZ, R221 ;  /* 0x000000ffff0c7224 */ /* 0x004fe200078e00dd */
[----:B---3--:R-:W-:Y:S04]  /*4d10*/  STL [R1+0x1c], R139 ;  /* 0x00001c8b01007387 */ /* 0x008fe80000100800 */
[----:B------:R-:W-:Y:S01]  /*4d20*/  STL [R1+0x18], R140 ;  /* 0x0000188c01007387 */ /* 0x000fe20000100800 */
[C---:B----4-:R-:W-:Y:S01]  /*4d30*/  @P6 VIADD R5, R3.reuse, 0x8 ;  /* 0x0000000803056836 */ /* 0x050fe20000000000 */
[----:B------:R-:W-:Y:S02]  /*4d40*/  PLOP3.LUT P6, PT, PT, PT, UP0, 0x80, 0x8 ;  /* 0x000000000008781c */ /* 0x000fe40003fcf008 */
[----:B------:R-:W-:Y:S01]  /*4d50*/  STL [R1+0x34], R137 ;  /* 0x0000348901007387 */ /* 0x000fe20000100800 */
[----:B-1----:R-:W-:Y:S01]  /*4d60*/  @P5 VIADD R4, R3, 0x9 ;  /* 0x0000000903045836 */ /* 0x002fe20000000000 */
[----:B------:R-:W-:Y:S02]  /*4d70*/  PLOP3.LUT P5, PT, PT, PT, UP0, 0x80, 0x8 ;  /* 0x000000000008781c */ /* 0x000fe40003faf008 */
[----:B------:R-:W-:Y:S01]  /*4d80*/  STL [R1+0x30], R138 ;  /* 0x0000308a01007387 */ /* 0x000fe20000100800 */
[----:B------:R-:W-:Y:S02]  /*4d90*/  @P1 ISETP.GE.AND P1, PT, R5, UR31, PT ;  /* 0x0000001f05001c0c */ /* 0x000fe4000bf26270 */
[----:B------:R-:W-:Y:S02]  /*4da0*/  @P2 ISETP.GE.AND P2, PT, R4, UR31, PT ;  /* 0x0000001f04002c0c */ /* 0x000fe4000bf46270 */
[----:B------:R-:W1:Y:S02]  /*4db0*/  LDSM.16.M88.4 R4, [R181+0xd000] ;  /* 0x00d00000b504783b */ /* 0x000e640000000200 */
[----:B------:R-:W-:Y:S02]  /*4dc0*/  @P6 FSEL R13, R224, -INF , !P1 ;  /* 0xff800000e00d6808 */ /* 0x000fe40004800000 */
[----:B------:R-:W-:Y:S02]  /*4dd0*/  PLOP3.LUT P6, PT, PT, PT, UP0, 0x80, 0x8 ;  /* 0x000000000008781c */ /* 0x000fe40003fcf008 */
[----:B------:R-:W-:Y:S01]  /*4de0*/  @P5 FSEL R12, R221, -INF , !P2 ;  /* 0xff800000dd0c5808 */ /* 0x000fe20005000000 */
[--C-:B------:R-:W-:Y:S01]  /*4df0*/  FFMA.FTZ R14, R13, UR8, -R2.reuse ;  /* 0x000000080d0e7c23 */ /* 0x100fe20008010802 */
[----:B------:R-:W-:Y:S03]  /*4e00*/  PLOP3.LUT P5, PT, PT, PT, UP0, 0x80, 0x8 ;  /* 0x000000000008781c */ /* 0x000fe60003faf008 */
[----:B------:R-:W-:Y:S01]  /*4e10*/  FFMA.FTZ R13, R12, UR8, -R2 ;  /* 0x000000080c0d7c23 */ /* 0x000fe20008010802 */
[----:B------:R-:W2:Y:S10]  /*4e20*/  MUFU.EX2 R78, R14 ;  /* 0x0000000e004e7308 */ /* 0x000eb40000000800 */
[----:B------:R3:W4:Y:S01]  /*4e30*/  MUFU.EX2 R79, R13 ;  /* 0x0000000d004f7308 */ /* 0x0007220000000800 */
[----:B------:R-:W-:Y:S02]  /*4e40*/  @P6 FSEL R10, R240, -INF , !P1 ;  /* 0xff800000f00a6808 */ /* 0x000fe40004800000 */
[----:B------:R-:W-:Y:S02]  /*4e50*/  PLOP3.LUT P6, PT, PT, PT, UP0, 0x80, 0x8 ;  /* 0x000000000008781c */ /* 0x000fe40003fcf008 */
[----:B------:R-:W-:Y:S01]  /*4e60*/  @P5 FSEL R11, R239, -INF , !P2 ;  /* 0xff800000ef0b5808 */ /* 0x000fe20005000000 */
[--C-:B------:R-:W-:Y:S01]  /*4e70*/  FFMA.FTZ R12, R10, UR8, -R0.reuse ;  /* 0x000000080a0c7c23 */ /* 0x100fe20008010800 */
[----:B------:R-:W-:Y:S03]  /*4e80*/  PLOP3.LUT P5, PT, PT, PT, UP0, 0x80, 0x8 ;  /* 0x000000000008781c */ /* 0x000fe60003faf008 */
[----:B------:R-:W-:Y:S01]  /*4e90*/  FFMA.FTZ R10, R11, UR8, -R0 ;  /* 0x000000080b0a7c23 */ /* 0x000fe20008010800 */
[----:B------:R1:W1:Y:S01]  /*4ea0*/  MUFU.EX2 R70, R12 ;  /* 0x0000000c00467308 */ /* 0x0002620000000800 */
[----:B------:R-:W-:Y:S01]  /*4eb0*/  MOV R11, R90 ;  /* 0x0000005a000b7202 */ /* 0x000fe20000000f00 */
[----:B--2---:R-:W-:Y:S01]  /*4ec0*/  STL [R1+0xc], R78 ;  /* 0x00000c4e01007387 */ /* 0x004fe20000100800 */
[----:B---3--:R-:W-:Y:S07]  /*4ed0*/  IMAD.MOV.U32 R13, RZ, RZ, R204 ;  /* 0x000000ffff0d7224 */ /* 0x008fee00078e00cc */
[----:B------:R2:W3:Y:S01]  /*4ee0*/  MUFU.EX2 R71, R10 ;  /* 0x0000000a00477308 */ /* 0x0004e20000000800 */
[----:B------:R-:W-:Y:S01]  /*4ef0*/  @P6 FSEL R13, R204, -INF , !P1 ;  /* 0xff800000cc0d6808 */ /* 0x000fe20004800000 */
[----:B----4-:R-:W-:Y:S01]  /*4f00*/  STL [R1+0x8], R79 ;  /* 0x0000084f01007387 */ /* 0x010fe20000100800 */
[----:B------:R-:W-:Y:S03]  /*4f10*/  PLOP3.LUT P6, PT, PT, PT, UP0, 0x80, 0x8 ;  /* 0x000000000008781c */ /* 0x000fe60003fcf008 */
[----:B------:R-:W-:Y:S01]  /*4f20*/  FFMA.FTZ R13, R13, UR8, -R8 ;  /* 0x000000080d0d7c23 */ /* 0x000fe20008010808 */
[-C--:B-1----:R-:W-:Y:S03]  /*4f30*/  HMMA.16816.F32.BF16 R36, R148, R4.reuse, R36 ;  /* 0x000000049424723c */ /* 0x082fe60000041824 */
[----:B------:R1:W-:Y:S01]  /*4f40*/  MUFU.EX2 R242, R13 ;  /* 0x0000000d00f27308 */ /* 0x0003e20000000800 */
[----:B------:R-:W-:Y:S01]  /*4f50*/  IMAD.MOV.U32 R12, RZ, RZ, R200 ;  /* 0x000000ffff0c7224 */ /* 0x000fe200078e00c8 */
[----:B------:R-:W-:Y:S01]  /*4f60*/  STL [R1+0x2c], R70 ;  /* 0x00002c4601007387 */ /* 0x000fe20000100800 */
[----:B--2---:R-:W-:Y:S01]  /*4f70*/  IMAD.MOV.U32 R10, RZ, RZ, R91 ;  /* 0x000000ffff0a7224 */ /* 0x004fe200078e005b */
[----:B------:R-:W-:Y:S01]  /*4f80*/  @P5 FSEL R10, R91, -INF , !P1 ;  /* 0xff8000005b0a5808 */ /* 0x000fe20004800000 */
[C---:B------:R-:W-:Y:S01]  /*4f90*/  HMMA.16816.F32.BF16 R40, R132.reuse, R4, R40 ;  /* 0x000000048428723c */ /* 0x040fe20000041828 */
[----:B------:R-:W-:Y:S01]  /*4fa0*/  PLOP3.LUT P5, PT, PT, PT, UP0, 0x80, 0x8 ;  /* 0x000000000008781c */ /* 0x000fe20003faf008 */
[----:B---3--:R-:W-:Y:S01]  /*4fb0*/  STL [R1+0x28], R71 ;  /* 0x0000284701007387 */ /* 0x008fe20000100800 */
[----:B------:R-:W-:Y:S01]  /*4fc0*/  PLOP3.LUT P1, PT, PT, PT, UP0, 0x80, 0x8 ;  /* 0x000000000008781c */ /* 0x000fe20003f2f008 */
[----:B------:R-:W-:Y:S01]  /*4fd0*/  FFMA.FTZ R14, R10, UR8, -R9 ;  /* 0x000000080a0e7c23 */ /* 0x000fe20008010809 */
[----:B------:R-:W-:Y:S02]  /*4fe0*/  IMAD.MOV.U32 R4, RZ, RZ, R88 ;  /* 0x000000ffff047224 */ /* 0x000fe400078e0058 */
[----:B------:R-:W-:Y:S01]  /*4ff0*/  IMAD.MOV.U32 R5, RZ, RZ, R197 ;  /* 0x000000ffff057224 */ /* 0x000fe200078e00c5 */
[-C--:B------:R-:W-:Y:S01]  /*5000*/  HMMA.16816.F32.BF16 R44, R132, R6.reuse, R44 ;  /* 0x00000006842c723c */ /* 0x080fe2000004182c */
[----:B------:R-:W-:Y:S02]  /*5010*/  MUFU.EX2 R95, R14 ;  /* 0x0000000e005f7308 */ /* 0x000fe40000000800 */
[----:B-1----:R-:W-:Y:S01]  /*5020*/  MOV R13, R232 ;  /* 0x000000e8000d7202 */ /* 0x002fe20000000f00 */
[----:B------:R-:W-:Y:S01]  /*5030*/  FMUL.FTZ R36, R36, UR16 ;  /* 0x0000001024247c20 */ /* 0x000fe20008410000 */
[----:B------:R-:W-:Y:S01]  /*5040*/  FMUL.FTZ R38, R38, UR16 ;  /* 0x0000001026267c20 */ /* 0x000fe20008410000 */
[----:B------:R-:W-:Y:S01]  /*5050*/  @P5 FSEL R11, R90, -INF , !P2 ;  /* 0xff8000005a0b5808 */ /* 0x000fe20005000000 */
[----:B------:R-:W-:Y:S01]  /*5060*/  FMUL.FTZ R37, R37, UR16 ;  /* 0x0000001025257c20 */ /* 0x000fe20008410000 */
[C---:B------:R-:W-:Y:S01]  /*5070*/  HMMA.16816.F32.BF16 R48, R148.reuse, R6, R48 ;  /* 0x000000069430723c */ /* 0x040fe20000041830 */
[----:B------:R-:W-:Y:S02]  /*5080*/  PLOP3.LUT P5, PT, PT, PT, UP0, 0x80, 0x8 ;  /* 0x000000000008781c */ /* 0x000fe40003faf008 */
[----:B------:R-:W-:Y:S01]  /*5090*/  MUFU.TANH R81, R36 ;  /* 0x0000002400517308 */ /* 0x000fe20000002400 */
[----:B------:R-:W-:Y:S01]  /*50a0*/  FFMA.FTZ R10, R11, UR8, -R9 ;  /* 0x000000080b0a7c23 */ /* 0x000fe20008010809 */
[----:B------:R-:W-:Y:S01]  /*50b0*/  @P1 FSEL R12, R200, -INF , !P2 ;  /* 0xff800000c80c1808 */ /* 0x000fe20005000000 */
[----:B------:R-:W-:Y:S01]  /*50c0*/  @P6 VIADD R11, R3, 0x10 ;  /* 0x00000010030b6836 */ /* 0x000fe20000000000 */
[----:B------:R-:W-:Y:S01]  /*50d0*/  PLOP3.LUT P1, PT, PT, PT, UP0, 0x80, 0x8 ;  /* 0x000000000008781c */ /* 0x000fe20003f2f008 */
[----:B------:R-:W-:Y:S01]  /*50e0*/  FMUL.FTZ R42, R42, UR16 ;  /* 0x000000102a2a7c20 */ /* 0x000fe20008410000 */
[----:B------:R-:W-:Y:S04]  /*50f0*/  PLOP3.LUT P2, PT, PT, PT, UP0, 0x80, 0x8 ;  /* 0x000000000008781c */ /* 0x000fe80003f4f008 */
[----:B------:R1:W-:Y:S01]  /*5100*/  MUFU.EX2 R94, R10 ;  /* 0x0000000a005e7308 */ /* 0x0003e20000000800 */
[----:B------:R-:W-:Y:S01]  /*5110*/  FFMA.FTZ R12, R12, UR8, -R8 ;  /* 0x000000080c0c7c23 */ /* 0x000fe20008010808 */
[----:B------:R-:W-:Y:S01]  /*5120*/  PLOP3.LUT P6, PT, PT, PT, UP0, 0x80, 0x8 ;  /* 0x000000000008781c */ /* 0x000fe20003fcf008 */
[----:B------:R-:W-:Y:S01]  /*5130*/  FMUL.FTZ R40, R40, UR16 ;  /* 0x0000001028287c20 */ /* 0x000fe20008410000 */
[----:B------:R-:W-:Y:S06]  /*5140*/  @P5 ISETP.GE.AND P5, PT, R11, UR31, PT ;  /* 0x0000001f0b005c0c */ /* 0x000fec000bfa6270 */
[----:B------:R2:W-:Y:S01]  /*5150*/  MUFU.EX2 R244, R12 ;  /* 0x0000000c00f47308 */ /* 0x0005e20000000800 */
[----:B------:R-:W-:Y:S02]  /*5160*/  IMAD.MOV.U32 R11, RZ, RZ, R199 ;  /* 0x000000ffff0b7224 */ /* 0x000fe400078e00c7 */
[----:B------:R-:W-:Y:S01]  /*5170*/  FMUL.FTZ R39, R39, UR16 ;  /* 0x0000001027277c20 */ /* 0x000fe20008410000 */
[----:B------:R-:W-:Y:S06]  /*5180*/  FMUL.FTZ R41, R41, UR16 ;  /* 0x0000001029297c20 */ /* 0x000fec0008410000 */
[----:B------:R-:W3:Y:S01]  /*5190*/  MUFU.TANH R175, R38 ;  /* 0x0000002600af7308 */ /* 0x000ee20000002400 */
[----:B------:R-:W-:Y:S01]  /*51a0*/  FMUL.FTZ R43, R43, UR16 ;  /* 0x000000102b2b7c20 */ /* 0x000fe20008410000 */
[----:B------:R-:W-:Y:S01]  /*51b0*/  FMUL.FTZ R44, R44, UR16 ;  /* 0x000000102c2c7c20 */ /* 0x000fe20008410000 */
[----:B------:R-:W-:Y:S01]  /*51c0*/  @P2 FSEL R11, R199, -INF , !P5 ;  /* 0xff800000c70b2808 */ /* 0x000fe20006800000 */
[----:B------:R-:W-:Y:S01]  /*51d0*/  FMUL.FTZ R46, R46, UR16 ;  /* 0x000000102e2e7c20 */ /* 0x000fe20008410000 */
[----:B-1----:R-:W-:Y:S01]  /*51e0*/  MOV R10, R89 ;  /* 0x00000059000a7202 */ /* 0x002fe20000000f00 */
[----:B------:R-:W-:Y:S01]  /*51f0*/  FMUL.FTZ R48, R48, UR16 ;  /* 0x0000001030307c20 */ /* 0x000fe20008410000 */
[----:B------:R-:W-:Y:S03]  /*5200*/  @P1 FSEL R10, R89, -INF , !P5 ;  /* 0xff800000590a1808 */ /* 0x000fe60006800000 */
[----:B------:R-:W-:Y:S01]  /*5210*/  MUFU.TANH R218, R42 ;  /* 0x0000002a00da7308 */ /* 0x000fe20000002400 */
[----:B------:R-:W-:Y:S01]  /*5220*/  PLOP3.LUT P1, PT, PT, PT, UP0, 0x80, 0x8 ;  /* 0x000000000008781c */ /* 0x000fe20003f2f008 */
[----:B--2---:R-:W-:Y:S01]  /*5230*/  IMAD.MOV.U32 R12, RZ, RZ, R215 ;  /* 0x000000ffff0c7224 */ /* 0x004fe200078e00d7 */
[----:B------:R-:W-:Y:S01]  /*5240*/  PLOP3.LUT P2, PT, PT, PT, UP0, 0x80, 0x8 ;  /* 0x000000000008781c */ /* 0x000fe20003f4f008 */
[--C-:B------:R-:W-:Y:S01]  /*5250*/  FFMA.FTZ R10, R10, UR8, -R9.reuse ;  /* 0x000000080a0a7c23 */ /* 0x100fe20008010809 */
[----:B------:R-:W-:Y:S01]  /*5260*/  @P6 FSEL R12, R215, -INF , !P5 ;  /* 0xff800000d70c6808 */ /* 0x000fe20006800000 */
[----:B------:R-:W-:Y:S01]  /*5270*/  FMUL.FTZ R50, R50, UR16 ;  /* 0x0000001032327c20 */ /* 0x000fe20008410000 */
[----:B------:R-:W-:Y:S03]  /*5280*/  PLOP3.LUT P6, PT, PT, PT, UP0, 0x80, 0x8 ;  /* 0x000000000008781c */ /* 0x000fe60003fcf008 */
[----:B------:R1:W-:Y:S01]  /*5290*/  MUFU.EX2 R93, R10 ;  /* 0x0000000a005d7308 */ /* 0x0003e20000000800 */
[----:B------:R-:W-:Y:S01]  /*52a0*/  FMUL.FTZ R45, R45, UR16 ;  /* 0x000000102d2d7c20 */ /* 0x000fe20008410000 */
[----:B------:R-:W-:Y:S01]  /*52b0*/  FFMA.FTZ R12, R12, UR8, -R2 ;  /* 0x000000080c0c7c23 */ /* 0x000fe20008010802 */
[----:B---3--:R-:W-:Y:S07]  /*52c0*/  MOV R17, R175 ;  /* 0x000000af00117202 */ /* 0x008fee0000000f00 */
[----:B------:R-:W2:Y:S01]  /*52d0*/  MUFU.TANH R202, R40 ;  /* 0x0000002800ca7308 */ /* 0x000ea20000002400 */
[----:B------:R-:W-:Y:S01]  /*52e0*/  FMUL.FTZ R49, R49, UR16 ;  /* 0x0000001031317c20 */ /* 0x000fe20008410000 */
[----:B------:R-:W-:Y:S01]  /*52f0*/  @P1 FSEL R13, R232, -INF , !P5 ;  /* 0xff800000e80d1808 */ /* 0x000fe20006800000 */
[----:B------:R-:W-:Y:S01]  /*5300*/  FMUL.FTZ R47, R47, UR16 ;  /* 0x000000102f2f7c20 */ /* 0x000fe20008410000 */
[----:B------:R-:W-:Y:S01]  /*5310*/  PLOP3.LUT P5, PT, PT, PT, UP0, 0x80, 0x8 ;  /* 0x000000000008781c */ /* 0x000fe20003faf008 */
[----:B------:R-:W-:Y:S01]  /*5320*/  @P2 VIADD R14, R3, 0x11 ;  /* 0x00000011030e2836 */ /* 0x000fe20000000000 */
[----:B------:R-:W-:Y:S01]  /*5330*/  PLOP3.LUT P1, PT, PT, PT, UP0, 0x80, 0x8 ;  /* 0x000000000008781c */ /* 0x000fe20003f2f008 */
[----:B------:R-:W-:Y:S01]  /*5340*/  FMUL.FTZ R51, R51, UR16 ;  /* 0x0000001033337c20 */ /* 0x000fe20008410000 */
[----:B------:R-:W-:Y:S02]  /*5350*/  PLOP3.LUT P2, PT, PT, PT, UP0, 0x80, 0x8 ;  /* 0x000000000008781c */ /* 0x000fe40003f4f008 */
[----:B------:R-:W-:Y:S01]  /*5360*/  MUFU.EX2 R252, R12 ;  /* 0x0000000c00fc7308 */ /* 0x000fe20000000800 */
[----:B------:R-:W-:Y:S01]  /*5370*/  @P6 ISETP.GE.AND P6, PT, R14, UR31, PT ;  /* 0x0000001f0e006c0c */ /* 0x000fe2000bfc6270 */
[----:B-1----:R-:W-:Y:S08]  /*5380*/  IMAD.MOV.U32 R10, RZ, RZ, R212 ;  /* 0x000000ffff0a7224 */ /* 0x002ff000078e00d4 */
[----:B------:R-:W-:Y:S01]  /*5390*/  MUFU.TANH R80, R37 ;  /* 0x0000002500507308 */ /* 0x000fe20000002400 */
[----:B------:R-:W-:Y:S01]  /*53a0*/  @P5 FSEL R4, R88, -INF , !P6 ;  /* 0xff80000058045808 */ /* 0x000fe20007000000 */
[----:B--2---:R-:W-:Y:S01]  /*53b0*/  IMAD.MOV.U32 R18, RZ, RZ, R202 ;  /* 0x000000ffff127224 */ /* 0x004fe200078e00ca */
[----:B------:R-:W-:Y:S02]  /*53c0*/  @P1 IADD3 R15, PT, PT, R3, 0x18, RZ ;  /* 0x00000018030f1810 */ /* 0x000fe40007ffe0ff */
[----:B------:R-:W-:Y:S01]  /*53d0*/  PLOP3.LUT P1, PT, PT, PT, UP0, 0x80, 0x8 ;  /* 0x000000000008781c */ /* 0x000fe20003f2f008 */
[----:B------:R-:W-:Y:S01]  /*53e0*/  FFMA.FTZ R14, R4, UR8, -R9 ;  /* 0x00000008040e7c23 */ /* 0x000fe20008010809 */
[--C-:B------:R-:W-:Y:S01]  /*53f0*/  FFMA.FTZ R4, R11, UR8, -R8.reuse ;  /* 0x000000080b047c23 */ /* 0x100fe20008010808 */
[----:B------:R-:W-:Y:S02]  /*5400*/  @P2 FSEL R5, R197, -INF , !P6 ;  /* 0xff800000c5052808 */ /* 0x000fe40007000000 */
[----:B------:R-:W-:Y:S01]  /*5410*/  MUFU.TANH R174, R39 ;  /* 0x0000002700ae7308 */ /* 0x000fe20000002400 */
[----:B------:R-:W-:Y:S02]  /*5420*/  PLOP3.LUT P5, PT, PT, PT, UP0, 0x80, 0x8 ;  /* 0x000000000008781c */ /* 0x000fe40003faf008 */
[----:B------:R-:W-:Y:S01]  /*5430*/  PLOP3.LUT P2, PT, PT, PT, UP0, 0x80, 0x8 ;  /* 0x000000000008781c */ /* 0x000fe20003f4f008 */
[----:B------:R-:W-:Y:S06]  /*5440*/  FFMA.FTZ R5, R5, UR8, -R8 ;  /* 0x0000000805057c23 */ /* 0x000fec0008010808 */
[----:B------:R1:W-:Y:S01]  /*5450*/  MUFU.EX2 R234, R4 ;  /* 0x0000000400ea7308 */ /* 0x0003e20000000800 */
[----:B------:R-:W-:Y:S02]  /*5460*/  @P1 FSEL R10, R212, -INF , !P6 ;  /* 0xff800000d40a1808 */ /* 0x000fe40007000000 */
[----:B------:R-:W-:Y:S07]  /*5470*/  PLOP3.LUT P1, PT, PT, PT, UP0, 0x80, 0x8 ;  /* 0x000000000008781c */ /* 0x000fee0003f2f008 */
[----:B------:R2:W-:Y:S01]  /*5480*/  MUFU.EX2 R233, R5 ;  /* 0x0000000500e97308 */ /* 0x0005e20000000800 */
[----:B------:R-:W-:Y:S09]  /*5490*/  @P2 ISETP.GE.AND P2, PT, R15, UR31, PT ;  /* 0x0000001f0f002c0c */ /* 0x000ff2000bf46270 */
[----:B------:R3:W-:Y:S01]  /*54a0*/  MUFU.EX2 R92, R14 ;  /* 0x0000000e005c7308 */ /* 0x0007e20000000800 */
[----:B------:R-:W-:Y:S09]  /*54b0*/  IMAD.MOV.U32 R15, RZ, RZ, R84 ;  /* 0x000000ffff0f7224 */ /* 0x000ff200078e0054 */
[----:B------:R-:W4:Y:S01]  /*54c0*/  MUFU.TANH R201, R41 ;  /* 0x0000002900c97308 */ /* 0x000f220000002400 */
[----:B-1----:R-:W-:Y:S02]  /*54d0*/  MOV R4, R231 ;  /* 0x000000e700047202 */ /* 0x002fe40000000f00 */
[----:B------:R-:W-:Y:S02]  /*54e0*/  @P5 FSEL R4, R231, -INF , !P6 ;  /* 0xff800000e7045808 */ /* 0x000fe40007000000 */
[----:B------:R-:W-:Y:S01]  /*54f0*/  PLOP3.LUT P5, PT, PT, PT, UP0, 0x80, 0x8 ;  /* 0x000000000008781c */ /* 0x000fe20003faf008 */
[----:B--2---:R-:W-:Y:S01]  /*5500*/  FFMA.FTZ R5, R10, UR8, -R2 ;  /* 0x000000080a057c23 */ /* 0x004fe20008010802 */
[----:B------:R-:W-:Y:S01]  /*5510*/  @P1 FSEL R19, R207, -INF , !P2 ;  /* 0xff800000cf131808 */ /* 0x000fe20005000000 */
[--C-:B------:R-:W-:Y:S01]  /*5520*/  FFMA.FTZ R10, R13, UR8, -R0.reuse ;  /* 0x000000080d0a7c23 */ /* 0x100fe20008010800 */
[----:B------:R-:W-:Y:S01]  /*5530*/  PLOP3.LUT P1, PT, PT, PT, UP0, 0x80, 0x8 ;  /* 0x000000000008781c */ /* 0x000fe20003f2f008 */
[----:B---3--:R-:W-:Y:S01]  /*5540*/  IMAD.MOV.U32 R14, RZ, RZ, R81 ;  /* 0x000000ffff0e7224 */ /* 0x008fe200078e0051 */
[----:B------:R-:W-:Y:S01]  /*5550*/  PLOP3.LUT P6, PT, PT, PT, UP0, 0x80, 0x8 ;  /* 0x000000000008781c */ /* 0x000fe20003fcf008 */
[----:B------:R-:W1:Y:S01]  /*5560*/  MUFU.EX2 R74, R10 ;  /* 0x0000000a004a7308 */ /* 0x000e620000000800 */
[----:B------:R-:W-:Y:S01]  /*5570*/  FFMA.FTZ R4, R4, UR8, -R0 ;  /* 0x0000000804047c23 */ /* 0x000fe20008010800 */
[----:B------:R-:W-:Y:S01]  /*5580*/  FFMA.FTZ R13, R19, UR8, -R2 ;  /* 0x00000008130d7c23 */ /* 0x000fe20008010802 */
[----:B------:R-:W-:Y:S07]  /*5590*/  MOV R19, R218 ;  /* 0x000000da00137202 */ /* 0x000fee0000000f00 */
[----:B------:R-:W-:Y:S01]  /*55a0*/  MUFU.EX2 R251, R5 ;  /* 0x0000000500fb7308 */ /* 0x000fe20000000800 */
[----:B------:R-:W-:Y:S02]  /*55b0*/  @P5 FSEL R20, R230, -INF , !P2 ;  /* 0xff800000e6145808 */ /* 0x000fe40005000000 */
[----:B------:R-:W-:Y:S07]  /*55c0*/  PLOP3.LUT P5, PT, PT, PT, UP0, 0x80, 0x8 ;  /* 0x000000000008781c */ /* 0x000fee0003faf008 */
[----:B------:R2:W3:Y:S01]  /*55d0*/  MUFU.EX2 R75, R4 ;  /* 0x00000004004b7308 */ /* 0x0004e20000000800 */
[----:B------:R-:W-:Y:S02]  /*55e0*/  @P1 FSEL R22, R189, -INF , !P2 ;  /* 0xff800000bd161808 */ /* 0x000fe40005000000 */
[----:B------:R-:W-:Y:S07]  /*55f0*/  PLOP3.LUT P1, PT, PT, PT, UP0, 0x80, 0x8 ;  /* 0x000000000008781c */ /* 0x000fee0003f2f008 */
[----:B------:R4:W-:Y:S01]  /*5600*/  MUFU.EX2 R250, R13 ;  /* 0x0000000d00fa7308 */ /* 0x0009e20000000800 */
[----:B------:R-:W-:Y:S01]  /*5610*/  @P6 FSEL R21, R85, -INF , !P2 ;  /* 0xff80000055156808 */ /* 0x000fe20005000000 */
[----:B-1----:R-:W-:Y:S01]  /*5620*/  STL [R1+0x24], R74 ;  /* 0x0000244a01007387 */ /* 0x002fe20000100800 */
[----:B------:R-:W-:Y:S07]  /*5630*/  PLOP3.LUT P6, PT, PT, PT, UP0, 0x80, 0x8 ;  /* 0x000000000008781c */ /* 0x000fee0003fcf008 */
[----:B------:R-:W-:Y:S01]  /*5640*/  MUFU.TANH R216, R43 ;  /* 0x0000002b00d87308 */ /* 0x000fe20000002400 */
[----:B------:R-:W-:Y:S02]  /*5650*/  PLOP3.LUT P2, PT, PT, PT, UP0, 0x80, 0x8 ;  /* 0x000000000008781c */ /* 0x000fe40003f4f008 */
[----:B------:R-:W-:Y:S01]  /*5660*/  MOV R10, R227 ;  /* 0x000000e3000a7202 */ /* 0x000fe20000000f00 */
[C---:B------:R-:W-:Y:S01]  /*5670*/  @P5 VIADD R11, R3.reuse, 0x19 ;  /* 0x00000019030b5836 */ /* 0x040fe20000000000 */
[----:B------:R-:W-:Y:S01]  /*5680*/  PLOP3.LUT P5, PT, PT, PT, UP0, 0x80, 0x8 ;  /* 0x000000000008781c */ /* 0x000fe20003faf008 */
[----:B--2---:R1:W2:Y:S01]  /*5690*/  LDSM.16.M88.4 R4, [R181+0xd800] ;  /* 0x00d80000b504783b */ /* 0x0042a20000000200 */
[----:B------:R-:W-:Y:S03]  /*56a0*/  @P1 IADD3 R12, PT, PT, R3, 0x20, RZ ;  /* 0x00000020030c1810 */ /* 0x000fe60007ffe0ff */
[----:B------:R-:W-:Y:S01]  /*56b0*/  MUFU.TANH R196, R44 ;  /* 0x0000002c00c47308 */ /* 0x000fe20000002400 */
[----:B------:R-:W-:Y:S01]  /*56c0*/  PLOP3.LUT P1, PT, PT, PT, UP0, 0x80, 0x8 ;  /* 0x000000000008781c */ /* 0x000fe20003f2f008 */
[----:B----4-:R-:W-:Y:S01]  /*56d0*/  IMAD.MOV.U32 R13, RZ, RZ, R201 ;  /* 0x000000ffff0d7224 */ /* 0x010fe200078e00c9 */
[----:B------:R-:W-:Y:S01]  /*56e0*/  @P6 ISETP.GE.AND P6, PT, R11, UR31, PT ;  /* 0x0000001f0b006c0c */ /* 0x000fe2000bfc6270 */
[----:B------:R-:W-:Y:S01]  /*56f0*/  IMAD.MOV.U32 R11, RZ, RZ, R206 ;  /* 0x000000ffff0b7224 */ /* 0x000fe200078e00ce */
[----:B---3--:R-:W-:Y:S02]  /*5700*/  STL [R1+0x20], R75 ;  /* 0x0000204b01007387 */ /* 0x008fe40000100800 */
[----:B------:R-:W-:Y:S03]  /*5710*/  @P2 FSEL R11, R206, -INF , !P6 ;  /* 0xff800000ce0b2808 */ /* 0x000fe60007000000 */
[----:B------:R-:W-:Y:S01]  /*5720*/  MUFU.TANH R214, R46 ;  /* 0x0000002e00d67308 */ /* 0x000fe20000002400 */
[----:B------:R-:W-:Y:S02]  /*5730*/  @P5 FSEL R10, R227, -INF , !P6 ;  /* 0xff800000e30a5808 */ /* 0x000fe40007000000 */
[----:B------:R-:W-:Y:S02]  /*5740*/  PLOP3.LUT P5, PT, PT, PT, UP0, 0x80, 0x8 ;  /* 0x000000000008781c */ /* 0x000fe40003faf008 */
[----:B------:R-:W-:Y:S01]  /*5750*/  PLOP3.LUT P2, PT, PT, PT, UP0, 0x80, 0x8 ;  /* 0x000000000008781c */ /* 0x000fe20003f4f008 */
[----:B------:R-:W-:Y:S01]  /*5760*/  FFMA.FTZ R10, R10, UR8, -R0 ;  /* 0x000000080a0a7c23 */ /* 0x000fe20008010800 */
[----:B------:R-:W-:Y:S03]  /*5770*/  @P1 FSEL R15, R84, -INF , !P6 ;  /* 0xff800000540f1808 */ /* 0x000fe60007000000 */
[----:B------:R-:W3:Y:S01]  /*5780*/  MUFU.TANH R77, R48 ;  /* 0x00000030004d7308 */ /* 0x000ee20000002400 */
[----:B------:R-:W-:Y:S01]  /*5790*/  PLOP3.LUT P1, PT, PT, PT, UP0, 0x80, 0x8 ;  /* 0x000000000008781c */ /* 0x000fe20003f2f008 */
[----:B------:R-:W-:Y:S01]  /*57a0*/  FFMA.FTZ R15, R15, UR8, -R9 ;  /* 0x000000080f0f7c23 */ /* 0x000fe20008010809 */
[----:B-1----:R-:W-:Y:S03]  /*57b0*/  IMAD.MOV.U32 R181, RZ, RZ, R153 ;  /* 0x000000ffffb57224 */ /* 0x002fe600078e0099 */
[----:B------:R-:W-:Y:S04]  /*57c0*/  @P5 ISETP.GE.AND P5, PT, R12, UR31, PT ;  /* 0x0000001f0c005c0c */ /* 0x000fe8000bfa6270 */
[----:B------:R-:W-:Y:S01]  /*57d0*/  MUFU.EX2 R69, R10 ;  /* 0x0000000a00457308 */ /* 0x000fe20000000800 */
[----:B------:R-:W-:Y:S01]  /*57e0*/  @P2 FSEL R16, R178, -INF , !P6 ;  /* 0xff800000b2102808 */ /* 0x000fe20007000000 */
[----:B------:R-:W-:Y:S01]  /*57f0*/  FFMA.FTZ R12, R11, UR8, -R2 ;  /* 0x000000080b0c7c23 */ /* 0x000fe20008010802 */
[----:B------:R-:W-:Y:S01]  /*5800*/  PLOP3.LUT P2, PT, PT, PT, UP0, 0x80, 0x8 ;  /* 0x000000000008781c */ /* 0x000fe20003f4f008 */
[----:B------:R-:W-:Y:S01]  /*5810*/  FFMA.FTZ R11, R20, UR8, -R0 ;  /* 0x00000008140b7c23 */ /* 0x000fe20008010800 */
[----:B------:R-:W-:Y:S05]  /*5820*/  @P1 FSEL R14, R81, -INF , !P5 ;  /* 0xff800000510e1808 */ /* 0x000fea0006800000 */
[----:B------:R1:W-:Y:S01]  /*5830*/  MUFU.EX2 R248, R12 ;  /* 0x0000000c00f87308 */ /* 0x0003e20000000800 */
[----:B------:R-:W-:Y:S01]  /*5840*/  PLOP3.LUT P1, PT, PT, PT, UP0, 0x80, 0x8 ;  /* 0x000000000008781c */ /* 0x000fe20003f2f008 */
[----:B------:R-:W-:Y:S01]  /*5850*/  FFMA.FTZ R20, R21, UR8, -R9 ;  /* 0x0000000815147c23 */ /* 0x000fe20008010809 */
[----:B------:R-:W-:Y:S07]  /*5860*/  PLOP3.LUT P6, PT, PT, PT, UP0, 0x80, 0x8 ;  /* 0x000000000008781c */ /* 0x000fee0003fcf008 */
[----:B------:R-:W4:Y:S01]  /*5870*/  MUFU.EX2 R68, R11 ;  /* 0x0000000b00447308 */ /* 0x000f220000000800 */
[----:B------:R-:W-:Y:S01]  /*5880*/  FFMA.FTZ R21, R22, UR8, -R8 ;  /* 0x0000000816157c23 */ /* 0x000fe20008010808 */
[-C--:B--2---:R-:W-:Y:S08]  /*5890*/  HMMA.16816.F32.BF16 R52, R148, R4.reuse, R52 ;  /* 0x000000049434723c */ /* 0x084ff00000041834 */
[----:B------:R2:W-:Y:S01]  /*58a0*/  MUFU.EX2 R87, R20 ;  /* 0x0000001400577308 */ /* 0x0005e20000000800 */
[----:B---3--:R-:W-:Y:S01]  /*58b0*/  IMAD.MOV.U32 R27, RZ, RZ, R77 ;  /* 0x000000ffff1b7224 */ /* 0x008fe200078e004d */
[----:B------:R-:W-:Y:S02]  /*58c0*/  @P2 FSEL R17, R175, -INF , !P5 ;  /* 0xff800000af112808 */ /* 0x000fe40006800000 */
[----:B------:R-:W-:Y:S06]  /*58d0*/  PLOP3.LUT P2, PT, PT, PT, UP0, 0x80, 0x8 ;  /* 0x000000000008781c */ /* 0x000fec0003f4f008 */
[----:B------:R-:W-:Y:S01]  /*58e0*/  MUFU.EX2 R223, R21 ;  /* 0x0000001500df7308 */ /* 0x000fe20000000800 */
[C---:B------:R-:W-:Y:S09]  /*58f0*/  HMMA.16816.F32.BF16 R56, R132.reuse, R4, R56 ;  /* 0x000000048438723c */ /* 0x040ff20000041838 */
[----:B------:R-:W-:Y:S01]  /*5900*/  MUFU.TANH R169, R50 ;  /* 0x0000003200a97308 */ /* 0x000fe20000002400 */
[----:B------:R-:W-:Y:S01]  /*5910*/  @P1 FSEL R19, R218, -INF , !P5 ;  /* 0xff800000da131808 */ /* 0x000fe20006800000 */
[----:B-1----:R-:W-:Y:S01]  /*5920*/  IMAD.MOV.U32 R12, RZ, RZ, R80 ;  /* 0x000000ffff0c7224 */ /* 0x002fe200078e0050 */
[----:B------:R-:W-:Y:S01]  /*5930*/  @P6 FSEL R18, R202, -INF , !P5 ;  /* 0xff800000ca126808 */ /* 0x000fe20006800000 */
[----:B----4-:R-:W-:Y:S01]  /*5940*/  STL [R1+0x14], R68 ;  /* 0x0000144401007387 */ /* 0x010fe20000100800 */
[-C--:B------:R-:W-:Y:S01]  /*5950*/  HMMA.16816.F32.BF16 R60, R132, R6.reuse, R60 ;  /* 0x00000006843c723c */ /* 0x080fe2000004183c */
[----:B------:R-:W-:Y:S02]  /*5960*/  PLOP3.LUT P1, PT, PT, PT, UP0, 0x80, 0x8 ;  /* 0x000000000008781c */ /* 0x000fe40003f2f008 */
[----:B------:R-:W-:Y:S01]  /*5970*/  PLOP3.LUT P6, PT, PT, PT, UP0, 0x80, 0x8 ;  /* 0x000000000008781c */ /* 0x000fe20003fcf008 */
[C---:B------:R-:W-:Y:S01]  /*5980*/  @P2 VIADD R10, R3.reuse, 0x21 ;  /* 0x00000021030a2836 */ /* 0x040fe20000000000 */
[----:B------:R-:W-:Y:S01]  /*5990*/  PLOP3.LUT P5, PT, PT, PT, UP0, 0x80, 0x8 ;  /* 0x000000000008781c */ /* 0x000fe20003faf008 */
[----:B------:R1:W-:Y:S01]  /*59a0*/  MUFU.EX2 R86, R15 ;  /* 0x0000000f00567308 */ /* 0x0003e20000000800 */
[----:B------:R-:W-:Y:S01]  /*59b0*/  PLOP3.LUT P2, PT, PT, PT, UP0, 0x80, 0x8 ;  /* 0x000000000008781c */ /* 0x000fe20003f4f008 */
[----:B------:R-:W-:Y:S01]  /*59c0*/  HMMA.16816.F32.BF16 R64, R148, R6, R64 ;  /* 0x000000069440723c */ /* 0x000fe20000041840 */
[----:B------:R-:W-:Y:S07]  /*59d0*/  STL [R1+0x10], R69 ;  /* 0x0000104501007387 */ /* 0x000fee0000100800 */
[----:B------:R-:W-:Y:S01]  /*59e0*/  MUFU.TANH R195, R45 ;  /* 0x0000002d00c37308 */ /* 0x000fe20000002400 */
[----:B------:R-:W-:Y:S01]  /*59f0*/  MOV R149, 0x40 ;  /* 0x0000004000957802 */ /* 0x000fe20000000f00 */
[----:B--2---:R-:W-:Y:S01]  /*5a00*/  IMAD.MOV.U32 R20, RZ, RZ, R196 ;  /* 0x000000ffff147224 */ /* 0x004fe200078e00c4 */
[----:B------:R-:W-:Y:S01]  /*5a10*/  MOV R11, R174 ;  /* 0x000000ae000b7202 */ /* 0x000fe20000000f00 */
[----:B------:R-:W-:Y:S01]  /*5a20*/  FMUL.FTZ R52, R52, UR16 ;  /* 0x0000001034347c20 */ /* 0x000fe20008410000 */
[----:B------:R-:W-:Y:S01]  /*5a30*/  @P1 IADD3 R23, PT, PT, R3, 0x28, RZ ;  /* 0x0000002803171810 */ /* 0x000fe20007ffe0ff */
[----:B------:R-:W-:Y:S01]  /*5a40*/  FMUL.FTZ R54, R54, UR16 ;  /* 0x0000001036367c20 */ /* 0x000fe20008410000 */
[----:B------:R-:W-:Y:S03]  /*5a50*/  @P6 ISETP.GE.AND P6, PT, R10, UR31, PT ;  /* 0x0000001f0a006c0c */ /* 0x000fe6000bfc6270 */
[----:B------:R-:W2:Y:S01]  /*5a60*/  MUFU.TANH R76, R49 ;  /* 0x00000031004c7308 */ /* 0x000ea20000002400 */
[----:B------:R-:W-:Y:S01]  /*5a70*/  PLOP3.LUT P1, PT, PT, PT, UP0, 0x80, 0x8 ;  /* 0x000000000008781c */ /* 0x000fe20003f2f008 */
[----:B-1----:R-:W-:Y:S01]  /*5a80*/  FFMA.FTZ R15, R16, UR8, -R8 ;  /* 0x00000008100f7c23 */ /* 0x002fe20008010808 */
[----:B------:R-:W-:Y:S01]  /*5a90*/  @P5 FSEL R12, R80, -INF , !P6 ;  /* 0xff800000500c5808 */ /* 0x000fe20007000000 */
[----:B------:R-:W-:Y:S01]  /*5aa0*/  FMUL.FTZ R58, R58, UR16 ;  /* 0x000000103a3a7c20 */ /* 0x000fe20008410000 */
[----:B------:R-:W-:Y:S01]  /*5ab0*/  PLOP3.LUT P5, PT, PT, PT, UP0, 0x80, 0x8 ;  /* 0x000000000008781c */ /* 0x000fe20003faf008 */
[----:B------:R-:W-:Y:S01]  /*5ac0*/  FMUL.FTZ R56, R56, UR16 ;  /* 0x0000001038387c20 */ /* 0x000fe20008410000 */
[----:B------:R-:W-:Y:S03]  /*5ad0*/  @P2 FSEL R11, R174, -INF , !P6 ;  /* 0xff800000ae0b2808 */ /* 0x000fe60007000000 */
[----:B------:R1:W-:Y:S01]  /*5ae0*/  MUFU.EX2 R222, R15 ;  /* 0x0000000f00de7308 */ /* 0x0003e20000000800 */
[----:B------:R-:W-:Y:S01]  /*5af0*/  PLOP3.LUT P2, PT, PT, PT, UP0, 0x80, 0x8 ;  /* 0x000000000008781c */ /* 0x000fe20003f4f008 */
[----:B------:R-:W-:Y:S01]  /*5b00*/  FMUL.FTZ R53, R53, UR16 ;  /* 0x0000001035357c20 */ /* 0x000fe20008410000 */
[----:B------:R-:W-:Y:S07]  /*5b10*/  MOV R10, R216 ;  /* 0x000000d8000a7202 */ /* 0x000fee0000000f00 */
[----:B------:R-:W3:Y:S01]  /*5b20*/  MUFU.TANH R208, R47 ;  /* 0x0000002f00d07308 */ /* 0x000ee20000002400 */
[----:B------:R-:W-:Y:S01]  /*5b30*/  MOV R21, R214 ;  /* 0x000000d600157202 */ /* 0x000fe20000000f00 */
[----:B------:R-:W-:Y:S01]  /*5b40*/  FMUL.FTZ R55, R55, UR16 ;  /* 0x0000001037377c20 */ /* 0x000fe20008410000 */
[----:B------:R-:W-:Y:S01]  /*5b50*/  @P1 FSEL R13, R201, -INF , !P6 ;  /* 0xff800000c90d1808 */ /* 0x000fe20007000000 */
[----:B------:R-:W-:Y:S01]  /*5b60*/  FMUL.FTZ R57, R57, UR16 ;  /* 0x0000001039397c20 */ /* 0x000fe20008410000 */
[----:B------:R-:W-:Y:S01]  /*5b70*/  PLOP3.LUT P1, PT, PT, PT, UP0, 0x80, 0x8 ;  /* 0x000000000008781c */ /* 0x000fe20003f2f008 */
[----:B--2---:R-:W-:Y:S01]  /*5b80*/  IMAD.MOV.U32 R22, RZ, RZ, R76 ;  /* 0x000000ffff167224 */ /* 0x004fe200078e004c */
[----:B------:R-:W-:Y:S03]  /*5b90*/  @P5 FSEL R10, R216, -INF , !P6 ;  /* 0xff800000d80a5808 */ /* 0x000fe60007000000 */
[----:B------:R-:W2:Y:S01]  /*5ba0*/  MUFU.TANH R168, R51 ;  /* 0x0000003300a87308 */ /* 0x000ea20000002400 */
[----:B------:R-:W-:Y:S01]  /*5bb0*/  PLOP3.LUT P5, PT, PT, PT, UP0, 0x80, 0x8 ;  /* 0x000000000008781c */ /* 0x000fe20003faf008 */
[----:B-1----:R-:W-:Y:S01]  /*5bc0*/  IMAD.MOV.U32 R15, RZ, RZ, R195 ;  /* 0x000000ffff0f7224 */ /* 0x002fe200078e00c3 */
[----:B------:R-:W-:Y:S01]  /*5bd0*/  @P2 ISETP.GE.AND P2, PT, R23, UR31, PT ;  /* 0x0000001f17002c0c */ /* 0x000fe2000bf46270 */
[----:B------:R-:W-:Y:S01]  /*5be0*/  FMUL.FTZ R59, R59, UR16 ;  /* 0x000000103b3b7c20 */ /* 0x000fe20008410000 */
[----:B------:R-:W-:Y:S01]  /*5bf0*/  PLOP3.LUT P6, PT, PT, PT, UP0, 0x80, 0x8 ;  /* 0x000000000008781c */ /* 0x000fe20003fcf008 */
[----:B------:R-:W-:Y:S01]  /*5c00*/  FMUL.FTZ R60, R60, UR16 ;  /* 0x000000103c3c7c20 */ /* 0x000fe20008410000 */
[----:B------:R-:W-:Y:S03]  /*5c10*/  MOV R28, R169 ;  /* 0x000000a9001c7202 */ /* 0x000fe60000000f00 */
[----:B------:R-:W-:Y:S01]  /*5c20*/  MUFU.TANH R73, R52 ;  /* 0x0000003400497308 */ /* 0x000fe20000002400 */
[----:B------:R-:W-:Y:S01]  /*5c30*/  FMUL.FTZ R61, R61, UR16 ;  /* 0x000000103d3d7c20 */ /* 0x000fe20008410000 */
[----:B------:R-:W-:Y:S01]  /*5c40*/  @P1 FSEL R20, R196, -INF , !P2 ;  /* 0xff800000c4141808 */ /* 0x000fe20005000000 */
[----:B------:R-:W-:Y:S01]  /*5c50*/  FMUL.FTZ R64, R64, UR16 ;  /* 0x0000001040407c20 */ /* 0x000fe20008410000 */
[----:B------:R-:W-:Y:S01]  /*5c60*/  PLOP3.LUT P1, PT, PT, PT, UP0, 0x80, 0x8 ;  /* 0x000000000008781c */ /* 0x000fe20003f2f008 */
[----:B------:R-:W-:Y:S01]  /*5c70*/  FMUL.FTZ R65, R65, UR16 ;  /* 0x0000001041417c20 */ /* 0x000fe20008410000 */
[----:B------:R-:W-:Y:S01]  /*5c80*/  @P5 FSEL R21, R214, -INF , !P2 ;  /* 0xff800000d6155808 */ /* 0x000fe20005000000 */
[----:B------:R-:W-:Y:S01]  /*5c90*/  FMUL.FTZ R66, R66, UR16 ;  /* 0x0000001042427c20 */ /* 0x000fe20008410000 */
[----:B------:R-:W-:Y:S02]  /*5ca0*/  PLOP3.LUT P5, PT, PT, PT, UP0, 0x80, 0x8 ;  /* 0x000000000008781c */ /* 0x000fe40003faf008 */
[----:B------:R-:W1:Y:S01]  /*5cb0*/  MUFU.TANH R167, R54 ;  /* 0x0000003600a77308 */ /* 0x000e620000002400 */
[----:B------:R-:W-:Y:S01]  /*5cc0*/  @P6 FSEL R27, R77, -INF , !P2 ;  /* 0xff8000004d1b6808 */ /* 0x000fe20005000000 */
[----:B------:R-:W-:Y:S01]  /*5cd0*/  FFMA.FTZ R6, R21, UR8, -R0 ;  /* 0x0000000815067c23 */ /* 0x000fe20008010800 */
[----:B------:R-:W-:Y:S01]  /*5ce0*/  PLOP3.LUT P6, PT, PT, PT, UP0, 0x80, 0x8 ;  /* 0x000000000008781c */ /* 0x000fe20003fcf008 */
[----:B------:R-:W-:Y:S01]  /*5cf0*/  FMUL.FTZ R62, R62, UR16 ;  /* 0x000000103e3e7c20 */ /* 0x000fe20008410000 */
[----:B---3--:R-:W-:Y:S01]  /*5d00*/  MOV R16, R208 ;  /* 0x000000d000107202 */ /* 0x008fe20000000f00 */
[----:B------:R-:W-:Y:S01]  /*5d10*/  FMUL.FTZ R67, R67, UR16 ;  /* 0x0000001043437c20 */ /* 0x000fe20008410000 */
[----:B--2---:R-:W-:Y:S03]  /*5d20*/  MOV R23, R168 ;  /* 0x000000a800177202 */ /* 0x004fe60000000f00 */
[----:B------:R-:W-:Y:S01]  /*5d30*/  MUFU.TANH R205, R58 ;  /* 0x0000003a00cd7308 */ /* 0x000fe20000002400 */
[----:B------:R-:W-:Y:S01]  /*5d40*/  @P1 FSEL R28, R169, -INF , !P2 ;  /* 0xff800000a91c1808 */ /* 0x000fe20005000000 */
[----:B------:R-:W-:Y:S01]  /*5d50*/  FMUL.FTZ R63, R63, UR16 ;  /* 0x000000103f3f7c20 */ /* 0x000fe20008410000 */
[----:B------:R-:W-:Y:S01]  /*5d60*/  PLOP3.LUT P2, PT, PT, PT, UP0, 0x80, 0x8 ;  /* 0x000000000008781c */ /* 0x000fe20003f4f008 */
[----:B------:R-:W-:Y:S01]  /*5d70*/  @P5 VIADD R4, R3, 0x29 ;  /* 0x0000002903045836 */ /* 0x000fe20000000000 */
[----:B------:R-:W-:Y:S02]  /*5d80*/  PLOP3.LUT P1, PT, PT, PT, UP0, 0x80, 0x8 ;  /* 0x000000000008781c */ /* 0x000fe40003f2f008 */
[----:B------:R-:W-:Y:S03]  /*5d90*/  PLOP3.LUT P5, PT, PT, PT, UP0, 0x80, 0x8 ;  /* 0x000000000008781c */ /* 0x000fe60003faf008 */
[----:B------:R-:W2:Y:S01]  /*5da0*/  MUFU.TANH R177, R56 ;  /* 0x0000003800b17308 */ /* 0x000ea20000002400 */
[----:B------:R-:W-:Y:S01]  /*5db0*/  @P6 ISETP.GE.AND P6, PT, R4, UR31, PT ;  /* 0x0000001f04006c0c */ /* 0x000fe2000bfc6270 */
[----:B------:R-:W-:Y:S01]  /*5dc0*/  FFMA.FTZ R4, R14, UR8, -R9 ;  /* 0x000000080e047c23 */ /* 0x000fe20008010809 */
[----:B-1----:R-:W-:Y:S02]  /*5dd0*/  MOV R24, R167 ;  /* 0x000000a700187202 */ /* 0x002fe40000000f00 */
[----:B------:R-:W-:Y:S02]  /*5de0*/  LEA R148, R183, UR4, 0x1 ;  /* 0x00000004b7947c11 */ /* 0x000fe4000f8e08ff */
[----:B------:R-:W-:Y:S03]  /*5df0*/  SEL R153, R149, 0xffffffc0, !P0 ;  /* 0xffffffc095997807 */ /* 0x000fe60004000000 */
[----:B------:R1:W-:Y:S01]  /*5e00*/  MUFU.EX2 R83, R4 ;  /* 0x0000000400537308 */ /* 0x0003e20000000800 */
[----:B------:R-:W-:Y:S02]  /*5e10*/  @P2 FSEL R15, R195, -INF , !P6 ;  /* 0xff800000c30f2808 */ /* 0x000fe40007000000 */
[----:B------:R-:W-:Y:S07]  /*5e20*/  PLOP3.LUT P2, PT, PT, PT, UP0, 0x80, 0x8 ;  /* 0x000000000008781c */ /* 0x000fee0003f4f008 */
[----:B------:R3:W-:Y:S01]  /*5e30*/  MUFU.EX2 R249, R6 ;  /* 0x0000000600f97308 */ /* 0x0007e20000000800 */
[----:B------:R-:W-:Y:S01]  /*5e40*/  @P1 IADD3 R5, PT, PT, R3, 0x30, RZ ;  /* 0x0000003003051810 */ /* 0x000fe20007ffe0ff */
[----:B------:R-:W-:Y:S01]  /*5e50*/  IMAD.IADD R149, R148, 0x1, R153 ;  /* 0x0000000194957824 */ /* 0x000fe200078e0299 */
[----:B------:R-:W-:Y:S07]  /*5e60*/  PLOP3.LUT P1, PT, PT, PT, UP0, 0x80, 0x8 ;  /* 0x000000000008781c */ /* 0x000fee0003f2f008 */
[----:B------:R-:W4:Y:S01]  /*5e70*/  MUFU.TANH R72, R53 ;  /* 0x0000003500487308 */ /* 0x000f220000002400 */
[----:B------:R-:W-:Y:S01]  /*5e80*/  @P5 FSEL R16, R208, -INF , !P6 ;  /* 0xff800000d0105808 */ /* 0x000fe20007000000 */
[----:B--2---:R-:W-:Y:S01]  /*5e90*/  IMAD.MOV.U32 R25, RZ, RZ, R177 ;  /* 0x000000ffff197224 */ /* 0x004fe200078e00b1 */
[----:B------:R-:W-:Y:S02]  /*5ea0*/  PLOP3.LUT P5, PT, PT, PT, UP0, 0x80, 0x8 ;  /* 0x000000000008781c */ /* 0x000fe40003faf008 */
[----:B------:R-:W-:Y:S01]  /*5eb0*/  MOV R26, R205 ;  /* 0x000000cd001a7202 */ /* 0x000fe20000000f00 */
[----:B-1----:R-:W-:Y:S01]  /*5ec0*/  FFMA.FTZ R4, R12, UR8, -R9 ;  /* 0x000000080c047c23 */ /* 0x002fe20008010809 */
[----:B------:R-:W-:Y:S03]  /*5ed0*/  MOV R56, 0x20 ;  /* 0x0000002000387802 */ /* 0x000fe60000000f00 */
[----:B------:R-:W-:Y:S01]  /*5ee0*/  MUFU.TANH R166, R55 ;  /* 0x0000003700a67308 */ /* 0x000fe20000002400 */
[----:B------:R-:W-:Y:S01]  /*5ef0*/  @P2 ISETP.GE.AND P2, PT, R5, UR31, PT ;  /* 0x0000001f05002c0c */ /* 0x000fe2000bf46270 */
[----:B------:R-:W-:Y:S01]  /*5f00*/  FFMA.FTZ R5, R17, UR8, -R8 ;  /* 0x0000000811057c23 */ /* 0x000fe20008010808 */
[----:B------:R-:W-:Y:S01]  /*5f10*/  IMAD.MOV.U32 R17, RZ, RZ, R73 ;  /* 0x000000ffff117224 */ /* 0x000fe200078e0049 */
[----:B------:R-:W-:Y:S02]  /*5f20*/  @P1 FSEL R22, R76, -INF , !P6 ;  /* 0xff8000004c161808 */ /* 0x000fe40007000000 */
[----:B------:R-:W-:Y:S04]  /*5f30*/  PLOP3.LUT P1, PT, PT, PT, UP0, 0x80, 0x8 ;  /* 0x000000000008781c */ /* 0x000fe80003f2f008 */
[----:B------:R1:W-:Y:S01]  /*5f40*/  MUFU.EX2 R211, R5 ;  /* 0x0000000500d37308 */ /* 0x0003e20000000800 */
[----:B------:R-:W-:Y:S01]  /*5f50*/  @P5 FSEL R23, R168, -INF , !P6 ;  /* 0xff800000a8175808 */ /* 0x000fe20007000000 */
[----:B----4-:R-:W-:Y:S01]  /*5f60*/  IMAD.MOV.U32 R14, RZ, RZ, R72 ;  /* 0x000000ffff0e7224 */ /* 0x010fe200078e0048 */
[----:B------:R-:W-:Y:S07]  /*5f70*/  PLOP3.LUT P5, PT, PT, PT, UP0, 0x80, 0x8 ;  /* 0x000000000008781c */ /* 0x000fee0003faf008 */
[----:B------:R2:W-:Y:S01]  /*5f80*/  MUFU.EX2 R82, R4 ;  /* 0x0000000400527308 */ /* 0x0005e20000000800 */
[----:B------:R-:W-:Y:S02]  /*5f90*/  PLOP3.LUT P6, PT, PT, PT, UP0, 0x80, 0x8 ;  /* 0x000000000008781c */ /* 0x000fe40003fcf008 */
[----:B---3--:R-:W-:Y:S07]  /*5fa0*/  F2FP.BF16.F32.PACK_AB R6, R92, R93 ;  /* 0x0000005d5c06723e */ /* 0x008fee00000010ff */
[----:B------:R-:W3:Y:S01]  /*5fb0*/  MUFU.TANH R176, R57 ;  /* 0x0000003900b07308 */ /* 0x000ee20000002400 */
[----:B------:R-:W-:Y:S02]  /*5fc0*/  SEL R173, R56, 0xffffffe0, !P3 ;  /* 0xffffffe038ad7807 */ /* 0x000fe40005800000 */
[----:B------:R-:W-:Y:S02]  /*5fd0*/  @P1 FSEL R17, R73, -INF , !P2 ;  /* 0xff80000049111808 */ /* 0x000fe40005000000 */
[----:B------:R-:W-:Y:S01]  /*5fe0*/  PLOP3.LUT P1, PT, PT, PT, UP0, 0x80, 0x8 ;  /* 0x000000000008781c */ /* 0x000fe20003f2f008 */
[----:B-1----:R-:W-:Y:S01]  /*5ff0*/  FFMA.FTZ R5, R18, UR8, -R2 ;  /* 0x0000000812057c23 */ /* 0x002fe20008010802 */
[----:B------:R-:W-:Y:S01]  /*6000*/  IADD3 R151, PT, PT, R148, R173, RZ ;  /* 0x000000ad94977210 */ /* 0x000fe20007ffe0ff */
[----:B------:R-:W4:Y:S01]  /*6010*/  LDL R18, [R1+0x74] ;  /* 0x0000740001127983 */ /* 0x000f220000100800 */
[----:B------:R-:W-:Y:S01]  /*6020*/  @P5 FSEL R24, R167, -INF , !P2 ;  /* 0xff800000a7185808 */ /* 0x000fe20005000000 */
[----:B------:R1:W-:Y:S01]  /*6030*/  MUFU.EX2 R238, R5 ;  /* 0x0000000500ee7308 */ /* 0x0003e20000000800 */
[----:B------:R-:W-:Y:S01]  /*6040*/  @P6 FSEL R25, R177, -INF , !P2 ;  /* 0xff800000b1196808 */ /* 0x000fe20005000000 */
[----:B--2---:R-:W-:Y:S01]  /*6050*/  FFMA.FTZ R4, R11, UR8, -R8 ;  /* 0x000000080b047c23 */ /* 0x004fe20008010808 */
[----:B------:R-:W-:Y:S07]  /*6060*/  PLOP3.LUT P5, PT, PT, PT, UP0, 0x80, 0x8 ;  /* 0x000000000008781c */ /* 0x000fee0003faf008 */
[----:B------:R-:W2:Y:S01]  /*6070*/  MUFU.TANH R203, R59 ;  /* 0x0000003b00cb7308 */ /* 0x000ea20000002400 */
[----:B------:R-:W-:Y:S02]  /*6080*/  PLOP3.LUT P6, PT, PT, PT, UP0, 0x80, 0x8 ;  /* 0x000000000008781c */ /* 0x000fe40003fcf008 */
[----:B------:R-:W-:Y:S02]  /*6090*/  @P1 FSEL R26, R205, -INF , !P2 ;  /* 0xff800000cd1a1808 */ /* 0x000fe40005000000 */
[----:B------:R-:W-:Y:S05]  /*60a0*/  PLOP3.LUT P1, PT, PT, PT, UP0, 0x80, 0x8 ;  /* 0x000000000008781c */ /* 0x000fea0003f2f008 */
[----:B------:R3:W-:Y:S01]  /*60b0*/  MUFU.EX2 R213, R4 ;  /* 0x0000000400d57308 */ /* 0x0007e20000000800 */
[----:B------:R-:W-:Y:S01]  /*60c0*/  PLOP3.LUT P2, PT, PT, PT, UP0, 0x80, 0x8 ;  /* 0x000000000008781c */ /* 0x000fe20003f4f008 */
[----:B-1----:R-:W-:Y:S01]  /*60d0*/  FFMA.FTZ R5, R19, UR8, -R0 ;  /* 0x0000000813057c23 */ /* 0x002fe20008010800 */
[C---:B------:R-:W-:Y:S01]  /*60e0*/  @P5 VIADD R12, R3.reuse, 0x31 ;  /* 0x00000031030c5836 */ /* 0x040fe20000000000 */
[----:B------:R-:W-:Y:S06]  /*60f0*/  PLOP3.LUT P5, PT, PT, PT, UP0, 0x80, 0x8 ;  /* 0x000000000008781c */ /* 0x000fec0003faf008 */
[----:B------:R1:W2:Y:S01]  /*6100*/  MUFU.EX2 R19, R5 ;  /* 0x0000000500137308 */ /* 0x0002a20000000800 */
[----:B------:R-:W-:Y:S02]  /*6110*/  @P6 IADD3 R11, PT, PT, R3, 0x38, RZ ;  /* 0x00000038030b6810 */ /* 0x000fe40007ffe0ff */
[----:B------:R-:W-:Y:S07]  /*6120*/  PLOP3.LUT P6, PT, PT, PT, UP0, 0x80, 0x8 ;  /* 0x000000000008781c */ /* 0x000fee0003fcf008 */
[----:B------:R-:W-:Y:S01]  /*6130*/  MUFU.TANH R171, R60 ;  /* 0x0000003c00ab7308 */ /* 0x000fe20000002400 */
[----:B---3--:R-:W-:Y:S01]  /*6140*/  FFMA.FTZ R4, R13, UR8, -R2 ;  /* 0x000000080d047c23 */ /* 0x008fe20008010802 */
[----:B------:R-:W-:Y:S01]  /*6150*/  @P2 ISETP.GE.AND P2, PT, R12, UR31, PT ;  /* 0x0000001f0c002c0c */ /* 0x000fe2000bf46270 */
[----:B------:R-:W-:Y:S01]  /*6160*/  IMAD.MOV.U32 R12, RZ, RZ, R176 ;  /* 0x000000ffff0c7224 */ /* 0x000fe200078e00b0 */
[----:B------:R-:W-:Y:S06]  /*6170*/  MOV R13, R166 ;  /* 0x000000a6000d7202 */ /* 0x000fec0000000f00 */
[----:B------:R3:W-:Y:S01]  /*6180*/  MUFU.EX2 R236, R4 ;  /* 0x0000000400ec7308 */ /* 0x0007e20000000800 */
[----:B------:R-:W-:Y:S01]  /*6190*/  @P5 ISETP.GE.AND P5, PT, R11, UR31, PT ;  /* 0x0000001f0b005c0c */ /* 0x000fe2000bfa6270 */
[----:B-1----:R-:W-:Y:S01]  /*61a0*/  @P1 VIADD R5, R3, 0x39 ;  /* 0x0000003903051836 */ /* 0x002fe20000000000 */
[----:B------:R-:W-:Y:S01]  /*61b0*/  IADD3 R3, PT, PT, R154, 0x1c000, RZ ;  /* 0x0001c0009a037810 */ /* 0x000fe20007ffe0ff */
[----:B--2---:R-:W-:Y:S01]  /*61c0*/  STL [R1+0x4], R19 ;  /* 0x0000041301007387 */ /* 0x004fe20000100800 */
[----:B------:R-:W-:Y:S05]  /*61d0*/  PLOP3.LUT P1, PT, PT, PT, UP0, 0x80, 0x8 ;  /* 0x000000000008781c */ /* 0x000fea0003f2f008 */
[----:B------:R-:W1:Y:S01]  /*61e0*/  MUFU.TANH R170, R61 ;  /* 0x0000003d00aa7308 */ /* 0x000e620000002400 */
[----:B------:R-:W-:Y:S02]  /*61f0*/  @P4 IADD3 R155, PT, PT, R3, -0x40, RZ ;  /* 0xffffffc0039b4810 */ /* 0x000fe40007ffe0ff */
[----:B------:R-:W-:Y:S02]  /*6200*/  F2FP.BF16.F32.PACK_AB R3, R163, R96 ;  /* 0x00000060a303723e */ /* 0x000fe400000010ff */
[----:B------:R-:W-:Y:S01]  /*6210*/  @P6 ISETP.GE.AND P6, PT, R5, UR31, PT ;  /* 0x0000001f05006c0c */ /* 0x000fe2000bfc6270 */
[----:B------:R-:W-:Y:S01]  /*6220*/  IMAD.IADD R159, R136, 0x1, R155 ;  /* 0x00000001889f7824 */ /* 0x000fe200078e029b */
[----:B------:R-:W-:Y:S01]  /*6230*/  F2FP.BF16.F32.PACK_AB R5, R94, R95 ;  /* 0x0000005f5e05723e */ /* 0x000fe200000010ff */
[----:B------:R2:W-:Y:S01]  /*6240*/  STS [R154+0x1c000], R3 ;  /* 0x01c000039a007388 */ /* 0x0005e20000000800 */
[----:B---3--:R-:W-:Y:S01]  /*6250*/  FFMA.FTZ R4, R10, UR8, -R0 ;  /* 0x000000080a047c23 */ /* 0x008fe20008010800 */
[----:B------:R-:W-:Y:S01]  /*6260*/  F2FP.BF16.F32.PACK_AB R10, R184, R187 ;  /* 0x000000bbb80a723e */ /* 0x000fe200000010ff */
[----:B------:R-:W-:Y:S01]  /*6270*/  MUFU.TANH R165, R66 ;  /* 0x0000004200a57308 */ /* 0x000fe20000002400 */
[----:B------:R-:W-:Y:S02]  /*6280*/  @P1 FSEL R14, R72, -INF , !P2 ;  /* 0xff800000480e1808 */ /* 0x000fe40005000000 */
[----:B------:R-:W-:Y:S01]  /*6290*/  PLOP3.LUT P1, PT, PT, PT, UP0, 0x80, 0x8 ;  /* 0x000000000008781c */ /* 0x000fe20003f2f008 */
[----:B------:R3:W-:Y:S01]  /*62a0*/  STS [R154+0x1c400], R10 ;  /* 0x01c4000a9a007388 */ /* 0x0007e20000000800 */
[----:B------:R-:W-:Y:S02]  /*62b0*/  MOV R11, R203 ;  /* 0x000000cb000b7202 */ /* 0x000fe40000000f00 */
[----:B-1----:R-:W-:Y:S03]  /*62c0*/  MOV R7, R170 ;  /* 0x000000aa00077202 */ /* 0x002fe60000000f00 */
[----:B------:R-:W1:Y:S01]  /*62d0*/  MUFU.EX2 R29, R4 ;  /* 0x00000004001d7308 */ /* 0x000e620000000800 */
[----:B------:R3:W-:Y:S09]  /*62e0*/  STS [R161+0x1c000], R5 ;  /* 0x01c00005a1007388 */ /* 0x0007f20000000800 */
[----:B------:R-:W-:Y:S01]  /*62f0*/  MUFU.TANH R198, R62 ;  /* 0x0000003e00c67308 */ /* 0x000fe20000002400 */
[----:B------:R-:W-:Y:S02]  /*6300*/  @P1 FSEL R13, R166, -INF , !P2 ;  /* 0xff800000a60d1808 */ /* 0x000fe40005000000 */
[----:B------:R-:W-:Y:S07]  /*6310*/  PLOP3.LUT P1, PT, PT, PT, UP0, 0x80, 0x8 ;  /* 0x000000000008781c */ /* 0x000fee0003f2f008 */
[----:B------:R-:W-:Y:S01]  /*6320*/  MUFU.TANH R164, R67 ;  /* 0x0000004300a47308 */ /* 0x000fe20000002400 */
[----:B--2---:R-:W-:Y:S01]  /*6330*/  F2FP.BF16.F32.PACK_AB R3, R244, R242 ;  /* 0x000000f2f403723e */ /* 0x004fe200000010ff */
[----:B-1----:R-:W-:Y:S01]  /*6340*/  STL [R1], R29 ;  /* 0x0000001d01007387 */ /* 0x002fe20000100800 */
[----:B------:R-:W-:Y:S03]  /*6350*/  F2FP.BF16.F32.PACK_AB R4, R140, R139 ;  /* 0x0000008b8c04723e */ /* 0x000fe600000010ff */
[----:B------:R1:W-:Y:S04]  /*6360*/  STS [R161+0x1c400], R3 ;  /* 0x01c40003a1007388 */ /* 0x0003e80000000800 */
[----:B------:R-:W-:Y:S01]  /*6370*/  MUFU.TANH R194, R63 ;  /* 0x0000003f00c27308 */ /* 0x000fe20000002400 */
[----:B---3--:R-:W-:Y:S01]  /*6380*/  IMAD.MOV.U32 R10, RZ, RZ, R171 ;  /* 0x000000ffff0a7224 */ /* 0x008fe200078e00ab */
[----:B------:R2:W-:Y:S01]  /*6390*/  STS [R154+0x1e000], R4 ;  /* 0x01e000049a007388 */ /* 0x0005e20000000800 */
[----:B------:R-:W-:Y:S01]  /*63a0*/  @P1 FSEL R12, R176, -INF , !P2 ;  /* 0xff800000b00c1808 */ /* 0x000fe20005000000 */
[--C-:B------:R-:W-:Y:S01]  /*63b0*/  FFMA.FTZ R5, R15, UR8, -R2.reuse ;  /* 0x000000080f057c23 */ /* 0x100fe20008010802 */
[----:B------:R-:W-:Y:S01]  /*63c0*/  PLOP3.LUT P1, PT, PT, PT, UP0, 0x80, 0x8 ;  /* 0x000000000008781c */ /* 0x000fe20003f2f008 */
[----:B------:R-:W3:Y:S02]  /*63d0*/  LDL R15, [R1+0x68] ;  /* 0x00006800010f7983 */ /* 0x000ee40000100800 */
[----:B------:R-:W-:Y:S02]  /*63e0*/  FFMA.FTZ R12, R12, UR8, -R2 ;  /* 0x000000080c0c7c23 */ /* 0x000fe40008010802 */
[----:B------:R1:W-:Y:S10]  /*63f0*/  MUFU.EX2 R228, R5 ;  /* 0x0000000500e47308 */ /* 0x0003f40000000800 */
[----:B------:R-:W-:Y:S01]  /*6400*/  MUFU.EX2 R219, R12 ;  /* 0x0000000c00db7308 */ /* 0x000fe20000000800 */
[----:B------:R-:W-:Y:S02]  /*6410*/  @P1 FSEL R11, R203, -INF , !P2 ;  /* 0xff800000cb0b1808 */ /* 0x000fe40005000000 */
[----:B------:R-:W-:Y:S02]  /*6420*/  PLOP3.LUT P2, PT, PT, PT, UP0, 0x80, 0x8 ;  /* 0x000000000008781c */ /* 0x000fe40003f4f008 */
[----:B-1----:R-:W-:Y:S01]  /*6430*/  F2FP.BF16.F32.PACK_AB R3, R138, R137 ;  /* 0x000000898a03723e */ /* 0x002fe200000010ff */
[--C-:B------:R-:W-:Y:S01]  /*6440*/  FFMA.FTZ R5, R16, UR8, -R0.reuse ;  /* 0x0000000810057c23 */ /* 0x100fe20008010800 */
[----:B------:R-:W-:Y:S01]  /*6450*/  PLOP3.LUT P1, PT, PT, PT, UP0, 0x80, 0x8 ;  /* 0x000000000008781c */ /* 0x000fe20003f2f008 */
[----:B------:R-:W-:Y:S01]  /*6460*/  FFMA.FTZ R11, R11, UR8, -R0 ;  /* 0x000000080b0b7c23 */ /* 0x000fe20008010800 */
[--C-:B--2---:R-:W-:Y:S01]  /*6470*/  FFMA.FTZ R4, R20, UR8, -R2.reuse ;  /* 0x0000000814047c23 */ /* 0x104fe20008010802 */
[----:B------:R1:W-:Y:S01]  /*6480*/  STS [R154+0x1e400], R3 ;  /* 0x01e400039a007388 */ /* 0x0003e20000000800 */
[----:B------:R2:W-:Y:S10]  /*6490*/  MUFU.EX2 R247, R5 ;  /* 0x0000000500f77308 */ /* 0x0005f40000000800 */
[----:B------:R1:W-:Y:S01]  /*64a0*/  MUFU.EX2 R229, R4 ;  /* 0x0000000400e57308 */ /* 0x0003e20000000800 */
[----:B------:R-:W-:Y:S02]  /*64b0*/  @P2 FSEL R10, R171, -INF , !P5 ;  /* 0xff800000ab0a2808 */ /* 0x000fe40006800000 */
[----:B------:R-:W-:Y:S07]  /*64c0*/  PLOP3.LUT P2, PT, PT, PT, UP0, 0x80, 0x8 ;  /* 0x000000000008781c */ /* 0x000fee0003f4f008 */
[----:B------:R-:W-:Y:S01]  /*64d0*/  MUFU.EX2 R245, R11 ;  /* 0x0000000b00f57308 */ /* 0x000fe20000000800 */
[----:B------:R-:W-:Y:S01]  /*64e0*/  @P1 FSEL R7, R170, -INF , !P6 ;  /* 0xff800000aa071808 */ /* 0x000fe20007000000 */
[----:B------:R-:W-:Y:S01]  /*64f0*/  FFMA.FTZ R10, R10, UR8, -R2 ;  /* 0x000000080a0a7c23 */ /* 0x000fe20008010802 */
[----:B------:R-:W-:Y:S02]  /*6500*/  PLOP3.LUT P1, PT, PT, PT, UP0, 0x80, 0x8 ;  /* 0x000000000008781c */ /* 0x000fe40003f2f008 */
[----:B--2---:R-:W-:Y:S05]  /*6510*/  F2FP.BF16.F32.PACK_AB R5, R233, R234 ;  /* 0x000000eae905723e */ /* 0x004fea00000010ff */
[----:B------:R-:W-:Y:S01]  /*6520*/  MUFU.EX2 R217, R10 ;  /* 0x0000000a00d97308 */ /* 0x000fe20000000800 */
[----:B-1----:R-:W-:Y:S05]  /*6530*/  F2FP.BF16.F32.PACK_AB R4, R79, R78 ;  /* 0x0000004e4f04723e */ /* 0x002fea00000010ff */
[----:B------:R1:W-:Y:S01]  /*6540*/  STS [R161+0x1e000], R4 ;  /* 0x01e00004a1007388 */ /* 0x0003e20000000800 */
[----:B------:R-:W-:Y:S03]  /*6550*/  F2FP.BF16.F32.PACK_AB R3, R71, R70 ;  /* 0x000000464703723e */ /* 0x000fe600000010ff */
[----:B------:R-:W2:Y:S02]  /*6560*/  MUFU.TANH R71, R64 ;  /* 0x0000004000477308 */ /* 0x000ea40000002400 */
[----:B------:R2:W-:Y:S08]  /*6570*/  STS [R161+0x1e400], R3 ;  /* 0x01e40003a1007388 */ /* 0x0005f00000000800 */
[----:B------:R-:W3:Y:S01]  /*6580*/  MUFU.TANH R70, R65 ;  /* 0x0000004100467308 */ /* 0x000ee20000002400 */
[----:B-1----:R-:W-:Y:S02]  /*6590*/  F2FP.BF16.F32.PACK_AB R4, R86, R87 ;  /* 0x000000575604723e */ /* 0x002fe400000010ff */
[----:B--2---:R-:W-:Y:S02]  /*65a0*/  F2FP.BF16.F32.PACK_AB R3, R222, R223 ;  /* 0x000000dfde03723e */ /* 0x004fe400000010ff */
[----:B----4-:R-:W-:Y:S02]  /*65b0*/  IADD3 R157, PT, PT, R154, R18, RZ ;  /* 0x000000129a9d7210 */ /* 0x010fe40007ffe0ff */
[----:B------:R-:W-:Y:S03]  /*65c0*/  IADD3 R156, PT, PT, R18, R155, RZ ;  /* 0x0000009b129c7210 */ /* 0x000fe60007ffe0ff */
[C---:B------:R-:W-:Y:S01]  /*65d0*/  IMAD.IADD R160, R136.reuse, 0x1, R157 ;  /* 0x0000000188a07824 */ /* 0x040fe200078e029d */
[----:B------:R1:W-:Y:S01]  /*65e0*/  STS [R157+0x1c000], R6 ;  /* 0x01c000069d007388 */ /* 0x0003e20000000800 */
[----:B------:R-:W-:Y:S03]  /*65f0*/  IMAD.IADD R158, R136, 0x1, R156 ;  /* 0x00000001889e7824 */ /* 0x000fe600078e029c */
[----:B------:R2:W-:Y:S04]  /*6600*/  STS [R157+0x1c400], R5 ;  /* 0x01c400059d007388 */ /* 0x0005e80000000800 */
[----:B------:R4:W-:Y:S04]  /*6610*/  STS [R160+0x1c000], R4 ;  /* 0x01c00004a0007388 */ /* 0x0009e80000000800 */
[----:B------:R4:W-:Y:S01]  /*6620*/  STS [R160+0x1c400], R3 ;  /* 0x01c40003a0007388 */ /* 0x0009e20000000800 */
[----:B-1----:R-:W-:Y:S01]  /*6630*/  IMAD.MOV.U32 R6, RZ, RZ, R71 ;  /* 0x000000ffff067224 */ /* 0x002fe200078e0047 */
[----:B------:R-:W-:Y:S02]  /*6640*/  @P2 FSEL R6, R71, -INF , !P5 ;  /* 0xff80000047062808 */ /* 0x000fe40006800000 */
[----:B------:R-:W-:Y:S02]  /*6650*/  PLOP3.LUT P2, PT, PT, PT, UP0, 0x80, 0x8 ;  /* 0x000000000008781c */ /* 0x000fe40003f4f008 */
[----:B--2---:R-:W-:Y:S01]  /*6660*/  F2FP.BF16.F32.PACK_AB R5, R251, R252 ;  /* 0x000000fcfb05723e */ /* 0x004fe200000010ff */
[--C-:B------:R-:W-:Y:S01]  /*6670*/  FFMA.FTZ R6, R6, UR8, -R9.reuse ;  /* 0x0000000806067c23 */ /* 0x100fe20008010809 */
[----:B----4-:R-:W-:Y:S03]  /*6680*/  F2FP.BF16.F32.PACK_AB R4, R75, R74 ;  /* 0x0000004a4b04723e */ /* 0x010fe600000010ff */
[----:B------:R1:W-:Y:S01]  /*6690*/  STS [R157+0x1e000], R5 ;  /* 0x01e000059d007388 */ /* 0x0003e20000000800 */
[----:B------:R-:W-:Y:S03]  /*66a0*/  F2FP.BF16.F32.PACK_AB R3, R248, R250 ;  /* 0x000000faf803723e */ /* 0x000fe600000010ff */
[----:B------:R2:W-:Y:S04]  /*66b0*/  STS [R157+0x1e400], R4 ;  /* 0x01e400049d007388 */ /* 0x0005e80000000800 */
[----:B------:R4:W-:Y:S01]  /*66c0*/  STS [R160+0x1e000], R3 ;  /* 0x01e00003a0007388 */ /* 0x0009e20000000800 */
[--C-:B-1----:R-:W-:Y:S04]  /*66d0*/  FFMA.FTZ R5, R28, UR8, -R8.reuse ;  /* 0x000000081c057c23 */ /* 0x102fe80008010808 */
[----:B------:R1:W-:Y:S01]  /*66e0*/  MUFU.EX2 R193, R5 ;  /* 0x0000000500c17308 */ /* 0x0003e20000000800 */
[--C-:B--2---:R-:W-:Y:S01]  /*66f0*/  FFMA.FTZ R4, R27, UR8, -R9.reuse ;  /* 0x000000081b047c23 */ /* 0x104fe20008010809 */
[----:B----4-:R-:W-:Y:S08]  /*6700*/  F2FP.BF16.F32.PACK_AB R3, R69, R68 ;  /* 0x000000444503723e */ /* 0x010ff000000010ff */
[----:B------:R2:W-:Y:S01]  /*6710*/  MUFU.EX2 R79, R4 ;  /* 0x00000004004f7308 */ /* 0x0005e20000000800 */
[----:B------:R4:W-:Y:S09]  /*6720*/  STS [R160+0x1e400], R3 ;  /* 0x01e40003a0007388 */ /* 0x0009f20000000800 */
[----:B------:R-:W-:Y:S01]  /*6730*/  MUFU.EX2 R69, R6 ;  /* 0x0000000600457308 */ /* 0x000fe20000000800 */
[--C-:B-1----:R-:W-:Y:S01]  /*6740*/  FFMA.FTZ R5, R17, UR8, -R9.reuse ;  /* 0x0000000811057c23 */ /* 0x102fe20008010809 */
[----:B---3--:R-:W-:Y:S08]  /*6750*/  LEA R150, R15, UR4, 0x1 ;  /* 0x000000040f967c11 */ /* 0x008ff0000f8e08ff */
[----:B------:R1:W-:Y:S01]  /*6760*/  MUFU.EX2 R75, R5 ;  /* 0x00000005004b7308 */ /* 0x0003e20000000800 */
[----:B--2---:R-:W-:Y:S01]  /*6770*/  FFMA.FTZ R4, R23, UR8, -R8 ;  /* 0x0000000817047c23 */ /* 0x004fe20008010808 */
[----:B------:R-:W-:Y:S01]  /*6780*/  IMAD.IADD R152, R173, 0x1, R150 ;  /* 0x00000001ad987824 */ /* 0x000fe200078e0296 */
[----:B------:R-:W-:Y:S07]  /*6790*/  IADD3 R172, PT, PT, R153, R150, RZ ;  /* 0x0000009699ac7210 */ /* 0x000fee0007ffe0ff */
[----:B------:R2:W-:Y:S01]  /*67a0*/  MUFU.EX2 R192, R4 ;  /* 0x0000000400c07308 */ /* 0x0005e20000000800 */
[----:B-1----:R-:W-:Y:S01]  /*67b0*/  MOV R5, R70 ;  /* 0x0000004600057202 */ /* 0x002fe20000000f00 */
[--C-:B----4-:R-:W-:Y:S01]  /*67c0*/  FFMA.FTZ R3, R22, UR8, -R9.reuse ;  /* 0x0000000816037c23 */ /* 0x110fe20008010809 */
[----:B------:R-:W-:Y:S01]  /*67d0*/  @P1 FSEL R5, R70, -INF , !P6 ;  /* 0xff80000046051808 */ /* 0x000fe20007000000 */
[----:B--2---:R-:W-:Y:S06]  /*67e0*/  FFMA.FTZ R4, R13, UR8, -R8 ;  /* 0x000000080d047c23 */ /* 0x004fec0008010808 */
[----:B------:R1:W2:Y:S01]  /*67f0*/  MUFU.EX2 R78, R3 ;  /* 0x00000003004e7308 */ /* 0x0002a20000000800 */
[----:B------:R-:W-:Y:S01]  /*6800*/  PLOP3.LUT P1, PT, PT, PT, UP0, 0x80, 0x8 ;  /* 0x000000000008781c */ /* 0x000fe20003f2f008 */
[--C-:B------:R-:W-:Y:S01]  /*6810*/  FFMA.FTZ R13, R25, UR8, -R2.reuse ;  /* 0x00000008190d7c23 */ /* 0x100fe20008010802 */
[----:B------:R-:W-:Y:S07]  /*6820*/  FFMA.FTZ R2, R7, UR8, -R2 ;  /* 0x0000000807027c23 */ /* 0x000fee0008010802 */
[----:B------:R3:W-:Y:S10]  /*6830*/  MUFU.EX2 R190, R4 ;  /* 0x0000000400be7308 */ /* 0x0007f40000000800 */
[----:B------:R4:W-:Y:S10]  /*6840*/  MUFU.EX2 R220, R13 ;  /* 0x0000000d00dc7308 */ /* 0x0009f40000000800 */
[----:B------:R4:W-:Y:S01]  /*6850*/  MUFU.EX2 R209, R2 ;  /* 0x0000000200d17308 */ /* 0x0009e20000000800 */
[----:B-1----:R-:W-:Y:S02]  /*6860*/  F2FP.BF16.F32.PACK_AB R3, R82, R83 ;  /* 0x000000535203723e */ /* 0x002fe400000010ff */
[----:B--2---:R-:W-:Y:S02]  /*6870*/  F2FP.BF16.F32.PACK_AB R6, R78, R79 ;  /* 0x0000004f4e06723e */ /* 0x004fe400000010ff */
[----:B---3--:R-:W-:Y:S01]  /*6880*/  MOV R4, R164 ;  /* 0x000000a400047202 */ /* 0x008fe20000000f00 */
[----:B------:R1:W-:Y:S01]  /*6890*/  STS [R155], R3 ;  /* 0x000000039b007388 */ /* 0x0003e20000000800 */
[----:B------:R-:W-:Y:S02]  /*68a0*/  @P1 FSEL R4, R164, -INF , !P6 ;  /* 0xff800000a4041808 */ /* 0x000fe40007000000 */
[----:B------:R-:W-:Y:S01]  /*68b0*/  PLOP3.LUT P1, PT, PT, PT, UP0, 0x80, 0x8 ;  /* 0x000000000008781c */ /* 0x000fe20003f2f008 */
[----:B----4-:R-:W-:Y:S01]  /*68c0*/  FFMA.FTZ R13, R26, UR8, -R0 ;  /* 0x000000081a0d7c23 */ /* 0x010fe20008010800 */
[----:B------:R-:W-:Y:S03]  /*68d0*/  F2FP.BF16.F32.PACK_AB R2, R247, R249 ;  /* 0x000000f9f702723e */ /* 0x000fe600000010ff */
[----:B------:R-:W-:Y:S01]  /*68e0*/  MUFU.EX2 R246, R13 ;  /* 0x0000000d00f67308 */ /* 0x000fe20000000800 */
[--C-:B-1----:R-:W-:Y:S01]  /*68f0*/  FFMA.FTZ R3, R14, UR8, -R9.reuse ;  /* 0x000000080e037c23 */ /* 0x102fe20008010809 */
[----:B------:R-:W-:Y:S01]  /*6900*/  FFMA.FTZ R9, R5, UR8, -R9 ;  /* 0x0000000805097c23 */ /* 0x000fe20008010809 */
[----:B------:R-:W-:Y:S01]  /*6910*/  F2FP.BF16.F32.PACK_AB R5, R192, R193 ;  /* 0x000000c1c005723e */ /* 0x000fe200000010ff */
[--C-:B------:R-:W-:Y:S06]  /*6920*/  FFMA.FTZ R14, R24, UR8, -R8.reuse ;  /* 0x00000008180e7c23 */ /* 0x100fec0008010808 */
[----:B------:R1:W2:Y:S10]  /*6930*/  MUFU.EX2 R74, R3 ;  /* 0x00000003004a7308 */ /* 0x0002b40000000800 */
[----:B------:R3:W-:Y:S10]  /*6940*/  MUFU.EX2 R68, R9 ;  /* 0x0000000900447308 */ /* 0x0007f40000000800 */
[----:B------:R-:W-:Y:S01]  /*6950*/  MUFU.EX2 R191, R14 ;  /* 0x0000000e00bf7308 */ /* 0x000fe20000000800 */
[----:B-1----:R-:W-:Y:S05]  /*6960*/  F2FP.BF16.F32.PACK_AB R3, R213, R211 ;  /* 0x000000d3d503723e */ /* 0x002fea00000010ff */
[----:B------:R1:W-:Y:S04]  /*6970*/  STS [R155+0x400], R3 ;  /* 0x000400039b007388 */ /* 0x0003e80000000800 */
[----:B------:R-:W-:Y:S04]  /*6980*/  STS [R159], R6 ;  /* 0x000000069f007388 */ /* 0x000fe80000000800 */
[----:B------:R2:W-:Y:S01]  /*6990*/  STS [R159+0x400], R5 ;  /* 0x000400059f007388 */ /* 0x0005e20000000800 */
[----:B-1----:R-:W-:Y:S01]  /*69a0*/  IMAD.MOV.U32 R3, RZ, RZ, R165 ;  /* 0x000000ffff037224 */ /* 0x002fe200078e00a5 */
[----:B------:R-:W-:Y:S02]  /*69b0*/  @P2 FSEL R3, R165, -INF , !P5 ;  /* 0xff800000a5032808 */ /* 0x000fe40006800000 */
[----:B------:R-:W-:Y:S03]  /*69c0*/  PLOP3.LUT P2, PT, PT, PT, UP0, 0x80, 0x8 ;  /* 0x000000000008781c */ /* 0x000fe60003f4f008 */
[----:B------:R-:W-:Y:S01]  /*69d0*/  FFMA.FTZ R7, R3, UR8, -R8 ;  /* 0x0000000803077c23 */ /* 0x000fe20008010808 */
[----:B------:R-:W-:Y:S02]  /*69e0*/  IMAD.MOV.U32 R3, RZ, RZ, R198 ;  /* 0x000000ffff037224 */ /* 0x000fe400078e00c6 */
[----:B------:R-:W-:Y:S01]  /*69f0*/  FFMA.FTZ R8, R4, UR8, -R8 ;  /* 0x0000000804087c23 */ /* 0x000fe20008010808 */
[----:B------:R-:W-:Y:S01]  /*6a00*/  MOV R4, R194 ;  /* 0x000000c200047202 */ /* 0x000fe20000000f00 */
[----:B------:R-:W-:Y:S01]  /*6a10*/  MUFU.EX2 R188, R7 ;  /* 0x0000000700bc7308 */ /* 0x000fe20000000800 */
[----:B------:R-:W-:Y:S02]  /*6a20*/  @P1 FSEL R4, R194, -INF , !P6 ;  /* 0xff800000c2041808 */ /* 0x000fe40007000000 */
[----:B--2---:R-:W-:Y:S07]  /*6a30*/  F2FP.BF16.F32.PACK_AB R5, R74, R75 ;  /* 0x0000004b4a05723e */ /* 0x004fee00000010ff */
[----:B------:R-:W1:Y:S01]  /*6a40*/  MUFU.EX2 R179, R8 ;  /* 0x0000000800b37308 */ /* 0x000e620000000800 */
[----:B------:R-:W-:Y:S05]  /*6a50*/  @P2 FSEL R3, R198, -INF , !P5 ;  /* 0xff800000c6032808 */ /* 0x000fea0006800000 */
[--C-:B---3--:R-:W-:Y:S01]  /*6a60*/  FFMA.FTZ R9, R3, UR8, -R0.reuse ;  /* 0x0000000803097c23 */ /* 0x108fe20008010800 */
[----:B------:R-:W-:Y:S01]  /*6a70*/  F2FP.BF16.F32.PACK_AB R3, R236, R238 ;  /* 0x000000eeec03723e */ /* 0x000fe200000010ff */
[----:B------:R-:W-:Y:S01]  /*6a80*/  FFMA.FTZ R0, R4, UR8, -R0 ;  /* 0x0000000804007c23 */ /* 0x000fe20008010800 */
[----:B------:R-:W-:Y:S01]  /*6a90*/  F2FP.BF16.F32.PACK_AB R4, R29, R19 ;  /* 0x000000131d04723e */ /* 0x000fe200000010ff */
[----:B------:R-:W-:Y:S02]  /*6aa0*/  MUFU.EX2 R237, R9 ;  /* 0x0000000900ed7308 */ /* 0x000fe40000000800 */
[----:B------:R2:W-:Y:S08]  /*6ab0*/  STS [R155+0x2000], R3 ;  /* 0x002000039b007388 */ /* 0x0005f00000000800 */
[----:B------:R1:W3:Y:S01]  /*6ac0*/  MUFU.EX2 R235, R0 ;  /* 0x0000000000eb7308 */ /* 0x0002e20000000800 */
[----:B------:R4:W-:Y:S04]  /*6ad0*/  STS [R155+0x2400], R4 ;  /* 0x002400049b007388 */ /* 0x0009e80000000800 */
[----:B------:R3:W-:Y:S01]  /*6ae0*/  STS [R159+0x2400], R2 ;  /* 0x002400029f007388 */ /* 0x0007e20000000800 */
[----:B-1----:R-:W-:Y:S02]  /*6af0*/  F2FP.BF16.F32.PACK_AB R0, R179, R188 ;  /* 0x000000bcb300723e */ /* 0x002fe400000010ff */
[----:B--2---:R-:W-:Y:S02]  /*6b00*/  F2FP.BF16.F32.PACK_AB R3, R228, R229 ;  /* 0x000000e5e403723e */ /* 0x004fe400000010ff */
[----:B----4-:R-:W-:Y:S03]  /*6b10*/  F2FP.BF16.F32.PACK_AB R4, R190, R191 ;  /* 0x000000bfbe04723e */ /* 0x010fe600000010ff */
[----:B------:R1:W-:Y:S01]  /*6b20*/  STS [R159+0x2000], R3 ;  /* 0x002000039f007388 */ /* 0x0003e20000000800 */
[----:B---3--:R-:W-:Y:S03]  /*6b30*/  F2FP.BF16.F32.PACK_AB R2, R68, R69 ;  /* 0x000000454402723e */ /* 0x008fe600000010ff */
[----:B------:R-:W-:Y:S04]  /*6b40*/  STS [R156], R5 ;  /* 0x000000059c007388 */ /* 0x000fe80000000800 */
[----:B------:R-:W-:Y:S04]  /*6b50*/  STS [R156+0x400], R4 ;  /* 0x000400049c007388 */ /* 0x000fe80000000800 */
[----:B------:R2:W-:Y:S04]  /*6b60*/  STS [R158], R2 ;  /* 0x000000029e007388 */ /* 0x0005e80000000800 */
[----:B------:R3:W-:Y:S01]  /*6b70*/  STS [R158+0x400], R0 ;  /* 0x000400009e007388 */ /* 0x0007e20000000800 */
[----:B-1----:R-:W-:Y:S05]  /*6b80*/  F2FP.BF16.F32.PACK_AB R3, R219, R220 ;  /* 0x000000dcdb03723e */ /* 0x002fea00000010ff */
[----:B------:R1:W-:Y:S01]  /*6b90*/  STS [R156+0x2000], R3 ;  /* 0x002000039c007388 */ /* 0x0003e20000000800 */
[----:B--2---:R-:W-:Y:S02]  /*6ba0*/  F2FP.BF16.F32.PACK_AB R2, R209, R217 ;  /* 0x000000d9d102723e */ /* 0x004fe400000010ff */
[----:B---3--:R-:W-:Y:S02]  /*6bb0*/  F2FP.BF16.F32.PACK_AB R0, R235, R237 ;  /* 0x000000edeb00723e */ /* 0x008fe400000010ff */
[----:B-1----:R-:W-:Y:S05]  /*6bc0*/  F2FP.BF16.F32.PACK_AB R3, R245, R246 ;  /* 0x000000f6f503723e */ /* 0x002fea00000010ff */
[----:B------:R1:W-:Y:S04]  /*6bd0*/  STS [R156+0x2400], R3 ;  /* 0x002400039c007388 */ /* 0x0003e80000000800 */
[----:B------:R2:W-:Y:S04]  /*6be0*/  STS [R158+0x2000], R2 ;  /* 0x002000029e007388 */ /* 0x0005e80000000800 */
[----:B------:R3:W-:Y:S04]  /*6bf0*/  STS [R158+0x2400], R0 ;  /* 0x002400009e007388 */ /* 0x0007e80000000800 */
[----:B------:R-:W-:Y:S08]  /*6c00*/  LDSM.16.M88.4 R64, [R148+0x8000] ;  /* 0x008000009440783b */ /* 0x000ff00000000200 */
[----:B------:R-:W4:Y:S01]  /*6c10*/  LDSM.16.M88.4 R16, [R150+0x10000] ;  /* 0x010000009610783b */ /* 0x000f220000000200 */
[----:B-1----:R-:W-:Y:S07]  /*6c20*/  MOV R3, UR11 ;  /* 0x0000000b00037c02 */ /* 0x002fee0008000f00 */
[----:B------:R-:W1:Y:S01]  /*6c30*/  LDSM.16.M88.4 R60, [R148+0xa000] ;  /* 0x00a00000943c783b */ /* 0x000e620000000200 */
[----:B--2---:R-:W-:Y:S07]  /*6c40*/  IMAD.U32 R2, RZ, RZ, UR10 ;  /* 0x0000000aff027e24 */ /* 0x004fee000f8e00ff */
[----:B------:R-:W2:Y:S08]  /*6c50*/  LDSM.16.M88.4 R32, [R150+0x10800] ;  /* 0x010800009620783b */ /* 0x000eb00000000200 */
[----:B---3--:R-:W3:Y:S04]  /*6c60*/  LDL R0, [R1+0x44] ;  /* 0x0000440001007983 */ /* 0x008ee80000100800 */
[----:B------:R-:W2:Y:S08]  /*6c70*/  LDSM.16.M88.4 R48, [R150+0x11000] ;  /* 0x011000009630783b */ /* 0x000eb00000000200 */
[----:B------:R-:W2:Y:S01]  /*6c80*/  LDSM.16.M88.4 R132, [R150+0x11800] ;  /* 0x011800009684783b */ /* 0x000ea20000000200 */
        /* <DEDUP_REMOVED lines=53> */
[C---:B------:R-:W-:Y:S04]  /*6fe0*/  HMMA.16816.F32.BF16 R40, R132.reuse, R144, R40 ;  /* 0x000000908428723c */ /* 0x040fe80000041828 */
[C---:B------:R-:W-:Y:S04]  /*6ff0*/  IADD3 R144, PT, PT, R173.reuse, R149, RZ ;  /* 0x00000095ad907210 */ /* 0x040fe80007ffe0ff */
[-C--:B------:R-:W-:Y:S08]  /*7000*/  HMMA.16816.F32.BF16 R44, R132, R146.reuse, R44 ;  /* 0x00000092842c723c */ /* 0x080ff0000004182c */
[C---:B------:R-:W-:Y:S04]  /*7010*/  HMMA.16816.F32.BF16 R48, R140.reuse, R146, R48 ;  /* 0x000000928c30723c */ /* 0x040fe80000041830 */
[C---:B---3--:R-:W-:Y:S04]  /*7020*/  LEA R146, P1, R0.reuse, R2, 0x2 ;  /* 0x0000000200927211 */ /* 0x048fe800078210ff */
[----:B------:R-:W-:Y:S01]  /*7030*/  LEA.HI.X R147, R0, R3, RZ, 0x2, P1 ;  /* 0x0000000300937211 */ /* 0x000fe200008f14ff */
[-C--:B--2---:R-:W-:Y:S03]  /*7040*/  HMMA.16816.F32.BF16 R52, R140, R136.reuse, R52 ;  /* 0x000000888c34723c */ /* 0x084fe60000041834 */
[----:B------:R-:W-:Y:S01]  /*7050*/  IMAD.MOV.U32 R3, RZ, RZ, R181 ;  /* 0x000000ffff037224 */ /* 0x000fe200078e00b5 */
[----:B------:R-:W2:Y:S01]  /*7060*/  LDG.E R145, desc[UR26][R146.64] ;  /* 0x0000001a92917981 */ /* 0x000ea2000c1e1900 */
[----:B------:R-:W-:Y:S02]  /*7070*/  IMAD.IADD R181, R173, 0x1, R172 ;  /* 0x00000001adb57824 */ /* 0x000fe400078e02ac */
[----:B------:R-:W-:Y:S01]  /*7080*/  FFMA.FTZ R0, -R162, R162, 1 ;  /* 0x3f800000a2007423 */ /* 0x000fe200000101a2 */
[C---:B------:R-:W-:Y:S04]  /*7090*/  HMMA.16816.F32.BF16 R56, R132.reuse, R136, R56 ;  /* 0x000000888438723c */ /* 0x040fe80000041838 */
[----:B------:R-:W-:Y:S04]  /*70a0*/  FMUL.FTZ R0, R0, UR16 ;  /* 0x0000001000007c20 */ /* 0x000fe80008410000 */
[-C--:B------:R-:W-:Y:S01]  /*70b0*/  HMMA.16816.F32.BF16 R60, R132, R138.reuse, R60 ;  /* 0x0000008a843c723c */ /* 0x080fe2000004183c */
[----:B------:R-:W-:Y:S07]  /*70c0*/  LDSM.16.M88.4 R132, [R144+0x8000] ;  /* 0x008000009084783b */ /* 0x000fee0000000200 */
[----:B------:R-:W-:Y:S01]  /*70d0*/  HMMA.16816.F32.BF16 R64, R140, R138, R64 ;  /* 0x0000008a8c40723c */ /* 0x000fe20000041840 */
        /* <DEDUP_REMOVED lines=27> */
[----:B------:R1:W5:Y:S01]  /*7290*/  LDL.LU R96, [R1+0xe8] ;  /* 0x0000e80001607983 */ /* 0x0003620000300800 */
[----:B------:R-:W-:Y:S01]  /*72a0*/  FMUL.FTZ R21, R94, R4 ;  /* 0x000000045e157220 */ /* 0x000fe20000410000 */
[----:B------:R-:W-:Y:S01]  /*72b0*/  FMUL.FTZ R133, R92, R133 ;  /* 0x000000855c857220 */ /* 0x000fe20000410000 */
[----:B------:R-:W-:Y:S01]  /*72c0*/  FFMA.FTZ R4, -R91, R91, 1 ;  /* 0x3f8000005b047423 */ /* 0x000fe2000001015b */
[----:B------:R1:W5:Y:S01]  /*72d0*/  LDL.LU R95, [R1+0xe4] ;  /* 0x0000e400015f7983 */ /* 0x0003620000300800 */
[C---:B------:R-:W-:Y:S01]  /*72e0*/  FADD.FTZ R5, -R145.reuse, R5 ;  /* 0x0000000591057221 */ /* 0x040fe20000010100 */
[----:B------:R-:W-:Y:S01]  /*72f0*/  FADD.FTZ R20, -R145, R20 ;  /* 0x0000001491147221 */ /* 0x000fe20000010100 */
[----:B------:R-:W-:Y:S01]  /*7300*/  FFMA.FTZ R16, -R90, R90, 1 ;  /* 0x3f8000005a107423 */ /* 0x000fe2000001015a */
[----:B------:R1:W5:Y:S01]  /*7310*/  LDL.LU R94, [R1+0xe0] ;  /* 0x0000e000015e7983 */ /* 0x0003620000300800 */
[----:B------:R-:W-:Y:S01]  /*7320*/  FMUL.FTZ R5, R163, R5 ;  /* 0x00000005a3057220 */ /* 0x000fe20000410000 */
[----:B------:R-:W-:Y:S01]  /*7330*/  FMUL.FTZ R163, R2, R0 ;  /* 0x0000000002a37220 */ /* 0x000fe20000410000 */
[----:B------:R-:W-:Y:S01]  /*7340*/  FMUL.FTZ R132, R93, R20 ;  /* 0x000000145d847220 */ /* 0x000fe20000410000 */
[----:B------:R1:W5:Y:S01]  /*7350*/  LDG.E R2, desc[UR26][R146.64+0x100] ;  /* 0x0001001a92027981 */ /* 0x000362000c1e1900 */
[----:B------:R-:W-:Y:S01]  /*7360*/  FFMA.FTZ R0, -R3, R3, 1 ;  /* 0x3f80000003007423 */ /* 0x000fe20000010103 */
[----:B------:R-:W-:Y:S01]  /*7370*/  FFMA.FTZ R20, -R89, R89, 1 ;  /* 0x3f80000059147423 */ /* 0x000fe20000010159 */
[C---:B------:R-:W-:Y:S01]  /*7380*/  FADD.FTZ R32, -R145.reuse, R32 ;  /* 0x0000002091207221 */ /* 0x040fe20000010100 */
[----:B------:R-:W2:Y:S01]  /*7390*/  LDG.E R3, desc[UR26][R146.64+0x20] ;  /* 0x0000201a92037981 */ /* 0x000ea2000c1e1900 */
[----:B------:R-:W-:Y:S01]  /*73a0*/  FMUL.FTZ R0, R0, UR16 ;  /* 0x0000001000007c20 */ /* 0x000fe20008410000 */
[C---:B------:R-:W-:Y:S01]  /*73b0*/  FADD.FTZ R36, -R145.reuse, R36 ;  /* 0x0000002491247221 */ /* 0x040fe20000010100 */
[----:B------:R-:W-:Y:S01]  /*73c0*/  FADD.FTZ R37, -R145, R37 ;  /* 0x0000002591257221 */ /* 0x000fe20000010100 */
[----:B------:R1:W5:Y:S01]  /*73d0*/  LDL.LU R93, [R1+0xdc] ;  /* 0x0000dc00015d7983 */ /* 0x0003620000300800 */
[----:B------:R-:W-:Y:S01]  /*73e0*/  FMUL.FTZ R162, R5, R0 ;  /* 0x0000000005a27220 */ /* 0x000fe20000410000 */
[----:B------:R-:W-:Y:S01]  /*73f0*/  FFMA.FTZ R5, -R88, R88, 1 ;  /* 0x3f80000058057423 */ /* 0x000fe20000010158 */
[----:B------:R-:W-:Y:S01]  /*7400*/  FMUL.FTZ R36, R83, R36 ;  /* 0x0000002453247220 */ /* 0x000fe20000410000 */
[----:B------:R1:W5:Y:S01]  /*7410*/  LDL.LU R92, [R1+0xd8] ;  /* 0x0000d800015c7983 */ /* 0x0003620000300800 */
[----:B------:R-:W-:Y:S01]  /*7420*/  FMUL.FTZ R37, R82, R37 ;  /* 0x0000002552257220 */ /* 0x000fe20000410000 */
[C---:B------:R-:W-:Y:S01]  /*7430*/  FADD.FTZ R48, -R145.reuse, R48 ;  /* 0x0000003091307221 */ /* 0x040fe20000010100 */
[C---:B------:R-:W-:Y:S01]  /*7440*/  FADD.FTZ R49, -R145.reuse, R49 ;  /* 0x0000003191317221 */ /* 0x040fe20000010100 */
[----:B------:R1:W5:Y:S01]  /*7450*/  LDL.LU R91, [R1+0xd4] ;  /* 0x0000d400015b7983 */ /* 0x0003620000300800 */
[----:B------:R-:W-:Y:S01]  /*7460*/  FADD.FTZ R52, -R145, R52 ;  /* 0x0000003491347221 */ /* 0x000fe20000010100 */
[----:B------:R-:W-:Y:S01]  /*7470*/  FMUL.FTZ R48, R79, R48 ;  /* 0x000000304f307220 */ /* 0x000fe20000410000 */
[----:B------:R-:W-:Y:S01]  /*7480*/  FMUL.FTZ R49, R78, R49 ;  /* 0x000000314e317220 */ /* 0x000fe20000410000 */
[----:B------:R1:W5:Y:S01]  /*7490*/  LDL.LU R90, [R1+0xd0] ;  /* 0x0000d000015a7983 */ /* 0x0003620000300800 */
[----:B------:R-:W-:Y:S01]  /*74a0*/  FMUL.FTZ R20, R20, UR16 ;  /* 0x0000001014147c20 */ /* 0x000fe20008410000 */
[----:B------:R-:W-:Y:S01]  /*74b0*/  FMUL.FTZ R5, R5, UR16 ;  /* 0x0000001005057c20 */ /* 0x000fe20008410000 */
[----:B------:R-:W-:Y:S01]  /*74c0*/  FMUL.FTZ R52, R75, R52 ;  /* 0x000000344b347220 */ /* 0x000fe20000410000 */
[----:B------:R1:W5:Y:S01]  /*74d0*/  LDL.LU R89, [R1+0xcc] ;  /* 0x0000cc0001597983 */ /* 0x0003620000300800 */
[----:B------:R-:W-:Y:S01]  /*74e0*/  FMUL.FTZ R20, R132, R20 ;  /* 0x0000001484147220 */ /* 0x000fe20000410000 */
[----:B------:R-:W-:Y:S01]  /*74f0*/  FMUL.FTZ R5, R133, R5 ;  /* 0x0000000585057220 */ /* 0x000fe20000410000 */
[----:B------:R-:W-:Y:S01]  /*7500*/  FMUL.FTZ R16, R16, UR16 ;  /* 0x0000001010107c20 */ /* 0x000fe20008410000 */
[----:B------:R1:W5:Y:S01]  /*7510*/  LDL.LU R88, [R1+0xc8] ;  /* 0x0000c80001587983 */ /* 0x0003620000300800 */
[----:B------:R-:W-:Y:S01]  /*7520*/  FMUL.FTZ R4, R4, UR16 ;  /* 0x0000001004047c20 */ /* 0x000fe20008410000 */
[----:B------:R-:W-:Y:S01]  /*7530*/  FADD.FTZ R53, -R145, R53 ;  /* 0x0000003591357221 */ /* 0x000fe20000010100 */
[----:B------:R-:W-:Y:S01]  /*7540*/  F2FP.BF16.F32.PACK_AB R134, R5, R20 ;  /* 0x000000140586723e */ /* 0x000fe200000010ff */
[----:B------:R1:W5:Y:S01]  /*7550*/  LDG.E R0, desc[UR26][R146.64+0x120] ;  /* 0x0001201a92007981 */ /* 0x000362000c1e1900 */
[----:B------:R-:W-:Y:S01]  /*7560*/  FMUL.FTZ R16, R21, R16 ;  /* 0x0000001015107220 */ /* 0x000fe20000410000 */
[----:B------:R-:W-:Y:S01]  /*7570*/  FMUL.FTZ R20, R87, R32 ;  /* 0x0000002057147220 */ /* 0x000fe20000410000 */
[----:B------:R-:W-:Y:S01]  /*7580*/  FADD.FTZ R21, -R145, R33 ;  /* 0x0000002191157221 */ /* 0x000fe20000010100 */
[----:B------:R1:W5:Y:S01]  /*7590*/  LDL.LU R87, [R1+0xc4] ;  /* 0x0000c40001577983 */ /* 0x0003620000300800 */
[----:B------:R-:W-:Y:S01]  /*75a0*/  FFMA.FTZ R33, -R85, R85, 1 ;  /* 0x3f80000055217423 */ /* 0x000fe20000010155 */
[----:B------:R-:W-:Y:S01]  /*75b0*/  FFMA.FTZ R32, -R84, R84, 1 ;  /* 0x3f80000054207423 */ /* 0x000fe20000010154 */
[----:B------:R-:W-:Y:S01]  /*75c0*/  FMUL.FTZ R21, R86, R21 ;  /* 0x0000001556157220 */ /* 0x000fe20000410000 */
[----:B------:R-:W-:Y:S01]  /*75d0*/  FFMA.FTZ R5, -R81, R81, 1 ;  /* 0x3f80000051057423 */ /* 0x000fe20000010151 */
[----:B------:R1:W5:Y:S01]  /*75e0*/  LDL.LU R86, [R1+0xc0] ;  /* 0x0000c00001567983 */ /* 0x0003620000300800 */
[----:B------:R-:W-:Y:S01]  /*75f0*/  FMUL.FTZ R53, R74, R53 ;  /* 0x000000354a357220 */ /* 0x000fe20000410000 */
[----:B------:R-:W-:Y:S01]  /*7600*/  FMUL.FTZ R4, R17, R4 ;  /* 0x0000000411047220 */ /* 0x000fe20000410000 */
[----:B------:R-:W-:Y:S01]  /*7610*/  FMUL.FTZ R32, R32, UR16 ;  /* 0x0000001020207c20 */ /* 0x000fe20008410000 */
[----:B------:R1:W5:Y:S01]  /*7620*/  LDL.LU R85, [R1+0xbc] ;  /* 0x0000bc0001557983 */ /* 0x0003620000300800 */
[----:B------:R-:W-:Y:S01]  /*7630*/  FMUL.FTZ R33, R33, UR16 ;  /* 0x0000001021217c20 */ /* 0x000fe20008410000 */
[----:B------:R-:W-:Y:S01]  /*7640*/  FMUL.FTZ R5, R5, UR16 ;  /* 0x0000001005057c20 */ /* 0x000fe20008410000 */
        /* <DEDUP_REMOVED lines=8> */
[----:B------:R-:W-:Y:S01]  /*76d0*/  FMUL.FTZ R5, R36, R5 ;  /* 0x0000000524057220 */ /* 0x000fe20000410000 */
[----:B------:R1:W5:Y:S01]  /*76e0*/  LDL.LU R82, [R1+0xb0] ;  /* 0x0000b00001527983 */ /* 0x0003620000300800 */
[----:B------:R-:W-:Y:S01]  /*76f0*/  FFMA.FTZ R36, -R73, R73, 1 ;  /* 0x3f80000049247423 */ /* 0x000fe20000010149 */
[----:B------:R-:W-:Y:S01]  /*7700*/  FMUL.FTZ R4, R4, UR16 ;  /* 0x0000001004047c20 */ /* 0x000fe20008410000 */
[----:B------:R-:W-:Y:S01]  /*7710*/  FMUL.FTZ R21, R21, UR16 ;  /* 0x0000001015157c20 */ /* 0x000fe20008410000 */
[----:B------:R1:W5:Y:S01]  /*7720*/  LDL.LU R81, [R1+0xac] ;  /* 0x0000ac0001517983 */ /* 0x0003620000300800 */
[----:B------:R-:W-:Y:S01]  /*7730*/  FMUL.FTZ R20, R20, UR16 ;  /* 0x0000001014147c20 */ /* 0x000fe20008410000 */
        /* <DEDUP_REMOVED lines=8> */
[----:B------:R-:W-:Y:S01]  /*77c0*/  F2FP.BF16.F32.PACK_AB R132, R4, R5 ;  /* 0x000000050484723e */ /* 0x000fe200000010ff */
[----:B------:R-:W-:Y:S01]  /*77d0*/  FMUL.FTZ R4, R53, R37 ;  /* 0x0000002535047220 */ /* 0x000fe20000410000 */
[----:B------:R1:W5:Y:S01]  /*77e0*/  LDL.LU R78, [R1+0xa0] ;  /* 0x0000a000014e7983 */ /* 0x0003620000300800 */
[----:B------:R-:W-:Y:S01]  /*77f0*/  F2FP.BF16.F32.PACK_AB R49, R20, R21 ;  /* 0x000000151431723e */ /* 0x000fe200000010ff */
[----:B------:R-:W-:Y:S01]  /*7800*/  FFMA.FTZ R21, -R71, R71, 1 ;  /* 0x3f80000047157423 */ /* 0x000fe20000010147 */
[----:B------:R-:W-:Y:S01]  /*7810*/  FFMA.FTZ R20, -R70, R70, 1 ;  /* 0x3f80000046147423 */ /* 0x000fe20000010146 */
[----:B------:R1:W5:Y:S01]  /*7820*/  LDL.LU R77, [R1+0x9c] ;  /* 0x00009c00014d7983 */ /* 0x0003620000300800 */
[C---:B------:R-:W-:Y:S01]  /*7830*/  FADD.FTZ R37, -R145.reuse, R64 ;  /* 0x0000004091257221 */ /* 0x040fe20000010100 */
[----:B------:R-:W-:Y:S01]  /*7840*/  FMUL.FTZ R5, R52, R36 ;  /* 0x0000002434057220 */ /* 0x000fe20000410000 */
[----:B------:R-:W-:Y:S01]  /*7850*/  FADD.FTZ R36, -R145, R65 ;  /* 0x0000004191247221 */ /* 0x000fe20000010100 */
[----:B------:R1:W5:Y:S01]  /*7860*/  LDL.LU R76, [R1+0x98] ;  /* 0x00009800014c7983 */ /* 0x0003620000300800 */
[----:B------:R-:W-:Y:S01]  /*7870*/  FMUL.FTZ R37, R69, R37 ;  /* 0x0000002545257220 */ /* 0x000fe20000410000 */
[----:B------:R-:W-:Y:S01]  /*7880*/  FMUL.FTZ R21, R21, UR16 ;  /* 0x0000001015157c20 */ /* 0x000fe20008410000 */
[----:B------:R-:W-:Y:S01]  /*7890*/  FMUL.FTZ R36, R68, R36 ;  /* 0x0000002444247220 */ /* 0x000fe20000410000 */
[----:B------:R1:W5:Y:S01]  /*78a0*/  LDL.LU R75, [R1+0x94] ;  /* 0x00009400014b7983 */ /* 0x0003620000300800 */
[----:B------:R-:W-:Y:S01]  /*78b0*/  FMUL.FTZ R20, R20, UR16 ;  /* 0x0000001014147c20 */ /* 0x000fe20008410000 */
[----:B------:R-:W-:Y:S01]  /*78c0*/  F2FP.BF16.F32.PACK_AB R133, R32, R33 ;  /* 0x000000212085723e */ /* 0x000fe200000010ff */
[----:B------:R-:W-:Y:S01]  /*78d0*/  FMUL.FTZ R37, R37, R21 ;  /* 0x0000001525257220 */ /* 0x000fe20000410000 */
[----:B------:R1:W5:Y:S01]  /*78e0*/  LDL.LU R74, [R1+0x90] ;  /* 0x00009000014a7983 */ /* 0x0003620000300800 */
[----:B------:R-:W-:Y:S01]  /*78f0*/  FMUL.FTZ R36, R36, R20 ;  /* 0x0000001424247220 */ /* 0x000fe20000410000 */
[----:B------:R-:W-:Y:S01]  /*7900*/  FFMA.FTZ R20, -R186, R186, 1 ;  /* 0x3f800000ba147423 */ /* 0x000fe200000101ba */
[----:B------:R-:W-:Y:S01]  /*7910*/  FFMA.FTZ R21, -R185, R185, 1 ;  /* 0x3f800000b9157423 */ /* 0x000fe200000101b9 */
[----:B------:R1:W5:Y:S01]  /*7920*/  LDL.LU R73, [R1+0x8c] ;  /* 0x00008c0001497983 */ /* 0x0003620000300800 */
[----:B------:R-:W-:Y:S01]  /*7930*/  F2FP.BF16.F32.PACK_AB R17, R162, R163 ;  /* 0x000000a3a211723e */ /* 0x000fe200000010ff */
[----:B------:R-:W-:Y:S01]  /*7940*/  FMUL.FTZ R20, R20, UR16 ;  /* 0x0000001014147c20 */ /* 0x000fe20008410000 */
[----:B------:R-:W-:Y:S01]  /*7950*/  F2FP.BF16.F32.PACK_AB R48, R4, R5 ;  /* 0x000000050430723e */ /* 0x000fe200000010ff */
[----:B------:R1:W5:Y:S01]  /*7960*/  LDL.LU R72, [R1+0x88] ;  /* 0x0000880001487983 */ /* 0x0003620000300800 */
[----:B------:R-:W-:Y:S03]  /*7970*/  FMUL.FTZ R21, R21, UR16 ;  /* 0x0000001015157c20 */ /* 0x000fe60008410000 */
[----:B------:R1:W5:Y:S04]  /*7980*/  LDL.LU R71, [R1+0x84] ;  /* 0x0000840001477983 */ /* 0x0003680000300800 */
[----:B------:R1:W5:Y:S04]  /*7990*/  LDL.LU R70, [R1+0x80] ;  /* 0x0000800001467983 */ /* 0x0003680000300800 */
[----:B------:R1:W5:Y:S04]  /*79a0*/  LDL.LU R69, [R1+0x7c] ;  /* 0x00007c0001457983 */ /* 0x0003680000300800 */
[----:B------:R1:W5:Y:S01]  /*79b0*/  LDL.LU R68, [R1+0x78] ;  /* 0x0000780001447983 */ /* 0x0003620000300800 */
[----:B------:R-:W3:Y:S01]  /*79c0*/  S2R R186, SR_TID.X ;  /* 0x0000000000ba7919 */ /* 0x000ee20000002100 */
[----:B------:R-:W4:Y:S01]  /*79d0*/  S2R R185, SR_TID.X ;  /* 0x0000000000b97919 */ /* 0x000f220000002100 */
[----:B---3--:R-:W-:Y:S02]  /*79e0*/  IMAD.SHL.U32 R186, R186, 0x40, RZ ;  /* 0x00000040baba7824 */ /* 0x008fe400078e00ff */
[C---:B--2---:R-:W-:Y:S01]  /*79f0*/  FADD.FTZ R6, -R3.reuse, R6 ;  /* 0x0000000603067221 */ /* 0x044fe20000010100 */
[----:B------:R-:W-:Y:S03]  /*7a00*/  FADD.FTZ R7, -R3, R7 ;  /* 0x0000000703077221 */ /* 0x000fe60000010100 */
[----:B------:R-:W-:Y:S01]  /*7a10*/  FMUL.FTZ R33, R187, R6 ;  /* 0x00000006bb217220 */ /* 0x000fe20000410000 */
[----:B------:R-:W-:Y:S01]  /*7a20*/  FMUL.FTZ R32, R184, R7 ;  /* 0x00000007b8207220 */ /* 0x000fe20000410000 */
[----:B------:R-:W2:Y:S01]  /*7a30*/  S2R R187, SR_TID.X ;  /* 0x0000000000bb7919 */ /* 0x000ea20000002100 */
[----:B----4-:R-:W-:Y:S02]  /*7a40*/  SHF.L.U32 R184, R185, 0x3, RZ ;  /* 0x00000003b9b87819 */ /* 0x010fe400000006ff */
[----:B--2---:R-:W-:Y:S01]  /*7a50*/  SHF.L.U32 R187, R187, 0x5, RZ ;  /* 0x00000005bbbb7819 */ /* 0x004fe200000006ff */
[----:B-1----:R-:W-:Y:S06]  /*7a60*/  BRA.U !UP3, `(.L_x_2062) ;  /* 0x000000010be87547 */ /* 0x002fec000b800000 */
[----:B------:R-:W2:Y:S01]  /*7a70*/  LDL.LU R135, [R1+0x54] ;  /* 0x0000540001877983 */ /* 0x000ea20000300800 */
[----:B------:R-:W1:Y:S01]  /*7a80*/  LDC R52, c[0x0][0x3b0] ;  /* 0x0000ec00ff347b82 */ /* 0x000e620000000800 */
[----:B------:R-:W-:Y:S01]  /*7a90*/  IADD3 R5, P1, PT, RZ, -UR29, RZ ;  /* 0x8000001dff057c10 */ /* 0x000fe2000ff3e0ff */
[----:B------:R-:W-:Y:S01]  /*7aa0*/  ULOP3.LUT UR9, UR37, 0x1, URZ, 0xc0, !UPT ;  /* 0x0000000125097892 */ /* 0x000fe2000f8ec0ff */
[----:B------:R-:W3:Y:S01]  /*7ab0*/  LDL.LU R65, [R1+0x50] ;  /* 0x0000500001417983 */ /* 0x000ee20000300800 */
[----:B------:R-:W-:Y:S02]  /*7ac0*/  LOP3.LUT R136, R184, 0x38, RZ, 0xc0, !PT ;  /* 0x00000038b8887812 */ /* 0x000fe400078ec0ff */
[----:B------:R-:W-:Y:S01]  /*7ad0*/  UISETP.NE.U32.AND UP1, UPT, UR9, 0x1, UPT ;  /* 0x000000010900788c */ /* 0x000fe2000bf25070 */
[----:B------:R-:W4:Y:S01]  /*7ae0*/  LDL.LU R64, [R1+0x40] ;  /* 0x0000400001407983 */ /* 0x000f220000300800 */
[----:B------:R-:W-:Y:S01]  /*7af0*/  ISETP.GE.AND P2, PT, R136, UR5, PT ;  /* 0x0000000588007c0c */ /* 0x000fe2000bf46270 */
[----:B------:R-:W1:Y:S01]  /*7b00*/  LDC R53, c[0x0][0x3b4] ;  /* 0x0000ed00ff357b82 */ /* 0x000e620000000800 */
[----:B------:R-:W-:Y:S06]  /*7b10*/  USEL UR9, UR28, 0x4000, !UP1 ;  /* 0x000040001c097887 */ /* 0x000fec000c800000 */
[----:B------:R-:W-:Y:S02]  /*7b20*/  VIADD R210, R210, UR9 ;  /* 0x00000009d2d27c36 */ /* 0x000fe40008000000 */
[----:B------:R-:W-:Y:S02]  /*7b30*/  VIADD R182, R182, UR9 ;  /* 0x00000009b6b67c36 */ /* 0x000fe40008000000 */
[----:B----4-:R-:W-:Y:S01]  /*7b40*/  VIADD R64, R64, UR9 ;  /* 0x0000000940407c36 */ /* 0x010fe20008000000 */
[C---:B-1----:R-:W-:Y:S01]  /*7b50*/  SHF.L.U64.HI R7, R52.reuse, 0x6, R53 ;  /* 0x0000000634077819 */ /* 0x042fe20000010235 */
[C---:B------:R-:W-:Y:S02]  /*7b60*/  IMAD.SHL.U32 R4, R52.reuse, 0x80, RZ ;  /* 0x0000008034047824 */ /* 0x040fe400078e00ff */
[----:B------:R-:W-:Y:S02]  /*7b70*/  IMAD.SHL.U32 R6, R52, 0x40, RZ ;  /* 0x0000004034067824 */ /* 0x000fe400078e00ff */
[----:B------:R-:W-:Y:S01]  /*7b80*/  IMAD.X R4, RZ, RZ, ~R4, P1 ;  /* 0x000000ffff047224 */ /* 0x000fe200008e0e04 */
[----:B------:R-:W-:Y:S04]  /*7b90*/  ISETP.GE.AND P1, PT, R136, UR5, PT ;  /* 0x0000000588007c0c */ /* 0x000fe8000bf26270 */
[----:B------:R-:W-:Y:S04]  /*7ba0*/  SHF.R.S64 R5, R5, 0x1f, R4 ;  /* 0x0000001f05057819 */ /* 0x000fe80000001004 */
[----:B--2---:R-:W-:Y:S04]  /*7bb0*/  IADD3 R135, P5, PT, R5, R135, RZ ;  /* 0x0000008705877210 */ /* 0x004fe80007fbe0ff */
[----:B---3--:R-:W-:Y:S01]  /*7bc0*/  LEA.HI.X.SX32 R65, R4, R65, 0x1, P5 ;  /* 0x0000004104417211 */ /* 0x008fe200028f0eff */
[----:B------:R1:W-:Y:S01]  /*7bd0*/  STL [R1+0x54], R135 ;  /* 0x0000548701007387 */ /* 0x0003e20000100800 */
[----:B------:R-:W-:Y:S03]  /*7be0*/  @!P2 IMAD.MOV.U32 R4, RZ, RZ, R135 ;  /* 0x000000ffff04a224 */ /* 0x000fe600078e0087 */
[----:B------:R1:W-:Y:S01]  /*7bf0*/  STL [R1+0x50], R65 ;  /* 0x0000504101007387 */ /* 0x0003e20000100800 */
[--C-:B------:R-:W-:Y:S03]  /*7c00*/  @!P2 IMAD.MOV.U32 R5, RZ, RZ, R65.reuse ;  /* 0x000000ffff05a224 */ /* 0x100fe600078e0041 */
[----:B------:R1:W-:Y:S04]  /*7c10*/  STL [R1+0x40], R64 ;  /* 0x0000404001007387 */ /* 0x0003e80000100800 */
[----:B------:R-:W-:Y:S01]  /*7c20*/  @!PT LDS RZ, [RZ] ;  /* 0x00000000fffff984 */ /* 0x000fe20000000800 */
[----:B------:R-:W-:Y:S01]  /*7c30*/  @!PT LDS RZ, [RZ] ;  /* 0x00000000fffff984 */ /* 0x000fe20000000800 */
[----:B------:R-:W-:Y:S01]  /*7c40*/  @!PT LDS RZ, [RZ] ;  /* 0x00000000fffff984 */ /* 0x000fe20000000800 */
[----:B------:R2:W-:Y:S04]  /*7c50*/  @!P2 LDGSTS.E.BYPASS.LTC128B.128 [R64], desc[UR26][R4.64] ;  /* 0x000000000440afae */ /* 0x0005e8000b981a1a */
[----:B------:R1:W-:Y:S04]  /*7c60*/  @P2 STS.64 [R210], RZ ;  /* 0x000000ffd2002388 */ /* 0x0003e80000000a00 */
[----:B------:R1:W-:Y:S04]  /*7c70*/  @P2 STS.64 [R210+0x8], RZ ;  /* 0x000008ffd2002388 */ /* 0x0003e80000000a00 */
[----:B------:R1:W-:Y:S04]  /*7c80*/  @P1 STS.64 [R210+0x1000], RZ ;  /* 0x001000ffd2001388 */ /* 0x0003e80000000a00 */
[----:B------:R1:W-:Y:S01]  /*7c90*/  @P1 STS.64 [R210+0x1008], RZ ;  /* 0x001008ffd2001388 */ /* 0x0003e20000000a00 */
[----:B--2---:R-:W-:Y:S04]  /*7ca0*/  IADD3 R4, P6, PT, R6, R135, RZ ;  /* 0x0000008706047210 */ /* 0x004fe80007fde0ff */
[----:B------:R-:W-:Y:S01]  /*7cb0*/  @!P1 IADD3 R6, P5, PT, R4, R6, RZ ;  /* 0x0000000604069210 */ /* 0x000fe20007fbe0ff */
[----:B------:R-:W-:Y:S04]  /*7cc0*/  IMAD.X R5, R7, 0x1, R65, P6 ;  /* 0x0000000107057824 */ /* 0x000fe800030e0641 */
[----:B------:R-:W-:Y:S01]  /*7cd0*/  @!P1 IMAD.X R7, R5, 0x1, R7, P5 ;  /* 0x0000000105079824 */ /* 0x000fe200028e0607 */
        /* <DEDUP_REMOVED lines=11> */
[----:B------:R1:W-:Y:S01]  /*7d90*/  @P1 STS.64 [R210+0x3008], RZ ;  /* 0x003008ffd2001388 */ /* 0x0003e20000000a00 */
[C---:B--2---:R-:W-:Y:S04]  /*7da0*/  @!P1 LEA R4, P2, R52.reuse, R4, 0x7 ;  /* 0x0000000434049211 */ /* 0x044fe800078438ff */
[----:B------:R-:W-:Y:S05]  /*7db0*/  @!P1 LEA.HI.X R5, R52, R5, R53, 0x7, P2 ;  /* 0x0000000534059211 */ /* 0x000fea00010f3c35 */
[----:B------:R-:W-:Y:S01]  /*7dc0*/  @!PT LDS RZ, [RZ] ;  /* 0x00000000fffff984 */ /* 0x000fe20000000800 */
[----:B------:R-:W-:Y:S01]  /*7dd0*/  @!PT LDS RZ, [RZ] ;  /* 0x00000000fffff984 */ /* 0x000fe20000000800 */
[----:B------:R-:W-:Y:S01]  /*7de0*/  @!PT LDS RZ, [RZ] ;  /* 0x00000000fffff984 */ /* 0x000fe20000000800 */
[----:B------:R1:W-:Y:S04]  /*7df0*/  @!P1 LDGSTS.E.BYPASS.LTC128B.128 [R64+0x3000], desc[UR26][R4.64] ;  /* 0x0300000004409fae */ /* 0x0003e8000b981a1a */
[----:B------:R-:W0:Y:S02]  /*7e00*/  LDGDEPBAR ;  /* 0x00000000000079af */ /* 0x000e240000000000 */
.L_x_2062:
[----:B-1----:R-:W2:Y:S01]  /*7e10*/  LDL.LU R65, [R1+0x1c] ;  /* 0x00001c0001417983 */ /* 0x002ea20000300800 */
[C---:B-----5:R-:W-:Y:S01]  /*7e20*/  FADD.FTZ R12, -R2.reuse, R12 ;  /* 0x0000000c020c7221 */ /* 0x060fe20000010100 */
[C---:B------:R-:W-:Y:S01]  /*7e30*/  FADD.FTZ R13, -R2.reuse, R13 ;  /* 0x0000000d020d7221 */ /* 0x040fe20000010100 */
[C---:B------:R-:W-:Y:S01]  /*7e40*/  FADD.FTZ R8, -R2.reuse, R8 ;  /* 0x0000000802087221 */ /* 0x040fe20000010100 */
[----:B------:R-:W3:Y:S01]  /*7e50*/  LDL.LU R64, [R1+0x18] ;  /* 0x0000180001407983 */ /* 0x000ee20000300800 */
[----:B------:R-:W-:Y:S01]  /*7e60*/  FADD.FTZ R9, -R2, R9 ;  /* 0x0000000902097221 */ /* 0x000fe20000010100 */
[C---:B------:R-:W-:Y:S01]  /*7e70*/  FADD.FTZ R14, -R0.reuse, R14 ;  /* 0x0000000e000e7221 */ /* 0x040fe20000010100 */
[----:B------:R-:W-:Y:S01]  /*7e80*/  FADD.FTZ R15, -R0, R15 ;  /* 0x0000000f000f7221 */ /* 0x000fe20000010100 */
[----:B------:R-:W4:Y:S01]  /*7e90*/  LDL.LU R53, [R1+0xc] ;  /* 0x00000c0001357983 */ /* 0x000f220000300800 */
[----:B------:R-:W-:Y:S01]  /*7ea0*/  FFMA.FTZ R4, -R204, R204, 1 ;  /* 0x3f800000cc047423 */ /* 0x000fe200000101cc */
[----:B------:R-:W-:Y:S01]  /*7eb0*/  FFMA.FTZ R6, -R200, R200, 1 ;  /* 0x3f800000c8067423 */ /* 0x000fe200000101c8 */
[----:B------:R-:W-:Y:S01]  /*7ec0*/  FFMA.FTZ R5, -R199, R199, 1 ;  /* 0x3f800000c7057423 */ /* 0x000fe200000101c7 */
[----:B------:R-:W2:Y:S01]  /*7ed0*/  LDL.LU R52, [R1+0x8] ;  /* 0x0000080001347983 */ /* 0x000ea20000300800 */
[----:B------:R-:W-:Y:S01]  /*7ee0*/  FADD.FTZ R22, -R3, R22 ;  /* 0x0000001603167221 */ /* 0x000fe20000010100 */
[----:B------:R-:W-:Y:S01]  /*7ef0*/  FMUL.FTZ R7, R32, R21 ;  /* 0x0000001520077220 */ /* 0x000fe20000410000 */
[----:B------:R-:W-:Y:S01]  /*7f00*/  FMUL.FTZ R21, R6, UR16 ;  /* 0x0000001006157c20 */ /* 0x000fe20008410000 */
[----:B------:R-:W3:Y:S01]  /*7f10*/  LDL.LU R138, [R1+0x34] ;  /* 0x00003400018a7983 */ /* 0x000ee20000300800 */
[----:B------:R-:W-:Y:S01]  /*7f20*/  FMUL.FTZ R22, R234, R22 ;  /* 0x00000016ea167220 */ /* 0x000fe20000410000 */
[----:B------:R-:W-:Y:S01]  /*7f30*/  FMUL.FTZ R6, R5, UR16 ;  /* 0x0000001005067c20 */ /* 0x000fe20008410000 */
[C---:B------:R-:W-:Y:S01]  /*7f40*/  FADD.FTZ R23, -R3.reuse, R23 ;  /* 0x0000001703177221 */ /* 0x040fe20000010100 */
[----:B------:R-:W4:Y:S01]  /*7f50*/  LDL.LU R137, [R1+0x30] ;  /* 0x0000300001897983 */ /* 0x000f220000300800 */
[----:B------:R-:W-:Y:S01]  /*7f60*/  FADD.FTZ R18, -R3, R18 ;  /* 0x0000001203127221 */ /* 0x000fe20000010100 */
[----:B------:R-:W-:Y:S01]  /*7f70*/  FMUL.FTZ R22, R22, R6 ;  /* 0x0000000616167220 */ /* 0x000fe20000410000 */
[----:B------:R-:W-:Y:S01]  /*7f80*/  FMUL.FTZ R23, R233, R23 ;  /* 0x00000017e9177220 */ /* 0x000fe20000410000 */
[----:B------:R1:W-:Y:S01]  /*7f90*/  STS [R154+0x14000], R17 ;  /* 0x014000119a007388 */ /* 0x0003e20000000800 */
[----:B------:R-:W-:Y:S01]  /*7fa0*/  FFMA.FTZ R6, -R178, R178, 1 ;  /* 0x3f800000b2067423 */ /* 0x000fe200000101b2 */
[C---:B------:R-:W-:Y:S01]  /*7fb0*/  FADD.FTZ R39, -R3.reuse, R39 ;  /* 0x0000002703277221 */ /* 0x040fe20000010100 */
[----:B------:R-:W-:Y:S01]  /*7fc0*/  FADD.FTZ R38, -R3, R38 ;  /* 0x0000002603267221 */ /* 0x000fe20000010100 */
[----:B------:R-:W-:Y:S01]  /*7fd0*/  FMUL.FTZ R18, R242, R18 ;  /* 0x00000012f2127220 */ /* 0x000fe20000410000 */
[----:B------:R-:W-:Y:S01]  /*7fe0*/  FMUL.FTZ R32, R6, UR16 ;  /* 0x0000001006207c20 */ /* 0x000fe20008410000 */
[----:B------:R-:W-:Y:S01]  /*7ff0*/  FFMA.FTZ R6, -R174, R174, 1 ;  /* 0x3f800000ae067423 */ /* 0x000fe200000101ae */
[----:B------:R-:W-:Y:S01]  /*8000*/  FMUL.FTZ R39, R213, R39 ;  /* 0x00000027d5277220 */ /* 0x000fe20000410000 */
[----:B------:R-:W-:Y:S01]  /*8010*/  FMUL.FTZ R38, R211, R38 ;  /* 0x00000026d3267220 */ /* 0x000fe20000410000 */
[C---:B------:R-:W-:Y:S01]  /*8020*/  FADD.FTZ R19, -R3.reuse, R19 ;  /* 0x0000001303137221 */ /* 0x040fe20000010100 */
[----:B------:R-:W-:Y:S01]  /*8030*/  FMUL.FTZ R6, R6, UR16 ;  /* 0x0000001006067c20 */ /* 0x000fe20008410000 */
[C---:B------:R-:W-:Y:S01]  /*8040*/  FADD.FTZ R51, -R3.reuse, R51 ;  /* 0x0000003303337221 */ /* 0x040fe20000010100 */
        /* <DEDUP_REMOVED lines=10> */
[----:B------:R-:W-:Y:S01]  /*80f0*/  FFMA.FTZ R3, -R164, R164, 1 ;  /* 0x3f800000a4037423 */ /* 0x000fe200000101a4 */
[----:B------:R-:W-:Y:S01]  /*8100*/  FMUL.FTZ R67, R179, R67 ;  /* 0x00000043b3437220 */ /* 0x000fe20000410000 */
[----:B------:R-:W-:Y:S01]  /*8110*/  FMUL.FTZ R55, R190, R55 ;  /* 0x00000037be377220 */ /* 0x000fe20000410000 */
[----:B-1----:R-:W-:Y:S01]  /*8120*/  FMUL.FTZ R17, R33, R20 ;  /* 0x0000001421117220 */ /* 0x002fe20000410000 */
[----:B------:R-:W-:Y:S01]  /*8130*/  FMUL.FTZ R20, R4, UR16 ;  /* 0x0000001004147c20 */ /* 0x000fe20008410000 */
[----:B------:R-:W-:Y:S01]  /*8140*/  FFMA.FTZ R4, -R197, R197, 1 ;  /* 0x3f800000c5047423 */ /* 0x000fe200000101c5 */
[----:B------:R-:W-:Y:S01]  /*8150*/  FMUL.FTZ R3, R3, UR16 ;  /* 0x0000001003037c20 */ /* 0x000fe20008410000 */
[----:B------:R-:W-:Y:S01]  /*8160*/  FMUL.FTZ R66, R188, R66 ;  /* 0x00000042bc427220 */ /* 0x000fe20000410000 */
[----:B------:R-:W-:Y:S01]  /*8170*/  FMUL.FTZ R18, R18, R20 ;  /* 0x0000001412127220 */ /* 0x000fe20000410000 */
[----:B------:R-:W-:Y:S01]  /*8180*/  FMUL.FTZ R5, R4, UR16 ;  /* 0x0000001004057c20 */ /* 0x000fe20008410000 */
[----:B------:R-:W-:Y:S01]  /*8190*/  FMUL.FTZ R20, R39, R6 ;  /* 0x0000000627147220 */ /* 0x000fe20000410000 */
[----:B------:R-:W-:Y:S01]  /*81a0*/  FFMA.FTZ R6, -R168, R168, 1 ;  /* 0x3f800000a8067423 */ /* 0x000fe200000101a8 */
[----:B------:R-:W-:Y:S01]  /*81b0*/  FMUL.FTZ R4, R19, R21 ;  /* 0x0000001513047220 */ /* 0x000fe20000410000 */
[----:B------:R-:W-:Y:S01]  /*81c0*/  FMUL.FTZ R23, R23, R5 ;  /* 0x0000000517177220 */ /* 0x000fe20000410000 */
[----:B------:R-:W-:Y:S01]  /*81d0*/  F2FP.BF16.F32.PACK_AB R5, R7, R17 ;  /* 0x000000110705723e */ /* 0x000fe200000010ff */
[----:B------:R-:W-:Y:S01]  /*81e0*/  FFMA.FTZ R7, -R175, R175, 1 ;  /* 0x3f800000af077423 */ /* 0x000fe200000101af */
[----:B------:R-:W-:Y:S01]  /*81f0*/  FMUL.FTZ R6, R6, UR16 ;  /* 0x0000001006067c20 */ /* 0x000fe20008410000 */
[----:B------:R-:W-:Y:S01]  /*8200*/  FFMA.FTZ R17, -R189, R189, 1 ;  /* 0x3f800000bd117423 */ /* 0x000fe200000101bd */
[----:B------:R-:W-:Y:S01]  /*8210*/  F2FP.BF16.F32.PACK_AB R33, R23, R22 ;  /* 0x000000161721723e */ /* 0x000fe200000010ff */
[----:B------:R-:W-:Y:S01]  /*8220*/  FMUL.FTZ R7, R7, UR16 ;  /* 0x0000001007077c20 */ /* 0x000fe20008410000 */
[----:B------:R1:W-:Y:S01]  /*8230*/  STS [R154+0x14400], R5 ;  /* 0x014400059a007388 */ /* 0x0003e20000000800 */
        /* <DEDUP_REMOVED lines=9> */
[----:B------:R-:W-:Y:S01]  /*82d0*/  FMUL.FTZ R17, R17, UR16 ;  /* 0x0000001011117c20 */ /* 0x000fe20008410000 */
[----:B------:R-:W-:Y:S01]  /*82e0*/  FMUL.FTZ R66, R66, R6 ;  /* 0x0000000642427220 */ /* 0x000fe20000410000 */
[----:B------:R-:W-:Y:S01]  /*82f0*/  FMUL.FTZ R50, R50, R7 ;  /* 0x0000000732327220 */ /* 0x000fe20000410000 */
[----:B------:R-:W-:Y:S01]  /*8300*/  FFMA.FTZ R7, -R166, R166, 1 ;  /* 0x3f800000a6077423 */ /* 0x000fe200000101a6 */
[----:B------:R-:W-:Y:S01]  /*8310*/  FMUL.FTZ R3, R3, UR16 ;  /* 0x0000001003037c20 */ /* 0x000fe20008410000 */
[----:B------:R-:W-:Y:S01]  /*8320*/  FFMA.FTZ R6, -R225, R225, 1 ;  /* 0x3f800000e1067423 */ /* 0x000fe200000101e1 */
[----:B------:R-:W-:Y:S01]  /*8330*/  FMUL.FTZ R34, R34, R17 ;  /* 0x0000001122227220 */ /* 0x000fe20000410000 */
[----:B------:R-:W-:Y:S01]  /*8340*/  FMUL.FTZ R7, R7, UR16 ;  /* 0x0000001007077c20 */ /* 0x000fe20008410000 */
[----:B------:R-:W-:Y:S01]  /*8350*/  FFMA.FTZ R17, -R167, R167, 1 ;  /* 0x3f800000a7117423 */ /* 0x000fe200000101a7 */
[----:B------:R-:W-:Y:S01]  /*8360*/  FADD.FTZ R29, -R2, R29 ;  /* 0x0000001d021d7221 */ /* 0x000fe20000010100 */
[----:B------:R-:W-:Y:S01]  /*8370*/  FMUL.FTZ R6, R6, UR16 ;  /* 0x0000001006067c20 */ /* 0x000fe20008410000 */
[----:B------:R-:W-:Y:S01]  /*8380*/  FMUL.FTZ R22, R55, R7 ;  /* 0x0000000737167220 */ /* 0x000fe20000410000 */
[----:B------:R-:W-:Y:S01]  /*8390*/  FFMA.FTZ R7, -R226, R226, 1 ;  /* 0x3f800000e2077423 */ /* 0x000fe200000101e2 */
[----:B------:R-:W-:Y:S01]  /*83a0*/  FMUL.FTZ R17, R17, UR16 ;  /* 0x0000001011117c20 */ /* 0x000fe20008410000 */
[----:B------:R-:W-:Y:S01]  /*83b0*/  FMUL.FTZ R54, R191, R54 ;  /* 0x00000036bf367220 */ /* 0x000fe20000410000 */
[----:B------:R-:W-:Y:S01]  /*83c0*/  F2FP.BF16.F32.PACK_AB R4, R4, R18 ;  /* 0x000000120404723e */ /* 0x000fe200000010ff */
[----:B------:R-:W-:Y:S01]  /*83d0*/  FMUL.FTZ R7, R7, UR16 ;  /* 0x0000001007077c20 */ /* 0x000fe20008410000 */
[----:B------:R-:W-:Y:S01]  /*83e0*/  FMUL.FTZ R29, R248, R29 ;  /* 0x0000001df81d7220 */ /* 0x000fe20000410000 */
[----:B------:R-:W-:Y:S01]  /*83f0*/  FMUL.FTZ R54, R54, R17 ;  /* 0x0000001136367220 */ /* 0x000fe20000410000 */
[----:B-1----:R-:W-:Y:S01]  /*8400*/  FFMA.FTZ R5, -R224, R224, 1 ;  /* 0x3f800000e0057423 */ /* 0x002fe200000101e0 */
[----:B------:R1:W-:Y:S01]  /*8410*/  STS [R161+0x14400], R4 ;  /* 0x01440004a1007388 */ /* 0x0003e20000000800 */
[C---:B------:R-:W-:Y:S01]  /*8420*/  FADD.FTZ R28, -R2.reuse, R28 ;  /* 0x0000001c021c7221 */ /* 0x040fe20000010100 */
[----:B------:R-:W-:Y:S01]  /*8430*/  FADD.FTZ R25, -R2, R25 ;  /* 0x0000001902197221 */ /* 0x000fe20000010100 */
[----:B------:R-:W-:Y:S01]  /*8440*/  FMUL.FTZ R5, R5, UR16 ;  /* 0x0000001005057c20 */ /* 0x000fe20008410000 */
[----:B------:R3:W-:Y:S01]  /*8450*/  STS [R161+0x14000], R16 ;  /* 0x01400010a1007388 */ /* 0x0007e20000000800 */
[----:B------:R-:W-:Y:S01]  /*8460*/  FMUL.FTZ R28, R250, R28 ;  /* 0x0000001cfa1c7220 */ /* 0x000fe20000410000 */
[----:B------:R-:W-:Y:S01]  /*8470*/  FMUL.FTZ R25, R251, R25 ;  /* 0x00000019fb197220 */ /* 0x000fe20000410000 */
[C---:B------:R-:W-:Y:S01]  /*8480*/  FADD.FTZ R44, -R2.reuse, R44 ;  /* 0x0000002c022c7221 */ /* 0x040fe20000010100 */
[C---:B------:R-:W-:Y:S01]  /*8490*/  FADD.FTZ R41, -R2.reuse, R41 ;  /* 0x0000002902297221 */ /* 0x040fe20000010100 */
        /* <DEDUP_REMOVED lines=8> */
[----:B------:R-:W-:Y:S01]  /*8520*/  FADD.FTZ R61, -R2, R61 ;  /* 0x0000003d023d7221 */ /* 0x000fe20000010100 */
[----:B------:R-:W-:Y:S01]  /*8530*/  FFMA.FTZ R2, -R177, R177, 1 ;  /* 0x3f800000b1027423 */ /* 0x000fe200000101b1 */
[----:B------:R-:W-:Y:S01]  /*8540*/  FMUL.FTZ R45, R228, R45 ;  /* 0x0000002de42d7220 */ /* 0x000fe20000410000 */
[----:B------:R-:W-:Y:S01]  /*8550*/  FMUL.FTZ R57, R219, R57 ;  /* 0x00000039db397220 */ /* 0x000fe20000410000 */
[----:B------:R-:W-:Y:S01]  /*8560*/  FMUL.FTZ R61, R209, R61 ;  /* 0x0000003dd13d7220 */ /* 0x000fe20000410000 */
[----:B------:R-:W-:Y:S01]  /*8570*/  FMUL.FTZ R60, R217, R60 ;  /* 0x0000003cd93c7220 */ /* 0x000fe20000410000 */
[C---:B------:R-:W-:Y:S01]  /*8580*/  FADD.FTZ R10, -R0.reuse, R10 ;  /* 0x0000000a000a7221 */ /* 0x040fe20000010100 */
[----:B------:R-:W-:Y:S01]  /*8590*/  FADD.FTZ R11, -R0, R11 ;  /* 0x0000000b000b7221 */ /* 0x000fe20000010100 */
[----:B-1----:R-:W-:Y:S01]  /*85a0*/  FFMA.FTZ R4, -R195, R195, 1 ;  /* 0x3f800000c3047423 */ /* 0x002fe200000101c3 */
[----:B------:R-:W-:Y:S01]  /*85b0*/  FMUL.FTZ R56, R220, R56 ;  /* 0x00000038dc387220 */ /* 0x000fe20000410000 */
[----:B------:R-:W-:Y:S01]  /*85c0*/  FADD.FTZ R26, -R0, R26 ;  /* 0x0000001a001a7221 */ /* 0x000fe20000010100 */
[----:B------:R-:W-:Y:S01]  /*85d0*/  FMUL.FTZ R24, R252, R24 ;  /* 0x00000018fc187220 */ /* 0x000fe20000410000 */
[----:B------:R-:W-:Y:S01]  /*85e0*/  FMUL.FTZ R4, R4, UR16 ;  /* 0x0000001004047c20 */ /* 0x000fe20008410000 */
[----:B------:R-:W-:Y:S01]  /*85f0*/  FMUL.FTZ R35, R222, R35 ;  /* 0x00000023de237220 */ /* 0x000fe20000410000 */
        /* <DEDUP_REMOVED lines=13> */
[----:B------:R-:W-:Y:S01]  /*86d0*/  FFMA.FTZ R0, -R194, R194, 1 ;  /* 0x3f800000c2007423 */ /* 0x000fe200000101c2 */
[----:B------:R-:W-:Y:S01]  /*86e0*/  F2FP.BF16.F32.PACK_AB R32, R32, R34 ;  /* 0x000000222020723e */ /* 0x000fe200000010ff */
[----:B------:R-:W-:Y:S01]  /*86f0*/  FMUL.FTZ R47, R247, R47 ;  /* 0x0000002ff72f7220 */ /* 0x000fe20000410000 */
[----:B------:R-:W-:Y:S01]  /*8700*/  FMUL.FTZ R63, R235, R63 ;  /* 0x0000003feb3f7220 */ /* 0x000fe20000410000 */
[----:B------:R-:W-:Y:S01]  /*8710*/  FMUL.FTZ R0, R0, UR16 ;  /* 0x0000001000007c20 */ /* 0x000fe20008410000 */
[----:B------:R-:W-:Y:S01]  /*8720*/  FMUL.FTZ R46, R249, R46 ;  /* 0x0000002ef92e7220 */ /* 0x000fe20000410000 */
[----:B------:R-:W-:Y:S01]  /*8730*/  F2FP.BF16.F32.PACK_AB R20, R20, R38 ;  /* 0x000000261414723e */ /* 0x000fe200000010ff */
[----:B------:R-:W-:Y:S01]  /*8740*/  FMUL.FTZ R62, R237, R62 ;  /* 0x0000003eed3e7220 */ /* 0x000fe20000410000 */
[----:B------:R-:W-:Y:S01]  /*8750*/  F2FP.BF16.F32.PACK_AB R21, R21, R50 ;  /* 0x000000321515723e */ /* 0x000fe200000010ff */
[----:B------:R-:W-:Y:S01]  /*8760*/  FMUL.FTZ R58, R246, R58 ;  /* 0x0000003af63a7220 */ /* 0x000fe20000410000 */
[----:B------:R-:W-:Y:S01]  /*8770*/  FMUL.FTZ R59, R245, R59 ;  /* 0x0000003bf53b7220 */ /* 0x000fe20000410000 */
[----:B------:R-:W-:Y:S02]  /*8780*/  F2FP.BF16.F32.PACK_AB R22, R22, R54 ;  /* 0x000000361616723e */ /* 0x000fe400000010ff */
[----:B------:R-:W-:Y:S02]  /*8790*/  F2FP.BF16.F32.PACK_AB R36, R36, R37 ;  /* 0x000000252424723e */ /* 0x000fe400000010ff */
[----:B------:R-:W-:Y:S02]  /*87a0*/  F2FP.BF16.F32.PACK_AB R23, R23, R66 ;  /* 0x000000421717723e */ /* 0x000fe400000010ff */
[----:B------:R-:W-:Y:S02]  /*87b0*/  LOP3.LUT R142, R185, 0x10, RZ, 0xc0, !PT ;  /* 0x00000010b98e7812 */ /* 0x000fe400078ec0ff */
[----:B------:R-:W-:Y:S01]  /*87c0*/  LOP3.LUT R242, R184, 0x38, RZ, 0xc0, !PT ;  /* 0x00000038b8f27812 */ /* 0x000fe200078ec0ff */
[----:B----4-:R-:W-:Y:S01]  /*87d0*/  FMUL.FTZ R11, R137, R11 ;  /* 0x0000000b890b7220 */ /* 0x010fe20000410000 */
[----:B------:R-:W-:Y:S01]  /*87e0*/  FMUL.FTZ R12, R53, R12 ;  /* 0x0000000c350c7220 */ /* 0x000fe20000410000 */
[----:B--2---:R-:W-:Y:S01]  /*87f0*/  FMUL.FTZ R13, R52, R13 ;  /* 0x0000000d340d7220 */ /* 0x004fe20000410000 */
[----:B------:R-:W2:Y:S01]  /*8800*/  LDL.LU R53, [R1+0x2c] ;  /* 0x00002c0001357983 */ /* 0x000ea20000300800 */
[----:B------:R-:W-:Y:S01]  /*8810*/  FMUL.FTZ R8, R65, R8 ;  /* 0x0000000841087220 */ /* 0x000fe20000410000 */
[----:B---3--:R-:W-:Y:S01]  /*8820*/  FMUL.FTZ R9, R64, R9 ;  /* 0x0000000940097220 */ /* 0x008fe20000410000 */
[----:B------:R-:W-:Y:S01]  /*8830*/  FMUL.FTZ R13, R13, R3 ;  /* 0x000000030d0d7220 */ /* 0x000fe20000410000 */
[----:B------:R-:W3:Y:S01]  /*8840*/  LDL.LU R52, [R1+0x28] ;  /* 0x0000280001347983 */ /* 0x000ee20000300800 */
[----:B------:R-:W-:Y:S01]  /*8850*/  FFMA.FTZ R3, -R206, R206, 1 ;  /* 0x3f800000ce037423 */ /* 0x000fe200000101ce */
[----:B------:R-:W-:Y:S01]  /*8860*/  FMUL.FTZ R8, R8, R7 ;  /* 0x0000000708087220 */ /* 0x000fe20000410000 */
[----:B------:R-:W-:Y:S01]  /*8870*/  FMUL.FTZ R9, R9, R6 ;  /* 0x0000000609097220 */ /* 0x000fe20000410000 */
[----:B------:R-:W4:Y:S01]  /*8880*/  LDL.LU R136, [R1+0x24] ;  /* 0x0000240001887983 */ /* 0x000f220000300800 */
[----:B------:R-:W-:Y:S01]  /*8890*/  FMUL.FTZ R3, R3, UR16 ;  /* 0x0000001003037c20 */ /* 0x000fe20008410000 */
[----:B------:R-:W-:Y:S01]  /*88a0*/  FMUL.FTZ R12, R12, R5 ;  /* 0x000000050c0c7220 */ /* 0x000fe20000410000 */
[----:B------:R-:W-:Y:S01]  /*88b0*/  FFMA.FTZ R5, -R207, R207, 1 ;  /* 0x3f800000cf057423 */ /* 0x000fe200000101cf */
[----:B------:R-:W4:Y:S01]  /*88c0*/  LDL.LU R135, [R1+0x20] ;  /* 0x0000200001877983 */ /* 0x000f220000300800 */
[----:B------:R-:W-:Y:S01]  /*88d0*/  FMUL.FTZ R17, R29, R3 ;  /* 0x000000031d117220 */ /* 0x000fe20000410000 */
[----:B------:R-:W-:Y:S01]  /*88e0*/  F2FP.BF16.F32.PACK_AB R3, R9, R8 ;  /* 0x000000080903723e */ /* 0x000fe200000010ff */
[----:B------:R-:W-:Y:S01]  /*88f0*/  FMUL.FTZ R5, R5, UR16 ;  /* 0x0000001005057c20 */ /* 0x000fe20008410000 */
[----:B------:R-:W4:Y:S01]  /*8900*/  LDL.LU R65, [R1+0x14] ;  /* 0x0000140001417983 */ /* 0x000f220000300800 */
[----:B------:R-:W-:Y:S01]  /*8910*/  FFMA.FTZ R6, -R212, R212, 1 ;  /* 0x3f800000d4067423 */ /* 0x000fe200000101d4 */
[----:B------:R-:W-:Y:S01]  /*8920*/  F2FP.BF16.F32.PACK_AB R19, R13, R12 ;  /* 0x0000000c0d13723e */ /* 0x000fe200000010ff */
[----:B------:R-:W-:Y:S01]  /*8930*/  FMUL.FTZ R28, R28, R5 ;  /* 0x000000051c1c7220 */ /* 0x000fe20000410000 */
[----:B------:R-:W4:Y:S01]  /*8940*/  LDL.LU R64, [R1+0x10] ;  /* 0x0000100001407983 */ /* 0x000f220000300800 */
[----:B------:R-:W-:Y:S01]  /*8950*/  FMUL.FTZ R6, R6, UR16 ;  /* 0x0000001006067c20 */ /* 0x000fe20008410000 */
[----:B------:R-:W-:Y:S01]  /*8960*/  FFMA.FTZ R5, -R196, R196, 1 ;  /* 0x3f800000c4057423 */ /* 0x000fe200000101c4 */
[----:B------:R-:W-:Y:S01]  /*8970*/  FMUL.FTZ R12, R45, R4 ;  /* 0x000000042d0c7220 */ /* 0x000fe20000410000 */
[----:B------:R1:W-:Y:S01]  /*8980*/  STS [R154+0x16000], R3 ;  /* 0x016000039a007388 */ /* 0x0003e20000000800 */
[----:B------:R-:W-:Y:S01]  /*8990*/  FMUL.FTZ R18, R25, R6 ;  /* 0x0000000619127220 */ /* 0x000fe20000410000 */
[----:B------:R-:W-:Y:S01]  /*89a0*/  FMUL.FTZ R5, R5, UR16 ;  /* 0x0000001005057c20 */ /* 0x000fe20008410000 */
[----:B------:R-:W-:Y:S01]  /*89b0*/  FFMA.FTZ R6, -R201, R201, 1 ;  /* 0x3f800000c9067423 */ /* 0x000fe200000101c9 */
[----:B------:R-:W-:Y:S01]  /*89c0*/  FFMA.FTZ R4, -R171, R171, 1 ;  /* 0x3f800000ab047423 */ /* 0x000fe200000101ab */
[----:B------:R-:W-:Y:S01]  /*89d0*/  FMUL.FTZ R10, R138, R10 ;  /* 0x0000000a8a0a7220 */ /* 0x000fe20000410000 */
[----:B------:R-:W-:Y:S01]  /*89e0*/  FMUL.FTZ R44, R44, R5 ;  /* 0x000000052c2c7220 */ /* 0x000fe20000410000 */
[----:B------:R-:W-:Y:S01]  /*89f0*/  FMUL.FTZ R6, R6, UR16 ;  /* 0x0000001006067c20 */ /* 0x000fe20008410000 */
[----:B------:R-:W-:Y:S01]  /*8a00*/  FFMA.FTZ R5, -R176, R176, 1 ;  /* 0x3f800000b0057423 */ /* 0x000fe200000101b0 */
[----:B------:R-:W-:Y:S01]  /*8a10*/  FMUL.FTZ R4, R4, UR16 ;  /* 0x0000001004047c20 */ /* 0x000fe20008410000 */
[----:B------:R-:W-:Y:S01]  /*8a20*/  FFMA.FTZ R7, -R215, R215, 1 ;  /* 0x3f800000d7077423 */ /* 0x000fe200000101d7 */
[----:B------:R-:W-:Y:S01]  /*8a30*/  FMUL.FTZ R9, R41, R6 ;  /* 0x0000000629097220 */ /* 0x000fe20000410000 */
[----:B------:R-:W-:Y:S01]  /*8a40*/  FMUL.FTZ R6, R2, UR16 ;  /* 0x0000001002067c20 */ /* 0x000fe20008410000 */
[----:B------:R-:W-:Y:S01]  /*8a50*/  FMUL.FTZ R5, R5, UR16 ;  /* 0x0000001005057c20 */ /* 0x000fe20008410000 */
[----:B------:R-:W-:Y:S01]  /*8a60*/  FFMA.FTZ R2, -R170, R170, 1 ;  /* 0x3f800000aa027423 */ /* 0x000fe200000101aa */
[----:B------:R-:W-:Y:S01]  /*8a70*/  FMUL.FTZ R60, R60, R4 ;  /* 0x000000043c3c7220 */ /* 0x000fe20000410000 */
[----:B------:R-:W-:Y:S01]  /*8a80*/  FMUL.FTZ R56, R56, R6 ;  /* 0x0000000638387220 */ /* 0x000fe20000410000 */
[----:B------:R-:W-:Y:S01]  /*8a90*/  FMUL.FTZ R16, R57, R5 ;  /* 0x0000000539107220 */ /* 0x000fe20000410000 */
[----:B------:R-:W-:Y:S01]  /*8aa0*/  FMUL.FTZ R2, R2, UR16 ;  /* 0x0000001002027c20 */ /* 0x000fe20008410000 */
[----:B------:R-:W-:Y:S01]  /*8ab0*/  FMUL.FTZ R7, R7, UR16 ;  /* 0x0000001007077c20 */ /* 0x000fe20008410000 */
[----:B------:R-:W-:Y:S01]  /*8ac0*/  FFMA.FTZ R8, -R218, R218, 1 ;  /* 0x3f800000da087423 */ /* 0x000fe200000101da */
[----:B------:R-:W-:Y:S01]  /*8ad0*/  F2FP.BF16.F32.PACK_AB R17, R17, R28 ;  /* 0x0000001c1111723e */ /* 0x000fe200000010ff */
[----:B------:R-:W-:Y:S01]  /*8ae0*/  FMUL.FTZ R13, R61, R2 ;  /* 0x000000023d0d7220 */ /* 0x000fe20000410000 */
[----:B------:R-:W-:Y:S01]  /*8af0*/  FFMA.FTZ R2, -R241, R241, 1 ;  /* 0x3f800000f1027423 */ /* 0x000fe200000101f1 */
[----:B------:R-:W-:Y:S01]  /*8b00*/  FMUL.FTZ R24, R24, R7 ;  /* 0x0000000718187220 */ /* 0x000fe20000410000 */
[----:B-1----:R-:W-:Y:S01]  /*8b10*/  FFMA.FTZ R3, -R243, R243, 1 ;  /* 0x3f800000f3037423 */ /* 0x002fe200000101f3 */
[----:B------:R-:W-:Y:S01]  /*8b20*/  FFMA.FTZ R7, -R202, R202, 1 ;  /* 0x3f800000ca077423 */ /* 0x000fe200000101ca */
[----:B------:R-:W-:Y:S01]  /*8b30*/  FMUL.FTZ R4, R2, UR16 ;  /* 0x0000001002047c20 */ /* 0x000fe20008410000 */
[----:B------:R-:W-:Y:S01]  /*8b40*/  FFMA.FTZ R2, -R239, R239, 1 ;  /* 0x3f800000ef027423 */ /* 0x000fe200000101ef */
[----:B------:R-:W-:Y:S01]  /*8b50*/  FMUL.FTZ R5, R3, UR16 ;  /* 0x0000001003057c20 */ /* 0x000fe20008410000 */
[----:B------:R-:W-:Y:S01]  /*8b60*/  FFMA.FTZ R3, -R240, R240, 1 ;  /* 0x3f800000f0037423 */ /* 0x000fe200000101f0 */
[----:B------:R-:W-:Y:S01]  /*8b70*/  FMUL.FTZ R11, R11, R4 ;  /* 0x000000040b0b7220 */ /* 0x000fe20000410000 */
[----:B------:R-:W-:Y:S01]  /*8b80*/  FMUL.FTZ R2, R2, UR16 ;  /* 0x0000001002027c20 */ /* 0x000fe20008410000 */
[----:B------:R-:W-:Y:S01]  /*8b90*/  FMUL.FTZ R10, R10, R5 ;  /* 0x000000050a0a7220 */ /* 0x000fe20000410000 */
[----:B------:R-:W-:Y:S01]  /*8ba0*/  FMUL.FTZ R3, R3, UR16 ;  /* 0x0000001003037c20 */ /* 0x000fe20008410000 */
[----:B------:R-:W-:Y:S01]  /*8bb0*/  FMUL.FTZ R7, R7, UR16 ;  /* 0x0000001007077c20 */ /* 0x000fe20008410000 */
[----:B------:R-:W-:Y:S01]  /*8bc0*/  FMUL.FTZ R8, R8, UR16 ;  /* 0x0000001008087c20 */ /* 0x000fe20008410000 */
[----:B------:R-:W-:Y:S02]  /*8bd0*/  F2FP.BF16.F32.PACK_AB R18, R18, R24 ;  /* 0x000000181212723e */ /* 0x000fe400000010ff */
[----:B------:R-:W-:Y:S01]  /*8be0*/  FMUL.FTZ R7, R40, R7 ;  /* 0x0000000728077220 */ /* 0x000fe20000410000 */
[----:B------:R-:W-:Y:S02]  /*8bf0*/  F2FP.BF16.F32.PACK_AB R12, R12, R44 ;  /* 0x0000002c0c0c723e */ /* 0x000fe400000010ff */
[----:B------:R-:W-:Y:S02]  /*8c00*/  F2FP.BF16.F32.PACK_AB R16, R16, R56 ;  /* 0x000000381010723e */ /* 0x000fe400000010ff */
[----:B------:R-:W-:Y:S01]  /*8c10*/  F2FP.BF16.F32.PACK_AB R9, R9, R7 ;  /* 0x000000070909723e */ /* 0x000fe200000010ff */
[----:B------:R-:W-:Y:S01]  /*8c20*/  FFMA.FTZ R7, -R216, R216, 1 ;  /* 0x3f800000d8077423 */ /* 0x000fe200000101d8 */
[----:B------:R-:W-:Y:S03]  /*8c30*/  F2FP.BF16.F32.PACK_AB R13, R13, R60 ;  /* 0x0000003c0d0d723e */ /* 0x000fe600000010ff */
[----:B------:R-:W-:Y:S01]  /*8c40*/  FMUL.FTZ R7, R7, UR16 ;  /* 0x0000001007077c20 */ /* 0x000fe20008410000 */
[----:B--2---:R-:W-:Y:S02]  /*8c50*/  FMUL.FTZ R14, R53, R14 ;  /* 0x0000000e350e7220 */ /* 0x004fe40000410000 */
[----:B------:R-:W2:Y:S01]  /*8c60*/  LDL.LU R53, [R1+0x4] ;  /* 0x0000040001357983 */ /* 0x000ea20000300800 */
[----:B---3--:R-:W-:Y:S01]  /*8c70*/  FMUL.FTZ R15, R52, R15 ;  /* 0x0000000f340f7220 */ /* 0x008fe20000410000 */
[----:B------:R-:W-:Y:S02]  /*8c80*/  FMUL.FTZ R14, R14, R3 ;  /* 0x000000030e0e7220 */ /* 0x000fe40000410000 */
[----:B------:R-:W3:Y:S01]  /*8c90*/  LDL.LU R52, [R1] ;  /* 0x0000000001347983 */ /* 0x000ee20000300800 */
[----:B------:R-:W-:Y:S01]  /*8ca0*/  FFMA.FTZ R3, -R232, R232, 1 ;  /* 0x3f800000e8037423 */ /* 0x000fe200000101e8 */
[----:B----4-:R-:W-:Y:S01]  /*8cb0*/  FMUL.FTZ R26, R136, R26 ;  /* 0x0000001a881a7220 */ /* 0x010fe20000410000 */
[----:B------:R-:W-:Y:S01]  /*8cc0*/  FMUL.FTZ R5, R15, R2 ;  /* 0x000000020f057220 */ /* 0x000fe20000410000 */
[----:B------:R-:W-:Y:S01]  /*8cd0*/  FFMA.FTZ R2, -R231, R231, 1 ;  /* 0x3f800000e7027423 */ /* 0x000fe200000101e7 */
[----:B------:R-:W-:Y:S01]  /*8ce0*/  FMUL.FTZ R6, R3, UR16 ;  /* 0x0000001003067c20 */ /* 0x000fe20008410000 */
[----:B------:R-:W-:Y:S01]  /*8cf0*/  FMUL.FTZ R27, R135, R27 ;  /* 0x0000001b871b7220 */ /* 0x000fe20000410000 */
[----:B------:R-:W-:Y:S01]  /*8d00*/  FFMA.FTZ R3, -R230, R230, 1 ;  /* 0x3f800000e6037423 */ /* 0x000fe200000101e6 */
[----:B------:R-:W-:Y:S01]  /*8d10*/  F2FP.BF16.F32.PACK_AB R5, R5, R14 ;  /* 0x0000000e0505723e */ /* 0x000fe200000010ff */
[----:B------:R-:W-:Y:S01]  /*8d20*/  FMUL.FTZ R26, R26, R6 ;  /* 0x000000061a1a7220 */ /* 0x000fe20000410000 */
[----:B------:R-:W-:Y:S01]  /*8d30*/  F2FP.BF16.F32.PACK_AB R6, R11, R10 ;  /* 0x0000000a0b06723e */ /* 0x000fe200000010ff */
[----:B------:R-:W-:Y:S01]  /*8d40*/  FMUL.FTZ R4, R2, UR16 ;  /* 0x0000001002047c20 */ /* 0x000fe20008410000 */
[----:B------:R-:W-:Y:S01]  /*8d50*/  FFMA.FTZ R2, -R227, R227, 1 ;  /* 0x3f800000e3027423 */ /* 0x000fe200000101e3 */
[----:B------:R-:W-:Y:S01]  /*8d60*/  FMUL.FTZ R30, R65, R30 ;  /* 0x0000001e411e7220 */ /* 0x000fe20000410000 */
[----:B------:R-:W-:Y:S01]  /*8d70*/  FMUL.FTZ R31, R64, R31 ;  /* 0x0000001f401f7220 */ /* 0x000fe20000410000 */
[----:B------:R-:W-:Y:S01]  /*8d80*/  STS [R154+0x16400], R6 ;  /* 0x016400069a007388 */ /* 0x000fe20000000800 */
[----:B------:R-:W-:Y:S01]  /*8d90*/  FMUL.FTZ R2, R2, UR16 ;  /* 0x0000001002027c20 */ /* 0x000fe20008410000 */
[----:B------:R-:W-:Y:S01]  /*8da0*/  FMUL.FTZ R4, R27, R4 ;  /* 0x000000041b047220 */ /* 0x000fe20000410000 */
        /* <DEDUP_REMOVED lines=8> */
[----:B------:R-:W-:Y:S01]  /*8e30*/  FFMA.FTZ R3, -R214, R214, 1 ;  /* 0x3f800000d6037423 */ /* 0x000fe200000101d6 */
[----:B------:R-:W-:Y:S02]  /*8e40*/  STS [R157+0x14000], R134 ;  /* 0x014000869d007388 */ /* 0x000fe40000000800 */
[----:B------:R-:W-:Y:S01]  /*8e50*/  FMUL.FTZ R47, R47, R2 ;  /* 0x000000022f2f7220 */ /* 0x000fe20000410000 */
[----:B------:R-:W-:Y:S01]  /*8e60*/  FMUL.FTZ R3, R3, UR16 ;  /* 0x0000001003037c20 */ /* 0x000fe20008410000 */
[----:B------:R-:W-:Y:S01]  /*8e70*/  STS [R157+0x14400], R33 ;  /* 0x014400219d007388 */ /* 0x000fe20000000800 */
[----:B------:R-:W-:Y:S02]  /*8e80*/  FFMA.FTZ R2, -R198, R198, 1 ;  /* 0x3f800000c6027423 */ /* 0x000fe400000101c6 */
[----:B------:R-:W-:Y:S01]  /*8e90*/  FMUL.FTZ R46, R46, R3 ;  /* 0x000000032e2e7220 */ /* 0x000fe20000410000 */
[----:B------:R-:W-:Y:S01]  /*8ea0*/  STS [R160+0x14000], R133 ;  /* 0x01400085a0007388 */ /* 0x000fe20000000800 */
[----:B------:R-:W-:Y:S01]  /*8eb0*/  FMUL.FTZ R2, R2, UR16 ;  /* 0x0000001002027c20 */ /* 0x000fe20008410000 */
[----:B------:R-:W-:Y:S02]  /*8ec0*/  FFMA.FTZ R3, -R203, R203, 1 ;  /* 0x3f800000cb037423 */ /* 0x000fe400000101cb */
[----:B------:R-:W-:Y:S01]  /*8ed0*/  STS [R160+0x14400], R32 ;  /* 0x01440020a0007388 */ /* 0x000fe20000000800 */
[----:B------:R-:W-:Y:S01]  /*8ee0*/  FMUL.FTZ R62, R62, R2 ;  /* 0x000000023e3e7220 */ /* 0x000fe20000410000 */
[----:B------:R-:W-:Y:S02]  /*8ef0*/  FMUL.FTZ R3, R3, UR16 ;  /* 0x0000001003037c20 */ /* 0x000fe40008410000 */
[----:B------:R-:W-:Y:S04]  /*8f00*/  STS [R157+0x16000], R18 ;  /* 0x016000129d007388 */ /* 0x000fe80000000800 */
[----:B------:R-:W-:Y:S04]  /*8f10*/  STS [R157+0x16400], R4 ;  /* 0x016400049d007388 */ /* 0x000fe80000000800 */
[----:B------:R-:W-:Y:S04]  /*8f20*/  STS [R160+0x16000], R17 ;  /* 0x01600011a0007388 */ /* 0x000fe80000000800 */
[----:B------:R-:W4:Y:S01]  /*8f30*/  LDL.LU.64 R50, [R1+0x38] ;  /* 0x0000380001327983 */ /* 0x000f220000300a00 */
[----:B--2---:R-:W-:Y:S04]  /*8f40*/  FMUL.FTZ R42, R53, R42 ;  /* 0x0000002a352a7220 */ /* 0x004fe80000410000 */
[----:B------:R-:W-:Y:S01]  /*8f50*/  FMUL.FTZ R42, R42, R8 ;  /* 0x000000082a2a7220 */ /* 0x000fe20000410000 */
[----:B------:R-:W-:Y:S01]  /*8f60*/  FMUL.FTZ R8, R63, R0 ;  /* 0x000000003f087220 */ /* 0x000fe20000410000 */
[----:B------:R-:W-:Y:S01]  /*8f70*/  F2FP.BF16.F32.PACK_AB R0, R31, R30 ;  /* 0x0000001e1f00723e */ /* 0x000fe200000010ff */
[----:B---3--:R-:W-:Y:S02]  /*8f80*/  FMUL.FTZ R43, R52, R43 ;  /* 0x0000002b342b7220 */ /* 0x008fe40000410000 */
[----:B------:R-:W1:Y:S01]  /*8f90*/  LDC R52, c[0x0][0x44c] ;  /* 0x00011300ff347b82 */ /* 0x000e620000000800 */
[----:B------:R-:W-:Y:S01]  /*8fa0*/  F2FP.BF16.F32.PACK_AB R8, R8, R62 ;  /* 0x0000003e0808723e */ /* 0x000fe200000010ff */
[----:B------:R2:W-:Y:S01]  /*8fb0*/  STS [R160+0x16400], R0 ;  /* 0x01640000a0007388 */ /* 0x0005e20000000800 */
[----:B------:R-:W-:Y:S01]  /*8fc0*/  FMUL.FTZ R43, R43, R7 ;  /* 0x000000072b2b7220 */ /* 0x000fe20000410000 */
[----:B------:R-:W-:Y:S02]  /*8fd0*/  FFMA.FTZ R7, -R205, R205, 1 ;  /* 0x3f800000cd077423 */ /* 0x000fe400000101cd */
[----:B------:R-:W-:Y:S02]  /*8fe0*/  STS [R155+-0x8000], R132 ;  /* 0xff8000849b007388 */ /* 0x000fe40000000800 */
[----:B------:R-:W-:Y:S01]  /*8ff0*/  FMUL.FTZ R7, R7, UR16 ;  /* 0x0000001007077c20 */ /* 0x000fe20008410000 */
[----:B------:R-:W-:Y:S01]  /*9000*/  F2FP.BF16.F32.PACK_AB R2, R43, R42 ;  /* 0x0000002a2b02723e */ /* 0x000fe200000010ff */
[----:B------:R-:W-:Y:S02]  /*9010*/  STS [R155+-0x7c00], R20 ;  /* 0xff8400149b007388 */ /* 0x000fe40000000800 */
[----:B------:R-:W-:Y:S01]  /*9020*/  FMUL.FTZ R58, R58, R7 ;  /* 0x000000073a3a7220 */ /* 0x000fe20000410000 */
[----:B------:R-:W-:Y:S01]  /*9030*/  FMUL.FTZ R7, R59, R3 ;  /* 0x000000033b077220 */ /* 0x000fe20000410000 */
[----:B------:R-:W-:Y:S01]  /*9040*/  STS [R159+-0x8000], R49 ;  /* 0xff8000319f007388 */ /* 0x000fe20000000800 */
[----:B------:R-:W-:Y:S03]  /*9050*/  F2FP.BF16.F32.PACK_AB R3, R47, R46 ;  /* 0x0000002e2f03723e */ /* 0x000fe600000010ff */
[----:B------:R-:W-:Y:S01]  /*9060*/  STS [R159+-0x7c00], R21 ;  /* 0xff8400159f007388 */ /* 0x000fe20000000800 */
[----:B------:R-:W-:Y:S03]  /*9070*/  F2FP.BF16.F32.PACK_AB R7, R7, R58 ;  /* 0x0000003a0707723e */ /* 0x000fe600000010ff */
[----:B------:R-:W-:Y:S01]  /*9080*/  STS [R155+-0x6000], R9 ;  /* 0xffa000099b007388 */ /* 0x000fe20000000800 */
[----:B-1----:R-:W-:Y:S03]  /*9090*/  IMAD R145, R52, UR13, RZ ;  /* 0x0000000d34917c24 */ /* 0x002fe6000f8e02ff */
[----:B------:R1:W-:Y:S01]  /*90a0*/  STS [R155+-0x5c00], R2 ;  /* 0xffa400029b007388 */ /* 0x0003e20000000800 */
[--C-:B--2---:R-:W-:Y:S03]  /*90b0*/  SHF.R.U32.HI R0, RZ, 0x1, R185.reuse ;  /* 0x00000001ff007819 */ /* 0x104fe600000116b9 */
[----:B------:R2:W-:Y:S01]  /*90c0*/  STS [R159+-0x5c00], R3 ;  /* 0xffa400039f007388 */ /* 0x0005e20000000800 */
[----:B------:R-:W-:Y:S03]  /*90d0*/  LOP3.LUT R140, R0, 0x30, RZ, 0xc0, !PT ;  /* 0x00000030008c7812 */ /* 0x000fe600078ec0ff */
[----:B------:R-:W-:Y:S01]  /*90e0*/  STS [R159+-0x6000], R12 ;  /* 0xffa0000c9f007388 */ /* 0x000fe20000000800 */
[----:B------:R-:W-:Y:S03]  /*90f0*/  LOP3.LUT R0, R140, 0x8, R185, 0xf8, !PT ;  /* 0x000000088c007812 */ /* 0x000fe600078ef8b9 */
[----:B------:R-:W-:Y:S01]  /*9100*/  STS [R156+-0x8000], R48 ;  /* 0xff8000309c007388 */ /* 0x000fe20000000800 */
[----:B------:R-:W-:Y:S03]  /*9110*/  LOP3.LUT R0, R0, 0x1c0, R186, 0xf8, !PT ;  /* 0x000001c000007812 */ /* 0x000fe600078ef8ba */
[----:B------:R-:W-:Y:S01]  /*9120*/  STS [R156+-0x7c00], R22 ;  /* 0xff8400169c007388 */ /* 0x000fe20000000800 */
[--C-:B------:R-:W-:Y:S03]  /*9130*/  LOP3.LUT R0, R0, 0x38, R184.reuse, 0x78, !PT ;  /* 0x0000003800007812 */ /* 0x100fe600078e78b8 */
[----:B------:R-:W-:Y:S01]  /*9140*/  STS [R158+-0x8000], R36 ;  /* 0xff8000249e007388 */ /* 0x000fe20000000800 */
[----:B------:R-:W-:Y:S03]  /*9150*/  LOP3.LUT R0, R0, 0x200, R187, 0xf8, !PT ;  /* 0x0000020000007812 */ /* 0x000fe600078ef8bb */
[----:B------:R-:W-:Y:S01]  /*9160*/  STS [R158+-0x7c00], R23 ;  /* 0xff8400179e007388 */ /* 0x000fe20000000800 */
[----:B-1----:R-:W-:Y:S02]  /*9170*/  LOP3.LUT R2, R186, 0x1c0, RZ, 0xc0, !PT ;  /* 0x000001c0ba027812 */ /* 0x002fe400078ec0ff */
[----:B------:R-:W-:Y:S01]  /*9180*/  LEA R0, R0, UR4, 0x1 ;  /* 0x0000000400007c11 */ /* 0x000fe2000f8e08ff */
[----:B------:R-:W-:Y:S01]  /*9190*/  STS [R156+-0x6000], R16 ;  /* 0xffa000109c007388 */ /* 0x000fe20000000800 */
[--C-:B--2---:R-:W-:Y:S02]  /*91a0*/  SHF.R.U32.HI R3, RZ, 0x4, R185.reuse ;  /* 0x00000004ff037819 */ /* 0x104fe400000116b9 */
[----:B------:R-:W-:Y:S01]  /*91b0*/  LOP3.LUT R2, R2, 0x38, R184, 0xf8, !PT ;  /* 0x0000003802027812 */ /* 0x000fe200078ef8b8 */
[----:B------:R-:W-:Y:S01]  /*91c0*/  STS [R156+-0x5c00], R7 ;  /* 0xffa400079c007388 */ /* 0x000fe20000000800 */
[----:B------:R-:W-:Y:S03]  /*91d0*/  LOP3.LUT R141, R3, 0x8, RZ, 0xc0, !PT ;  /* 0x00000008038d7812 */ /* 0x000fe600078ec0ff */
[----:B------:R-:W-:Y:S01]  /*91e0*/  STS [R158+-0x6000], R13 ;  /* 0xffa0000d9e007388 */ /* 0x000fe20000000800 */
[----:B------:R-:W-:Y:S03]  /*91f0*/  LOP3.LUT R2, R2, R141, R142, 0x1e, !PT ;  /* 0x0000008d02027212 */ /* 0x000fe600078e1e8e */
[----:B------:R-:W-:Y:S01]  /*9200*/  STS [R158+-0x5c00], R8 ;  /* 0xffa400089e007388 */ /* 0x000fe20000000800 */
[----:B------:R-:W-:Y:S01]  /*9210*/  LOP3.LUT R2, R2, 0x200, R186, 0xf8, !PT ;  /* 0x0000020002027812 */ /* 0x000fe200078ef8ba */
[----:B------:R-:W-:Y:S03]  /*9220*/  BAR.SYNC.DEFER_BLOCKING 0x0 ;  /* 0x0000000000007b1d */ /* 0x000fe60000010000 */
[----:B------:R-:W-:Y:S04]  /*9230*/  LEA R2, R2, UR4, 0x1 ;  /* 0x0000000402027c11 */ /* 0x000fe8000f8e08ff */
[----:B------:R-:W-:Y:S01]  /*9240*/  IADD3 R3, PT, PT, R153, R2, RZ ;  /* 0x0000000299037210 */ /* 0x000fe20007ffe0ff */
        /* <DEDUP_REMOVED lines=110> */
[----:B------:R-:W1:Y:S01]  /*9930*/  LDC R12, c[0x0][0x590] ;  /* 0x00016400ff0c7b82 */ /* 0x000e620000000800 */
[----:B------:R-:W-:Y:S02]  /*9940*/  ISETP.GE.AND P2, PT, R242, UR5, PT ;  /* 0x00000005f2007c0c */ /* 0x000fe4000bf46270 */
[----:B------:R-:W3:Y:S01]  /*9950*/  LDL.LU R50, [R1+0x4c] ;  /* 0x00004c0001327983 */ /* 0x000ee20000300800 */
[----:B------:R-:W-:Y:S04]  /*9960*/  IADD3 R5, P1, PT, RZ, -UR30, RZ ;  /* 0x8000001eff057c10 */ /* 0x000fe8000ff3e0ff */
[----:B------:R-:W4:Y:S01]  /*9970*/  LDC R13, c[0x0][0x594] ;  /* 0x00016500ff0d7b82 */ /* 0x000f220000000800 */
[C---:B-1----:R-:W-:Y:S02]  /*9980*/  IMAD.SHL.U32 R4, R12.reuse, 0x80, RZ ;  /* 0x000000800c047824 */ /* 0x042fe400078e00ff */
[----:B------:R-:W-:Y:S02]  /*9990*/  IMAD.SHL.U32 R8, R12, 0x40, RZ ;  /* 0x000000400c087824 */ /* 0x000fe400078e00ff */
[----:B------:R-:W-:Y:S01]  /*99a0*/  IMAD.X R4, RZ, RZ, ~R4, P1 ;  /* 0x000000ffff047224 */ /* 0x000fe200008e0e04 */
[----:B------:R-:W-:Y:S02]  /*99b0*/  ISETP.GE.AND P1, PT, R242, UR5, PT ;  /* 0x00000005f2007c0c */ /* 0x000fe4000bf26270 */
[----:B----4-:R-:W-:Y:S02]  /*99c0*/  SHF.L.U64.HI R7, R12, 0x6, R13 ;  /* 0x000000060c077819 */ /* 0x010fe4000001020d */
[----:B------:R-:W-:Y:S04]  /*99d0*/  SHF.R.S64 R5, R5, 0x1f, R4 ;  /* 0x0000001f05057819 */ /* 0x000fe80000001004 */
[----:B---3--:R-:W-:Y:S04]  /*99e0*/  IADD3 R50, P5, PT, R5, R50, RZ ;  /* 0x0000003205327210 */ /* 0x008fe80007fbe0ff */
[----:B--2---:R-:W-:Y:S01]  /*99f0*/  LEA.HI.X.SX32 R51, R4, R51, 0x1, P5 ;  /* 0x0000003304337211 */ /* 0x004fe200028f0eff */
[----:B------:R1:W-:Y:S01]  /*9a00*/  STL [R1+0x4c], R50 ;  /* 0x00004c3201007387 */ /* 0x0003e20000100800 */
[----:B------:R-:W-:Y:S01]  /*9a10*/  @!P2 IMAD.MOV.U32 R10, RZ, RZ, R50 ;  /* 0x000000ffff0aa224 */ /* 0x000fe200078e0032 */
[----:B------:R-:W-:Y:S02]  /*9a20*/  IADD3 R4, P5, PT, R8, R50, RZ ;  /* 0x0000003208047210 */ /* 0x000fe40007fbe0ff */
[----:B------:R1:W-:Y:S01]  /*9a30*/  STL [R1+0x48], R51 ;  /* 0x0000483301007387 */ /* 0x0003e20000100800 */
        /* <DEDUP_REMOVED lines=27> */
.L_x_2063:
[----:B------:R-:W-:Y:S01]  /*9bf0*/  LDSM.16.M88.4 R32, [R148+0x14000] ;  /* 0x014000009420783b */ /* 0x000fe20000000200 */
[----:B------:R-:W-:Y:S01]  /*9c00*/  PLOP3.LUT P2, PT, PT, PT, UP3, 0x80, 0x8 ;  /* 0x000000000008781c */ /* 0x000fe20003f4f038 */
[----:B------:R-:W-:Y:S01]  /*9c10*/  IMAD.MOV.U32 R191, RZ, RZ, 0x4 ;  /* 0x00000004ffbf7424 */ /* 0x000fe200078e00ff */
[----:B------:R-:W-:Y:S01]  /*9c20*/  ULOP3.LUT UR9, UR37, 0x1, URZ, 0xc0, !UPT ;  /* 0x0000000125097892 */ /* 0x000fe2000f8ec0ff */
[----:B------:R-:W2:Y:S01]  /*9c30*/  LDSM.16.MT88.4 R16, [R2+0xc000] ;  /* 0x00c000000210783b */ /* 0x000ea20000004200 */
[----:B------:R-:W-:Y:S02]  /*9c40*/  @UP3 UIADD3 UR12, UP2, UPT, UR40, -0x200, URZ ;  /* 0xfffffe00280c3890 */ /* 0x000fe4000ff5e0ff */
[----:B------:R-:W-:Y:S01]  /*9c50*/  UISETP.NE.U32.AND UP1, UPT, UR9, 0x1, UPT ;  /* 0x000000010900788c */ /* 0x000fe2000bf25070 */
[----:B------:R-:W3:Y:S01]  /*9c60*/  LDSM.16.M88.4 R28, [R148+0x16000] ;  /* 0x01600000941c783b */ /* 0x000ee20000000200 */
[----:B------:R-:W-:Y:S02]  /*9c70*/  UIADD3 UR14, UPT, UPT, UR37, -0x1, URZ ;  /* 0xffffffff250e7890 */ /* 0x000fe4000fffe0ff */
[----:B------:R-:W-:Y:S01]  /*9c80*/  @UP3 UIADD3.X UR9, UPT, UPT, UR41, -0x1, URZ, UP2, !UPT ;  /* 0xffffffff29093890 */ /* 0x000fe200097fe4ff */
[----:B------:R-:W4:Y:S04]  /*9c90*/  LDSM.16.MT88.4 R36, [R3+0xc000] ;  /* 0x00c000000324783b */ /* 0x000f280000004200 */
        /* <DEDUP_REMOVED lines=11> */
[----:B------:R-:W-:Y:S04]  /*9d50*/  LDSM.16.M88.4 R56, [R149+0x14000] ;  /* 0x014000009538783b */ /* 0x000fe80000000200 */
[----:B------:R-:W3:Y:S01]  /*9d60*/  LDSM.16.MT88.4 R60, [R2+0xd000] ;  /* 0x00d00000023c783b */ /* 0x000ee20000004200 */
[-C--:B------:R-:W-:Y:S03]  /*9d70*/  HMMA.16816.F32.BF16 R12, R28, R18.reuse, RZ ;  /* 0x000000121c0c723c */ /* 0x080fe600000418ff */
[----:B------:R-:W3:Y:S04]  /*9d80*/  LDSM.16.M88.4 R64, [R149+0x16000] ;  /* 0x016000009540783b */ /* 0x000ee80000000200 */
[----:B------:R-:W3:Y:S01]  /*9d90*/  LDSM.16.MT88.4 R132, [R3+0xd000] ;  /* 0x00d000000384783b */ /* 0x000ee20000004200 */
[C---:B------:R-:W-:Y:S03]  /*9da0*/  HMMA.16816.F32.BF16 R16, R32.reuse, R18, RZ ;  /* 0x000000122010723c */ /* 0x040fe600000418ff */
[----:B------:R-:W-:Y:S05]  /*9db0*/  LDSM.16.M88.4 R136, [R144+0x16000] ;  /* 0x016000009088783b */ /* 0x000fea0000000200 */
[-C--:B----4-:R-:W-:Y:S08]  /*9dc0*/  HMMA.16816.F32.BF16 R20, R32, R36.reuse, RZ ;  /* 0x000000242014723c */ /* 0x090ff000000418ff */
[C---:B------:R-:W-:Y:S08]  /*9dd0*/  HMMA.16816.F32.BF16 R24, R28.reuse, R36, RZ ;  /* 0x000000241c18723c */ /* 0x040ff000000418ff */
[-C--:B------:R-:W-:Y:S08]  /*9de0*/  HMMA.16816.F32.BF16 R28, R28, R38.reuse, RZ ;  /* 0x000000261c1c723c */ /* 0x080ff000000418ff */
[----:B------:R-:W-:Y:S01]  /*9df0*/  HMMA.16816.F32.BF16 R32, R32, R38, RZ ;  /* 0x000000262020723c */ /* 0x000fe200000418ff */
[----:B------:R-:W-:Y:S07]  /*9e00*/  LDSM.16.M88.4 R36, [R144+0x14000] ;  /* 0x014000009024783b */ /* 0x000fee0000000200 */
[-C--:B------:R-:W-:Y:S08]  /*9e10*/  HMMA.16816.F32.BF16 R4, R40, R44.reuse, R4 ;  /* 0x0000002c2804723c */ /* 0x080ff00000041804 */
[C---:B-1----:R-:W-:Y:S08]  /*9e20*/  HMMA.16816.F32.BF16 R8, R48.reuse, R44, R8 ;  /* 0x0000002c3008723c */ /* 0x042ff00000041808 */
[-C--:B------:R-:W-:Y:S08]  /*9e30*/  HMMA.16816.F32.BF16 R12, R48, R46.reuse, R12 ;  /* 0x0000002e300c723c */ /* 0x080ff0000004180c */
[C---:B------:R-:W-:Y:S01]  /*9e40*/  HMMA.16816.F32.BF16 R16, R40.reuse, R46, R16 ;  /* 0x0000002e2810723c */ /* 0x040fe20000041810 */
[----:B------:R-:W1:Y:S07]  /*9e50*/  LDSM.16.MT88.4 R44, [R2+0xd800] ;  /* 0x00d80000022c783b */ /* 0x000e6e0000004200 */
        /* <DEDUP_REMOVED lines=14> */
[-C--:B------:R-:W-:Y:S08]  /*9f40*/  HMMA.16816.F32.BF16 R28, R64, R134.reuse, R28 ;  /* 0x00000086401c723c */ /* 0x080ff0000004181c */
[----:B------:R-:W-:Y:S01]  /*9f50*/  HMMA.16816.F32.BF16 R32, R56, R134, R32 ;  /* 0x000000863820723c */ /* 0x000fe20000041820 */
[----:B------:R-:W3:Y:S07]  /*9f60*/  LDSM.16.M88.4 R56, [R148+0x1a000] ;  /* 0x01a000009438783b */ /* 0x000eee0000000200 */
[-C--:B-1----:R-:W-:Y:S08]  /*9f70*/  HMMA.16816.F32.BF16 R4, R36, R44.reuse, R4 ;  /* 0x0000002c2404723c */ /* 0x082ff00000041804 */
[C---:B------:R-:W-:Y:S08]  /*9f80*/  HMMA.16816.F32.BF16 R8, R136.reuse, R44, R8 ;  /* 0x0000002c8808723c */ /* 0x040ff00000041808 */
[-C--:B------:R-:W-:Y:S08]  /*9f90*/  HMMA.16816.F32.BF16 R12, R136, R46.reuse, R12 ;  /* 0x0000002e880c723c */ /* 0x080ff0000004180c */
[C---:B------:R-:W-:Y:S01]  /*9fa0*/  HMMA.16816.F32.BF16 R16, R36.reuse, R46, R16 ;  /* 0x0000002e2410723c */ /* 0x040fe20000041810 */
[----:B------:R-:W1:Y:S07]  /*9fb0*/  LDSM.16.MT88.4 R44, [R3+0xe000] ;  /* 0x00e00000032c783b */ /* 0x000e6e0000004200 */
        /* <DEDUP_REMOVED lines=9> */
[----:B------:R-:W2:Y:S03]  /*a050*/  LDSM.16.MT88.4 R48, [R2+0xe800] ;  /* 0x00e800000230783b */ /* 0x000ea60000004200 */
        /* <DEDUP_REMOVED lines=10> */
[----:B------:R-:W3:Y:S03]  /*a100*/  LDSM.16.M88.4 R52, [R151+0x1a000] ;  /* 0x01a000009734783b */ /* 0x000ee60000000200 */
[C---:B------:R-:W-:Y:S02]  /*a110*/  LEA.HI.X.SX32 R163, R145.reuse, R165, 0x5, P1 ;  /* 0x000000a591a37211 */ /* 0x040fe400008f2eff */
[C---:B------:R-:W-:Y:S02]  /*a120*/  LEA R160, P1, R145.reuse, R162, 0x5 ;  /* 0x000000a291a07211 */ /* 0x040fe400078228ff */
[-C--:B-1----:R-:W-:Y:S03]  /*a130*/  HMMA.16816.F32.BF16 R20, R40, R44.reuse, R20 ;  /* 0x0000002c2814723c */ /* 0x082fe60000041814 */
[C---:B------:R-:W-:Y:S02]  /*a140*/  LEA.HI.X.SX32 R161, R145.reuse, R163, 0x5, P1 ;  /* 0x000000a391a17211 */ /* 0x040fe400008f2eff */
[C---:B------:R-:W-:Y:S03]  /*a150*/  LEA R158, P1, R145.reuse, R160, 0x5 ;  /* 0x000000a0919e7211 */ /* 0x040fe600078228ff */
[C---:B------:R-:W-:Y:S04]  /*a160*/  HMMA.16816.F32.BF16 R24, R56.reuse, R44, R24 ;  /* 0x0000002c3818723c */ /* 0x040fe80000041818 */
[C---:B------:R-:W-:Y:S02]  /*a170*/  LEA.HI.X.SX32 R159, R145.reuse, R161, 0x5, P1 ;  /* 0x000000a1919f7211 */ /* 0x040fe400008f2eff */
[C---:B------:R-:W-:Y:S02]  /*a180*/  LEA R156, P1, R145.reuse, R158, 0x5 ;  /* 0x0000009e919c7211 */ /* 0x040fe400078228ff */
[-C--:B------:R-:W-:Y:S01]  /*a190*/  HMMA.16816.F32.BF16 R28, R56, R46.reuse, R28 ;  /* 0x0000002e381c723c */ /* 0x080fe2000004181c */
[----:B------:R-:W1:Y:S02]  /*a1a0*/  LDSM.16.MT88.4 R56, [R3+0xe800] ;  /* 0x00e800000338783b */ /* 0x000e640000004200 */
[C---:B------:R-:W-:Y:S02]  /*a1b0*/  LEA.HI.X.SX32 R157, R145.reuse, R159, 0x5, P1 ;  /* 0x0000009f919d7211 */ /* 0x040fe400008f2eff */
[C---:B------:R-:W-:Y:S03]  /*a1c0*/  LEA R154, P1, R145.reuse, R156, 0x5 ;  /* 0x0000009c919a7211 */ /* 0x040fe600078228ff */
[----:B------:R-:W-:Y:S01]  /*a1d0*/  HMMA.16816.F32.BF16 R32, R40, R46, R32 ;  /* 0x0000002e2820723c */ /* 0x000fe20000041820 */
[----:B------:R-:W-:Y:S03]  /*a1e0*/  LDSM.16.M88.4 R40, [R149+0x18000] ;  /* 0x018000009528783b */ /* 0x000fe60000000200 */
[C---:B------:R-:W-:Y:S01]  /*a1f0*/  LEA.HI.X.SX32 R155, R145.reuse, R157, 0x5, P1 ;  /* 0x0000009d919b7211 */ /* 0x040fe200008f2eff */
[----:B------:R-:W4:Y:S01]  /*a200*/  LDSM.16.MT88.4 R44, [R2+0xf000] ;  /* 0x00f00000022c783b */ /* 0x000f220000004200 */
[C---:B------:R-:W-:Y:S02]  /*a210*/  LEA R146, P1, R145.reuse, R154, 0x5 ;  /* 0x0000009a91927211 */ /* 0x040fe400078228ff */
        /* <DEDUP_REMOVED lines=13> */
[-C--:B-1----:R-:W-:Y:S03]  /*a2f0*/  HMMA.16816.F32.BF16 R20, R36, R56.reuse, R20 ;  /* 0x000000382414723c */ /* 0x082fe60000041814 */
[C---:B------:R-:W-:Y:S02]  /*a300*/  LEA.HI.X.SX32 R133, R145.reuse, R135, 0x5, P1 ;  /* 0x0000008791857211 */ /* 0x040fe400008f2eff */
[C---:B------:R-:W-:Y:S03]  /*a310*/  LEA R148, P1, R145.reuse, R132, 0x5 ;  /* 0x0000008491947211 */ /* 0x040fe600078228ff */
[C---:B------:R-:W-:Y:S08]  /*a320*/  HMMA.16816.F32.BF16 R24, R52.reuse, R56, R24 ;  /* 0x000000383418723c */ /* 0x040ff00000041818 */
[-C--:B------:R-:W-:Y:S01]  /*a330*/  HMMA.16816.F32.BF16 R28, R52, R58.reuse, R28 ;  /* 0x0000003a341c723c */ /* 0x080fe2000004181c */
[----:B------:R-:W-:Y:S02]  /*a340*/  LDSM.16.M88.4 R52, [R144+0x1a000] ;  /* 0x01a000009034783b */ /* 0x000fe40000000200 */
[C---:B--2---:R-:W-:Y:S05]  /*a350*/  LEA.HI.X.SX32 R149, R145.reuse, R133, 0x5, P1 ;  /* 0x0000008591957211 */ /* 0x044fea00008f2eff */
[----:B------:R-:W-:Y:S01]  /*a360*/  HMMA.16816.F32.BF16 R32, R36, R58, R32 ;  /* 0x0000003a2420723c */ /* 0x000fe20000041820 */
[----:B------:R-:W-:Y:S03]  /*a370*/  LDSM.16.M88.4 R36, [R144+0x18000] ;  /* 0x018000009024783b */ /* 0x000fe60000000200 */
[C---:B------:R-:W-:Y:S04]  /*a380*/  IMAD.WIDE R174, R145.reuse, -0x1c0, R148 ;  /* 0xfffffe4091ae7825 */ /* 0x040fe800078e0294 */
[-C--:B----4-:R-:W-:Y:S05]  /*a390*/  HMMA.16816.F32.BF16 R4, R40, R44.reuse, R4 ;  /* 0x0000002c2804723c */ /* 0x090fea0000041804 */
[C---:B------:R-:W-:Y:S03]  /*a3a0*/  LEA R66, P1, R145.reuse, R174, 0x5 ;  /* 0x000000ae91427211 */ /* 0x040fe600078228ff */
[C---:B---3--:R-:W-:Y:S04]  /*a3b0*/  HMMA.16816.F32.BF16 R8, R48.reuse, R44, R8 ;  /* 0x0000002c3008723c */ /* 0x048fe80000041808 */
        /* <DEDUP_REMOVED lines=16> */
[----:B-----5:R-:W-:Y:S02]  /*a4c0*/  @P2 LOP3.LUT R190, R140, 0x7, R2, 0xf8, !PT ;  /* 0x000000078cbe2812 */ /* 0x020fe400078ef802 */
[C---:B------:R-:W-:Y:S01]  /*a4d0*/  LEA R56, P1, R145.reuse, R58, 0x5 ;  /* 0x0000003a91387211 */ /* 0x040fe200078228ff */
[-C--:B--2---:R-:W-:Y:S02]  /*a4e0*/  HMMA.16816.F32.BF16 R4, R36, R44.reuse, R4 ;  /* 0x0000002c2404723c */ /* 0x084fe40000041804 */
[----:B------:R-:W-:Y:S03]  /*a4f0*/  @P2 STL [R1+0x44], R190 ;  /* 0x000044be01002387 */ /* 0x000fe60000100800 */
        /* <DEDUP_REMOVED lines=14> */
[----:B------:R-:W5:Y:S03]  /*a5e0*/  @P2 LDG.E R179, desc[UR26][R2.64+-0x100] ;  /* 0xffff001a02b32981 */ /* 0x000f66000c1e1900 */
[-C--:B---3--:R-:W-:Y:S01]  /*a5f0*/  HMMA.16816.F32.BF16 R20, R36, R40.reuse, R20 ;  /* 0x000000282414723c */ /* 0x088fe20000041814 */
[----:B------:R1:W3:Y:S02]  /*a600*/  @P2 LDG.E R178, desc[UR26][R2.64+-0xe0] ;  /* 0xffff201a02b22981 */ /* 0x0002e4000c1e1900 */
        /* <DEDUP_REMOVED lines=75> */
[----:B------:R-:W3:Y:S04]  /*aac0*/  LDSM.16.MT88.4 R4, [R2+0x1000] ;  /* 0x001000000204783b */ /* 0x000ee80000004200 */
[----:B------:R-:W-:Y:S03]  /*aad0*/  LDSM.16.MT88.4 R16, [R0+0x15800] ;  /* 0x015800000010783b */ /* 0x000fe60000004200 */
[-C--:B------:R-:W-:Y:S08]  /*aae0*/  HMMA.16816.F32.BF16 R100, R20, R24.reuse, R100 ;  /* 0x000000181464723c */ /* 0x080ff00000041864 */
[C---:B------:R-:W-:Y:S08]  /*aaf0*/  HMMA.16816.F32.BF16 R104, R32.reuse, R24, R104 ;  /* 0x000000182068723c */ /* 0x040ff00000041868 */
[-C--:B------:R-:W-:Y:S08]  /*ab00*/  HMMA.16816.F32.BF16 R108, R32, R26.reuse, R108 ;  /* 0x0000001a206c723c */ /* 0x080ff0000004186c */
[C---:B------:R-:W-:Y:S01]  /*ab10*/  HMMA.16816.F32.BF16 R112, R20.reuse, R26, R112 ;  /* 0x0000001a1470723c */ /* 0x040fe20000041870 */
[----:B------:R-:W3:Y:S07]  /*ab20*/  LDSM.16.MT88.4 R24, [R180+0x1800] ;  /* 0x00180000b418783b */ /* 0x000eee0000004200 */
[-C--:B--2---:R-:W-:Y:S08]  /*ab30*/  HMMA.16816.F32.BF16 R116, R20, R8.reuse, R116 ;  /* 0x000000081474723c */ /* 0x084ff00000041874 */
[C---:B------:R-:W-:Y:S01]  /*ab40*/  HMMA.16816.F32.BF16 R120, R32.reuse, R8, R120 ;  /* 0x000000082078723c */ /* 0x040fe20000041878 */
[----:B------:R-:W-:Y:S07]  /*ab50*/  @P2 STL [R1+0x64], R189 ;  /* 0x000064bd01002387 */ /* 0x000fee0000100800 */
[-C--:B------:R-:W-:Y:S01]  /*ab60*/  HMMA.16816.F32.BF16 R124, R32, R10.reuse, R124 ;  /* 0x0000000a207c723c */ /* 0x080fe2000004187c */
[----:B------:R-:W-:Y:S04]  /*ab70*/  LDSM.16.MT88.4 R32, [R2+0x2000] ;  /* 0x002000000220783b */ /* 0x000fe80000004200 */
[----:B----4-:R-:W-:Y:S03]  /*ab80*/  @P2 STL [R1+0x60], R188 ;  /* 0x000060bc01002387 */ /* 0x010fe60000100800 */
[----:B------:R-:W-:Y:S01]  /*ab90*/  HMMA.16816.F32.BF16 R128, R20, R10, R128 ;  /* 0x0000000a1480723c */ /* 0x000fe20000041880 */
[----:B------:R-:W-:Y:S04]  /*aba0*/  LDSM.16.MT88.4 R8, [R0+0x16000] ;  /* 0x016000000008783b */ /* 0x000fe80000004200 */
[----:B------:R-:W2:Y:S03]  /*abb0*/  LDSM.16.MT88.4 R20, [R180+0x2000] ;  /* 0x00200000b414783b */ /* 0x000ea60000004200 */
[-C--:B-1----:R-:W-:Y:S01]  /*abc0*/  HMMA.16816.F32.BF16 R100, R12, R28.reuse, R100 ;  /* 0x0000001c0c64723c */ /* 0x082fe20000041864 */
[----:B-----5:R-:W-:Y:S04]  /*abd0*/  @P2 STL [R1+0x5c], R179 ;  /* 0x00005cb301002387 */ /* 0x020fe80000100800 */
[----:B---3--:R-:W-:Y:S03]  /*abe0*/  @P2 STL [R1+0x58], R178 ;  /* 0x000058b201002387 */ /* 0x008fe60000100800 */
        /* <DEDUP_REMOVED lines=69> */
[C---:B------:R-:W-:Y:S01]  /*b040*/  IMAD.SHL.U32 R176, R185.reuse, 0x2, RZ ;  /* 0x00000002b9b07824 */ /* 0x040fe200078e00ff */
        /* <DEDUP_REMOVED lines=134> */
.L_x_2065:
[----:B------:R-:W1:Y:S01]  /*b8b0*/  LDCU.64 UR12, c[0x0][0x5c0] ;  /* 0x0000b800ff0c77ac */ /* 0x000e620008000a00 */
[----:B------:R-:W-:-:S05]  /*b8c0*/  IADD3 R2, PT, PT, R22, UR32, RZ ;  /* 0x0000002016027c10 */ /* 0x000fca000fffe0ff */
[C---:B-1----:R-:W-:Y:S02]  /*b8d0*/  IMAD R0, R2.reuse, UR13, RZ ;  /* 0x0000000d02007c24 */ /* 0x042fe4000f8e02ff */
[----:B------:R-:W-:-:S05]  /*b8e0*/  IMAD.WIDE.U32 R2, R2, UR12, RZ ;  /* 0x0000000c02027c25 */ /* 0x000fca000f8e00ff */
[----:B------:R-:W-:Y:S02]  /*b8f0*/  IADD3 R7, PT, PT, R3, R0, RZ ;  /* 0x0000000003077210 */ /* 0x000fe40007ffe0ff */
[----:B------:R-:W-:Y:S02]  /*b900*/  MOV R6, R2 ;  /* 0x0000000200067202 */ /* 0x000fe40000000f00 */
.L_x_2066:
        /* <DEDUP_REMOVED lines=17> */
.L_x_2067:
[----:B------:R-:W1:Y:S01]  /*ba20*/  LDCU.64 UR10, c[0x0][0x5c8] ;  /* 0x0000b900ff0a77ac */ /* 0x000e620008000a00 */
[----:B------:R-:W-:-:S05]  /*ba30*/  IADD3 R2, PT, PT, R22, UR32, RZ ;  /* 0x0000002016027c10 */ /* 0x000fca000fffe0ff */
[C---:B-1----:R-:W-:Y:S02]  /*ba40*/  IMAD R0, R2.reuse, UR11, RZ ;  /* 0x0000000b02007c24 */ /* 0x042fe4000f8e02ff */
[----:B------:R-:W-:-:S05]  /*ba50*/  IMAD.WIDE.U32 R2, R2, UR10, RZ ;  /* 0x0000000a02027c25 */ /* 0x000fca000f8e00ff */
[----:B------:R-:W-:Y:S02]  /*ba60*/  IADD3 R21, PT, PT, R3, R0, RZ ;  /* 0x0000000003157210 */ /* 0x000fe40007ffe0ff */
[----:B------:R-:W-:-:S07]  /*ba70*/  MOV R20, R2 ;  /* 0x0000000200147202 */ /* 0x000fce0000000f00 */
.L_x_2068:
        /* <DEDUP_REMOVED lines=44> */
.L_x_2070:
[----:B------:R-:W-:Y:S05]  /*bd40*/  BSYNC.RECONVERGENT B0 ;  /* 0x0000000000007941 */ /* 0x000fea0003800200 */
.L_x_2069:
        /* <DEDUP_REMOVED lines=12> */
.L_x_2072:
[----:B------:R-:W-:Y:S05]  /*be10*/  BSYNC.RECONVERGENT B0 ;  /* 0x0000000000007941 */ /* 0x000fea0003800200 */
.L_x_2071:
        /* <DEDUP_REMOVED lines=14> */
.L_x_2074:
[----:B------:R-:W-:Y:S05]  /*bf00*/  BSYNC.RECONVERGENT B0 ;  /* 0x0000000000007941 */ /* 0x000fea0003800200 */
.L_x_2073:
[----:B--2-4-:R2:W4:Y:S01]  /*bf10*/  LDS.128 R8, [R143+0xf000] ;  /* 0x00f000008f087984 */ /* 0x0145220000000c00 */
[----:B------:R-:W-:Y:S01]  /*bf20*/  BSSY.RECONVERGENT B0, `(.L_x_2075) ;  /* 0x000000e000007945 */ /* 0x000fe20003800200 */
[----:B------:R-:W-:Y:S02]  /*bf30*/  MOV R13, UR10 ;  /* 0x0000000a000d7c02 */ /* 0x000fe40008000f00 */
[----:B------:R-:W-:Y:S01]  /*bf40*/  IADD3.X R31, PT, PT, RZ, RZ, RZ, P0, !PT ;  /* 0x000000ffff1f7210 */ /* 0x000fe200007fe4ff */
[----:B------:R-:W-:Y:S06]  /*bf50*/  @P3 BRA `(.L_x_2076) ;  /* 0x0000000000283947 */ /* 0x000fec0003800000 */
        /* <DEDUP_REMOVED lines=9> */
[----:B----4-:R4:W-:Y:S04]  /*bff0*/  STG.E.128 desc[UR26][R2.64], R8 ;  /* 0x0000000802007986 */ /* 0x0109e8000c101d1a */
.L_x_2076:
[----:B------:R-:W-:Y:S05]  /*c000*/  BSYNC.RECONVERGENT B0 ;  /* 0x0000000000007941 */ /* 0x000fea0003800200 */
.L_x_2075:
[----:B----4-:R-:W-:Y:S01]  /*c010*/  MOV R2, R242 ;  /* 0x000000f200027202 */ /* 0x010fe20000000f00 */
[----:B------:R-:W-:Y:S01]  /*c020*/  UIMAD UR14, UR14, UR10, URZ ;  /* 0x0000000a0e0e72a4 */ /* 0x000fe2000f8e02ff */
[----:B------:R-:W-:Y:S01]  /*c030*/  MOV R3, RZ ;  /* 0x000000ff00037202 */ /* 0x000fe20000000f00 */
[----:B------:R-:W4:Y:S01]  /*c040*/  @!P6 LDC.64 R4, c[0x0][0x568] ;  /* 0x00015a00ff04eb82 */ /* 0x000f220000000a00 */
        /* <DEDUP_REMOVED lines=8> */
[----:B------:R1:W1:Y:S01]  /*c0d0*/  LDS.128 R20, [R143+0x12000] ;  /* 0x012000008f147984 */ /* 0x0002620000000c00 */
[----:B------:R-:W-:-:S04]  /*c0e0*/  IMAD.WIDE.U32 R8, R34, UR20, R2 ;  /* 0x0000001422087c25 */ /* 0x000fc8000f8e0002 */
[----:B------:R-:W-:Y:S01]  /*c0f0*/  IMAD R7, R35, UR20, R9 ;  /* 0x0000001423077c24 */ /* 0x000fe2000f8e0209 */
[----:B------:R-:W-:-:S05]  /*c100*/  @!P6 MOV R6, R8 ;  /* 0x000000080006e202 */ /* 0x000fca0000000f00 */
[----:B------:R-:W-:-:S04]  /*c110*/  @!P6 IMAD.WIDE.U32 R2, R185, UR10, R6 ;  /* 0x0000000ab902ec25 */ /* 0x000fc8000f8e0006 */
[----:B------:R-:W-:Y:S01]  /*c120*/  @!P6 IMAD R0, R185, UR11, R3 ;  /* 0x0000000bb900ec24 */ /* 0x000fe2000f8e0203 */
[----:B----4-:R-:W-:-:S04]  /*c130*/  @!P6 LEA R4, P0, R2, R4, 0x1 ;  /* 0x000000040204e211 */ /* 0x010fc800078008ff */
[----:B------:R-:W-:-:S05]  /*c140*/  @!P6 LEA.HI.X R5, R2, R5, R0, 0x1, P0 ;  /* 0x000000050205e211 */ /* 0x000fca00000f0c00 */
[----:B---3--:R3:W-:Y:S01]  /*c150*/  @!P6 STG.E.128 desc[UR26][R4.64], R12 ;  /* 0x0000000c0400e986 */ /* 0x0087e2000c101d1a */
[----:B-1----:R-:W-:Y:S05]  /*c160*/  @P5 BRA `(.L_x_2078) ;  /* 0x0000000000285947 */ /* 0x002fea0003800000 */
        /* <DEDUP_REMOVED lines=10> */
.L_x_2078:
[----:B------:R-:W-:Y:S05]  /*c210*/  BSYNC.RECONVERGENT B0 ;  /* 0x0000000000007941 */ /* 0x000fea0003800200 */
.L_x_2077:
        /* <DEDUP_REMOVED lines=9> */
[----:B-1-3--:R-:W-:-:S04]  /*c2b0*/  LEA R4, P0, R2, UR8, 0x1 ;  /* 0x0000000802047c11 */ /* 0x00afc8000f8008ff */
[----:B------:R-:W-:-:S05]  /*c2c0*/  LEA.HI.X R5, R2, UR9, R0, 0x1, P0 ;  /* 0x0000000902057c11 */ /* 0x000fca00080f0c00 */
[----:B------:R4:W-:Y:S04]  /*c2d0*/  STG.E.128 desc[UR26][R4.64], R20 ;  /* 0x0000001404007986 */ /* 0x0009e8000c101d1a */
.L_x_2080:
[----:B------:R-:W-:Y:S05]  /*c2e0*/  BSYNC.RECONVERGENT B0 ;  /* 0x0000000000007941 */ /* 0x000fea0003800200 */
.L_x_2079:
[----:B------:R-:W-:Y:S05]  /*c2f0*/  @P3 BRA `(.L_x_2021) ;  /* 0x0000000000283947 */ /* 0x000fea0003800000 */
[----:B------:R-:W5:Y:S01]  /*c300*/  LDCU.64 UR8, c[0x0][0x568] ;  /* 0x0000ad00ff0877ac */ /* 0x000f620008000a00 */
[----:B------:R-:W-:Y:S01]  /*c310*/  MOV R2, R8 ;  /* 0x0000000800027202 */ /* 0x000fe20000000f00 */
[----:B------:R-:W-:Y:S01]  /*c320*/  IMAD R0, R31, UR10, RZ ;  /* 0x0000000a1f007c24 */ /* 0x000fe2000f8e02ff */
[----:B------:R-:W-:-:S03]  /*c330*/  MOV R3, R7 ;  /* 0x0000000700037202 */ /* 0x000fc60000000f00 */
[C---:B------:R-:W-:Y:S02]  /*c340*/  IMAD R0, R30.reuse, UR11, R0 ;  /* 0x0000000b1e007c24 */ /* 0x040fe4000f8e0200 */
[----:B-1-34-:R-:W-:-:S05]  /*c350*/  IMAD.WIDE.U32 R4, R30, UR10, R2 ;  /* 0x0000000a1e047c25 */ /* 0x01afca000f8e0002 */
[----:B------:R-:W-:Y:S02]  /*c360*/  IADD3 R0, PT, PT, R0, R5, RZ ;  /* 0x0000000500007210 */ /* 0x000fe40007ffe0ff */
[----:B-----5:R-:W-:-:S04]  /*c370*/  LEA R2, P0, R4, UR8, 0x1 ;  /* 0x0000000804027c11 */ /* 0x020fc8000f8008ff */
[----:B------:R-:W-:-:S05]  /*c380*/  LEA.HI.X R3, R4, UR9, R0, 0x1, P0 ;  /* 0x0000000904037c11 */ /* 0x000fca00080f0c00 */
[----:B------:R1:W-:Y:S04]  /*c390*/  STG.E.128 desc[UR26][R2.64], R24 ;  /* 0x0000001802007986 */ /* 0x0003e8000c101d1a */
.L_x_2021:
[----:B------:R-:W-:Y:S05]  /*c3a0*/  BSYNC.RECONVERGENT B1 ;  /* 0x0000000000017941 */ /* 0x000fea0003800200 */
.L_x_1995:
[----:B------:R-:W5:Y:S01]  /*c3b0*/  LDCU UR8, c[0x0][0x438] ;  /* 0x00008700ff0877ac */ /* 0x000f620008000800 */
[----:B------:R-:W2:Y:S01]  /*c3c0*/  LDCU UR9, c[0x0][0x370] ;  /* 0x00006e00ff0977ac */ /* 0x000ea20008000800 */
[----:B------:R-:W-:Y:S01]  /*c3d0*/  UMOV UR10, UR18 ;  /* 0x00000012000a7c82 */ /* 0x000fe20008000000 */
[----:B-----5:R-:W-:-:S04]  /*c3e0*/  UIADD3 UR8, UPT, UPT, UR8, 0x7f, URZ ;  /* 0x0000007f08087890 */ /* 0x020fc8000fffe0ff */
[----:B------:R-:W-:Y:S02]  /*c3f0*/  USHF.R.S32.HI UR5, URZ, 0x1f, UR8 ;  /* 0x0000001fff057899 */ /* 0x000fe40008011408 */
[----:B--2---:R-:W-:Y:S02]  /*c400*/  UIADD3 UR33, UPT, UPT, UR9, UR33, URZ ;  /* 0x0000002109217290 */ /* 0x004fe4000fffe0ff */
[----:B------:R-:W-:-:S04]  /*c410*/  ULEA.HI UR5, UR5, UR8, URZ, 0x7 ;  /* 0x0000000805057291 */ /* 0x000fc8000f8f38ff */
[----:B------:R-:W-:-:S04]  /*c420*/  USHF.R.S32.HI UR5, URZ, 0x7, UR5 ;  /* 0x00000007ff057899 */ /* 0x000fc80008011405 */
[----:B------:R-:W-:-:S09]  /*c430*/  UISETP.GE.AND UP0, UPT, UR33, UR5, UPT ;  /* 0x000000052100728c */ /* 0x000fd2000bf06270 */
[----:B------:R-:W-:Y:S05]  /*c440*/  BRA.U !UP0, `(.L_x_2081) ;  /* 0xffffff3d08907547 */ /* 0x000fea000b83ffff */
[----:B------:R-:W-:Y:S05]  /*c450*/  EXIT ;  /* 0x000000000000794d */ /* 0x000fea0003800000 */
.L_x_2082:
        /* <DEDUP_REMOVED lines=10> */
.L_x_2788:


//--------------------- .text._ZN5flash44flash_bwd_dq_dk_dv_loop_seqk_parallel_kernelI23Flash_bwd_kernel_traitsILi64ELi128ELi128ELi8ELi4ELi4ELi4ELb0ELb0EN7cutlass10bfloat16_tE19Flash_kernel_traitsILi64ELi128ELi128ELi8ES3_EELb1ELb0ELb1ELb0ELb0ELb0ELb0EEEvNS_16Flash_bwd_paramsE --------------------------
	.section	.text._ZN5flash44flash_bwd_dq_dk_dv_loop_seqk_parallel_kernelI23Flash_bwd_kernel_traitsILi64ELi128ELi128ELi8ELi4ELi4ELi4ELb0ELb0EN7cutlass10bfloat16_tE19Flash_kernel_traitsILi64ELi128ELi128ELi8ES3_EELb1ELb0ELb1ELb0ELb0ELb0ELb0EEEvNS_16Flash_bwd_paramsE,"ax",@progbits
	.align	128
        .global         _ZN5flash44flash_bwd_dq_dk_dv_loop_seqk_parallel_kernelI23Flash_bwd_kernel_traitsILi64ELi128ELi128ELi8ELi4ELi4ELi4ELb0ELb0EN7cutlass10bfloat16_tE19Flash_kernel_traitsILi64ELi128ELi128ELi8ES3_EELb1ELb0ELb1ELb0ELb0ELb0ELb0EEEvNS_16Flash_bwd_paramsE
        .type           _ZN5flash44flash_bwd_dq_dk_dv_loop_seqk_parallel_kernelI23Flash_bwd_kernel_traitsILi64ELi128ELi128ELi8ELi4ELi4ELi4ELb0ELb0EN7cutlass10bfloat16_tE19Flash_kernel_traitsILi64ELi128ELi128ELi8ES3_EELb1ELb0ELb1ELb0ELb0ELb0ELb0EEEvNS_16Flash_bwd_paramsE,@function
        .size           _ZN5flash44flash_bwd_dq_dk_dv_loop_seqk_parallel_kernelI23Flash_bwd_kernel_traitsILi64ELi128ELi128ELi8ELi4ELi4ELi4ELb0ELb0EN7cutlass10bfloat16_tE19Flash_kernel_traitsILi64ELi128ELi128ELi8ES3_EELb1ELb0ELb1ELb0ELb0ELb0ELb0EEEvNS_16Flash_bwd_paramsE,(.L_x_2789 - _ZN5flash44flash_bwd_dq_dk_dv_loop_seqk_parallel_kernelI23Flash_bwd_kernel_traitsILi64ELi128ELi128ELi8ELi4ELi4ELi4ELb0ELb0EN7cutlass10bfloat16_tE19Flash_kernel_traitsILi64ELi128ELi128ELi8ES3_EELb1ELb0ELb1ELb0ELb0ELb0ELb0EEEvNS_16Flash_bwd_paramsE)
        .other          _ZN5flash44flash_bwd_dq_dk_dv_loop_seqk_parallel_kernelI23Flash_bwd_kernel_traitsILi64ELi128ELi128ELi8ELi4ELi4ELi4ELb0ELb0EN7cutlass10bfloat16_tE19Flash_kernel_traitsILi64ELi128ELi128ELi8ES3_EELb1ELb0ELb1ELb0ELb0ELb0ELb0EEEvNS_16Flash_bwd_paramsE,@"STO_CUDA_ENTRY STV_DEFAULT"
_ZN5flash44flash_bwd_dq_dk_dv_loop_seqk_parallel_kernelI23Flash_bwd_kernel_traitsILi64ELi128ELi128ELi8ELi4ELi4ELi4ELb0ELb0EN7cutlass10bfloat16_tE19Flash_kernel_traitsILi64ELi128ELi128ELi8ES3_EELb1ELb0ELb1ELb0ELb0ELb0ELb0EEEvNS_16Flash_bwd_paramsE:
.text._ZN5flash44flash_bwd_dq_dk_dv_loop_seqk_parallel_kernelI23Flash_bwd_kernel_traitsILi64ELi128ELi128ELi8ELi4ELi4ELi4ELb0ELb0EN7cutlass10bfloat16_tE19Flash_kernel_traitsILi64ELi128ELi128ELi8ES3_EELb1ELb0ELb1ELb0ELb0ELb0ELb0EEEvNS_16Flash_bwd_paramsE:
        /* <DEDUP_REMOVED lines=11> */
[----:B------:R-:W2:Y:S01]  /*00b0*/  S2UR UR38, SR_CTAID.Y ;  /* 0x00000000002679c3 */ /* 0x000ea20000002600 */
[----:B------:R-:W2:Y:S01]  /*00c0*/  LDCU.64 UR40, c[0x0][0x468] ;  /* 0x00008d00ff2877ac */ /* 0x000ea20008000a00 */
[----:B------:R-:W3:Y:S06]  /*00d0*/  LDCU.64 UR4, c[0x0][0x468] ;  /* 0x00008d00ff0477ac */ /* 0x000eec0008000a00 */
[----:B------:R-:W4:Y:S01]  /*00e0*/  S2UR UR25, SR_CgaCtaId ;  /* 0x00000000001979c3 */ /* 0x000f220000008800 */
[----:B------:R-:W5:Y:S01]  /*00f0*/  LDCU.U8 UR9, c[0x0][0x532] ;  /* 0x0000a640ff0977ac */ /* 0x000f620008000000 */
[----:B------:R-:W3:Y:S06]  /*0100*/  LDCU UR8, c[0x0][0x438] ;  /* 0x00008700ff0877ac */ /* 0x000eec0008000800 */
[----:B------:R-:W4:Y:S01]  /*0110*/  S2UR UR24, SR_CTAID.Z ;  /* 0x00000000001879c3 */ /* 0x000f220000002700 */
[----:B-1----:R-:W-:-:S02]  /*0120*/  UISETP.NE.U32.AND UP0, UPT, UR6, URZ, UPT ;  /* 0x000000ff0600728c */ /* 0x002fc4000bf05070 */
[----:B------:R-:W-:Y:S02]  /*0130*/  UISETP.NE.U32.AND UP4, UPT, UR6, URZ, UPT ;  /* 0x000000ff0600728c */ /* 0x000fe4000bf85070 */
[----:B------:R-:W-:-:S03]  /*0140*/  UISETP.NE.AND.EX UP5, UPT, UR7, URZ, UPT, UP0 ;  /* 0x000000ff0700728c */ /* 0x000fc6000bfa5300 */
[----:B------:R-:W1:Y:S01]  /*0150*/  S2UR UR19, SR_CTAID.X ;  /* 0x00000000001379c3 */ /* 0x000e620000002500 */
[----:B------:R-:W-:Y:S01]  /*0160*/  UISETP.NE.AND.EX UP4, UPT, UR7, URZ, UPT, UP4 ;  /* 0x000000ff0700728c */ /* 0x000fe2000bf85340 */
[----:B------:R-:W4:Y:S01]  /*0170*/  LDCU.64 UR6, c[0x0][0x470] ;  /* 0x00008e00ff0677ac */ /* 0x000f220008000a00 */
[----:B--2---:R-:W-:-:S05]  /*0180*/  ULEA UR40, UP1, UR38, UR40, 0x2 ;  /* 0x0000002826287291 */ /* 0x004fca000f8210ff */
[----:B------:R-:W2:Y:S01]  /*0190*/  S2UR UR16, SR_CTAID.Y ;  /* 0x00000000001079c3 */ /* 0x000ea20000002600 */
[----:B---3--:R-:W-:Y:S02]  /*01a0*/  UISETP.NE.U32.AND UP0, UPT, UR4, URZ, UPT ;  /* 0x000000ff0400728c */ /* 0x008fe4000bf05070 */
[----:B------:R-:W-:Y:S02]  /*01b0*/  ULEA.HI.X UR41, UR38, UR41, URZ, 0x2, UP1 ;  /* 0x0000002926297291 */ /* 0x000fe400088f14ff */
[----:B-----5:R-:W-:Y:S02]  /*01c0*/  UISETP.NE.AND UP2, UPT, UR9, URZ, UPT ;  /* 0x000000ff0900728c */ /* 0x020fe4000bf45270 */
[----:B------:R-:W-:Y:S01]  /*01d0*/  UISETP.EQ.U32.AND UP1, UPT, UR4, URZ, UPT ;  /* 0x000000ff0400728c */ /* 0x000fe2000bf22070 */
[----:B------:R-:W3:Y:S01]  /*01e0*/  S2UR UR18, SR_CTAID.Z ;  /* 0x00000000001279c3 */ /* 0x000ee20000002700 */
[----:B------:R-:W-:Y:S02]  /*01f0*/  UISETP.NE.AND.EX UP6, UPT, UR5, URZ, UPT, UP0 ;  /* 0x000000ff0500728c */ /* 0x000fe4000bfc5300 */
[----:B------:R-:W-:-:S02]  /*0200*/  UISETP.EQ.OR.EX UP1, UPT, UR5, URZ, !UP2, UP1 ;  /* 0x000000ff0500728c */ /* 0x000fc4000d722710 */
[----:B----4-:R-:W-:Y:S01]  /*0210*/  UISETP.NE.U32.AND UP0, UPT, UR6, URZ, UPT ;  /* 0x000000ff0600728c */ /* 0x010fe2000bf05070 */
[----:B------:R-:W-:Y:S01]  /*0220*/  UMOV UR4, 0x400 ;  /* 0x0000040000047882 */ /* 0x000fe20000000000 */
[----:B------:R-:W4:Y:S01]  /*0230*/  LDCU.64 UR36, c[0x0][0x358] ;  /* 0x00006b00ff2477ac */ /* 0x000f220008000a00 */
[----:B------:R-:W1:Y:S01]  /*0240*/  LDCU.64 UR34, c[0x0][0x460] ;  /* 0x00008c00ff2277ac */ /* 0x000e620008000a00 */
[----:B------:R-:W-:Y:S01]  /*0250*/  UP2UR UR31, UPR, URZ, 0x4 ;  /* 0x00000004ff1f7883 */ /* 0x000fe20008000000 */
[----:B------:R-:W1:Y:S01]  /*0260*/  LDCU UR17, c[0x0][0x438] ;  /* 0x00008700ff1177ac */ /* 0x000e620008000800 */
[----:B------:R-:W1:Y:S01]  /*0270*/  @!UP4 LDCU UR20, c[0x0][0x434] ;  /* 0x00008680ff14c7ac */ /* 0x000e620008000800 */
[----:B------:R-:W-:Y:S02]  /*0280*/  UP2UR UR32, UPR, URZ, 0x2 ;  /* 0x00000002ff207883 */ /* 0x000fe40008000000 */
[----:B------:R-:W-:Y:S02]  /*0290*/  ULEA UR25, UR25, UR4, 0x18 ;  /* 0x0000000419197291 */ /* 0x000fe4000f8ec0ff */
[----:B------:R-:W-:Y:S01]  /*02a0*/  UISETP.NE.AND.EX UP3, UPT, UR7, URZ, UPT, UP0 ;  /* 0x000000ff0700728c */ /* 0x000fe2000bf65300 */
[----:B------:R-:W-:Y:S01]  /*02b0*/  UMOV UR21, 0xffffc000 ;  /* 0xffffc00000157882 */ /* 0x000fe20000000000 */
[----:B------:R-:W-:Y:S01]  /*02c0*/  UMOV UR22, URZ ;  /* 0x000000ff00167c82 */ /* 0x000fe20008000000 */
[----:B--2---:R-:W-:-:S08]  /*02d0*/  UMOV UR23, URZ ;  /* 0x000000ff00177c82 */ /* 0x004fd00008000000 */
.L_x_2172:
[----:B------:R-:W2:Y:S01]  /*02e0*/  LDCU.64 UR4, c[0x0][0x478] ;  /* 0x00008f00ff0477ac */ /* 0x000ea20008000a00 */
[----:B------:R-:W-:Y:S02]  /*02f0*/  PLOP3.LUT P1, PT, PT, PT, UP3, 0x80, 0x8 ;  /* 0x000000000008781c */ /* 0x000fe40003f2f038 */
[----:B------:R-:W-:Y:S01]  /*0300*/  PLOP3.LUT P4, PT, PT, PT, UP5, 0x80, 0x8 ;  /* 0x000000000008781c */ /* 0x000fe20003f8f058 */
[----:B------:R-:W-:Y:S01]  /*0310*/  @UP3 ULEA UR10, UP0, UR38, UR6, 0x2 ;  /* 0x00000006260a3291 */ /* 0x000fe2000f8010ff */
[----:B------:R-:W-:Y:S01]  /*0320*/  PLOP3.LUT P2, PT, PT, PT, UP4, 0x80, 0x8 ;  /* 0x000000000008781c */ /* 0x000fe20003f4f048 */
[----:B------:R-:W-:Y:S02]  /*0330*/  UISETP.NE.AND UP2, UPT, UR32, URZ, UPT ;  /* 0x000000ff2000728c */ /* 0x000fe4000bf45270 */
[----:B------:R-:W-:Y:S02]  /*0340*/  @UP3 ULEA.HI.X UR11, UR38, UR7, URZ, 0x2, UP0 ;  /* 0x00000007260b3291 */ /* 0x000fe400080f14ff */
[----:B---3--:R-:W-:-:S04]  /*0350*/  IMAD.U32 R4, RZ, RZ, UR10 ;  /* 0x0000000aff047e24 */ /* 0x008fc8000f8e00ff */
[----:B------:R-:W-:Y:S01]  /*0360*/  IMAD.U32 R5, RZ, RZ, UR11 ;  /* 0x0000000bff057e24 */ /* 0x000fe2000f8e00ff */
[----:B-1----:R-:W-:Y:S02]  /*0370*/  UIMAD.WIDE.U32 UR10, UR38, 0x4, UR34 ;  /* 0x00000004260a78a5 */ /* 0x002fe4000f8e0022 */
[----:B--2---:R-:W-:Y:S02]  /*0380*/  UISETP.NE.U32.AND UP0, UPT, UR4, URZ, UPT ;  /* 0x000000ff0400728c */ /* 0x004fe4000bf05070 */
[----:B----4-:R-:W2:Y:S02]  /*0390*/  @P1 LDG.E R6, desc[UR36][R4.64] ;  /* 0x0000002404061981 */ /* 0x010ea4000c1e1900 */
[----:B------:R-:W-:-:S06]  /*03a0*/  UISETP.NE.AND.EX UP0, UPT, UR5, URZ, UPT, UP0 ;  /* 0x000000ff0500728c */ /* 0x000fcc000bf05300 */
[----:B------:R-:W-:-:S05]  /*03b0*/  PLOP3.LUT P0, PT, PT, PT, UP0, 0x80, 0x8 ;  /* 0x000000000008781c */ /* 0x000fca0003f0f008 */
[----:B------:R-:W-:Y:S01]  /*03c0*/  @UP0 ULEA UR12, UP1, UR38, UR4, 0x2 ;  /* 0x00000004260c0291 */ /* 0x000fe2000f8210ff */
[----:B------:R-:W-:Y:S01]  /*03d0*/  PLOP3.LUT P3, PT, PT, PT, UP2, 0x80, 0x8 ;  /* 0x000000000008781c */ /* 0x000fe20003f6f028 */
[----:B------:R-:W1:Y:S02]  /*03e0*/  @!UP0 LDCU UR9, c[0x0][0x43c] ;  /* 0x00008780ff0987ac */ /* 0x000e640008000800 */
[----:B------:R-:W-:Y:S02]  /*03f0*/  @UP0 ULEA.HI.X UR13, UR38, UR5, URZ, 0x2, UP1 ;  /* 0x00000005260d0291 */ /* 0x000fe400088f14ff */
[----:B------:R-:W-:Y:S01]  /*0400*/  IMAD.U32 R2, RZ, RZ, UR12 ;  /* 0x0000000cff027e24 */ /* 0x000fe2000f8e00ff */
[----:B------:R-:W4:Y:S03]  /*0410*/  @!UP0 LDCU.64 UR4, c[0x0][0x488] ;  /* 0x00009100ff0487ac */ /* 0x000f260008000a00 */
[----:B------:R-:W-:-:S05]  /*0420*/  IMAD.U32 R3, RZ, RZ, UR13 ;  /* 0x0000000dff037e24 */ /* 0x000fca000f8e00ff */
[----:B-----5:R5:W3:Y:S01]  /*0430*/  @P0 LDG.E R4, desc[UR36][R2.64] ;  /* 0x0000002402040981 */ /* 0x020ae2000c1e1900 */
[----:B------:R-:W-:Y:S01]  /*0440*/  UMOV UR27, URZ ;  /* 0x000000ff001b7c82 */ /* 0x000fe20008000000 */
[----:B------:R-:W-:Y:S01]  /*0450*/  UMOV UR42, 0xffffffff ;  /* 0xffffffff002a7882 */ /* 0x000fe20000000000 */
[----:B------:R-:W-:Y:S01]  /*0460*/  UMOV UR29, 0xffffffff ;  /* 0xffffffff001d7882 */ /* 0x000fe20000000000 */
[----:B----4-:R-:W-:-:S04]  /*0470*/  @!UP0 UISETP.NE.U32.AND UP1, UPT, UR4, URZ, UPT ;  /* 0x000000ff0400828c */ /* 0x010fc8000bf25070 */
[----:B------:R-:W-:Y:S02]  /*0480*/  @!UP0 UISETP.NE.AND.EX UP1, UPT, UR5, URZ, UPT, UP1 ;  /* 0x000000ff0500828c */ /* 0x000fe4000bf25310 */
[----:B------:R-:W-:Y:S02]  /*0490*/  USHF.L.U32 UR46, UR30, 0x7, URZ ;  /* 0x000000071e2e7899 */ /* 0x000fe400080006ff */
[----:B-1----:R-:W-:Y:S01]  /*04a0*/  @!UP0 USEL UR5, UR9, URZ, UP1 ;  /* 0x000000ff09058287 */ /* 0x002fe20008800000 */
[----:B-----5:R-:W-:Y:S02]  /*04b0*/  IMAD.U32 R2, RZ, RZ, UR10 ;  /* 0x0000000aff027e24 */ /* 0x020fe4000f8e00ff */
[----:B------:R-:W-:-:S05]  /*04c0*/  IMAD.U32 R3, RZ, RZ, UR11 ;  /* 0x0000000bff037e24 */ /* 0x000fca000f8e00ff */
[----:B------:R-:W4:Y:S04]  /*04d0*/  @P4 LDG.E R5, desc[UR36][R2.64] ;  /* 0x0000002402054981 */ /* 0x000f28000c1e1900 */
[----:B------:R1:W5:Y:S02]  /*04e0*/  @P2 LDG.E R0, desc[UR36][R2.64+0x4] ;  /* 0x0000042402002981 */ /* 0x000364000c1e1900 */
[----:B-1----:R-:W-:Y:S02]  /*04f0*/  IMAD.U32 R2, RZ, RZ, UR40 ;  /* 0x00000028ff027e24 */ /* 0x002fe4000f8e00ff */
[----:B------:R-:W-:-:S05]  /*0500*/  IMAD.U32 R3, RZ, RZ, UR41 ;  /* 0x00000029ff037e24 */ /* 0x000fca000f8e00ff */
[----:B------:R-:W5:Y:S01]  /*0510*/  @!P3 LDG.E R2, desc[UR36][R2.64] ;  /* 0x000000240202b981 */ /* 0x000f62000c1e1900 */
[----:B--2---:R-:W-:Y:S02]  /*0520*/  @P1 R2UR UR27, R6 ;  /* 0x00000000061b12ca */ /* 0x004fe400000e0000 */
[----:B---3--:R-:W-:-:S13]  /*0530*/  @P0 R2UR UR26, R4 ;  /* 0x00000000041a02ca */ /* 0x008fda00000e0000 */
[----:B------:R-:W-:Y:S01]  /*0540*/  @UP0 UIADD3 UR26, UPT, UPT, UR26, -UR27, URZ ;  /* 0x8000001b1a1a0290 */ /* 0x000fe2000fffe0ff */
[----:B----4-:R-:W-:Y:S02]  /*0550*/  @P4 R2UR UR42, R5 ;  /* 0x00000000052a42ca */ /* 0x010fe400000e0000 */
[----:B-----5:R-:W-:Y:S02]  /*0560*/  @P2 R2UR UR4, R0 ;  /* 0x00000000000422ca */ /* 0x020fe400000e0000 */
        /* <DEDUP_REMOVED lines=11> */
.L_x_2083:
        /* <DEDUP_REMOVED lines=23> */
[----:B------:R-:W-:-:S04]  /*0790*/  ULEA UR10, UR47, 0xffffff80, 0x7 ;  /* 0xffffff802f0a7891 */ /* 0x000fc8000f8e38ff */
[----:B------:R-:W-:Y:S02]  /*07a0*/  USHF.R.S32.HI UR49, URZ, 0x1f, UR10 ;  /* 0x0000001fff317899 */ /* 0x000fe4000801140a */
[----:B-1----:R-:W-:Y:S02]  /*07b0*/  @!UP1 UIMAD.WIDE.U32 UR50, UR38, UR8, URZ ;  /* 0x00000008263292a5 */ /* 0x002fe4000f8e00ff */
[----:B--2---:R-:W-:Y:S02]  /*07c0*/  @UP1 UIMAD.WIDE.U32 UR12, UR42, UR4, URZ ;  /* 0x000000042a0c12a5 */ /* 0x004fe4000f8e00ff */
[----:B------:R-:W-:Y:S02]  /*07d0*/  @!UP1 UIMAD UR11, UR38, UR9, UR51 ;  /* 0x00000009260b92a4 */ /* 0x000fe4000f8e0233 */
        /* <DEDUP_REMOVED lines=15> */
.L_x_2085:
[----:B------:R-:W1:Y:S01]  /*08d0*/  LDCU.64 UR14, c[0x0][0x3b8] ;  /* 0x00007700ff0e77ac */ /* 0x000e620008000a00 */
[----:B------:R-:W-:-:S04]  /*08e0*/  UIADD3 UR4, UPT, UPT, UR27, UR29, URZ ;  /* 0x0000001d1b047290 */ /* 0x000fc8000fffe0ff */
[----:B-1----:R-:W-:Y:S02]  /*08f0*/  UIMAD.WIDE.U32 UR52, UR4, UR14, URZ ;  /* 0x0000000e043472a5 */ /* 0x002fe4000f8e00ff */
[----:B------:R-:W-:-:S04]  /*0900*/  UIMAD UR4, UR4, UR15, URZ ;  /* 0x0000000f040472a4 */ /* 0x000fc8000f8e02ff */
[----:B------:R-:W-:-:S06]  /*0910*/  UIADD3 UR4, UPT, UPT, UR53, UR4, URZ ;  /* 0x0000000435047290 */ /* 0x000fcc000fffe0ff */
[----:B------:R-:W-:Y:S02]  /*0920*/  MOV R23, UR4 ;  /* 0x0000000400177c02 */ /* 0x000fe40008000f00 */
.L_x_2086:
        /* <DEDUP_REMOVED lines=44> */
.L_x_2087:
[----:B------:R-:W1:Y:S01]  /*0bf0*/  LDCU.64 UR12, c[0x0][0x3c0] ;  /* 0x00007800ff0c77ac */ /* 0x000e620008000a00 */
[----:B------:R-:W-:-:S04]  /*0c00*/  UIADD3 UR4, UPT, UPT, UR27, UR29, URZ ;  /* 0x0000001d1b047290 */ /* 0x000fc8000fffe0ff */
[----:B-1----:R-:W-:Y:S02]  /*0c10*/  UIMAD.WIDE.U32 UR8, UR4, UR12, URZ ;  /* 0x0000000c040872a5 */ /* 0x002fe4000f8e00ff */
[----:B------:R-:W-:-:S04]  /*0c20*/  UIMAD UR4, UR4, UR13, URZ ;  /* 0x0000000d040472a4 */ /* 0x000fc8000f8e02ff */
[----:B------:R-:W-:Y:S01]  /*0c30*/  UIADD3 UR4, UPT, UPT, UR9, UR4, URZ ;  /* 0x0000000409047290 */ /* 0x000fe2000fffe0ff */
[----:B------:R-:W-:-:S05]  /*0c40*/  UMOV UR48, UR8 ;  /* 0x0000000800307c82 */ /* 0x000fca0008000000 */
[----:B------:R-:W-:-:S07]  /*0c50*/  MOV R27, UR4 ;  /* 0x00000004001b7c02 */ /* 0x000fce0008000f00 */
.L_x_2088:
        /* <DEDUP_REMOVED lines=28> */
.L_x_2089:
[----:B------:R-:W-:Y:S02]  /*0e20*/  UIMAD.WIDE.U32 UR54, UR62, UR42, URZ ;  /* 0x0000002a3e3672a5 */ /* 0x000fe4000f8e00ff */
[----:B------:R-:W-:-:S04]  /*0e30*/  UIMAD UR4, UR63, UR42, URZ ;  /* 0x0000002a3f0472a4 */ /* 0x000fc8000f8e02ff */
[----:B------:R-:W-:Y:S02]  /*0e40*/  UIADD3 UR4, UPT, UPT, UR55, UR4, URZ ;  /* 0x0000000437047290 */ /* 0x000fe4000fffe0ff */
.L_x_2090:
        /* <DEDUP_REMOVED lines=19> */
[----:B------:R-:W-:Y:S11]  /*0f80*/  BRA `(.L_x_2092) ;  /* 0x00000000000c7947 */ /* 0x000ff60003800000 */
.L_x_2091:
[----:B------:R-:W1:Y:S01]  /*0f90*/  LDCU UR51, c[0x0][0x434] ;  /* 0x00008680ff3377ac */ /* 0x000e620008000800 */
[----:B------:R-:W-:-:S04]  /*0fa0*/  UIMAD UR43, UR38, UR39, UR24 ;  /* 0x00000027262b72a4 */ /* 0x000fc8000f8e0218 */
[----:B-1----:R-:W-:-:S12]  /*0fb0*/  UIMAD UR51, UR43, UR51, URZ ;  /* 0x000000332b3372a4 */ /* 0x002fd8000f8e02ff */
.L_x_2092:
        /* <DEDUP_REMOVED lines=11> */
.L_x_2093:
[----:B------:R-:W1:Y:S01]  /*1070*/  LDCU UR55, c[0x0][0x444] ;  /* 0x00008880ff3777ac */ /* 0x000e620008000800 */
[----:B------:R-:W-:-:S04]  /*1080*/  UIMAD UR42, UR38, UR39, UR24 ;  /* 0x00000027262a72a4 */ /* 0x000fc8000f8e0218 */
[----:B-1----:R-:W-:-:S12]  /*1090*/  UIMAD UR55, UR42, UR55, URZ ;  /* 0x000000372a3772a4 */ /* 0x002fd8000f8e02ff */
.L_x_2094:
[----:B------:R-:W1:Y:S01]  /*10a0*/  LDCU UR44, c[0x0][0x508] ;  /* 0x0000a100ff2c77ac */ /* 0x000e620008000800 */
[----:B------:R-:W2:Y:S01]  /*10b0*/  S2R R28, SR_TID.X ;  /* 0x00000000001c7919 */ /* 0x000ea20000002100 */
[----:B------:R-:W3:Y:S01]  /*10c0*/  LDC.64 R14, c[0x0][0x3b0] ;  /* 0x0000ec00ff0e7b82 */ /* 0x000ee20000000a00 */
[----:B------:R-:W-:Y:S01]  /*10d0*/  IMAD.MOV.U32 R11, RZ, RZ, RZ ;  /* 0x000000ffff0b7224 */ /* 0x000fe200078e00ff */
[----:B------:R-:W-:Y:S01]  /*10e0*/  USHF.R.S32.HI UR42, URZ, 0x1f, UR5 ;  /* 0x0000001fff2a7899 */ /* 0x000fe20008011405 */
[----:B------:R-:W-:Y:S01]  /*10f0*/  ISETP.NE.AND P3, PT, RZ, UR8, PT ;  /* 0x00000008ff007c0c */ /* 0x000fe2000bf65270 */
[----:B------:R-:W-:Y:S01]  /*1100*/  UIADD3 UR54, UP1, UP0, UR60, UR54, UR5 ;  /* 0x000000363c367290 */ /* 0x000fe2000f83e005 */
[----:B------:R-:W-:Y:S01]  /*1110*/  BSSY.RECONVERGENT B1, `(.L_x_2084) ;  /* 0x0000b86000017945 */ /* 0x000fe20003800200 */
[----:B------:R-:W-:Y:S02]  /*1120*/  UIMAD UR56, UR39, UR56, URZ ;  /* 0x00000038273872a4 */ /* 0x000fe4000f8e02ff */
[----:B------:R-:W-:Y:S01]  /*1130*/  UIADD3.X UR53, UPT, UPT, UR53, UR4, UR42, UP1, UP0 ;  /* 0x0000000435357290 */ /* 0x000fe20008fe042a */
[----:B------:R-:W4:Y:S01]  /*1140*/  LDC.64 R12, c[0x0][0x590] ;  /* 0x00016400ff0c7b82 */ /* 0x000f220000000a00 */
[----:B------:R-:W5:Y:S01]  /*1150*/  LDCU.64 UR60, c[0x0][0x420] ;  /* 0x00008400ff3c77ac */ /* 0x000f620008000a00 */
[----:B------:R-:W-:-:S02]  /*1160*/  ULEA UR55, UR43, UR55, 0x7 ;  /* 0x000000372b377291 */ /* 0x000fc4000f8e38ff */
[----:B-1----:R-:W-:-:S04]  /*1170*/  UIADD3 UR44, UPT, UPT, UR26, UR44, URZ ;  /* 0x0000002c1a2c7290 */ /* 0x002fc8000fffe0ff */
[----:B------:R-:W1:Y:S01]  /*1180*/  LDC.64 R8, c[0x0][0x5f8] ;  /* 0x00017e00ff087b82 */ /* 0x000e620000000a00 */
[----:B------:R-:W-:Y:S02]  /*1190*/  ULEA UR51, UR43, UR51, 0x7 ;  /* 0x000000332b337291 */ /* 0x000fe4000f8e38ff */
[----:B------:R-:W-:-:S04]  /*11a0*/  UIADD3 UR5, UPT, UPT, UR33, -0x80, -UR44 ;  /* 0xffffff8021057890 */ /* 0x000fc8000fffe82c */
[----:B------:R-:W-:Y:S01]  /*11b0*/  USHF.R.S32.HI UR4, URZ, 0x1f, UR5 ;  /* 0x0000001fff047899 */ /* 0x000fe20008011405 */
[----:B---3--:R-:W-:Y:S01]  /*11c0*/  IMAD R0, R14, UR49, RZ ;  /* 0x000000310e007c24 */ /* 0x008fe2000f8e02ff */
[----:B------:R-:W3:Y:S02]  /*11d0*/  LDC.64 R18, c[0x0][0x598] ;  /* 0x00016600ff127b82 */ /* 0x000ee40000000a00 */
[----:B------:R-:W-:Y:S01]  /*11e0*/  ULEA.HI UR4, UR4, UR5, URZ, 0x7 ;  /* 0x0000000504047291 */ /* 0x000fe2000f8f38ff */
[----:B------:R-:W-:Y:S02]  /*11f0*/  IMAD R0, R15, UR10, R0 ;  /* 0x0000000a0f007c24 */ /* 0x000fe4000f8e0200 */
[----:B--2---:R-:W-:Y:S01]  /*1200*/  IMAD.SHL.U32 R31, R28, 0x8, RZ ;  /* 0x000000081c1f7824 */ /* 0x004fe200078e00ff */
[----:B------:R-:W-:Y:S01]  /*1210*/  USHF.R.S32.HI UR42, URZ, 0x7, UR4 ;  /* 0x00000007ff2a7899 */ /* 0x000fe20008011404 */
[----:B----4-:R-:W-:Y:S01]  /*1220*/  IMAD R7, R12, UR49, RZ ;  /* 0x000000310c077c24 */ /* 0x010fe2000f8e02ff */
[----:B------:R-:W-:-:S02]  /*1230*/  LOP3.LUT R32, R28, 0x1f, RZ, 0xc0, !PT ;  /* 0x0000001f1c207812 */ /* 0x000fc400078ec0ff */
[----:B------:R-:W-:Y:S01]  /*1240*/  LOP3.LUT R10, R31, 0x38, RZ, 0xc0, !PT ;  /* 0x000000381f0a7812 */ /* 0x000fe200078ec0ff */
[----:B------:R-:W-:Y:S02]  /*1250*/  UISETP.LT.AND UP0, UPT, URZ, UR42, UPT ;  /* 0x0000002aff00728c */ /* 0x000fe4000bf01270 */
[----:B------:R-:W2:Y:S02]  /*1260*/  LDCU.64 UR4, c[0x0][0x3c8] ;  /* 0x00007900ff0477ac */ /* 0x000ea40008000a00 */
[----:B------:R-:W-:Y:S01]  /*1270*/  IMAD.WIDE.U32 R2, R14, UR10, R10 ;  /* 0x0000000a0e027c25 */ /* 0x000fe2000f8e000a */
[----:B------:R-:W-:Y:S02]  /*1280*/  USEL UR42, URZ, UR42, !UP0 ;  /* 0x0000002aff2a7287 */ /* 0x000fe4000c000000 */
[----:B------:R-:W-:Y:S02]  /*1290*/  IADD3 R4, P0, PT, R2, UR50, RZ ;  /* 0x0000003202047c10 */ /* 0x000fe4000ff1e0ff */
[----:B------:R-:W-:-:S02]  /*12a0*/  UISETP.GT.AND UP0, UPT, UR47, UR42, UPT ;  /* 0x0000002a2f00728c */ /* 0x000fc4000bf04270 */
[----:B-----5:R-:W-:Y:S01]  /*12b0*/  UIMAD.WIDE UR50, UR51, 0x4, UR60 ;  /* 0x00000004333278a5 */ /* 0x020fe2000f8e023c */
[----:B------:R-:W-:Y:S02]  /*12c0*/  IADD3.X R5, PT, PT, R3, UR11, R0, P0, !PT ;  /* 0x0000000b03057c10 */ /* 0x000fe400087fe400 */
[----:B------:R-:W-:Y:S01]  /*12d0*/  IADD3 R2, P0, PT, R10, UR58, RZ ;  /* 0x0000003a0a027c10 */ /* 0x000fe2000ff1e0ff */
[----:B------:R-:W4:Y:S03]  /*12e0*/  LDCU.64 UR58, c[0x0][0x5e8] ;  /* 0x0000bd00ff3a77ac */ /* 0x000f260008000a00 */
[----:B------:R-:W-:Y:S01]  /*12f0*/  IADD3.X R3, PT, PT, RZ, UR9, RZ, P0, !PT ;  /* 0x00000009ff037c10 */ /* 0x000fe200087fe4ff */
[----:B--2---:R-:W-:Y:S01]  /*1300*/  IMAD.U32 R0, RZ, RZ, UR4 ;  /* 0x00000004ff007e24 */ /* 0x004fe2000f8e00ff */
[----:B------:R-:W2:Y:S01]  /*1310*/  LDCU.64 UR8, c[0x0][0x550] ;  /* 0x0000aa00ff0877ac */ /* 0x000ea20008000a00 */
[----:B------:R-:W-:-:S02]  /*1320*/  IMAD.U32 R6, RZ, RZ, UR5 ;  /* 0x00000005ff067e24 */ /* 0x000fc4000f8e00ff */
[----:B------:R-:W-:Y:S01]  /*1330*/  IMAD.WIDE.U32 R4, R0, UR24, R4 ;  /* 0x0000001800047c25 */ /* 0x000fe2000f8e0004 */
[----:B------:R-:W5:Y:S03]  /*1340*/  LDCU.64 UR4, c[0x0][0x570] ;  /* 0x0000ae00ff0477ac */ /* 0x000f660008000a00 */
[----:B------:R-:W-:Y:S02]  /*1350*/  IMAD R0, R13, UR10, R7 ;  /* 0x0000000a0d007c24 */ /* 0x000fe4000f8e0207 */
[----:B------:R-:W-:Y:S01]  /*1360*/  IMAD.WIDE.U32 R2, R12, UR10, R2 ;  /* 0x0000000a0c027c25 */ /* 0x000fe2000f8e0002 */
[----:B------:R-:W4:Y:S03]  /*1370*/  LDCU.64 UR10, c[0x0][0x380] ;  /* 0x00007000ff0a77ac */ /* 0x000f260008000a00 */
[----:B------:R-:W-:Y:S01]  /*1380*/  IMAD R7, R6, UR24, R5 ;  /* 0x0000001806077c24 */ /* 0x000fe2000f8e0205 */
[----:B------:R-:W-:Y:S01]  /*1390*/  MOV R6, R4 ;  /* 0x0000000400067202 */ /* 0x000fe20000000f00 */
[----:B------:R-:W-:Y:S01]  /*13a0*/  IMAD.IADD R3, R3, 0x1, R0 ;  /* 0x0000000103037824 */ /* 0x000fe200078e0200 */
[----:B------:R-:W-:Y:S01]  /*13b0*/  SHF.R.U32.HI R0, RZ, 0x5, R28 ;  /* 0x00000005ff007819 */ /* 0x000fe2000001161c */
[----:B-1----:R-:W-:-:S04]  /*13c0*/  IMAD.WIDE.U32 R4, R8, UR19, RZ ;  /* 0x0000001308047c25 */ /* 0x002fc8000f8e00ff */
[----:B------:R-:W-:Y:S01]  /*13d0*/  IMAD R0, R0, UR56, R32 ;  /* 0x0000003800007c24 */ /* 0x000fe2000f8e0220 */
[----:B------:R-:W-:Y:S01]  /*13e0*/  SEL R4, R4, RZ, P3 ;  /* 0x000000ff04047207 */ /* 0x000fe20001800000 */
[----:B---3--:R-:W-:Y:S01]  /*13f0*/  IMAD.WIDE.U32 R2, R18, UR24, R2 ;  /* 0x0000001812027c25 */ /* 0x008fe2000f8e0002 */
[----:B------:R-:W-:Y:S01]  /*1400*/  SHF.R.U32.HI R18, RZ, 0x3, R28 ;  /* 0x00000003ff127819 */ /* 0x000fe2000001161c */
[----:B------:R-:W-:Y:S01]  /*1410*/  USHF.L.U32 UR56, UR56, 0x7, URZ ;  /* 0x0000000738387899 */ /* 0x000fe200080006ff */
[----:B------:R-:W-:Y:S01]  /*1420*/  SHF.R.S32.HI R8, RZ, 0x1f, R0 ;  /* 0x0000001fff087819 */ /* 0x000fe20000011400 */
[----:B------:R-:W-:Y:S01]  /*1430*/  IMAD R5, R9, UR19, R5 ;  /* 0x0000001309057c24 */ /* 0x000fe2000f8e0205 */
[----:B------:R-:W-:Y:S01]  /*1440*/  IADD3 R9, P1, P0, R0, UR54, R4 ;  /* 0x0000003600097c10 */ /* 0x000fe2000f83e004 */
[----:B------:R-:W-:Y:S01]  /*1450*/  IMAD R3, R19, UR24, R3 ;  /* 0x0000001813037c24 */ /* 0x000fe2000f8e0203 */
[C---:B------:R-:W-:Y:S01]  /*1460*/  IADD3 R21, P2, PT, R18.reuse, 0x60, RZ ;  /* 0x0000006012157810 */ /* 0x040fe20007f5e0ff */
[C---:B------:R-:W-:Y:S01]  /*1470*/  VIADD R30, R18.reuse, 0x20 ;  /* 0x00000020121e7836 */ /* 0x040fe20000000000 */
[----:B------:R-:W-:Y:S01]  /*1480*/  SEL R0, R5, RZ, P3 ;  /* 0x000000ff05007207 */ /* 0x000fe20001800000 */
[C---:B------:R-:W-:Y:S01]  /*1490*/  IMAD.WIDE.U32 R4, R18.reuse, R14, R6 ;  /* 0x0000000e12047225 */ /* 0x040fe200078e0006 */
[----:B------:R-:W-:-:S02]  /*14a0*/  IADD3 R19, PT, PT, R18, 0x40, RZ ;  /* 0x0000004012137810 */ /* 0x000fc40007ffe0ff */
[----:B------:R-:W-:Y:S01]  /*14b0*/  IADD3.X R7, PT, PT, R8, UR53, R0, P1, P0 ;  /* 0x0000003508077c10 */ /* 0x000fe20008fe0400 */
[----:B------:R-:W-:Y:S01]  /*14c0*/  IMAD R6, R18, R15, R5 ;  /* 0x0000000f12067224 */ /* 0x000fe200078e0205 */
[----:B----4-:R-:W-:Y:S01]  /*14d0*/  LEA R247, P1, R4, UR10, 0x1 ;  /* 0x0000000a04f77c11 */ /* 0x010fe2000f8208ff */
[----:B------:R-:W-:Y:S01]  /*14e0*/  IMAD.U32 R0, RZ, RZ, UR56 ;  /* 0x00000038ff007e24 */ /* 0x000fe2000f8e00ff */
[----:B------:R-:W-:Y:S01]  /*14f0*/  IADD3 R5, P0, PT, R9, UR56, RZ ;  /* 0x0000003809057c10 */ /* 0x000fe2000ff1e0ff */
[----:B------:R-:W-:Y:S01]  /*1500*/  IMAD.WIDE.U32 R2, R18, R12, R2 ;  /* 0x0000000c12027225 */ /* 0x000fe200078e0002 */
[----:B------:R-:W-:Y:S02]  /*1510*/  LEA.HI.X R246, R4, UR11, R6, 0x1, P1 ;  /* 0x0000000b04f67c11 */ /* 0x000fe400088f0c06 */
[----:B------:R-:W-:Y:S01]  /*1520*/  LEA.HI.X.SX32 R4, R0, R7, 0x1, P0 ;  /* 0x0000000700047211 */ /* 0x000fe200000f0eff */
[----:B------:R-:W-:Y:S01]  /*1530*/  IMAD R0, R18, R13, R3 ;  /* 0x0000000d12007224 */ /* 0x000fe200078e0203 */
[----:B--2---:R-:W-:Y:S01]  /*1540*/  LEA R245, P1, R2, UR8, 0x1 ;  /* 0x0000000802f57c11 */ /* 0x004fe2000f8208ff */
[----:B------:R-:W-:Y:S01]  /*1550*/  IMAD.SHL.U32 R6, R14, 0x20, RZ ;  /* 0x000000200e067824 */ /* 0x000fe200078e00ff */
[C---:B-----5:R-:W-:Y:S01]  /*1560*/  LEA R240, P0, R5.reuse, UR4, 0x2 ;  /* 0x0000000405f07c11 */ /* 0x060fe2000f8010ff */
[----:B------:R-:W-:Y:S01]  /*1570*/  VIADD R29, R18, 0x60 ;  /* 0x00000060121d7836 */ /* 0x000fe20000000000 */
[----:B------:R-:W-:Y:S01]  /*1580*/  LEA.HI.X R244, R2, UR9, R0, 0x1, P1 ;  /* 0x0000000902f47c11 */ /* 0x000fe200088f0c00 */
[----:B------:R-:W-:Y:S01]  /*1590*/  IMAD.X R25, RZ, RZ, RZ, P2 ;  /* 0x000000ffff197224 */ /* 0x000fe200010e06ff */
[----:B------:R-:W-:Y:S01]  /*15a0*/  LEA.HI.X R241, R5, UR5, R4, 0x2, P0 ;  /* 0x0000000505f17c11 */ /* 0x000fe200080f1404 */
[----:B------:R-:W-:Y:S01]  /*15b0*/  UIMAD.WIDE UR8, UR55, 0x4, UR58 ;  /* 0x00000004370878a5 */ /* 0x000fe2000f8e023a */
[----:B------:R-:W-:-:S02]  /*15c0*/  IADD3 R17, P1, PT, R18, 0x20, RZ ;  /* 0x0000002012117810 */ /* 0x000fc40007f3e0ff */
[----:B------:R-:W-:Y:S02]  /*15d0*/  IADD3 R20, P0, PT, R18, 0x40, RZ ;  /* 0x0000004012147810 */ /* 0x000fe40007f1e0ff */
[----:B------:R-:W-:Y:S01]  /*15e0*/  SHF.L.U64.HI R7, R14, 0x5, R15 ;  /* 0x000000050e077819 */ /* 0x000fe2000001020f */
[----:B------:R-:W-:Y:S01]  /*15f0*/  IMAD.X R22, RZ, RZ, RZ, P1 ;  /* 0x000000ffff167224 */ /* 0x000fe200008e06ff */
[C---:B------:R-:W-:Y:S02]  /*1600*/  SHF.L.U64.HI R5, R12.reuse, 0x5, R13 ;  /* 0x000000050c057819 */ /* 0x040fe4000001020d */
        /* <DEDUP_REMOVED lines=16> */
.L_x_2096:
[----:B------:R-:W1:Y:S01]  /*1710*/  LDCU.64 UR8, c[0x0][0x5c0] ;  /* 0x0000b800ff0877ac */ /* 0x000e620008000a00 */
[----:B------:R-:W-:-:S04]  /*1720*/  UIADD3 UR4, UPT, UPT, UR27, UR29, URZ ;  /* 0x0000001d1b047290 */ /* 0x000fc8000fffe0ff */
[----:B-1----:R-:W-:Y:S02]  /*1730*/  UIMAD.WIDE.U32 UR14, UR4, UR8, URZ ;  /* 0x00000008040e72a5 */ /* 0x002fe4000f8e00ff */
[----:B------:R-:W-:-:S04]  /*1740*/  UIMAD UR4, UR4, UR9, URZ ;  /* 0x00000009040472a4 */ /* 0x000fc8000f8e02ff */
[----:B------:R-:W-:-:S06]  /*1750*/  UIADD3 UR4, UPT, UPT, UR15, UR4, URZ ;  /* 0x000000040f047290 */ /* 0x000fcc000fffe0ff */
[----:B------:R-:W-:Y:S02]  /*1760*/  MOV R0, UR4 ;  /* 0x0000000400007c02 */ /* 0x000fe40008000f00 */
.L_x_2097:
        /* <DEDUP_REMOVED lines=13> */
.L_x_2098:
[----:B------:R-:W1:Y:S01]  /*1840*/  LDCU.64 UR4, c[0x0][0x5c8] ;  /* 0x0000b900ff0477ac */ /* 0x000e620008000a00 */
[----:B------:R-:W-:-:S04]  /*1850*/  UIADD3 UR27, UPT, UPT, UR27, UR29, URZ ;  /* 0x0000001d1b1b7290 */ /* 0x000fc8000fffe0ff */
[----:B-1----:R-:W-:Y:S02]  /*1860*/  UIMAD.WIDE.U32 UR12, UR27, UR4, URZ ;  /* 0x000000041b0c72a5 */ /* 0x002fe4000f8e00ff */
[----:B------:R-:W-:-:S04]  /*1870*/  UIMAD UR27, UR27, UR5, URZ ;  /* 0x000000051b1b72a4 */ /* 0x000fc8000f8e02ff */
[----:B------:R-:W-:-:S06]  /*1880*/  UIADD3 UR27, UPT, UPT, UR13, UR27, URZ ;  /* 0x0000001b0d1b7290 */ /* 0x000fcc000fffe0ff */
[----:B------:R-:W-:-:S07]  /*1890*/  MOV R12, UR27 ;  /* 0x0000001b000c7c02 */ /* 0x000fce0008000f00 */
.L_x_2099:
        /* <DEDUP_REMOVED lines=37> */
.L_x_2101:
[----:B------:R-:W-:Y:S05]  /*1af0*/  BSYNC.RECONVERGENT B0 ;  /* 0x0000000000007941 */ /* 0x000fea0003800200 */
.L_x_2100:
        /* <DEDUP_REMOVED lines=12> */
.L_x_2103:
[----:B------:R-:W-:Y:S05]  /*1bc0*/  BSYNC.RECONVERGENT B0 ;  /* 0x0000000000007941 */ /* 0x000fea0003800200 */
.L_x_2102:
        /* <DEDUP_REMOVED lines=12> */
.L_x_2105:
[----:B------:R-:W-:Y:S05]  /*1c90*/  BSYNC.RECONVERGENT B0 ;  /* 0x0000000000007941 */ /* 0x000fea0003800200 */
.L_x_2104:
[----:B------:R-:W5:Y:S01]  /*1ca0*/  LDCU.64 UR8, c[0x0][0x5e0] ;  /* 0x0000bc00ff0877ac */ /* 0x000f620008000a00 */
[----:B----4-:R-:W-:Y:S01]  /*1cb0*/  MOV R2, UR4 ;  /* 0x0000000400027c02 */ /* 0x010fe20008000f00 */
[----:B-123--:R-:W1:Y:S01]  /*1cc0*/  @!P3 LDC.64 R4, c[0x0][0x568] ;  /* 0x00015a00ff04bb82 */ /* 0x00ee620000000a00 */
[----:B------:R-:W-:Y:S01]  /*1cd0*/  BSSY.RECONVERGENT B0, `(.L_x_2106) ;  /* 0x000001b000007945 */ /* 0x000fe20003800200 */
[----:B------:R-:W-:Y:S02]  /*1ce0*/  UIMAD UR45, UR45, UR4, URZ ;  /* 0x000000042d2d72a4 */ /* 0x000fe4000f8e02ff */
[----:B------:R-:W-:Y:S02]  /*1cf0*/  IMAD.WIDE.U32 R2, R2, UR46, R10 ;  /* 0x0000002e02027c25 */ /* 0x000fe4000f8e000a */
[----:B------:R-:W-:Y:S01]  /*1d00*/  UIMAD UR45, UR46, UR5, UR45 ;  /* 0x000000052e2d72a4 */ /* 0x000fe2000f8e022d */
[----:B------:R-:W-:-:S05]  /*1d10*/  IADD3 R2, P4, PT, R2, UR12, RZ ;  /* 0x0000000c02027c10 */ /* 0x000fca000ff9e0ff */
        /* <DEDUP_REMOVED lines=22> */
.L_x_2107:
[----:B------:R-:W-:Y:S05]  /*1e80*/  BSYNC.RECONVERGENT B0 ;  /* 0x0000000000007941 */ /* 0x000fea0003800200 */
.L_x_2106:
        /* <DEDUP_REMOVED lines=12> */
.L_x_2109:
[----:B------:R-:W-:Y:S05]  /*1f50*/  BSYNC.RECONVERGENT B0 ;  /* 0x0000000000007941 */ /* 0x000fea0003800200 */
.L_x_2108:
        /* <DEDUP_REMOVED lines=12> */
.L_x_2095:
        /* <DEDUP_REMOVED lines=22> */
.L_x_2113:
[----:B------:R3:W-:Y:S01]  /*2180*/  STS.128 [R8+0x8000], RZ ;  /* 0x008000ff08007388 */ /* 0x0007e20000000c00 */
[----:B------:R-:W-:Y:S05]  /*2190*/  BRA `(.L_x_2114) ;  /* 0x0000000000047947 */ /* 0x000fea0003800000 */
.L_x_2112:
[----:B------:R1:W-:Y:S02]  /*21a0*/  STS.128 [R8+0x8000], RZ ;  /* 0x008000ff08007388 */ /* 0x0003e40000000c00 */
.L_x_2114:
[----:B------:R-:W-:Y:S05]  /*21b0*/  BSYNC.RECONVERGENT B0 ;  /* 0x0000000000007941 */ /* 0x000fea0003800200 */
.L_x_2111:
[----:B------:R-:W-:Y:S01]  /*21c0*/  ISETP.GE.AND P6, PT, R30, UR5, PT ;  /* 0x000000051e007c0c */ /* 0x000fe2000bfc6270 */
[----:B------:R-:W-:Y:S01]  /*21d0*/  BSSY.RECONVERGENT B0, `(.L_x_2115) ;  /* 0x000000f000007945 */ /* 0x000fe20003800200 */
[C---:B--2---:R-:W-:Y:S02]  /*21e0*/  LEA R2, P0, R4.reuse, R245, 0x1 ;  /* 0x000000f504027211 */ /* 0x044fe400078008ff */
        /* <DEDUP_REMOVED lines=13> */
.L_x_2116:
[----:B------:R-:W-:Y:S05]  /*22c0*/  BSYNC.RECONVERGENT B0 ;  /* 0x0000000000007941 */ /* 0x000fea0003800200 */
.L_x_2115:
        /* <DEDUP_REMOVED lines=13> */
.L_x_2118:
[----:B------:R-:W-:Y:S05]  /*23a0*/  BSYNC.RECONVERGENT B0 ;  /* 0x0000000000007941 */ /* 0x000fea0003800200 */
.L_x_2117:
        /* <DEDUP_REMOVED lines=13> */
.L_x_2120:
[----:B------:R-:W-:Y:S05]  /*2480*/  BSYNC.RECONVERGENT B0 ;  /* 0x0000000000007941 */ /* 0x000fea0003800200 */
.L_x_2119:
        /* <DEDUP_REMOVED lines=13> */
.L_x_2123:
[----:B------:R1:W-:Y:S01]  /*2560*/  STS.128 [R239], RZ ;  /* 0x000000ffef007388 */ /* 0x0003e20000000c00 */
[----:B------:R-:W-:Y:S05]  /*2570*/  BRA `(.L_x_2124) ;  /* 0x0000000000047947 */ /* 0x000fea0003800000 */
.L_x_2122:
[----:B------:R1:W-:Y:S02]  /*2580*/  STS.128 [R239], RZ ;  /* 0x000000ffef007388 */ /* 0x0003e40000000c00 */
.L_x_2124:
[----:B------:R-:W-:Y:S05]  /*2590*/  BSYNC.RECONVERGENT B0 ;  /* 0x0000000000007941 */ /* 0x000fea0003800200 */
.L_x_2121:
        /* <DEDUP_REMOVED lines=34> */
.L_x_2126:
[----:B------:R-:W-:Y:S05]  /*27c0*/  BSYNC.RECONVERGENT B0 ;  /* 0x0000000000007941 */ /* 0x000fea0003800200 */
.L_x_2125:
        /* <DEDUP_REMOVED lines=13> */
.L_x_2128:
[----:B------:R-:W-:Y:S05]  /*28a0*/  BSYNC.RECONVERGENT B0 ;  /* 0x0000000000007941 */ /* 0x000fea0003800200 */
.L_x_2127:
        /* <DEDUP_REMOVED lines=13> */
.L_x_2130:
[----:B------:R-:W-:Y:S05]  /*2980*/  BSYNC.RECONVERGENT B0 ;  /* 0x0000000000007941 */ /* 0x000fea0003800200 */
.L_x_2129:
        /* <DEDUP_REMOVED lines=30> */
.L_x_2133:
[----:B------:R2:W-:Y:S01]  /*2b70*/  STS.128 [R8+0xc000], RZ ;  /* 0x00c000ff08007388 */ /* 0x0005e20000000c00 */
[----:B------:R-:W-:Y:S05]  /*2b80*/  BRA `(.L_x_2134) ;  /* 0x0000000000047947 */ /* 0x000fea0003800000 */
.L_x_2132:
[----:B------:R3:W-:Y:S02]  /*2b90*/  STS.128 [R8+0xc000], RZ ;  /* 0x00c000ff08007388 */ /* 0x0007e40000000c00 */
.L_x_2134:
[----:B------:R-:W-:Y:S05]  /*2ba0*/  BSYNC.RECONVERGENT B0 ;  /* 0x0000000000007941 */ /* 0x000fea0003800200 */
.L_x_2131:
        /* <DEDUP_REMOVED lines=23> */
.L_x_2136:
[----:B------:R-:W-:Y:S05]  /*2d20*/  BSYNC.RECONVERGENT B0 ;  /* 0x0000000000007941 */ /* 0x000fea0003800200 */
.L_x_2135:
        /* <DEDUP_REMOVED lines=20> */
.L_x_2138:
[----:B------:R-:W-:Y:S05]  /*2e70*/  BSYNC.RECONVERGENT B0 ;  /* 0x0000000000007941 */ /* 0x000fea0003800200 */
.L_x_2137:
        /* <DEDUP_REMOVED lines=20> */
.L_x_2140:
[----:B------:R-:W-:Y:S05]  /*2fc0*/  BSYNC.RECONVERGENT B0 ;  /* 0x0000000000007941 */ /* 0x000fea0003800200 */
.L_x_2139:
        /* <DEDUP_REMOVED lines=28> */
.L_x_2143:
[----:B------:R3:W-:Y:S01]  /*3190*/  STS.128 [R8+0x10000], RZ ;  /* 0x010000ff08007388 */ /* 0x0007e20000000c00 */
[----:B------:R-:W-:Y:S05]  /*31a0*/  BRA `(.L_x_2144) ;  /* 0x0000000000047947 */ /* 0x000fea0003800000 */
.L_x_2142:
[----:B------:R1:W-:Y:S02]  /*31b0*/  STS.128 [R8+0x10000], RZ ;  /* 0x010000ff08007388 */ /* 0x0003e40000000c00 */
.L_x_2144:
[----:B------:R-:W-:Y:S05]  /*31c0*/  BSYNC.RECONVERGENT B0 ;  /* 0x0000000000007941 */ /* 0x000fea0003800200 */
.L_x_2141:
[----:B------:R-:W2:Y:S01]  /*31d0*/  LDC.64 R18, c[0x0][0x528] ;  /* 0x00014a00ff127b82 */ /* 0x000ea20000000a00 */
[----:B------:R-:W1:Y:S01]  /*31e0*/  LDCU UR11, c[0x0][0x440] ;  /* 0x00008800ff0b77ac */ /* 0x000e620008000800 */
[----:B--2---:R2:W5:Y:S04]  /*31f0*/  LDG.E.64 R14, desc[UR36][R18.64+0x8] ;  /* 0x00000824120e7981 */ /* 0x004568000c1e1b00 */
[----:B------:R-:W5:Y:S01]  /*3200*/  LDG.E.64 R18, desc[UR36][R18.64] ;  /* 0x0000002412127981 */ /* 0x000f62000c1e1b00 */
[----:B------:R-:W-:Y:S01]  /*3210*/  SHF.L.U32 R16, R28, 0x6, RZ ;  /* 0x000000061c107819 */ /* 0x000fe200000006ff */
[----:B------:R-:W-:Y:S02]  /*3220*/  BSSY.RECONVERGENT B0, `(.L_x_2145) ;  /* 0x0000015000007945 */ /* 0x000fe40003800200 */
[----:B------:R2:W-:Y:S01]  /*3230*/  @P3 STS.128 [R8+0x11000], RZ ;  /* 0x011000ff08003388 */ /* 0x0005e20000000c00 */
[----:B------:R-:W-:Y:S01]  /*3240*/  LOP3.LUT R12, R16, 0x1c0, RZ, 0xc0, !PT ;  /* 0x000001c0100c7812 */ /* 0x000fe200078ec0ff */
        /* <DEDUP_REMOVED lines=18> */
.L_x_2146:
[----:B------:R-:W-:Y:S05]  /*3370*/  BSYNC.RECONVERGENT B0 ;  /* 0x0000000000007941 */ /* 0x000fea0003800200 */
.L_x_2145:
        /* <DEDUP_REMOVED lines=21> */
.L_x_2148:
[----:B------:R-:W-:Y:S05]  /*34d0*/  BSYNC.RECONVERGENT B0 ;  /* 0x0000000000007941 */ /* 0x000fea0003800200 */
.L_x_2147:
[----:B------:R1:W-:Y:S01]  /*34e0*/  @P1 STS.128 [R8+0x13000], RZ ;  /* 0x013000ff08001388 */ /* 0x0003e20000000c00 */
[----:B------:R-:W-:Y:S04]  /*34f0*/  BSSY.RECONVERGENT B0, `(.L_x_2149) ;  /* 0x0000013000007945 */ /* 0x000fe80003800200 */
[----:B------:R-:W-:Y:S05]  /*3500*/  @P1 BRA `(.L_x_2150) ;  /* 0x0000000000441947 */ /* 0x000fea0003800000 */
[----:B------:R-:W4:Y:S02]  /*3510*/  LDCU UR4, c[0x0][0x440] ;  /* 0x00008800ff0477ac */ /* 0x000f240008000800 */
[----:B----4-:R-:W-:-:S13]  /*3520*/  ISETP.GE.AND P0, PT, R10, UR4, PT ;  /* 0x000000040a007c0c */ /* 0x010fda000bf06270 */
[----:B------:R4:W-:Y:S01]  /*3530*/  @P0 STS.128 [R8+0x13000], RZ ;  /* 0x013000ff08000388 */ /* 0x0009e20000000c00 */
[----:B------:R-:W-:Y:S05]  /*3540*/  @P0 BRA `(.L_x_2150) ;  /* 0x0000000000340947 */ /* 0x000fea0003800000 */
[----:B------:R-:W1:Y:S01]  /*3550*/  LDCU.64 UR4, c[0x0][0x390] ;  /* 0x00007200ff0477ac */ /* 0x000e620008000a00 */
[----:B------:R-:W-:Y:S01]  /*3560*/  MOV R2, R6 ;  /* 0x0000000600027202 */ /* 0x000fe20000000f00 */
[----:B------:R-:W-:Y:S01]  /*3570*/  IMAD R0, R25, UR12, RZ ;  /* 0x0000000c19007c24 */ /* 0x000fe2000f8e02ff */
[----:B------:R-:W-:-:S03]  /*3580*/  MOV R3, R9 ;  /* 0x0000000900037202 */ /* 0x000fc60000000f00 */
[C---:B------:R-:W-:Y:S02]  /*3590*/  IMAD R0, R21.reuse, UR13, R0 ;  /* 0x0000000d15007c24 */ /* 0x040fe4000f8e0200 */
[----:B--2---:R-:W-:-:S05]  /*35a0*/  IMAD.WIDE.U32 R4, R21, UR12, R2 ;  /* 0x0000000c15047c25 */ /* 0x004fca000f8e0002 */
[----:B------:R-:W-:Y:S02]  /*35b0*/  IADD3 R0, PT, PT, R5, R0, RZ ;  /* 0x0000000005007210 */ /* 0x000fe40007ffe0ff */
[----:B-1----:R-:W-:-:S04]  /*35c0*/  LEA R2, P0, R4, UR4, 0x1 ;  /* 0x0000000404027c11 */ /* 0x002fc8000f8008ff */
[----:B------:R-:W-:-:S05]  /*35d0*/  LEA.HI.X R3, R4, UR5, R0, 0x1, P0 ;  /* 0x0000000504037c11 */ /* 0x000fca00080f0c00 */
[----:B------:R-:W-:Y:S01]  /*35e0*/  @!PT LDS RZ, [RZ] ;  /* 0x00000000fffff984 */ /* 0x000fe20000000800 */
[----:B------:R-:W-:Y:S01]  /*35f0*/  @!PT LDS RZ, [RZ] ;  /* 0x00000000fffff984 */ /* 0x000fe20000000800 */
[----:B------:R-:W-:Y:S01]  /*3600*/  @!PT LDS RZ, [RZ] ;  /* 0x00000000fffff984 */ /* 0x000fe20000000800 */
[----:B------:R1:W-:Y:S04]  /*3610*/  LDGSTS.E.BYPASS.LTC128B.128 [R8+0x13000], desc[UR36][R2.64] ;  /* 0x1300000002087fae */ /* 0x0003e8000b981a24 */
.L_x_2150:
[----:B------:R-:W-:Y:S05]  /*3620*/  BSYNC.RECONVERGENT B0 ;  /* 0x0000000000007941 */ /* 0x000fea0003800200 */
.L_x_2149:
[----:B------:R-:W-:Y:S01]  /*3630*/  UIMAD UR5, UR38, UR39, UR24 ;  /* 0x00000027260572a4 */ /* 0x000fe2000f8e0218 */
[--C-:B--2---:R-:W-:Y:S01]  /*3640*/  SHF.R.U32.HI R4, RZ, 0x6, R28.reuse ;  /* 0x00000006ff047819 */ /* 0x104fe2000001161c */
[----:B------:R-:W-:Y:S01]  /*3650*/  IMAD.U32 R0, RZ, RZ, UR30 ;  /* 0x0000001eff007e24 */ /* 0x000fe2000f8e00ff */
[----:B-1----:R-:W-:Y:S01]  /*3660*/  SHF.R.U32.HI R2, RZ, 0x4, R28 ;  /* 0x00000004ff027819 */ /* 0x002fe2000001161c */
[----:B------:R-:W-:Y:S01]  /*3670*/  USHF.L.U32 UR5, UR5, 0x5, URZ ;  /* 0x0000000505057899 */ /* 0x000fe200080006ff */
[----:B------:R-:W-:Y:S01]  /*3680*/  LOP3.LUT R4, R4, 0xe, RZ, 0xc0, !PT ;  /* 0x0000000e04047812 */ /* 0x000fe200078ec0ff */
[----:B------:R-:W-:Y:S01]  /*3690*/  IMAD.SHL.U32 R5, R28, 0x20, RZ ;  /* 0x000000201c057824 */ /* 0x000fe200078e00ff */
[----:B------:R-:W-:Y:S01]  /*36a0*/  LOP3.LUT R2, R2, 0x8, RZ, 0xc0, !PT ;  /* 0x0000000802027812 */ /* 0x000fe200078ec0ff */
[----:B------:R-:W-:Y:S01]  /*36b0*/  USHF.R.S32.HI UR4, URZ, 0x1f, UR5 ;  /* 0x0000001fff047899 */ /* 0x000fe20008011405 */
[----:B------:R-:W-:Y:S01]  /*36c0*/  LOP3.LUT R3, R16, 0x200, RZ, 0xc0, !PT ;  /* 0x0000020010037812 */ /* 0x000fe200078ec0ff */
[----:B------:R-:W-:Y:S01]  /*36d0*/  IMAD R4, R0, 0x4, R4 ;  /* 0x0000000400047824 */ /* 0x000fe200078e0204 */
[----:B-----5:R-:W-:Y:S01]  /*36e0*/  IADD3 R6, P3, P0, R14, UR5, R32 ;  /* 0x000000050e067c10 */ /* 0x020fe2000f87e020 */
[----:B------:R-:W0:Y:S01]  /*36f0*/  LDGDEPBAR ;  /* 0x00000000000079af */ /* 0x000e220000000000 */
[----:B------:R-:W-:Y:S01]  /*3700*/  LOP3.LUT R0, R2, 0x10, R28, 0xf8, !PT ;  /* 0x0000001002007812 */ /* 0x000fe200078ef81c */
[----:B------:R-:W-:Y:S01]  /*3710*/  IMAD.MOV.U32 R160, RZ, RZ, 0x40 ;  /* 0x00000040ffa07424 */ /* 0x000fe200078e00ff */
[----:B------:R-:W-:Y:S01]  /*3720*/  LOP3.LUT R2, R3, 0xc00, R5, 0xf8, !PT ;  /* 0x00000c0003027812 */ /* 0x000fe200078ef805 */
[----:B------:R-:W-:Y:S01]  /*3730*/  IMAD.WIDE.U32 R6, R6, -0x2daee0ad, RZ ;  /* 0xd2511f5306067825 */ /* 0x000fe200078e00ff */
[----:B------:R-:W-:-:S02]  /*3740*/  LOP3.LUT R3, R12, 0x8, R13, 0x78, !PT ;  /* 0x000000080c037812 */ /* 0x000fc400078e780d */
[----:B------:R-:W-:Y:S02]  /*3750*/  CS2R R126, SRZ ;  /* 0x00000000007e7805 */ /* 0x000fe4000001ff00 */
[----:B------:R-:W-:Y:S01]  /*3760*/  IADD3.X R252, PT, PT, R15, UR4, RZ, P3, P0 ;  /* 0x000000040ffc7c10 */ /* 0x000fe20009fe04ff */
[----:B------:R-:W-:Y:S01]  /*3770*/  IMAD.MOV.U32 R168, RZ, RZ, 0x20 ;  /* 0x00000020ffa87424 */ /* 0x000fe200078e00ff */
[----:B------:R-:W-:Y:S01]  /*3780*/  R2UR UR4, R19 ;  /* 0x00000000130472ca */ /* 0x000fe200000e0000 */
[----:B------:R1:W-:Y:S01]  /*3790*/  STL.64 [R1], R6 ;  /* 0x0000000601007387 */ /* 0x0003e20000100a00 */
[----:B------:R-:W-:Y:S01]  /*37a0*/  LOP3.LUT R3, R2, R3, RZ, 0xfc, !PT ;  /* 0x0000000302037212 */ /* 0x000fe200078efcff */
[----:B------:R-:W-:Y:S01]  /*37b0*/  IMAD.MOV.U32 R242, RZ, RZ, R239 ;  /* 0x000000fffff27224 */ /* 0x000fe200078e00ef */
[----:B------:R-:W-:Y:S02]  /*37c0*/  LOP3.LUT R2, R12, 0x8, R28, 0x78, !PT ;  /* 0x000000080c027812 */ /* 0x000fe400078e781c */
[----:B------:R-:W-:-:S02]  /*37d0*/  CS2R R124, SRZ ;  /* 0x00000000007c7805 */ /* 0x000fc4000001ff00 */
[----:B------:R-:W-:Y:S02]  /*37e0*/  LOP3.LUT R0, R0, R12, RZ, 0x3c, !PT ;  /* 0x0000000c00007212 */ /* 0x000fe400078e3cff */
[----:B------:R-:W-:Y:S02]  /*37f0*/  CS2R R130, SRZ ;  /* 0x0000000000827805 */ /* 0x000fe4000001ff00 */
[----:B------:R-:W-:Y:S01]  /*3800*/  LOP3.LUT R2, R2, 0x7200, R5, 0xf8, !PT ;  /* 0x0000720002027812 */ /* 0x000fe200078ef805 */
[----:B------:R-:W-:Y:S01]  /*3810*/  VIADD R5, R4, 0x1 ;  /* 0x0000000104057836 */ /* 0x000fe20000000000 */
[----:B------:R-:W-:Y:S02]  /*3820*/  LOP3.LUT R0, R0, 0x200, R16, 0xf8, !PT ;  /* 0x0000020000007812 */ /* 0x000fe400078ef810 */
[----:B------:R-:W-:Y:S02]  /*3830*/  CS2R R128, SRZ ;  /* 0x0000000000807805 */ /* 0x000fe4000001ff00 */
[----:B------:R-:W-:-:S02]  /*3840*/  LEA R153, R2, UR25, 0x1 ;  /* 0x0000001902997c11 */ /* 0x000fc4000f8e08ff */
[----:B------:R-:W-:Y:S02]  /*3850*/  CS2R R122, SRZ ;  /* 0x00000000007a7805 */ /* 0x000fe4000001ff00 */
[----:B------:R-:W-:Y:S02]  /*3860*/  LEA R184, R0, UR25, 0x1 ;  /* 0x0000001900b87c11 */ /* 0x000fe4000f8e08ff */
[----:B------:R-:W-:Y:S02]  /*3870*/  CS2R R120, SRZ ;  /* 0x0000000000787805 */ /* 0x000fe4000001ff00 */
[----:B------:R-:W-:Y:S02]  /*3880*/  LOP3.LUT R0, R5, UR4, RZ, 0x3c, !PT ;  /* 0x0000000405007c12 */ /* 0x000fe4000f8e3cff */
[----:B------:R-:W-:Y:S02]  /*3890*/  CS2R R118, SRZ ;  /* 0x0000000000767805 */ /* 0x000fe4000001ff00 */
[----:B------:R-:W-:-:S02]  /*38a0*/  LOP3.LUT R4, R4, UR4, RZ, 0x3c, !PT ;  /* 0x0000000404047c12 */ /* 0x000fc4000f8e3cff */
[----:B------:R-:W-:Y:S02]  /*38b0*/  CS2R R116, SRZ ;  /* 0x0000000000747805 */ /* 0x000fe4000001ff00 */
[C---:B------:R-:W-:Y:S02]  /*38c0*/  LOP3.LUT R0, R7.reuse, R0, RZ, 0x3c, !PT ;  /* 0x0000000007007212 */ /* 0x040fe400078e3cff */
[----:B------:R-:W-:Y:S02]  /*38d0*/  CS2R R110, SRZ ;  /* 0x00000000006e7805 */ /* 0x000fe4000001ff00 */
[----:B------:R-:W-:Y:S02]  /*38e0*/  LOP3.LUT R2, R7, R4, RZ, 0x3c, !PT ;  /* 0x0000000407027212 */ /* 0x000fe400078e3cff */
[----:B------:R-:W-:Y:S02]  /*38f0*/  CS2R R108, SRZ ;  /* 0x00000000006c7805 */ /* 0x000fe4000001ff00 */
[----:B------:R-:W-:Y:S01]  /*3900*/  R2P PR, R28, 0x6 ;  /* 0x000000061c007804 */ /* 0x000fe20000000000 */
[----:B------:R1:W-:Y:S01]  /*3910*/  STL [R1+0x8], R0 ;  /* 0x0000080001007387 */ /* 0x0003e20000100800 */
[----:B------:R-:W-:-:S02]  /*3920*/  R2UR UR39, R18 ;  /* 0x00000000122772ca */ /* 0x000fc400000e0000 */
[----:B------:R-:W-:Y:S02]  /*3930*/  CS2R R114, SRZ ;  /* 0x0000000000727805 */ /* 0x000fe4000001ff00 */
[----:B------:R-:W-:Y:S01]  /*3940*/  LEA R186, R3, UR25, 0x1 ;  /* 0x0000001903ba7c11 */ /* 0x000fe2000f8e08ff */
[----:B------:R1:W-:Y:S01]  /*3950*/  STL [R1+0xc], R2 ;  /* 0x00000c0201007387 */ /* 0x0003e20000100800 */
[----:B------:R-:W-:Y:S02]  /*3960*/  SEL R160, R160, 0xffffffc0, !P2 ;  /* 0xffffffc0a0a07807 */ /* 0x000fe40005000000 */
[----:B------:R-:W-:Y:S02]  /*3970*/  CS2R R112, SRZ ;  /* 0x0000000000707805 */ /* 0x000fe4000001ff00 */
[----:B------:R-:W-:Y:S02]  /*3980*/  SEL R168, R168, 0xffffffe0, !P1 ;  /* 0xffffffe0a8a87807 */ /* 0x000fe40004800000 */
[----:B------:R-:W-:-:S02]  /*3990*/  CS2R R106, SRZ ;  /* 0x00000000006a7805 */ /* 0x000fc4000001ff00 */
[----:B------:R-:W-:Y:S01]  /*39a0*/  CS2R R104, SRZ ;  /* 0x0000000000687805 */ /* 0x000fe2000001ff00 */
        /* <DEDUP_REMOVED lines=19> */
[C---:B------:R-:W-:Y:S01]  /*3ae0*/  IMAD.IADD R156, R168.reuse, 0x1, R153 ;  /* 0x00000001a89c7824 */ /* 0x040fe200078e0299 */
[----:B------:R-:W-:Y:S01]  /*3af0*/  UIADD3 UR33, UPT, UPT, -UR44, UR33, URZ ;  /* 0x000000212c217290 */ /* 0x000fe2000fffe1ff */
[----:B------:R-:W-:Y:S01]  /*3b00*/  IMAD.IADD R185, R168, 0x1, R164 ;  /* 0x00000001a8b97824 */ /* 0x000fe200078e02a4 */
[----:B------:R-:W2:Y:S01]  /*3b10*/  LDCU UR12, c[0x0][0x504] ;  /* 0x0000a080ff0c77ac */ /* 0x000ea20008000800 */
[----:B------:R-:W-:Y:S02]  /*3b20*/  VIADD R186, R186, UR10 ;  /* 0x0000000ababa7c36 */ /* 0x000fe40008000000 */
[----:B------:R-:W-:Y:S01]  /*3b30*/  VIADD R184, R184, UR10 ;  /* 0x0000000ab8b87c36 */ /* 0x000fe20008000000 */
[----:B------:R-:W1:Y:S01]  /*3b40*/  LDCU UR14, c[0x0][0x508] ;  /* 0x0000a100ff0e77ac */ /* 0x000e620008000800 */
[----:B------:R-:W1:Y:S01]  /*3b50*/  LDCU UR13, c[0x0][0x3e0] ;  /* 0x00007c00ff0d77ac */ /* 0x000e620008000800 */
[----:B------:R-:W1:Y:S01]  /*3b60*/  LDCU UR38, c[0x0][0x45c] ;  /* 0x00008b80ff2677ac */ /* 0x000e620008000800 */
[----:B------:R-:W1:Y:S01]  /*3b70*/  LDCU.U8 UR15, c[0x0][0x4f8] ;  /* 0x00009f00ff0f77ac */ /* 0x000e620008000000 */
[----:B------:R-:W-:-:S02]  /*3b80*/  UIADD3 UR46, UPT, UPT, UR4, -0x4498517b, URZ ;  /* 0xbb67ae85042e7890 */ /* 0x000fc4000fffe0ff */
[----:B------:R-:W-:Y:S02]  /*3b90*/  UIADD3 UR45, UPT, UPT, UR4, 0x76cf5d0a, URZ ;  /* 0x76cf5d0a042d7890 */ /* 0x000fe4000fffe0ff */
[----:B------:R-:W-:Y:S02]  /*3ba0*/  UIADD3 UR44, UPT, UPT, UR4, 0x32370b8f, URZ ;  /* 0x32370b8f042c7890 */ /* 0x000fe4000fffe0ff */
[----:B------:R-:W-:Y:S02]  /*3bb0*/  UIADD3 UR48, UPT, UPT, UR4, -0x126145ec, URZ ;  /* 0xed9eba1404307890 */ /* 0x000fe4000fffe0ff */
[----:B------:R-:W-:Y:S02]  /*3bc0*/  UIADD3 UR47, UPT, UPT, UR4, -0x56f99767, URZ ;  /* 0xa9066899042f7890 */ /* 0x000fe4000fffe0ff */
[----:B--2---:R-:W-:-:S12]  /*3bd0*/  UIADD3 UR10, UPT, UPT, UR4, 0x646e171e, URZ ;  /* 0x646e171e040a7890 */ /* 0x004fd8000fffe0ff */
.L_x_2155:
[----:B------:R-:W0:Y:S01]  /*3be0*/  LDGDEPBAR ;  /* 0x00000000000079af */ /* 0x000e220000000000 */
[C---:B------:R-:W-:Y:S01]  /*3bf0*/  IMAD.IADD R144, R186.reuse, 0x1, R168 ;  /* 0x00000001ba907824 */ /* 0x040fe200078e02a8 */
[----:B-1----:R-:W-:Y:S01]  /*3c00*/  IADD3 R0, PT, PT, R186, R160, RZ ;  /* 0x000000a0ba007210 */ /* 0x002fe20007ffe0ff */
[----:B------:R-:W-:Y:S01]  /*3c10*/  IMAD.U32 R2, RZ, RZ, UR8 ;  /* 0x00000008ff027e24 */ /* 0x000fe2000f8e00ff */
[----:B------:R-:W-:Y:S01]  /*3c20*/  MOV R3, UR9 ;  /* 0x0000000900037c02 */ /* 0x000fe20008000f00 */
[----:B------:R-:W-:Y:S03]  /*3c30*/  USHF.L.U32 UR5, UR43, 0x7, URZ ;  /* 0x000000072b057899 */ /* 0x000fe600080006ff */
[C---:B------:R-:W-:Y:S01]  /*3c40*/  LEA R2, P0, R243.reuse, R2, 0x2 ;  /* 0x00000002f3027211 */ /* 0x040fe200078010ff */
[----:B------:R-:W-:Y:S03]  /*3c50*/  UISETP.GE.AND UP0, UPT, UR5, UR33, UPT ;  /* 0x000000210500728c */ /* 0x000fe6000bf06270 */
[----:B------:R-:W-:Y:S01]  /*3c60*/  LEA.HI.X R3, R243, R3, RZ, 0x2, P0 ;  /* 0x00000003f3037211 */ /* 0x000fe200000f14ff */
[----:B------:R-:W-:Y:S04]  /*3c70*/  DEPBAR.LE SB0, 0x0 ;  /* 0x000080000000791a */ /* 0x000fe80000000000 */
[----:B------:R-:W-:Y:S06]  /*3c80*/  BAR.SYNC.DEFER_BLOCKING 0x0 ;  /* 0x0000000000007b1d */ /* 0x000fec0000010000 */
[----:B------:R-:W-:Y:S08]  /*3c90*/  LDSM.16.M88.4 R64, [R186] ;  /* 0x00000000ba40783b */ /* 0x000ff00000000200 */
[----:B------:R-:W1:Y:S08]  /*3ca0*/  LDSM.16.M88.4 R16, [R153+0xc000] ;  /* 0x00c000009910783b */ /* 0x000e700000000200 */
[----:B------:R-:W3:Y:S08]  /*3cb0*/  LDSM.16.M88.4 R60, [R186+0x2000] ;  /* 0x00200000ba3c783b */ /* 0x000ef00000000200 */
[----:B------:R-:W2:Y:S08]  /*3cc0*/  LDSM.16.M88.4 R32, [R153+0xc800] ;  /* 0x00c800009920783b */ /* 0x000eb00000000200 */
[----:B------:R-:W2:Y:S08]  /*3cd0*/  LDSM.16.M88.4 R48, [R153+0xd000] ;  /* 0x00d000009930783b */ /* 0x000eb00000000200 */
[----:B------:R-:W2:Y:S01]  /*3ce0*/  LDSM.16.M88.4 R132, [R153+0xd800] ;  /* 0x00d800009984783b */ /* 0x000ea20000000200 */
[-C--:B-1----:R-:W-:Y:S07]  /*3cf0*/  HMMA.16816.F32.BF16 R4, R64, R16.reuse, RZ ;  /* 0x000000104004723c */ /* 0x082fee00000418ff */
[----:B------:R-:W-:Y:S01]  /*3d00*/  LDSM.16.M88.4 R136, [R144] ;  /* 0x000000009088783b */ /* 0x000fe20000000200 */
[C---:B---34-:R-:W-:Y:S07]  /*3d10*/  HMMA.16816.F32.BF16 R8, R60.reuse, R16, RZ ;  /* 0x000000103c08723c */ /* 0x058fee00000418ff */
[----:B------:R-:W1:Y:S01]  /*3d20*/  LDSM.16.M88.4 R140, [R156+0xc000] ;  /* 0x00c000009c8c783b */ /* 0x000e620000000200 */
[-C--:B------:R-:W-:Y:S07]  /*3d30*/  HMMA.16816.F32.BF16 R12, R60, R18.reuse, RZ ;  /* 0x000000123c0c723c */ /* 0x080fee00000418ff */
[----:B------:R-:W3:Y:S01]  /*3d40*/  LDSM.16.M88.4 R144, [R144+0x2000] ;  /* 0x002000009090783b */ /* 0x000ee20000000200 */
[C---:B------:R-:W-:Y:S07]  /*3d50*/  HMMA.16816.F32.BF16 R16, R64.reuse, R18, RZ ;  /* 0x000000124010723c */ /* 0x040fee00000418ff */
[----:B------:R-:W4:Y:S01]  /*3d60*/  LDSM.16.M88.4 R148, [R156+0xc800] ;  /* 0x00c800009c94783b */ /* 0x000f220000000200 */
[-C--:B--2---:R-:W-:Y:S07]  /*3d70*/  HMMA.16816.F32.BF16 R20, R64, R32.reuse, RZ ;  /* 0x000000204014723c */ /* 0x084fee00000418ff */
[----:B------:R-:W2:Y:S01]  /*3d80*/  LDSM.16.M88.4 R152, [R156+0xd000] ;  /* 0x00d000009c98783b */ /* 0x000ea20000000200 */
[C---:B------:R-:W-:Y:S07]  /*3d90*/  HMMA.16816.F32.BF16 R24, R60.reuse, R32, RZ ;  /* 0x000000203c18723c */ /* 0x040fee00000418ff */
[----:B------:R-:W2:Y:S01]  /*3da0*/  LDSM.16.M88.4 R156, [R156+0xd800] ;  /* 0x00d800009c9c783b */ /* 0x000ea20000000200 */
[-C--:B------:R-:W-:Y:S07]  /*3db0*/  HMMA.16816.F32.BF16 R28, R60, R34.reuse, RZ ;  /* 0x000000223c1c723c */ /* 0x080fee00000418ff */
[----:B------:R-:W-:Y:S01]  /*3dc0*/  LDSM.16.M88.4 R160, [R164+0xd000] ;  /* 0x00d00000a4a0783b */ /* 0x000fe20000000200 */
[C---:B------:R-:W-:Y:S07]  /*3dd0*/  HMMA.16816.F32.BF16 R32, R64.reuse, R34, RZ ;  /* 0x000000224020723c */ /* 0x040fee00000418ff */
[----:B------:R-:W-:Y:S01]  /*3de0*/  LDSM.16.M88.4 R172, [R185+0xc000] ;  /* 0x00c00000b9ac783b */ /* 0x000fe20000000200 */
[-C--:B------:R-:W-:Y:S07]  /*3df0*/  HMMA.16816.F32.BF16 R36, R64, R48.reuse, RZ ;  /* 0x000000304024723c */ /* 0x080fee00000418ff */
[----:B------:R-:W-:Y:S01]  /*3e00*/  LDSM.16.M88.4 R180, [R185+0xd000] ;  /* 0x00d00000b9b4783b */ /* 0x000fe20000000200 */
[C---:B------:R-:W-:Y:S07]  /*3e10*/  HMMA.16816.F32.BF16 R40, R60.reuse, R48, RZ ;  /* 0x000000303c28723c */ /* 0x040fee00000418ff */
[----:B-----5:R1:W5:Y:S04]  /*3e20*/  LDG.E R190, desc[UR36][R2.64] ;  /* 0x0000002402be7981 */ /* 0x020368000c1e1900 */
[----:B------:R1:W5:Y:S01]  /*3e30*/  LDG.E R189, desc[UR36][R2.64+0x20] ;  /* 0x0000202402bd7981 */ /* 0x000362000c1e1900 */
[-C--:B------:R-:W-:Y:S03]  /*3e40*/  HMMA.16816.F32.BF16 R44, R60, R50.reuse, RZ ;  /* 0x000000323c2c723c */ /* 0x080fe600000418ff */
[----:B------:R1:W5:Y:S04]  /*3e50*/  LDG.E R188, desc[UR36][R2.64+0x100] ;  /* 0x0001002402bc7981 */ /* 0x000368000c1e1900 */
[----:B------:R1:W5:Y:S01]  /*3e60*/  LDG.E R187, desc[UR36][R2.64+0x120] ;  /* 0x0001202402bb7981 */ /* 0x000362000c1e1900 */
[C---:B------:R-:W-:Y:S08]  /*3e70*/  HMMA.16816.F32.BF16 R48, R64.reuse, R50, RZ ;  /* 0x000000324030723c */ /* 0x040ff000000418ff */
[-C--:B------:R-:W-:Y:S08]  /*3e80*/  HMMA.16816.F32.BF16 R52, R64, R132.reuse, RZ ;  /* 0x000000844034723c */ /* 0x080ff000000418ff */
[C---:B------:R-:W-:Y:S08]  /*3e90*/  HMMA.16816.F32.BF16 R56, R60.reuse, R132, RZ ;  /* 0x000000843c38723c */ /* 0x040ff000000418ff */
[-C--:B------:R-:W-:Y:S08]  /*3ea0*/  HMMA.16816.F32.BF16 R60, R60, R134.reuse, RZ ;  /* 0x000000863c3c723c */ /* 0x080ff000000418ff */
[----:B------:R-:W-:Y:S01]  /*3eb0*/  HMMA.16816.F32.BF16 R64, R64, R134, RZ ;  /* 0x000000864040723c */ /* 0x000fe200000418ff */
[----:B------:R-:W-:Y:S07]  /*3ec0*/  LDSM.16.M88.4 R132, [R0] ;  /* 0x000000000084783b */ /* 0x000fee0000000200 */
[-C--:B-1----:R-:W-:Y:S08]  /*3ed0*/  HMMA.16816.F32.BF16 R4, R136, R140.reuse, R4 ;  /* 0x0000008c8804723c */ /* 0x082ff00000041804 */
[C---:B---3--:R-:W-:Y:S08]  /*3ee0*/  HMMA.16816.F32.BF16 R8, R144.reuse, R140, R8 ;  /* 0x0000008c9008723c */ /* 0x048ff00000041808 */
[-C--:B------:R-:W-:Y:S08]  /*3ef0*/  HMMA.16816.F32.BF16 R12, R144, R142.reuse, R12 ;  /* 0x0000008e900c723c */ /* 0x080ff0000004180c */
[C---:B------:R-:W-:Y:S01]  /*3f00*/  HMMA.16816.F32.BF16 R16, R136.reuse, R142, R16 ;  /* 0x0000008e8810723c */ /* 0x040fe20000041810 */
[----:B------:R-:W1:Y:S07]  /*3f10*/  LDSM.16.M88.4 R140, [R164+0xc000] ;  /* 0x00c00000a48c783b */ /* 0x000e6e0000000200 */
[-C--:B----4-:R-:W-:Y:S08]  /*3f20*/  HMMA.16816.F32.BF16 R20, R136, R148.reuse, R20 ;  /* 0x000000948814723c */ /* 0x090ff00000041814 */
[C---:B------:R-:W-:Y:S08]  /*3f30*/  HMMA.16816.F32.BF16 R24, R144.reuse, R148, R24 ;  /* 0x000000949018723c */ /* 0x040ff00000041818 */
[-C--:B------:R-:W-:Y:S08]  /*3f40*/  HMMA.16816.F32.BF16 R28, R144, R150.reuse, R28 ;  /* 0x00000096901c723c */ /* 0x080ff0000004181c */
[C---:B------:R-:W-:Y:S01]  /*3f50*/  HMMA.16816.F32.BF16 R32, R136.reuse, R150, R32 ;  /* 0x000000968820723c */ /* 0x040fe20000041820 */
[----:B------:R3:W4:Y:S07]  /*3f60*/  LDSM.16.M88.4 R148, [R0+0x2000] ;  /* 0x002000000094783b */ /* 0x00072e0000000200 */
[-C--:B--2---:R-:W-:Y:S08]  /*3f70*/  HMMA.16816.F32.BF16 R36, R136, R152.reuse, R36 ;  /* 0x000000988824723c */ /* 0x084ff00000041824 */
[C---:B------:R-:W-:Y:S08]  /*3f80*/  HMMA.16816.F32.BF16 R40, R144.reuse, R152, R40 ;  /* 0x000000989028723c */ /* 0x040ff00000041828 */
[-C--:B------:R-:W-:Y:S03]  /*3f90*/  HMMA.16816.F32.BF16 R44, R144, R154.reuse, R44 ;  /* 0x0000009a902c723c */ /* 0x080fe6000004182c */
[----:B---3--:R-:W-:Y:S05]  /*3fa0*/  IMAD.IADD R0, R168, 0x1, R0 ;  /* 0x00000001a8007824 */ /* 0x008fea00078e0200 */
[C---:B------:R-:W-:Y:S01]  /*3fb0*/  HMMA.16816.F32.BF16 R48, R136.reuse, R154, R48 ;  /* 0x0000009a8830723c */ /* 0x040fe20000041830 */
[----:B------:R-:W2:Y:S07]  /*3fc0*/  LDSM.16.M88.4 R152, [R164+0xc800] ;  /* 0x00c80000a498783b */ /* 0x000eae0000000200 */
[-C--:B------:R-:W-:Y:S01]  /*3fd0*/  HMMA.16816.F32.BF16 R52, R136, R156.reuse, R52 ;  /* 0x0000009c8834723c */ /* 0x080fe20000041834 */
[----:B------:R-:W3:Y:S07]  /*3fe0*/  LDSM.16.M88.4 R164, [R164+0xd800] ;  /* 0x00d80000a4a4783b */ /* 0x000eee0000000200 */
[C---:B------:R-:W-:Y:S01]  /*3ff0*/  HMMA.16816.F32.BF16 R56, R144.reuse, R156, R56 ;  /* 0x0000009c9038723c */ /* 0x040fe20000041838 */
[----:B------:R-:W3:Y:S07]  /*4000*/  LDSM.16.M88.4 R168, [R0] ;  /* 0x0000000000a8783b */ /* 0x000eee0000000200 */
[-C--:B------:R-:W-:Y:S01]  /*4010*/  HMMA.16816.F32.BF16 R60, R144, R158.reuse, R60 ;  /* 0x0000009e903c723c */ /* 0x080fe2000004183c */
[----:B------:R-:W3:Y:S07]  /*4020*/  LDSM.16.M88.4 R176, [R0+0x2000] ;  /* 0x0020000000b0783b */ /* 0x000eee0000000200 */
[----:B------:R-:W-:Y:S01]  /*4030*/  HMMA.16816.F32.BF16 R64, R136, R158, R64 ;  /* 0x0000009e8840723c */ /* 0x000fe20000041840 */
[----:B------:R-:W3:Y:S07]  /*4040*/  LDSM.16.M88.4 R144, [R185+0xc800] ;  /* 0x00c80000b990783b */ /* 0x000eee0000000200 */
[-C--:B-1----:R-:W-:Y:S01]  /*4050*/  HMMA.16816.F32.BF16 R4, R132, R140.reuse, R4 ;  /* 0x0000008c8404723c */ /* 0x082fe20000041804 */
[----:B------:R-:W1:Y:S07]  /*4060*/  LDSM.16.M88.4 R136, [R185+0xd800] ;  /* 0x00d80000b988783b */ /* 0x000e6e0000000200 */
[C---:B----4-:R-:W-:Y:S08]  /*4070*/  HMMA.16816.F32.BF16 R8, R148.reuse, R140, R8 ;  /* 0x0000008c9408723c */ /* 0x050ff00000041808 */
        /* <DEDUP_REMOVED lines=26> */
[-C--:B-1----:R-:W-:Y:S08]  /*4220*/  HMMA.16816.F32.BF16 R52, R168, R136.reuse, R52 ;  /* 0x00000088a834723c */ /* 0x082ff00000041834 */
        /* <DEDUP_REMOVED lines=18> */
.L_x_2151:
[----:B------:R-:W1:Y:S01]  /*4350*/  S2R R0, SR_TID.X ;  /* 0x0000000000007919 */ /* 0x000e620000002100 */
[----:B------:R-:W-:Y:S01]  /*4360*/  UIADD3 UR4, UPT, UPT, UR26, UR14, -UR28 ;  /* 0x0000000e1a047290 */ /* 0x000fe2000fffe81c */
[----:B------:R-:W-:Y:S01]  /*4370*/  VIADD R151, R243, UR5 ;  /* 0x00000005f3977c36 */ /* 0x000fe20008000000 */
[----:B------:R-:W-:Y:S01]  /*4380*/  UIADD3 UR5, UPT, UPT, UR26, -UR12, -UR28 ;  /* 0x8000000c1a057290 */ /* 0x000fe2000fffe81c */
[----:B------:R-:W-:Y:S02]  /*4390*/  IMAD.MOV.U32 R135, RZ, RZ, 0x1 ;  /* 0x00000001ff877424 */ /* 0x000fe400078e00ff */
[----:B------:R-:W-:Y:S02]  /*43a0*/  IMAD.MOV.U32 R134, RZ, RZ, 0x9 ;  /* 0x00000009ff867424 */ /* 0x000fe400078e00ff */
[C---:B------:R-:W-:Y:S02]  /*43b0*/  VIADD R132, R151.reuse, UR4 ;  /* 0x0000000497847c36 */ /* 0x040fe40008000000 */
[----:B------:R-:W-:Y:S02]  /*43c0*/  VIADD R151, R151, UR5 ;  /* 0x0000000597977c36 */ /* 0x000fe40008000000 */
[----:B------:R-:W-:Y:S01]  /*43d0*/  IMAD.MOV.U32 R133, RZ, RZ, 0x41 ;  /* 0x00000041ff857424 */ /* 0x000fe200078e00ff */
[C---:B------:R-:W-:Y:S01]  /*43e0*/  VIADDMNMX R135, R132.reuse, R135, UR26, PT ;  /* 0x0000001a84877e46 */ /* 0x040fe2000b800187 */
[----:B------:R-:W-:Y:S01]  /*43f0*/  IMAD.MOV.U32 R136, RZ, RZ, 0x49 ;  /* 0x00000049ff887424 */ /* 0x000fe200078e00ff */
[C---:B------:R-:W-:Y:S02]  /*4400*/  VIADDMNMX R134, R132.reuse, R134, UR26, PT ;  /* 0x0000001a84867e46 */ /* 0x040fe4000b800186 */
[C---:B------:R-:W-:Y:S02]  /*4410*/  VIADDMNMX R133, R132.reuse, R133, UR26, PT ;  /* 0x0000001a84857e46 */ /* 0x040fe4000b800185 */
[----:B------:R-:W-:Y:S02]  /*4420*/  VIADDMNMX R132, R132, R136, UR26, PT ;  /* 0x0000001a84847e46 */ /* 0x000fe4000b800188 */
[----:B-1----:R-:W-:Y:S01]  /*4430*/  SHF.R.U32.HI R3, RZ, 0x1, R0 ;  /* 0x00000001ff037819 */ /* 0x002fe20000011600 */
[----:B------:R-:W-:Y:S02]  /*4440*/  IMAD.SHL.U32 R2, R0, 0x2, RZ ;  /* 0x0000000200027824 */ /* 0x000fe400078e00ff */
[----:B------:R-:W-:Y:S03]  /*4450*/  IMAD.U32 R0, RZ, RZ, UR30 ;  /* 0x0000001eff007e24 */ /* 0x000fe6000f8e00ff */
[----:B------:R-:W-:Y:S04]  /*4460*/  LOP3.LUT R2, R2, 0x6, RZ, 0xc0, !PT ;  /* 0x0000000602027812 */ /* 0x000fe800078ec0ff */
[----:B------:R-:W-:Y:S02]  /*4470*/  LOP3.LUT R2, R2, 0x1c0, R3, 0xf8, !PT ;  /* 0x000001c002027812 */ /* 0x000fe400078ef803 */
[----:B------:R-:W-:Y:S03]  /*4480*/  VIMNMX R3, PT, PT, RZ, R151, !PT ;  /* 0x00000097ff037248 */ /* 0x000fe60007fe0100 */
[----:B------:R-:W-:Y:S01]  /*4490*/  IMAD R0, R0, 0x80, R2 ;  /* 0x0000008000007824 */ /* 0x000fe200078e0202 */
[----:B------:R-:W-:Y:S03]  /*44a0*/  VIADDMNMX R2, R151, 0x8, RZ, !PT ;  /* 0x0000000897027846 */ /* 0x000fe600078001ff */
        /* <DEDUP_REMOVED lines=26> */
[C---:B------:R-:W-:Y:S01]  /*4650*/  VIADD R137, R0.reuse, 0x38 ;  /* 0x0000003800897836 */ /* 0x040fe20000000000 */
[----:B------:R-:W-:Y:S01]  /*4660*/  FSEL R17, R17, -INF , P2 ;  /* 0xff80000011117808 */ /* 0x000fe20001000000 */
[----:B------:R-:W-:Y:S01]  /*4670*/  VIADD R136, R0, 0x39 ;  /* 0x0000003900887836 */ /* 0x000fe20000000000 */
        /* <DEDUP_REMOVED lines=119> */
[C---:B------:R-:W-:Y:S02]  /*4df0*/  ISETP.GE.AND P2, PT, R0.reuse, R133, PT ;  /* 0x000000850000720c */ /* 0x040fe40003f46270 */
        /* <DEDUP_REMOVED lines=124> */
.L_x_2152:
[C---:B------:R-:W-:Y:S01]  /*55c0*/  FSETP.NEU.FTZ.AND P1, PT, R251.reuse, -INF , PT ;  /* 0xff800000fb00780b */ /* 0x040fe20003f3d000 */
[----:B------:R-:W2:Y:S01]  /*55d0*/  LDL R133, [R1+0xc] ;  /* 0x00000c0001857983 */ /* 0x000ea20000100800 */
[C---:B------:R-:W-:Y:S01]  /*55e0*/  FSETP.NEU.FTZ.AND P0, PT, R250.reuse, -INF , PT ;  /* 0xff800000fa00780b */ /* 0x040fe20003f1d000 */
[----:B------:R-:W-:Y:S01]  /*55f0*/  FMUL.FTZ R2, R251, 1.4426950216293334961 ;  /* 0x3fb8aa3bfb027820 */ /* 0x000fe20000410000 */
[----:B------:R-:W-:Y:S01]  /*5600*/  FMUL.FTZ R0, R250, 1.4426950216293334961 ;  /* 0x3fb8aa3bfa007820 */ /* 0x000fe20000410000 */
[----:B------:R-:W3:Y:S01]  /*5610*/  LDL R132, [R1+0x8] ;  /* 0x0000080001847983 */ /* 0x000ee20000100800 */
[----:B------:R-:W-:Y:S01]  /*5620*/  FMUL.FTZ R3, R248, 1.4426950216293334961 ;  /* 0x3fb8aa3bf8037820 */ /* 0x000fe20000410000 */
[----:B------:R-:W1:Y:S01]  /*5630*/  S2UR UR4, SR_CgaCtaId ;  /* 0x00000000000479c3 */ /* 0x000e620000008800 */
[----:B------:R-:W-:Y:S01]  /*5640*/  FSEL R2, R2, RZ, P1 ;  /* 0x000000ff02027208 */ /* 0x000fe20000800000 */
[----:B------:R-:W4:Y:S01]  /*5650*/  S2R R157, SR_TID.X ;  /* 0x00000000009d7919 */ /* 0x000f220000002100 */
[----:B------:R-:W-:Y:S01]  /*5660*/  FSEL R0, R0, RZ, P0 ;  /* 0x000000ff00007208 */ /* 0x000fe20000000000 */
[----:B------:R-:W-:Y:S01]  /*5670*/  UMOV UR5, 0x400 ;  /* 0x0000040000057882 */ /* 0x000fe20000000000 */
[----:B------:R-:W-:Y:S01]  /*5680*/  FSETP.NEU.FTZ.AND P1, PT, R249, -INF , PT ;  /* 0xff800000f900780b */ /* 0x000fe20003f3d000 */
[--C-:B------:R-:W-:Y:S01]  /*5690*/  FFMA.FTZ R204, R20, UR38, -R2.reuse ;  /* 0x0000002614cc7c23 */ /* 0x100fe20008010802 */
[----:B------:R-:W-:Y:S01]  /*56a0*/  FSETP.NEU.FTZ.AND P0, PT, R248, -INF , PT ;  /* 0xff800000f800780b */ /* 0x000fe20003f1d000 */
[----:B------:R-:W-:Y:S01]  /*56b0*/  FFMA.FTZ R181, R21, UR38, -R2 ;  /* 0x0000002615b57c23 */ /* 0x000fe20008010802 */
[--C-:B------:R-:W-:Y:S01]  /*56c0*/  FFMA.FTZ R34, R34, UR38, -R0.reuse ;  /* 0x0000002622227c23 */ /* 0x100fe20008010800 */
[----:B------:R-:W3:Y:S01]  /*56d0*/  LDL.64 R20, [R1] ;  /* 0x0000000001147983 */ /* 0x000ee20000100a00 */
        /* <DEDUP_REMOVED lines=15> */
[----:B------:R-:W-:Y:S01]  /*57d0*/  FMUL.FTZ R0, R249, 1.4426950216293334961 ;  /* 0x3fb8aa3bf9007820 */ /* 0x000fe20000410000 */
[--C-:B------:R-:W-:Y:S01]  /*57e0*/  FFMA.FTZ R32, R32, UR38, -R2.reuse ;  /* 0x0000002620207c23 */ /* 0x100fe20008010802 */
[--C-:B------:R-:W-:Y:S01]  /*57f0*/  FFMA.FTZ R33, R33, UR38, -R2.reuse ;  /* 0x0000002621217c23 */ /* 0x100fe20008010802 */
[--C-:B------:R-:W-:Y:S01]  /*5800*/  FFMA.FTZ R64, R64, UR38, -R2.reuse ;  /* 0x0000002640407c23 */ /* 0x100fe20008010802 */
[--C-:B------:R-:W-:Y:S01]  /*5810*/  FFMA.FTZ R65, R65, UR38, -R2.reuse ;  /* 0x0000002641417c23 */ /* 0x100fe20008010802 */
[----:B------:R-:W-:Y:S01]  /*5820*/  FSEL R0, R0, RZ, P1 ;  /* 0x000000ff00007208 */ /* 0x000fe20000800000 */
[--C-:B------:R-:W-:Y:S01]  /*5830*/  FFMA.FTZ R48, R48, UR38, -R2.reuse ;  /* 0x0000002630307c23 */ /* 0x100fe20008010802 */
[--C-:B------:R-:W-:Y:S01]  /*5840*/  FFMA.FTZ R49, R49, UR38, -R2.reuse ;  /* 0x0000002631317c23 */ /* 0x100fe20008010802 */
[----:B----4-:R-:W-:Y:S01]  /*5850*/  SHF.R.U32.HI R6, RZ, 0x5, R157 ;  /* 0x00000005ff067819 */ /* 0x010fe2000001169d */
[--C-:B------:R-:W-:Y:S01]  /*5860*/  FFMA.FTZ R52, R52, UR38, -R2.reuse ;  /* 0x0000002634347c23 */ /* 0x100fe20008010802 */
[----:B------:R-:W-:Y:S01]  /*5870*/  LOP3.LUT P2, RZ, R157, 0x8, RZ, 0xc0, !PT ;  /* 0x000000089dff7812 */ /* 0x000fe2000784c0ff */
[--C-:B------:R-:W-:Y:S01]  /*5880*/  FFMA.FTZ R53, R53, UR38, -R2.reuse ;  /* 0x0000002635357c23 */ /* 0x100fe20008010802 */
[----:B------:R-:W-:Y:S01]  /*5890*/  LOP3.LUT R6, R6, 0x3, RZ, 0xc0, !PT ;  /* 0x0000000306067812 */ /* 0x000fe200078ec0ff */
[--C-:B------:R-:W-:Y:S01]  /*58a0*/  FFMA.FTZ R193, R16, UR38, -R2.reuse ;  /* 0x0000002610c17c23 */ /* 0x100fe20008010802 */
[--C-:B------:R-:W-:Y:S01]  /*58b0*/  FFMA.FTZ R192, R17, UR38, -R2.reuse ;  /* 0x0000002611c07c23 */ /* 0x100fe20008010802 */
[--C-:B------:R-:W-:Y:S01]  /*58c0*/  FFMA.FTZ R174, R4, UR38, -R2.reuse ;  /* 0x0000002604ae7c23 */ /* 0x100fe20008010802 */
[--C-:B------:R-:W-:Y:S01]  /*58d0*/  FFMA.FTZ R169, R5, UR38, -R2.reuse ;  /* 0x0000002605a97c23 */ /* 0x100fe20008010802 */
[--C-:B------:R-:W-:Y:S01]  /*58e0*/  FFMA.FTZ R36, R36, UR38, -R2.reuse ;  /* 0x0000002624247c23 */ /* 0x100fe20008010802 */
[----:B------:R-:W-:Y:S01]  /*58f0*/  FFMA.FTZ R37, R37, UR38, -R2 ;  /* 0x0000002625257c23 */ /* 0x000fe20008010802 */
[----:B------:R-:W-:Y:S01]  /*5900*/  FSEL R2, R3, RZ, P0 ;  /* 0x000000ff03027208 */ /* 0x000fe20000000000 */
[C---:B------:R-:W-:Y:S01]  /*5910*/  IMAD.SHL.U32 R3, R157.reuse, 0x10, RZ ;  /* 0x000000109d037824 */ /* 0x040fe200078e00ff */
[----:B------:R-:W-:Y:S01]  /*5920*/  LOP3.LUT P0, RZ, R157, 0x10, RZ, 0xc0, !PT ;  /* 0x000000109dff7812 */ /* 0x000fe2000780c0ff */
[--C-:B------:R-:W-:Y:S01]  /*5930*/  FFMA.FTZ R179, R12, UR38, -R0.reuse ;  /* 0x000000260cb37c23 */ /* 0x100fe20008010800 */
[--C-:B------:R-:W-:Y:S01]  /*5940*/  FFMA.FTZ R60, R60, UR38, -R0.reuse ;  /* 0x000000263c3c7c23 */ /* 0x100fe20008010800 */
        /* <DEDUP_REMOVED lines=10> */
[----:B------:R-:W-:Y:S02]  /*59f0*/  IMAD.U32 R12, RZ, RZ, UR43 ;  /* 0x0000002bff0c7e24 */ /* 0x000fe4000f8e00ff */
[--C-:B------:R-:W-:Y:S01]  /*5a00*/  FFMA.FTZ R212, R28, UR38, -R0.reuse ;  /* 0x000000261cd47c23 */ /* 0x100fe20008010800 */
[--C-:B------:R-:W-:Y:S01]  /*5a10*/  FFMA.FTZ R211, R29, UR38, -R0.reuse ;  /* 0x000000261dd37c23 */ /* 0x100fe20008010800 */
[--C-:B------:R-:W-:Y:S01]  /*5a20*/  FFMA.FTZ R198, R24, UR38, -R0.reuse ;  /* 0x0000002618c67c23 */ /* 0x100fe20008010800 */
[--C-:B------:R-:W-:Y:S01]  /*5a30*/  FFMA.FTZ R178, R13, UR38, -R0.reuse ;  /* 0x000000260db27c23 */ /* 0x100fe20008010800 */
[----:B------:R-:W-:Y:S01]  /*5a40*/  FFMA.FTZ R180, R25, UR38, -R0 ;  /* 0x0000002619b47c23 */ /* 0x000fe20008010800 */
[C---:B------:R-:W-:Y:S02]  /*5a50*/  IMAD.SHL.U32 R5, R157.reuse, 0x2, RZ ;  /* 0x000000029d057824 */ /* 0x040fe400078e00ff */
[--C-:B------:R-:W-:Y:S01]  /*5a60*/  FFMA.FTZ R62, R62, UR38, -R2.reuse ;  /* 0x000000263e3e7c23 */ /* 0x100fe20008010802 */
[----:B------:R-:W-:Y:S02]  /*5a70*/  IMAD.SHL.U32 R0, R157, 0x40, RZ ;  /* 0x000000409d007824 */ /* 0x000fe400078e00ff */
[----:B------:R-:W-:Y:S01]  /*5a80*/  FFMA.FTZ R63, R63, UR38, -R2 ;  /* 0x000000263f3f7c23 */ /* 0x000fe20008010802 */
[----:B------:R-:W-:Y:S01]  /*5a90*/  IMAD R12, R12, 0x8, R6 ;  /* 0x000000080c0c7824 */ /* 0x000fe200078e0206 */
[----:B------:R-:W-:Y:S01]  /*5aa0*/  LOP3.LUT R3, R3, 0x38, R5, 0xf8, !PT ;  /* 0x0000003803037812 */ /* 0x000fe200078ef805 */
[----:B------:R-:W-:Y:S01]  /*5ab0*/  IMAD.SHL.U32 R4, R157, 0x20, RZ ;  /* 0x000000209d047824 */ /* 0x000fe200078e00ff */
[----:B------:R-:W-:Y:S01]  /*5ac0*/  LOP3.LUT R5, R5, 0xe006, R0, 0xc8, !PT ;  /* 0x0000e00605057812 */ /* 0x000fe200078ec800 */
[--C-:B------:R-:W-:Y:S01]  /*5ad0*/  FFMA.FTZ R172, R11, UR38, -R2.reuse ;  /* 0x000000260bac7c23 */ /* 0x100fe20008010802 */
[----:B------:R-:W-:Y:S01]  /*5ae0*/  FFMA.FTZ R170, R10, UR38, -R2 ;  /* 0x000000260aaa7c23 */ /* 0x000fe20008010802 */
[----:B------:R-:W-:Y:S01]  /*5af0*/  UIADD3 UR49, UPT, UPT, UR39, -0x61c88647, URZ ;  /* 0x9e3779b927317890 */ /* 0x000fe2000fffe0ff */
[----:B------:R-:W-:Y:S01]  /*5b00*/  LOP3.LUT R5, R5, 0xc00, R4, 0xf8, !PT ;  /* 0x00000c0005057812 */ /* 0x000fe200078ef804 */
[----:B------:R-:W-:Y:S04]  /*5b10*/  IMAD.WIDE.U32 R10, R12, -0x326172a9, RZ ;  /* 0xcd9e8d570c0a7825 */ /* 0x000fe800078e00ff */
[--C-:B------:R-:W-:Y:S01]  /*5b20*/  FFMA.FTZ R59, R59, UR38, -R2.reuse ;  /* 0x000000263b3b7c23 */ /* 0x100fe20008010802 */
[----:B------:R-:W-:Y:S01]  /*5b30*/  MUFU.EX2 R226, R32 ;  /* 0x0000002000e27308 */ /* 0x000fe20000000800 */
[----:B------:R-:W-:Y:S01]  /*5b40*/  LOP3.LUT R16, R5, R3, RZ, 0xfc, !PT ;  /* 0x0000000305107212 */ /* 0x000fe200078efcff */
[--C-:B------:R-:W-:Y:S01]  /*5b50*/  FFMA.FTZ R58, R58, UR38, -R2.reuse ;  /* 0x000000263a3a7c23 */ /* 0x100fe20008010802 */
[----:B------:R-:W-:Y:S01]  /*5b60*/  LOP3.LUT R3, R0, 0x200, RZ, 0xc0, !PT ;  /* 0x0000020000037812 */ /* 0x000fe200078ec0ff */
[--C-:B------:R-:W-:Y:S01]  /*5b70*/  FFMA.FTZ R46, R46, UR38, -R2.reuse ;  /* 0x000000262e2e7c23 */ /* 0x100fe20008010802 */
[----:B------:R-:W-:Y:S01]  /*5b80*/  SHF.R.U32.HI R5, RZ, 0x1, R157 ;  /* 0x00000001ff057819 */ /* 0x000fe2000001169d */
[----:B------:R-:W-:Y:S01]  /*5b90*/  FFMA.FTZ R47, R47, UR38, -R2 ;  /* 0x000000262f2f7c23 */ /* 0x000fe20008010802 */
[----:B------:R-:W-:Y:S01]  /*5ba0*/  LOP3.LUT R3, R3, 0xc00, R4, 0xf8, !PT ;  /* 0x00000c0003037812 */ /* 0x000fe200078ef804 */
[--C-:B------:R-:W-:Y:S01]  /*5bb0*/  FFMA.FTZ R43, R43, UR38, -R2.reuse ;  /* 0x000000262b2b7c23 */ /* 0x100fe20008010802 */
[--C-:B------:R-:W-:Y:S01]  /*5bc0*/  FFMA.FTZ R42, R42, UR38, -R2.reuse ;  /* 0x000000262a2a7c23 */ /* 0x100fe20008010802 */
[--C-:B------:R-:W-:Y:S01]  /*5bd0*/  FFMA.FTZ R210, R30, UR38, -R2.reuse ;  /* 0x000000261ed27c23 */ /* 0x100fe20008010802 */
[--C-:B------:R-:W-:Y:S01]  /*5be0*/  FFMA.FTZ R208, R31, UR38, -R2.reuse ;  /* 0x000000261fd07c23 */ /* 0x100fe20008010802 */
[--C-:B------:R-:W-:Y:S01]  /*5bf0*/  FFMA.FTZ R177, R14, UR38, -R2.reuse ;  /* 0x000000260eb17c23 */ /* 0x100fe20008010802 */
[--C-:B------:R-:W-:Y:S01]  /*5c00*/  FFMA.FTZ R176, R15, UR38, -R2.reuse ;  /* 0x000000260fb07c23 */ /* 0x100fe20008010802 */
[----:B------:R-:W-:Y:S01]  /*5c10*/  LOP3.LUT R15, R252, UR39, R11, 0x96, !PT ;  /* 0x00000027fc0f7c12 */ /* 0x000fe2000f8e960b */
[--C-:B------:R-:W-:Y:S01]  /*5c20*/  FFMA.FTZ R199, R27, UR38, -R2.reuse ;  /* 0x000000261bc77c23 */ /* 0x100fe20008010802 */
[----:B------:R-:W-:Y:S01]  /*5c30*/  FFMA.FTZ R182, R26, UR38, -R2 ;  /* 0x000000261ab67c23 */ /* 0x000fe20008010802 */
[----:B------:R-:W-:Y:S01]  /*5c40*/  LOP3.LUT R2, R0, 0x1c0, RZ, 0xc0, !PT ;  /* 0x000001c000027812 */ /* 0x000fe200078ec0ff */
[----:B------:R-:W-:Y:S01]  /*5c50*/  IMAD.SHL.U32 R155, R157, 0x8, RZ ;  /* 0x000000089d9b7824 */ /* 0x000fe200078e00ff */
[----:B------:R-:W-:Y:S01]  /*5c60*/  MUFU.EX2 R225, R33 ;  /* 0x0000002100e17308 */ /* 0x000fe20000000800 */
[----:B-1----:R-:W-:Y:S01]  /*5c70*/  ULEA UR4, UR4, UR5, 0x18 ;  /* 0x0000000504047291 */ /* 0x002fe2000f8ec0ff */
[----:B------:R-:W-:Y:S01]  /*5c80*/  IMAD.MOV.U32 R168, RZ, RZ, 0x20 ;  /* 0x00000020ffa87424 */ /* 0x000fe200078e00ff */
[----:B------:R-:W-:Y:S01]  /*5c90*/  UIADD3 UR52, UPT, UPT, UR39, 0x3c6ef372, URZ ;  /* 0x3c6ef37227347890 */ /* 0x000fe2000fffe0ff */
[----:B------:R-:W-:Y:S06]  /*5ca0*/  LOP3.LUT R0, R2, 0x38, R155, 0xf8, !PT ;  /* 0x0000003802007812 */ /* 0x000fec00078ef89b */
[----:B------:R-:W-:Y:S01]  /*5cb0*/  MUFU.EX2 R236, R64 ;  /* 0x0000004000ec7308 */ /* 0x000fe20000000800 */
[----:B------:R-:W-:Y:S01]  /*5cc0*/  IMAD.MOV.U32 R163, RZ, RZ, 0x10 ;  /* 0x00000010ffa37424 */ /* 0x000fe200078e00ff */
[----:B------:R-:W-:Y:S01]  /*5cd0*/  LEA R161, R16, UR4, 0x1 ;  /* 0x0000000410a17c11 */ /* 0x000fe2000f8e08ff */
[----:B------:R-:W-:Y:S01]  /*5ce0*/  IMAD.MOV.U32 R160, RZ, RZ, 0x40 ;  /* 0x00000040ffa07424 */ /* 0x000fe200078e00ff */
[C---:B------:R-:W-:Y:S06]  /*5cf0*/  LOP3.LUT R2, R0.reuse, 0x8, R5, 0x78, !PT ;  /* 0x0000000800027812 */ /* 0x040fec00078e7805 */
[----:B------:R-:W-:Y:S01]  /*5d00*/  MUFU.EX2 R238, R65 ;  /* 0x0000004100ee7308 */ /* 0x000fe20000000800 */
[----:B------:R-:W-:Y:S01]  /*5d10*/  LOP3.LUT R5, R0, 0x8, R157, 0x78, !PT ;  /* 0x0000000800057812 */ /* 0x000fe200078e789d */
[----:B------:R-:W-:Y:S01]  /*5d20*/  VIADD R162, R161, 0x1c040 ;  /* 0x0001c040a1a27836 */ /* 0x000fe20000000000 */
[----:B------:R-:W-:Y:S07]  /*5d30*/  LOP3.LUT R0, R3, R2, RZ, 0xfc, !PT ;  /* 0x0000000203007212 */ /* 0x000fee00078efcff */
[----:B------:R-:W-:Y:S01]  /*5d40*/  MUFU.EX2 R235, R66 ;  /* 0x0000004200eb7308 */ /* 0x000fe20000000800 */
[----:B------:R-:W-:Y:S01]  /*5d50*/  LOP3.LUT R153, R5, 0x7200, R4, 0xf8, !PT ;  /* 0x0000720005997812 */ /* 0x000fe200078ef804 */
[----:B------:R-:W-:Y:S01]  /*5d60*/  IMAD.WIDE.U32 R16, R15, -0x2daee0ad, RZ ;  /* 0xd2511f530f107825 */ /* 0x000fe200078e00ff */
[----:B------:R-:W-:Y:S07]  /*5d70*/  SEL R158, R168, 0xffffffe0, !P2 ;  /* 0xffffffe0a89e7807 */ /* 0x000fee0005000000 */
[----:B------:R-:W-:Y:S01]  /*5d80*/  MUFU.EX2 R224, R34 ;  /* 0x0000002200e07308 */ /* 0x000fe20000000800 */
[----:B------:R-:W-:Y:S01]  /*5d90*/  LEA R152, R0, UR4, 0x1 ;  /* 0x0000000400987c11 */ /* 0x000fe2000f8e08ff */
[----:B------:R-:W-:Y:S01]  /*5da0*/  UISETP.GT.AND UP0, UPT, UR43, UR42, UPT ;  /* 0x0000002a2b00728c */ /* 0x000fe2000bf04270 */
[----:B------:R-:W-:Y:S07]  /*5db0*/  LEA R153, R153, UR4, 0x1 ;  /* 0x0000000499997c11 */ /* 0x000fee000f8e08ff */
[----:B------:R-:W-:Y:S01]  /*5dc0*/  MUFU.EX2 R237, R67 ;  /* 0x0000004300ed7308 */ /* 0x000fe20000000800 */
[----:B------:R-:W-:Y:S09]  /*5dd0*/  IMAD.IADD R159, R161, 0x1, R158 ;  /* 0x00000001a19f7824 */ /* 0x000ff200078e029e */
[----:B------:R-:W-:Y:S10]  /*5de0*/  MUFU.EX2 R204, R204 ;  /* 0x000000cc00cc7308 */ /* 0x000ff40000000800 */
[----:B------:R-:W-:Y:S10]  /*5df0*/  MUFU.EX2 R211, R211 ;  /* 0x000000d300d37308 */ /* 0x000ff40000000800 */
[----:B------:R-:W1:Y:S10]  /*5e00*/  MUFU.EX2 R222, R35 ;  /* 0x0000002300de7308 */ /* 0x000e740000000800 */
[----:B------:R-:W4:Y:S10]  /*5e10*/  MUFU.EX2 R210, R210 ;  /* 0x000000d200d27308 */ /* 0x000f340000000800 */
        /* <DEDUP_REMOVED lines=38> */
[----:B------:R-:W-:Y:S01]  /*6080*/  MUFU.EX2 R170, R170 ;  /* 0x000000aa00aa7308 */ /* 0x000fe20000000800 */
[----:B--2---:R-:W-:Y:S09]  /*6090*/  IMAD.WIDE.U32 R8, R133, -0x326172a9, RZ ;  /* 0xcd9e8d5785087825 */ /* 0x004ff200078e00ff */
[----:B------:R-:W-:Y:S01]  /*60a0*/  MUFU.EX2 R214, R60 ;  /* 0x0000003c00d67308 */ /* 0x000fe20000000800 */
[----:B---3--:R-:W-:Y:S01]  /*60b0*/  IMAD.WIDE.U32 R6, R132, -0x326172a9, RZ ;  /* 0xcd9e8d5784067825 */ /* 0x008fe200078e00ff */
[C---:B------:R-:W-:Y:S08]  /*60c0*/  LOP3.LUT R14, R10.reuse, UR49, R9, 0x96, !PT ;  /* 0x000000310a0e7c12 */ /* 0x040ff0000f8e9609 */
[----:B------:R-:W-:Y:S01]  /*60d0*/  MUFU.EX2 R218, R61 ;  /* 0x0000003d00da7308 */ /* 0x000fe20000000800 */
[----:B------:R-:W-:Y:S01]  /*60e0*/  LOP3.LUT R13, R10, UR49, R7, 0x96, !PT ;  /* 0x000000310a0d7c12 */ /* 0x000fe2000f8e9607 */
[----:B------:R-:W-:Y:S08]  /*60f0*/  VIADD R10, R12, 0x4 ;  /* 0x000000040c0a7836 */ /* 0x000ff00000000000 */
[----:B------:R-:W-:Y:S01]  /*6100*/  MUFU.EX2 R167, R167 ;  /* 0x000000a700a77308 */ /* 0x000fe20000000800 */
[----:B------:R-:W-:Y:S09]  /*6110*/  IMAD.WIDE.U32 R4, R14, -0x2daee0ad, RZ ;  /* 0xd2511f530e047825 */ /* 0x000ff200078e00ff */
[----:B------:R-:W-:Y:S01]  /*6120*/  MUFU.EX2 R213, R62 ;  /* 0x0000003e00d57308 */ /* 0x000fe20000000800 */
[----:B------:R-:W-:Y:S01]  /*6130*/  IMAD.WIDE.U32 R10, R10, -0x326172a9, RZ ;  /* 0xcd9e8d570a0a7825 */ /* 0x000fe200078e00ff */
[----:B------:R-:W-:Y:S08]  /*6140*/  LOP3.LUT R14, R16, UR45, R5, 0x96, !PT ;  /* 0x0000002d100e7c12 */ /* 0x000ff0000f8e9605 */
[----:B------:R-:W-:Y:S01]  /*6150*/  MUFU.EX2 R215, R63 ;  /* 0x0000003f00d77308 */ /* 0x000fe20000000800 */
[----:B------:R-:W-:Y:S01]  /*6160*/  IMAD.WIDE.U32 R2, R13, -0x2daee0ad, RZ ;  /* 0xd2511f530d027825 */ /* 0x000fe200078e00ff */
[----:B------:R-:W-:Y:S02]  /*6170*/  LOP3.LUT R11, R252, UR39, R11, 0x96, !PT ;  /* 0x00000027fc0b7c12 */ /* 0x000fe4000f8e960b */
[----:B------:R-:W-:Y:S06]  /*6180*/  LOP3.LUT R12, R10, UR49, R9, 0x96, !PT ;  /* 0x000000310a0c7c12 */ /* 0x000fec000f8e9609 */
[----:B------:R-:W-:Y:S01]  /*6190*/  MUFU.EX2 R209, R59 ;  /* 0x0000003b00d17308 */ /* 0x000fe20000000800 */
[----:B------:R-:W-:Y:S01]  /*61a0*/  LOP3.LUT R16, R16, UR45, R3, 0x96, !PT ;  /* 0x0000002d10107c12 */ /* 0x000fe2000f8e9603 */
[----:B------:R-:W-:Y:S01]  /*61b0*/  IMAD.WIDE.U32 R18, R11, -0x2daee0ad, RZ ;  /* 0xd2511f530b127825 */ /* 0x000fe200078e00ff */
[----:B------:R-:W-:Y:S07]  /*61c0*/  LOP3.LUT R10, R10, UR49, R7, 0x96, !PT ;  /* 0x000000310a0a7c12 */ /* 0x000fee000f8e9607 */
[----:B------:R-:W-:Y:S01]  /*61d0*/  MUFU.EX2 R207, R58 ;  /* 0x0000003a00cf7308 */ /* 0x000fe20000000800 */
[C---:B------:R-:W-:Y:S01]  /*61e0*/  LOP3.LUT R9, R20.reuse, UR46, R17, 0x96, !PT ;  /* 0x0000002e14097c12 */ /* 0x040fe2000f8e9611 */
[----:B------:R-:W-:Y:S01]  /*61f0*/  VIADD R7, R161, 0x1c000 ;  /* 0x0001c000a1077836 */ /* 0x000fe20000000000 */
[----:B------:R-:W-:Y:S01]  /*6200*/  LOP3.LUT R3, R20, UR46, R19, 0x96, !PT ;  /* 0x0000002e14037c12 */ /* 0x000fe2000f8e9613 */
[----:B------:R-:W-:Y:S01]  /*6210*/  IMAD.WIDE.U32 R12, R12, -0x2daee0ad, RZ ;  /* 0xd2511f530c0c7825 */ /* 0x000fe200078e00ff */
[----:B------:R-:W-:Y:S05]  /*6220*/  UIADD3 UR49, UPT, UPT, UR39, -0x255992d5, URZ ;  /* 0xdaa66d2b27317890 */ /* 0x000fea000fffe0ff */
[----:B------:R-:W-:Y:S01]  /*6230*/  MUFU.EX2 R180, R180 ;  /* 0x000000b400b47308 */ /* 0x000fe20000000800 */
[----:B------:R-:W-:Y:S09]  /*6240*/  IMAD.WIDE.U32 R10, R10, -0x2daee0ad, RZ ;  /* 0xd2511f530a0a7825 */ /* 0x000ff200078e00ff */
[----:B------:R-:W-:Y:S01]  /*6250*/  MUFU.EX2 R169, R169 ;  /* 0x000000a900a97308 */ /* 0x000fe20000000800 */
[----:B------:R-:W-:Y:S09]  /*6260*/  IMAD.WIDE.U32 R14, R14, -0x326172a9, RZ ;  /* 0xcd9e8d570e0e7825 */ /* 0x000ff200078e00ff */
[----:B------:R-:W-:Y:S01]  /*6270*/  MUFU.EX2 R197, R42 ;  /* 0x0000002a00c57308 */ /* 0x000fe20000000800 */
[----:B------:R-:W-:Y:S09]  /*6280*/  IMAD.WIDE.U32 R26, R3, -0x326172a9, RZ ;  /* 0xcd9e8d57031a7825 */ /* 0x000ff200078e00ff */
[----:B------:R-:W2:Y:S01]  /*6290*/  MUFU.EX2 R203, R203 ;  /* 0x000000cb00cb7308 */ /* 0x000ea20000000800 */
[----:B------:R-:W-:Y:S01]  /*62a0*/  IMAD.WIDE.U32 R22, R9, -0x326172a9, RZ ;  /* 0xcd9e8d5709167825 */ /* 0x000fe200078e00ff */
[C---:B------:R-:W-:Y:S08]  /*62b0*/  LOP3.LUT R9, R18.reuse, UR45, R13, 0x96, !PT ;  /* 0x0000002d12097c12 */ /* 0x040ff0000f8e960d */
[----:B------:R-:W3:Y:S01]  /*62c0*/  MUFU.EX2 R202, R40 ;  /* 0x0000002800ca7308 */ /* 0x000ee20000000800 */
[----:B------:R-:W-:Y:S01]  /*62d0*/  LOP3.LUT R18, R18, UR45, R11, 0x96, !PT ;  /* 0x0000002d12127c12 */ /* 0x000fe2000f8e960b */
[----:B------:R-:W-:Y:S01]  /*62e0*/  IMAD.WIDE.U32 R16, R16, -0x326172a9, RZ ;  /* 0xcd9e8d5710107825 */ /* 0x000fe200078e00ff */
[----:B------:R-:W-:Y:S07]  /*62f0*/  LOP3.LUT R24, R8, UR52, R23, 0x96, !PT ;  /* 0x0000003408187c12 */ /* 0x000fee000f8e9617 */
[----:B------:R-:W-:Y:S01]  /*6300*/  MUFU.EX2 R194, R37 ;  /* 0x0000002500c27308 */ /* 0x000fe20000000800 */
[----:B------:R-:W-:Y:S01]  /*6310*/  LOP3.LUT R20, R22, UR49, R15, 0x96, !PT ;  /* 0x0000003116147c12 */ /* 0x000fe2000f8e960f */
[----:B------:R-:W-:Y:S01]  /*6320*/  @P0 VIADD R162, R7, 0xffffffc0 ;  /* 0xffffffc007a20836 */ /* 0x000fe20000000000 */
[----:B------:R-:W-:Y:S01]  /*6330*/  LOP3.LUT R5, R8, UR52, R27, 0x96, !PT ;  /* 0x0000003408057c12 */ /* 0x000fe2000f8e961b */
[----:B------:R-:W-:Y:S01]  /*6340*/  IMAD.WIDE.U32 R8, R9, -0x326172a9, RZ ;  /* 0xcd9e8d5709087825 */ /* 0x000fe200078e00ff */
[----:B------:R-:W-:Y:S05]  /*6350*/  LOP3.LUT R7, R6, UR52, R23, 0x96, !PT ;  /* 0x0000003406077c12 */ /* 0x000fea000f8e9617 */
[----:B------:R-:W3:Y:S01]  /*6360*/  MUFU.EX2 R196, R41 ;  /* 0x0000002900c47308 */ /* 0x000ee20000000800 */
[----:B------:R-:W-:Y:S01]  /*6370*/  LOP3.LUT R22, R22, UR49, R17, 0x96, !PT ;  /* 0x0000003116167c12 */ /* 0x000fe2000f8e9611 */
[----:B------:R-:W-:Y:S01]  /*6380*/  IMAD.WIDE.U32 R18, R18, -0x326172a9, RZ ;  /* 0xcd9e8d5712127825 */ /* 0x000fe200078e00ff */
[----:B------:R-:W-:Y:S02]  /*6390*/  LOP3.LUT R3, R26, UR49, R9, 0x96, !PT ;  /* 0x000000311a037c12 */ /* 0x000fe4000f8e9609 */
[----:B------:R-:W-:Y:S01]  /*63a0*/  LOP3.LUT R11, R6, UR52, R27, 0x96, !PT ;  /* 0x00000034060b7c12 */ /* 0x000fe2000f8e961b */
[----:B------:R-:W-:Y:S01]  /*63b0*/  IMAD.WIDE.U32 R20, R20, -0x2daee0ad, RZ ;  /* 0xd2511f5314147825 */ /* 0x000fe200078e00ff */
[----:B------:R-:W-:Y:S01]  /*63c0*/  LOP3.LUT R26, R26, UR49, R19, 0x96, !PT ;  /* 0x000000311a1a7c12 */ /* 0x000fe2000f8e9613 */
[----:B------:R-:W-:Y:S02]  /*63d0*/  UIADD3 UR52, UPT, UPT, UR39, 0x78dde6e4, URZ ;  /* 0x78dde6e427347890 */ /* 0x000fe4000fffe0ff */
[----:B------:R-:W-:Y:S01]  /*63e0*/  IMAD.WIDE.U32 R24, R24, -0x2daee0ad, RZ ;  /* 0xd2511f5318187825 */ /* 0x000fe200078e00ff */
[----:B------:R-:W-:Y:S03]  /*63f0*/  UIADD3 UR49, UPT, UPT, UR39, 0x1715609d, URZ ;  /* 0x1715609d27317890 */ /* 0x000fe6000fffe0ff */
[----:B------:R-:W-:Y:S01]  /*6400*/  IMAD.WIDE.U32 R22, R22, -0x2daee0ad, RZ ;  /* 0xd2511f5316167825 */ /* 0x000fe200078e00ff */
[----:B------:R-:W-:Y:S02]  /*6410*/  LOP3.LUT R9, R4, UR44, R25, 0x96, !PT ;  /* 0x0000002c04097c12 */ /* 0x000fe4000f8e9619 */
[----:B------:R-:W-:Y:S01]  /*6420*/  LOP3.LUT R13, R24, UR48, R21, 0x96, !PT ;  /* 0x00000030180d7c12 */ /* 0x000fe2000f8e9615 */
[----:B------:R-:W-:Y:S04]  /*6430*/  IMAD.WIDE.U32 R6, R7, -0x2daee0ad, RZ ;  /* 0xd2511f5307067825 */ /* 0x000fe800078e00ff */
[----:B------:R-:W-:Y:S01]  /*6440*/  IMAD.WIDE.U32 R24, R3, -0x2daee0ad, RZ ;  /* 0xd2511f5303187825 */ /* 0x000fe200078e00ff */
[----:B------:R-:W-:Y:S02]  /*6450*/  LOP3.LUT R17, R2, UR44, R7, 0x96, !PT ;  /* 0x0000002c02117c12 */ /* 0x000fe4000f8e9607 */
[----:B------:R-:W-:Y:S01]  /*6460*/  LOP3.LUT R28, R6, UR48, R23, 0x96, !PT ;  /* 0x00000030061c7c12 */ /* 0x000fe2000f8e9617 */
[----:B------:R-:W-:Y:S04]  /*6470*/  IMAD.WIDE.U32 R4, R5, -0x2daee0ad, RZ ;  /* 0xd2511f5305047825 */ /* 0x000fe800078e00ff */
[----:B------:R-:W-:Y:S01]  /*6480*/  IMAD.WIDE.U32 R26, R26, -0x2daee0ad, RZ ;  /* 0xd2511f531a1a7825 */ /* 0x000fe200078e00ff */
[----:B------:R-:W-:Y:S03]  /*6490*/  LOP3.LUT R30, R4, UR48, R25, 0x96, !PT ;  /* 0x00000030041e7c12 */ /* 0x000fe6000f8e9619 */
[----:B------:R-:W-:Y:S04]  /*64a0*/  IMAD.WIDE.U32 R2, R11, -0x2daee0ad, RZ ;  /* 0xd2511f530b027825 */ /* 0x000fe800078e00ff */
[----:B------:R-:W-:Y:S01]  /*64b0*/  IMAD.WIDE.U32 R6, R9, -0x326172a9, RZ ;  /* 0xcd9e8d5709067825 */ /* 0x000fe200078e00ff */
[----:B------:R-:W-:Y:S02]  /*64c0*/  LOP3.LUT R9, R12, UR44, R5, 0x96, !PT ;  /* 0x0000002c0c097c12 */ /* 0x000fe4000f8e9605 */
[----:B------:R-:W-:Y:S01]  /*64d0*/  LOP3.LUT R11, R10, UR44, R3, 0x96, !PT ;  /* 0x0000002c0a0b7c12 */ /* 0x000fe2000f8e9603 */
[----:B------:R-:W-:Y:S01]  /*64e0*/  IMAD.WIDE.U32 R12, R13, -0x326172a9, RZ ;  /* 0xcd9e8d570d0c7825 */ /* 0x000fe200078e00ff */
[----:B------:R-:W-:Y:S02]  /*64f0*/  LOP3.LUT R15, R2, UR48, R27, 0x96, !PT ;  /* 0x00000030020f7c12 */ /* 0x000fe4000f8e961b */
[----:B------:R-:W-:Y:S01]  /*6500*/  LOP3.LUT R7, R14, UR52, R7, 0x96, !PT ;  /* 0x000000340e077c12 */ /* 0x000fe2000f8e9607 */
[----:B------:R-:W-:Y:S04]  /*6510*/  IMAD.WIDE.U32 R30, R30, -0x326172a9, RZ ;  /* 0xcd9e8d571e1e7825 */ /* 0x000fe800078e00ff */
[----:B------:R-:W-:Y:S01]  /*6520*/  IMAD.WIDE.U32 R2, R9, -0x326172a9, RZ ;  /* 0xcd9e8d5709027825 */ /* 0x000fe200078e00ff */
[----:B------:R-:W-:Y:S03]  /*6530*/  LOP3.LUT R9, R6, UR49, R13, 0x96, !PT ;  /* 0x0000003106097c12 */ /* 0x000fe6000f8e960d */
[----:B------:R-:W-:Y:S01]  /*6540*/  IMAD.WIDE.U32 R28, R28, -0x326172a9, RZ ;  /* 0xcd9e8d571c1c7825 */ /* 0x000fe200078e00ff */
[----:B------:R-:W-:Y:S03]  /*6550*/  LOP3.LUT R19, R8, UR52, R3, 0x96, !PT ;  /* 0x0000003408137c12 */ /* 0x000fe6000f8e9603 */
[----:B------:R-:W-:Y:S01]  /*6560*/  IMAD.WIDE.U32 R4, R17, -0x326172a9, RZ ;  /* 0xcd9e8d5711047825 */ /* 0x000fe200078e00ff */
[----:B------:R-:W-:Y:S03]  /*6570*/  LOP3.LUT R17, R2, UR49, R31, 0x96, !PT ;  /* 0x0000003102117c12 */ /* 0x000fe6000f8e961f */
[----:B------:R-:W-:Y:S01]  /*6580*/  IMAD.IADD R158, R158, 0x1, R162 ;  /* 0x000000019e9e7824 */ /* 0x000fe200078e02a2 */
[----:B------:R-:W-:Y:S01]  /*6590*/  LOP3.LUT R16, R16, UR52, R5, 0x96, !PT ;  /* 0x0000003410107c12 */ /* 0x000fe2000f8e9605 */
[----:B------:R-:W-:Y:S01]  /*65a0*/  IMAD.WIDE.U32 R2, R11, -0x326172a9, RZ ;  /* 0xcd9e8d570b027825 */ /* 0x000fe200078e00ff */
[----:B------:R-:W-:Y:S03]  /*65b0*/  LOP3.LUT R10, R4, UR49, R29, 0x96, !PT ;  /* 0x00000031040a7c12 */ /* 0x000fe6000f8e961d */
[----:B------:R-:W-:Y:S01]  /*65c0*/  IMAD.WIDE.U32 R14, R15, -0x326172a9, RZ ;  /* 0xcd9e8d570f0e7825 */ /* 0x000fe200078e00ff */
[----:B------:R-:W-:Y:S03]  /*65d0*/  LOP3.LUT R21, R18, UR52, R3, 0x96, !PT ;  /* 0x0000003412157c12 */ /* 0x000fe6000f8e9603 */
[----:B------:R-:W-:Y:S01]  /*65e0*/  IMAD.WIDE.U32 R6, R7, -0x2daee0ad, RZ ;  /* 0xd2511f5307067825 */ /* 0x000fe200078e00ff */
[----:B------:R-:W-:Y:S01]  /*65f0*/  LOP3.LUT R18, R2, UR49, R15, 0x96, !PT ;  /* 0x0000003102127c12 */ /* 0x000fe2000f8e960f */
[----:B------:R-:W-:Y:S02]  /*6600*/  UIADD3 UR49, UPT, UPT, UR39, -0x4ab325aa, URZ ;  /* 0xb54cda5627317890 */ /* 0x000fe4000fffe0ff */
[----:B------:R-:W-:Y:S01]  /*6610*/  IMAD.WIDE.U32 R4, R9, -0x2daee0ad, RZ ;  /* 0xd2511f5309047825 */ /* 0x000fe200078e00ff */
[----:B------:R-:W-:Y:S03]  /*6620*/  LOP3.LUT R23, R20, UR47, R7, 0x96, !PT ;  /* 0x0000002f14177c12 */ /* 0x000fe6000f8e9607 */
[----:B------:R-:W-:Y:S01]  /*6630*/  IMAD.WIDE.U32 R2, R10, -0x2daee0ad, RZ ;  /* 0xd2511f530a027825 */ /* 0x000fe200078e00ff */
[----:B------:R-:W-:Y:S02]  /*6640*/  LOP3.LUT R11, R6, UR10, R5, 0x96, !PT ;  /* 0x0000000a060b7c12 */ /* 0x000fe4000f8e9605 */
[----:B------:R-:W-:Y:S01]  /*6650*/  PRMT R13, R4, 0x7770, RZ ;  /* 0x00007770040d7816 */ /* 0x000fe200000000ff */
[----:B------:R-:W-:Y:S01]  /*6660*/  IMAD.WIDE.U32 R6, R16, -0x2daee0ad, RZ ;  /* 0xd2511f5310067825 */ /* 0x000fe200078e00ff */
[C---:B------:R-:W-:Y:S02]  /*6670*/  PRMT R9, R4.reuse, 0x7771, RZ ;  /* 0x0000777104097816 */ /* 0x040fe400000000ff */
[C---:B------:R-:W-:Y:S02]  /*6680*/  PRMT R8, R4.reuse, 0x7772, RZ ;  /* 0x0000777204087816 */ /* 0x040fe400000000ff */
[----:B------:R-:W-:Y:S02]  /*6690*/  PRMT R5, R4, 0x7773, RZ ;  /* 0x0000777304057816 */ /* 0x000fe400000000ff */
[----:B------:R-:W-:Y:S02]  /*66a0*/  LOP3.LUT R10, R6, UR10, R3, 0x96, !PT ;  /* 0x0000000a060a7c12 */ /* 0x000fe4000f8e9603 */
[C---:B------:R-:W-:Y:S02]  /*66b0*/  PRMT R4, R2.reuse, 0x7770, RZ ;  /* 0x0000777002047816 */ /* 0x040fe400000000ff */
[C---:B------:R-:W-:Y:S02]  /*66c0*/  PRMT R3, R2.reuse, 0x7771, RZ ;  /* 0x0000777102037816 */ /* 0x040fe400000000ff */
[C---:B------:R-:W-:Y:S02]  /*66d0*/  PRMT R6, R2.reuse, 0x7772, RZ ;  /* 0x0000777202067816 */ /* 0x040fe400000000ff */
[----:B------:R-:W-:Y:S02]  /*66e0*/  PRMT R16, R2, 0x7773, RZ ;  /* 0x0000777302107816 */ /* 0x000fe400000000ff */
[----:B------:R-:W-:Y:S02]  /*66f0*/  ISETP.GT.U32.AND P6, PT, R5, UR15, PT ;  /* 0x0000000f05007c0c */ /* 0x000fe4000bfc4070 */
[----:B------:R-:W-:Y:S01]  /*6700*/  ISETP.LE.U32.AND P3, PT, R4, UR15, PT ;  /* 0x0000000f04007c0c */ /* 0x000fe2000bf63070 */
[----:B------:R-:W-:Y:S01]  /*6710*/  IMAD.WIDE.U32 R4, R19, -0x2daee0ad, RZ ;  /* 0xd2511f5313047825 */ /* 0x000fe200078e00ff */
[----:B------:R-:W-:Y:S02]  /*6720*/  ISETP.GT.U32.AND P5, PT, R3, UR15, PT ;  /* 0x0000000f03007c0c */ /* 0x000fe4000bfa4070 */
[----:B------:R-:W-:Y:S01]  /*6730*/  ISETP.LE.U32.AND P4, PT, R13, UR15, PT ;  /* 0x0000000f0d007c0c */ /* 0x000fe2000bf83070 */
[----:B------:R-:W-:Y:S01]  /*6740*/  IMAD.WIDE.U32 R2, R17, -0x2daee0ad, RZ ;  /* 0xd2511f5311027825 */ /* 0x000fe200078e00ff */
[----:B------:R-:W-:Y:S02]  /*6750*/  ISETP.GT.U32.AND P0, PT, R9, UR15, PT ;  /* 0x0000000f09007c0c */ /* 0x000fe4000bf04070 */
[----:B------:R-:W-:Y:S02]  /*6760*/  LOP3.LUT R22, R22, UR47, R7, 0x96, !PT ;  /* 0x0000002f16167c12 */ /* 0x000fe4000f8e9607 */
[----:B------:R-:W-:Y:S01]  /*6770*/  ISETP.GT.U32.AND P2, PT, R6, UR15, PT ;  /* 0x0000000f06007c0c */ /* 0x000fe2000bf44070 */
[----:B-1----:R-:W-:Y:S01]  /*6780*/  @P6 FADD.FTZ R222, -R222, -RZ ;  /* 0x800000ffdede6221 */ /* 0x002fe20000010100 */
[----:B------:R-:W-:Y:S01]  /*6790*/  LOP3.LUT R24, R24, UR47, R5, 0x96, !PT ;  /* 0x0000002f18187c12 */ /* 0x000fe2000f8e9605 */
[----:B------:R-:W-:Y:S01]  /*67a0*/  @!P3 FADD.FTZ R236, -R236, -RZ ;  /* 0x800000ffececb221 */ /* 0x000fe20000010100 */
[----:B------:R-:W-:Y:S01]  /*67b0*/  LOP3.LUT R9, R4, UR10, R3, 0x96, !PT ;  /* 0x0000000a04097c12 */ /* 0x000fe2000f8e9603 */
[----:B------:R-:W-:Y:S01]  /*67c0*/  @P5 FADD.FTZ R238, -R238, -RZ ;  /* 0x800000ffeeee5221 */ /* 0x000fe20000010100 */
[----:B------:R-:W-:Y:S01]  /*67d0*/  PRMT R13, R2, 0x7770, RZ ;  /* 0x00007770020d7816 */ /* 0x000fe200000000ff */
[----:B------:R-:W-:Y:S01]  /*67e0*/  @!P4 FADD.FTZ R226, -R226, -RZ ;  /* 0x800000ffe2e2c221 */ /* 0x000fe20000010100 */
[C---:B------:R-:W-:Y:S01]  /*67f0*/  PRMT R7, R2.reuse, 0x7771, RZ ;  /* 0x0000777102077816 */ /* 0x040fe200000000ff */
[----:B------:R-:W-:Y:S01]  /*6800*/  @P0 FADD.FTZ R225, -R225, -RZ ;  /* 0x800000ffe1e10221 */ /* 0x000fe20000010100 */
[C---:B------:R-:W-:Y:S01]  /*6810*/  PRMT R6, R2.reuse, 0x7772, RZ ;  /* 0x0000777202067816 */ /* 0x040fe200000000ff */
[----:B------:R-:W-:Y:S01]  /*6820*/  IMAD.WIDE.U32 R4, R21, -0x2daee0ad, RZ ;  /* 0xd2511f5315047825 */ /* 0x000fe200078e00ff */
[----:B------:R-:W-:Y:S02]  /*6830*/  PRMT R15, R2, 0x7773, RZ ;  /* 0x00007773020f7816 */ /* 0x000fe400000000ff */
[----:B------:R-:W-:Y:S01]  /*6840*/  ISETP.GT.U32.AND P1, PT, R8, UR15, PT ;  /* 0x0000000f08007c0c */ /* 0x000fe2000bf24070 */
[----:B------:R-:W-:Y:S01]  /*6850*/  IMAD.WIDE.U32 R2, R18, -0x2daee0ad, RZ ;  /* 0xd2511f5312027825 */ /* 0x000fe200078e00ff */
[----:B------:R-:W-:Y:S02]  /*6860*/  ISETP.GT.U32.AND P4, PT, R16, UR15, PT ;  /* 0x0000000f10007c0c */ /* 0x000fe4000bf84070 */
[----:B------:R-:W-:Y:S01]  /*6870*/  LOP3.LUT R26, R26, UR47, R5, 0x96, !PT ;  /* 0x0000002f1a1a7c12 */ /* 0x000fe2000f8e9605 */
[----:B------:R-:W-:Y:S01]  /*6880*/  @P2 FADD.FTZ R235, -R235, -RZ ;  /* 0x800000ffebeb2221 */ /* 0x000fe20000010100 */
[----:B------:R-:W-:Y:S01]  /*6890*/  LOP3.LUT R8, R4, UR10, R3, 0x96, !PT ;  /* 0x0000000a04087c12 */ /* 0x000fe2000f8e9603 */
[----:B------:R-:W-:Y:S01]  /*68a0*/  IMAD.WIDE.U32 R4, R23, -0x326172a9, RZ ;  /* 0xcd9e8d5717047825 */ /* 0x000fe200078e00ff */
[----:B------:R-:W-:Y:S02]  /*68b0*/  LOP3.LUT R3, R11, 0xff, RZ, 0xc0, !PT ;  /* 0x000000ff0b037812 */ /* 0x000fe400078ec0ff */
[----:B------:R-:W-:Y:S02]  /*68c0*/  PRMT R20, R2, 0x7770, RZ ;  /* 0x0000777002147816 */ /* 0x000fe400000000ff */
[----:B------:R-:W-:Y:S01]  /*68d0*/  ISETP.LE.U32.AND P0, PT, R3, UR15, PT ;  /* 0x0000000f03007c0c */ /* 0x000fe2000bf03070 */
[----:B------:R-:W-:Y:S01]  /*68e0*/  @P1 FADD.FTZ R224, -R224, -RZ ;  /* 0x800000ffe0e01221 */ /* 0x000fe20000010100 */
[C---:B------:R-:W-:Y:S01]  /*68f0*/  PRMT R19, R2.reuse, 0x7771, RZ ;  /* 0x0000777102137816 */ /* 0x040fe200000000ff */
[----:B------:R-:W-:Y:S01]  /*6900*/  @P4 FADD.FTZ R237, -R237, -RZ ;  /* 0x800000ffeded4221 */ /* 0x000fe20000010100 */
[C---:B------:R-:W-:Y:S02]  /*6910*/  PRMT R25, R2.reuse, 0x7772, RZ ;  /* 0x0000777202197816 */ /* 0x040fe400000000ff */
[----:B------:R-:W-:Y:S02]  /*6920*/  PRMT R21, R2, 0x7773, RZ ;  /* 0x0000777302157816 */ /* 0x000fe400000000ff */
[----:B------:R-:W-:Y:S02]  /*6930*/  ISETP.GT.U32.AND P3, PT, R7, UR15, PT ;  /* 0x0000000f07007c0c */ /* 0x000fe4000bf64070 */
[----:B------:R-:W-:Y:S02]  /*6940*/  SHF.R.U32.HI R2, RZ, 0x18, R11 ;  /* 0x00000018ff027819 */ /* 0x000fe4000001160b */
[----:B------:R-:W-:Y:S01]  /*6950*/  ISETP.GT.U32.AND P5, PT, R6, UR15, PT ;  /* 0x0000000f06007c0c */ /* 0x000fe2000bfa4070 */
[----:B------:R-:W-:Y:S01]  /*6960*/  @!P0 FADD.FTZ R204, -R204, -RZ ;  /* 0x800000ffcccc8221 */ /* 0x000fe20000010100 */
[----:B------:R-:W-:Y:S02]  /*6970*/  ISETP.GT.U32.AND P2, PT, R15, UR15, PT ;  /* 0x0000000f0f007c0c */ /* 0x000fe4000bf44070 */
[----:B------:R-:W-:Y:S02]  /*6980*/  ISETP.LE.U32.AND P1, PT, R2, UR15, PT ;  /* 0x0000000f02007c0c */ /* 0x000fe4000bf23070 */
[----:B------:R-:W-:Y:S02]  /*6990*/  LOP3.LUT R2, R10, 0xff, RZ, 0xc0, !PT ;  /* 0x000000ff0a027812 */ /* 0x000fe400078ec0ff */
[----:B------:R-:W-:Y:S01]  /*69a0*/  LOP3.LUT R7, R12, UR49, R5, 0x96, !PT ;  /* 0x000000310c077c12 */ /* 0x000fe2000f8e9605 */
[----:B------:R-:W-:Y:S01]  /*69b0*/  @P3 FADD.FTZ R211, -R211, -RZ ;  /* 0x800000ffd3d33221 */ /* 0x000fe20000010100 */
[----:B------:R-:W-:Y:S02]  /*69c0*/  SHF.R.U32.HI R5, RZ, 0x18, R10 ;  /* 0x00000018ff057819 */ /* 0x000fe4000001160a */
[----:B------:R-:W-:Y:S01]  /*69d0*/  ISETP.LE.U32.AND P4, PT, R2, UR15, PT ;  /* 0x0000000f02007c0c */ /* 0x000fe2000bf83070 */
[----:B----4-:R-:W-:Y:S01]  /*69e0*/  @P5 FADD.FTZ R210, -R210, -RZ ;  /* 0x800000ffd2d25221 */ /* 0x010fe20000010100 */
[----:B------:R-:W-:Y:S01]  /*69f0*/  PRMT R17, R4, 0x7770, RZ ;  /* 0x0000777004117816 */ /* 0x000fe200000000ff */
[----:B------:R-:W-:Y:S01]  /*6a00*/  @P2 FADD.FTZ R208, -R208, -RZ ;  /* 0x800000ffd0d02221 */ /* 0x000fe20000010100 */
[----:B------:R-:W-:Y:S01]  /*6a10*/  ISETP.LE.U32.AND P0, PT, R5, UR15, PT ;  /* 0x0000000f05007c0c */ /* 0x000fe2000bf03070 */
[----:B------:R-:W-:Y:S01]  /*6a20*/  IMAD.WIDE.U32 R2, R22, -0x326172a9, RZ ;  /* 0xcd9e8d5716027825 */ /* 0x000fe200078e00ff */
[C---:B------:R-:W-:Y:S02]  /*6a30*/  PRMT R16, R4.reuse, 0x7771, RZ ;  /* 0x0000777104107816 */ /* 0x040fe400000000ff */
[C---:B------:R-:W-:Y:S01]  /*6a40*/  PRMT R18, R4.reuse, 0x7772, RZ ;  /* 0x0000777204127816 */ /* 0x040fe200000000ff */
[----:B--2---:R-:W-:Y:S01]  /*6a50*/  @!P1 FADD.FTZ R203, -R203, -RZ ;  /* 0x800000ffcbcb9221 */ /* 0x004fe20000010100 */
[----:B------:R-:W-:Y:S02]  /*6a60*/  ISETP.LE.U32.AND P3, PT, R17, UR15, PT ;  /* 0x0000000f11007c0c */ /* 0x000fe4000bf63070 */
[----:B------:R-:W-:Y:S01]  /*6a70*/  ISETP.LE.U32.AND P6, PT, R13, UR15, PT ;  /* 0x0000000f0d007c0c */ /* 0x000fe2000bfc3070 */
[----:B------:R-:W-:Y:S01]  /*6a80*/  @!P4 FADD.FTZ R233, -R233, -RZ ;  /* 0x800000ffe9e9c221 */ /* 0x000fe20000010100 */
[----:B------:R-:W-:Y:S02]  /*6a90*/  PRMT R15, R4, 0x7773, RZ ;  /* 0x00007773040f7816 */ /* 0x000fe400000000ff */
[----:B------:R-:W-:Y:S01]  /*6aa0*/  PRMT R13, R2, 0x7770, RZ ;  /* 0x00007770020d7816 */ /* 0x000fe200000000ff */
[----:B------:R-:W-:Y:S01]  /*6ab0*/  @!P0 FADD.FTZ R234, -R234, -RZ ;  /* 0x800000ffeaea8221 */ /* 0x000fe20000010100 */
[C---:B------:R-:W-:Y:S02]  /*6ac0*/  PRMT R12, R2.reuse, 0x7771, RZ ;  /* 0x00007771020c7816 */ /* 0x040fe400000000ff */
[C---:B------:R-:W-:Y:S02]  /*6ad0*/  PRMT R5, R2.reuse, 0x7772, RZ ;  /* 0x0000777202057816 */ /* 0x040fe400000000ff */
[----:B------:R-:W-:Y:S01]  /*6ae0*/  PRMT R4, R2, 0x7773, RZ ;  /* 0x0000777302047816 */ /* 0x000fe200000000ff */
[----:B------:R-:W-:Y:S01]  /*6af0*/  @!P3 FADD.FTZ R193, -R193, -RZ ;  /* 0x800000ffc1c1b221 */ /* 0x000fe20000010100 */
[----:B------:R-:W-:Y:S01]  /*6b00*/  ISETP.GT.U32.AND P5, PT, R16, UR15, PT ;  /* 0x0000000f10007c0c */ /* 0x000fe2000bfa4070 */
[----:B------:R-:W-:Y:S01]  /*6b10*/  @!P6 FADD.FTZ R212, -R212, -RZ ;  /* 0x800000ffd4d4e221 */ /* 0x000fe20000010100 */
[----:B------:R-:W-:Y:S02]  /*6b20*/  ISETP.GT.U32.AND P2, PT, R18, UR15, PT ;  /* 0x0000000f12007c0c */ /* 0x000fe4000bf44070 */
[----:B------:R-:W-:Y:S02]  /*6b30*/  PRMT R2, R11, 0x7632, R2 ;  /* 0x000076320b027816 */ /* 0x000fe40000000002 */
[----:B------:R-:W-:Y:S02]  /*6b40*/  LOP3.LUT R6, R28, UR49, R3, 0x96, !PT ;  /* 0x000000311c067c12 */ /* 0x000fe4000f8e9603 */
[----:B------:R-:W-:Y:S02]  /*6b50*/  LOP3.LUT R2, R2, 0xff, RZ, 0xc0, !PT ;  /* 0x000000ff02027812 */ /* 0x000fe400078ec0ff */
[----:B------:R-:W-:Y:S02]  /*6b60*/  LOP3.LUT R3, R9, 0xff, RZ, 0xc0, !PT ;  /* 0x000000ff09037812 */ /* 0x000fe400078ec0ff */
[----:B------:R-:W-:Y:S01]  /*6b70*/  ISETP.LE.U32.AND P0, PT, R2, UR15, PT ;  /* 0x0000000f02007c0c */ /* 0x000fe2000bf03070 */
[----:B------:R-:W-:Y:S01]  /*6b80*/  @P5 FADD.FTZ R192, -R192, -RZ ;  /* 0x800000ffc0c05221 */ /* 0x000fe20000010100 */
[----:B------:R-:W-:Y:S01]  /*6b90*/  SHF.R.U32.HI R2, RZ, 0x18, R9 ;  /* 0x00000018ff027819 */ /* 0x000fe20000011609 */
[----:B------:R-:W-:Y:S01]  /*6ba0*/  @P2 FADD.FTZ R191, -R191, -RZ ;  /* 0x800000ffbfbf2221 */ /* 0x000fe20000010100 */
[----:B------:R-:W-:Y:S02]  /*6bb0*/  ISETP.GT.U32.AND P4, PT, R15, UR15, PT ;  /* 0x0000000f0f007c0c */ /* 0x000fe4000bf84070 */
[----:B------:R-:W-:Y:S02]  /*6bc0*/  ISETP.LE.U32.AND P3, PT, R3, UR15, PT ;  /* 0x0000000f03007c0c */ /* 0x000fe4000bf63070 */
[----:B------:R-:W-:Y:S02]  /*6bd0*/  ISETP.LE.U32.AND P5, PT, R2, UR15, PT ;  /* 0x0000000f02007c0c */ /* 0x000fe4000bfa3070 */
[----:B------:R-:W-:Y:S02]  /*6be0*/  ISETP.LE.U32.AND P2, PT, R13, UR15, PT ;  /* 0x0000000f0d007c0c */ /* 0x000fe4000bf43070 */
[----:B------:R-:W-:Y:S01]  /*6bf0*/  PRMT R2, R10, 0x7632, R2 ;  /* 0x000076320a027816 */ /* 0x000fe20000000002 */
[----:B------:R-:W-:Y:S01]  /*6c00*/  @!P0 FADD.FTZ R195, -R195, -RZ ;  /* 0x800000ffc3c38221 */ /* 0x000fe20000010100 */
[----:B------:R-:W-:Y:S02]  /*6c10*/  ISETP.GT.U32.AND P0, PT, R5, UR15, PT ;  /* 0x0000000f05007c0c */ /* 0x000fe4000bf04070 */
[----:B------:R-:W-:Y:S01]  /*6c20*/  LOP3.LUT R3, R2, 0xff, RZ, 0xc0, !PT ;  /* 0x000000ff02037812 */ /* 0x000fe200078ec0ff */
[----:B------:R-:W-:Y:S01]  /*6c30*/  @P4 FADD.FTZ R183, -R183, -RZ ;  /* 0x800000ffb7b74221 */ /* 0x000fe20000010100 */
[----:B------:R-:W-:Y:S01]  /*6c40*/  LOP3.LUT R2, R8, 0xff, RZ, 0xc0, !PT ;  /* 0x000000ff08027812 */ /* 0x000fe200078ec0ff */
[----:B------:R-:W-:Y:S01]  /*6c50*/  @!P3 FADD.FTZ R198, -R198, -RZ ;  /* 0x800000ffc6c6b221 */ /* 0x000fe20000010100 */
[----:B------:R-:W-:Y:S01]  /*6c60*/  ISETP.GT.U32.AND P4, PT, R12, UR15, PT ;  /* 0x0000000f0c007c0c */ /* 0x000fe2000bf84070 */
[----:B------:R-:W-:Y:S01]  /*6c70*/  @!P5 FADD.FTZ R199, -R199, -RZ ;  /* 0x800000ffc7c7d221 */ /* 0x000fe20000010100 */
[----:B------:R-:W-:Y:S01]  /*6c80*/  ISETP.GT.U32.AND P3, PT, R4, UR15, PT ;  /* 0x0000000f04007c0c */ /* 0x000fe2000bf64070 */
[----:B------:R-:W-:Y:S01]  /*6c90*/  IMAD.WIDE.U32 R4, R24, -0x326172a9, RZ ;  /* 0xcd9e8d5718047825 */ /* 0x000fe200078e00ff */
[----:B------:R-:W-:Y:S02]  /*6ca0*/  ISETP.LE.U32.AND P5, PT, R3, UR15, PT ;  /* 0x0000000f03007c0c */ /* 0x000fe4000bfa3070 */
[----:B------:R-:W-:Y:S01]  /*6cb0*/  ISETP.GT.U32.AND P6, PT, R19, UR15, PT ;  /* 0x0000000f13007c0c */ /* 0x000fe2000bfc4070 */
[----:B------:R-:W-:Y:S01]  /*6cc0*/  @!P2 FADD.FTZ R230, -R230, -RZ ;  /* 0x800000ffe6e6a221 */ /* 0x000fe20000010100 */
[----:B------:R-:W-:Y:S01]  /*6cd0*/  ISETP.LE.U32.AND P2, PT, R2, UR15, PT ;  /* 0x0000000f02007c0c */ /* 0x000fe2000bf43070 */
[----:B------:R-:W-:Y:S01]  /*6ce0*/  IMAD.WIDE.U32 R2, R26, -0x326172a9, RZ ;  /* 0xcd9e8d571a027825 */ /* 0x000fe200078e00ff */
[C---:B------:R-:W-:Y:S02]  /*6cf0*/  PRMT R13, R4.reuse, 0x7770, RZ ;  /* 0x00007770040d7816 */ /* 0x040fe400000000ff */
[----:B------:R-:W-:Y:S01]  /*6d00*/  PRMT R12, R4, 0x7771, RZ ;  /* 0x00007771040c7816 */ /* 0x000fe200000000ff */
[----:B------:R-:W-:Y:S01]  /*6d10*/  @P0 FADD.FTZ R228, -R228, -RZ ;  /* 0x800000ffe4e40221 */ /* 0x000fe20000010100 */
[C---:B------:R-:W-:Y:S01]  /*6d20*/  PRMT R16, R4.reuse, 0x7772, RZ ;  /* 0x0000777204107816 */ /* 0x040fe200000000ff */
[----:B------:R-:W-:Y:S01]  /*6d30*/  @P4 FADD.FTZ R229, -R229, -RZ ;  /* 0x800000ffe5e54221 */ /* 0x000fe20000010100 */
[----:B------:R-:W-:Y:S01]  /*6d40*/  PRMT R15, R4, 0x7773, RZ ;  /* 0x00007773040f7816 */ /* 0x000fe200000000ff */
[----:B------:R-:W-:Y:S01]  /*6d50*/  @P3 FADD.FTZ R227, -R227, -RZ ;  /* 0x800000ffe3e33221 */ /* 0x000fe20000010100 */
[----:B------:R-:W-:Y:S01]  /*6d60*/  LOP3.LUT R4, R7, 0xff, RZ, 0xc0, !PT ;  /* 0x000000ff07047812 */ /* 0x000fe200078ec0ff */
[----:B------:R-:W-:Y:S01]  /*6d70*/  @!P5 FADD.FTZ R231, -R231, -RZ ;  /* 0x800000ffe7e7d221 */ /* 0x000fe20000010100 */
[----:B------:R-:W-:Y:S01]  /*6d80*/  LOP3.LUT R3, R14, UR49, R3, 0x96, !PT ;  /* 0x000000310e037c12 */ /* 0x000fe2000f8e9603 */
[----:B------:R-:W-:Y:S01]  /*6d90*/  @!P2 FADD.FTZ R232, -R232, -RZ ;  /* 0x800000ffe8e8a221 */ /* 0x000fe20000010100 */
[----:B------:R-:W-:Y:S01]  /*6da0*/  PRMT R17, R2, 0x7770, RZ ;  /* 0x0000777002117816 */ /* 0x000fe200000000ff */
[----:B------:R-:W-:Y:S01]  /*6db0*/  @P6 FADD.FTZ R218, -R218, -RZ ;  /* 0x800000ffdada6221 */ /* 0x000fe20000010100 */
[C---:B------:R-:W-:Y:S02]  /*6dc0*/  PRMT R14, R2.reuse, 0x7771, RZ ;  /* 0x00007771020e7816 */ /* 0x040fe400000000ff */
[C---:B------:R-:W-:Y:S02]  /*6dd0*/  PRMT R19, R2.reuse, 0x7772, RZ ;  /* 0x0000777202137816 */ /* 0x040fe400000000ff */
[----:B------:R-:W-:Y:S02]  /*6de0*/  PRMT R18, R2, 0x7773, RZ ;  /* 0x0000777302127816 */ /* 0x000fe400000000ff */
[----:B------:R-:W-:Y:S02]  /*6df0*/  SHF.R.U32.HI R2, RZ, 0x18, R7 ;  /* 0x00000018ff027819 */ /* 0x000fe40000011607 */
[----:B------:R-:W-:Y:S02]  /*6e00*/  ISETP.LE.U32.AND P0, PT, R4, UR15, PT ;  /* 0x0000000f04007c0c */ /* 0x000fe4000bf03070 */
[----:B------:R-:W-:Y:S02]  /*6e10*/  LOP3.LUT R11, R11, 0xffff, RZ, 0xc0, !PT ;  /* 0x0000ffff0b0b7812 */ /* 0x000fe400078ec0ff */
[----:B------:R-:W-:Y:S02]  /*6e20*/  ISETP.LE.U32.AND P4, PT, R2, UR15, PT ;  /* 0x0000000f02007c0c */ /* 0x000fe4000bf83070 */
[----:B------:R-:W-:Y:S02]  /*6e30*/  ISETP.LE.U32.AND P3, PT, R13, UR15, PT ;  /* 0x0000000f0d007c0c */ /* 0x000fe4000bf63070 */
[----:B------:R-:W-:Y:S02]  /*6e40*/  SHF.R.U32.HI R2, RZ, 0x8, R11 ;  /* 0x00000008ff027819 */ /* 0x000fe4000001160b */
[----:B------:R-:W-:Y:S02]  /*6e50*/  ISETP.GT.U32.AND P5, PT, R12, UR15, PT ;  /* 0x0000000f0c007c0c */ /* 0x000fe4000bfa4070 */
[----:B------:R-:W-:Y:S01]  /*6e60*/  ISETP.GT.U32.AND P2, PT, R16, UR15, PT ;  /* 0x0000000f10007c0c */ /* 0x000fe2000bf44070 */
[----:B------:R-:W-:Y:S01]  /*6e70*/  @!P0 FADD.FTZ R174, -R174, -RZ ;  /* 0x800000ffaeae8221 */ /* 0x000fe20000010100 */
[----:B------:R-:W-:Y:S02]  /*6e80*/  PRMT R4, R9, 0x7632, R4 ;  /* 0x0000763209047816 */ /* 0x000fe40000000004 */
[----:B------:R-:W-:Y:S01]  /*6e90*/  LOP3.LUT R2, R2, 0xffff, RZ, 0xc0, !PT ;  /* 0x0000ffff02027812 */ /* 0x000fe200078ec0ff */
[----:B------:R-:W-:Y:S01]  /*6ea0*/  @!P4 FADD.FTZ R175, -R175, -RZ ;  /* 0x800000ffafafc221 */ /* 0x000fe20000010100 */
[----:B------:R-:W-:Y:S01]  /*6eb0*/  LOP3.LUT R4, R4, 0xff, RZ, 0xc0, !PT ;  /* 0x000000ff04047812 */ /* 0x000fe200078ec0ff */
[----:B------:R-:W-:Y:S01]  /*6ec0*/  @!P3 FADD.FTZ R179, -R179, -RZ ;  /* 0x800000ffb3b3b221 */ /* 0x000fe20000010100 */
[----:B------:R-:W-:Y:S02]  /*6ed0*/  ISETP.LE.U32.AND P0, PT, R2, UR15, PT ;  /* 0x0000000f02007c0c */ /* 0x000fe4000bf03070 */
[----:B------:R-:W-:Y:S01]  /*6ee0*/  ISETP.GT.U32.AND P4, PT, R15, UR15, PT ;  /* 0x0000000f0f007c0c */ /* 0x000fe2000bf84070 */
[----:B------:R-:W-:Y:S01]  /*6ef0*/  @P5 FADD.FTZ R178, -R178, -RZ ;  /* 0x800000ffb2b25221 */ /* 0x000fe20000010100 */
[----:B------:R-:W-:Y:S01]  /*6f00*/  ISETP.LE.U32.AND P3, PT, R4, UR15, PT ;  /* 0x0000000f04007c0c */ /* 0x000fe2000bf63070 */
[----:B------:R-:W-:Y:S01]  /*6f10*/  @P2 FADD.FTZ R177, -R177, -RZ ;  /* 0x800000ffb1b12221 */ /* 0x000fe20000010100 */
[----:B------:R-:W-:Y:S02]  /*6f20*/  LOP3.LUT R4, R6, 0xff, RZ, 0xc0, !PT ;  /* 0x000000ff06047812 */ /* 0x000fe400078ec0ff */
[----:B------:R-:W-:Y:S02]  /*6f30*/  SHF.R.U32.HI R2, RZ, 0x18, R6 ;  /* 0x00000018ff027819 */ /* 0x000fe40000011606 */
[----:B------:R-:W-:Y:S02]  /*6f40*/  ISETP.LE.U32.AND P5, PT, R4, UR15, PT ;  /* 0x0000000f04007c0c */ /* 0x000fe4000bfa3070 */
[----:B------:R-:W-:Y:S01]  /*6f50*/  ISETP.LE.U32.AND P2, PT, R2, UR15, PT ;  /* 0x0000000f02007c0c */ /* 0x000fe2000bf43070 */
[----:B------:R-:W-:Y:S01]  /*6f60*/  @!P0 FADD.FTZ R181, -R181, -RZ ;  /* 0x800000ffb5b58221 */ /* 0x000fe20000010100 */
[----:B------:R-:W-:Y:S01]  /*6f70*/  LOP3.LUT R10, R10, 0xffff, RZ, 0xc0, !PT ;  /* 0x0000ffff0a0a7812 */ /* 0x000fe200078ec0ff */
[----:B------:R-:W-:Y:S01]  /*6f80*/  @P4 FADD.FTZ R176, -R176, -RZ ;  /* 0x800000ffb0b04221 */ /* 0x000fe20000010100 */
[----:B------:R-:W-:Y:S01]  /*6f90*/  ISETP.GT.U32.AND P0, PT, R14, UR15, PT ;  /* 0x0000000f0e007c0c */ /* 0x000fe2000bf04070 */
[----:B------:R-:W-:Y:S01]  /*6fa0*/  @!P3 FADD.FTZ R182, -R182, -RZ ;  /* 0x800000ffb6b6b221 */ /* 0x000fe20000010100 */
[----:B------:R-:W-:Y:S02]  /*6fb0*/  SHF.R.U32.HI R2, RZ, 0x8, R10 ;  /* 0x00000008ff027819 */ /* 0x000fe4000001160a */
[----:B------:R-:W-:Y:S02]  /*6fc0*/  ISETP.LE.U32.AND P4, PT, R17, UR15, PT ;  /* 0x0000000f11007c0c */ /* 0x000fe4000bf83070 */
[----:B------:R-:W-:Y:S01]  /*6fd0*/  LOP3.LUT R2, R2, 0xffff, RZ, 0xc0, !PT ;  /* 0x0000ffff02027812 */ /* 0x000fe200078ec0ff */
[----:B------:R-:W-:Y:S01]  /*6fe0*/  @!P5 FADD.FTZ R205, -R205, -RZ ;  /* 0x800000ffcdcdd221 */ /* 0x000fe20000010100 */
[----:B------:R-:W-:Y:S01]  /*6ff0*/  LOP3.LUT R5, R30, UR49, R5, 0x96, !PT ;  /* 0x000000311e057c12 */ /* 0x000fe2000f8e9605 */
[----:B------:R-:W-:Y:S01]  /*7000*/  @!P2 FADD.FTZ R206, -R206, -RZ ;  /* 0x800000ffcecea221 */ /* 0x000fe20000010100 */
[----:B------:R-:W-:Y:S02]  /*7010*/  ISETP.GT.U32.AND P3, PT, R19, UR15, PT ;  /* 0x0000000f13007c0c */ /* 0x000fe4000bf64070 */
[----:B------:R-:W-:Y:S01]  /*7020*/  ISETP.GT.U32.AND P5, PT, R18, UR15, PT ;  /* 0x0000000f12007c0c */ /* 0x000fe2000bfa4070 */
[----:B------:R-:W-:Y:S01]  /*7030*/  @P0 FADD.FTZ R219, -R219, -RZ ;  /* 0x800000ffdbdb0221 */ /* 0x000fe20000010100 */
[----:B------:R-:W-:Y:S02]  /*7040*/  ISETP.LE.U32.AND P2, PT, R2, UR15, PT ;  /* 0x0000000f02007c0c */ /* 0x000fe4000bf43070 */
[----:B------:R-:W-:Y:S01]  /*7050*/  PRMT R4, R7, 0x7632, R4 ;  /* 0x0000763207047816 */ /* 0x000fe20000000004 */
[----:B------:R-:W-:Y:S01]  /*7060*/  @!P4 FADD.FTZ R220, -R220, -RZ ;  /* 0x800000ffdcdcc221 */ /* 0x000fe20000010100 */
[----:B------:R-:W-:Y:S02]  /*7070*/  LOP3.LUT R2, R5, 0xff, RZ, 0xc0, !PT ;  /* 0x000000ff05027812 */ /* 0x000fe400078ec0ff */
[----:B------:R-:W-:Y:S02]  /*7080*/  LOP3.LUT R9, R9, 0xffff, RZ, 0xc0, !PT ;  /* 0x0000ffff09097812 */ /* 0x000fe400078ec0ff */
[----:B------:R-:W-:Y:S01]  /*7090*/  LOP3.LUT R4, R4, 0xff, RZ, 0xc0, !PT ;  /* 0x000000ff04047812 */ /* 0x000fe200078ec0ff */
[----:B------:R-:W-:Y:S01]  /*70a0*/  @P3 FADD.FTZ R217, -R217, -RZ ;  /* 0x800000ffd9d93221 */ /* 0x000fe20000010100 */
[----:B------:R-:W-:Y:S01]  /*70b0*/  ISETP.LE.U32.AND P0, PT, R2, UR15, PT ;  /* 0x0000000f02007c0c */ /* 0x000fe2000bf03070 */
[----:B------:R-:W-:Y:S01]  /*70c0*/  @P5 FADD.FTZ R216, -R216, -RZ ;  /* 0x800000ffd8d85221 */ /* 0x000fe20000010100 */
[----:B------:R-:W-:Y:S01]  /*70d0*/  SHF.R.U32.HI R2, RZ, 0x8, R9 ;  /* 0x00000008ff027819 */ /* 0x000fe20000011609 */
[----:B------:R-:W-:Y:S01]  /*70e0*/  @!P2 FADD.FTZ R223, -R223, -RZ ;  /* 0x800000ffdfdfa221 */ /* 0x000fe20000010100 */
[----:B------:R-:W-:Y:S02]  /*70f0*/  ISETP.LE.U32.AND P4, PT, R4, UR15, PT ;  /* 0x0000000f04007c0c */ /* 0x000fe4000bf83070 */
[----:B------:R-:W-:Y:S02]  /*7100*/  SHF.R.U32.HI R4, RZ, 0x18, R5 ;  /* 0x00000018ff047819 */ /* 0x000fe40000011605 */
[----:B------:R-:W-:Y:S02]  /*7110*/  LOP3.LUT R2, R2, 0xffff, RZ, 0xc0, !PT ;  /* 0x0000ffff02027812 */ /* 0x000fe400078ec0ff */
[----:B------:R-:W-:Y:S02]  /*7120*/  PRMT R9, R6, 0x7632, R9 ;  /* 0x0000763206097816 */ /* 0x000fe40000000009 */
[----:B------:R-:W-:Y:S01]  /*7130*/  ISETP.LE.U32.AND P3, PT, R4, UR15, PT ;  /* 0x0000000f04007c0c */ /* 0x000fe2000bf63070 */
[----:B------:R-:W-:Y:S01]  /*7140*/  @!P0 FADD.FTZ R173, -R173, -RZ ;  /* 0x800000ffadad8221 */ /* 0x000fe20000010100 */
[----:B------:R-:W-:Y:S02]  /*7150*/  ISETP.LE.U32.AND P5, PT, R2, UR15, PT ;  /* 0x0000000f02007c0c */ /* 0x000fe4000bfa3070 */
[----:B------:R-:W-:Y:S01]  /*7160*/  LOP3.LUT R2, R8, 0xffff, RZ, 0xc0, !PT ;  /* 0x0000ffff08027812 */ /* 0x000fe200078ec0ff */
[----:B------:R-:W-:Y:S01]  /*7170*/  @!P4 FADD.FTZ R171, -R171, -RZ ;  /* 0x800000ffababc221 */ /* 0x000fe20000010100 */
[----:B------:R-:W-:Y:S02]  /*7180*/  LOP3.LUT R4, R9, 0xff, RZ, 0xc0, !PT ;  /* 0x000000ff09047812 */ /* 0x000fe400078ec0ff */
[----:B------:R-:W-:Y:S02]  /*7190*/  SHF.R.U32.HI R2, RZ, 0x8, R2 ;  /* 0x00000008ff027819 */ /* 0x000fe40000011602 */
[----:B------:R-:W-:Y:S02]  /*71a0*/  ISETP.LE.U32.AND P2, PT, R4, UR15, PT ;  /* 0x0000000f04007c0c */ /* 0x000fe4000bf43070 */
[----:B------:R-:W-:Y:S01]  /*71b0*/  LOP3.LUT R4, R3, 0xff, RZ, 0xc0, !PT ;  /* 0x000000ff03047812 */ /* 0x000fe200078ec0ff */
[----:B------:R-:W-:Y:S01]  /*71c0*/  @!P3 FADD.FTZ R172, -R172, -RZ ;  /* 0x800000ffacacb221 */ /* 0x000fe20000010100 */
[----:B------:R-:W-:Y:S01]  /*71d0*/  LOP3.LUT R2, R2, 0xffff, RZ, 0xc0, !PT ;  /* 0x0000ffff02027812 */ /* 0x000fe200078ec0ff */
[----:B------:R-:W-:Y:S01]  /*71e0*/  @!P5 FADD.FTZ R180, -R180, -RZ ;  /* 0x800000ffb4b4d221 */ /* 0x000fe20000010100 */
[----:B------:R-:W-:Y:S02]  /*71f0*/  ISETP.LE.U32.AND P4, PT, R4, UR15, PT ;  /* 0x0000000f04007c0c */ /* 0x000fe4000bf83070 */
[----:B------:R-:W-:Y:S02]  /*7200*/  SHF.R.U32.HI R4, RZ, 0x18, R3 ;  /* 0x00000018ff047819 */ /* 0x000fe40000011603 */
[----:B------:R-:W-:Y:S02]  /*7210*/  ISETP.LE.U32.AND P3, PT, R2, UR15, PT ;  /* 0x0000000f02007c0c */ /* 0x000fe4000bf63070 */
[C---:B------:R-:W-:Y:S01]  /*7220*/  PRMT R2, R5.reuse, 0x7632, R2 ;  /* 0x0000763205027816 */ /* 0x040fe20000000002 */
[----:B------:R-:W-:Y:S01]  /*7230*/  @!P2 FADD.FTZ R200, -R200, -RZ ;  /* 0x800000ffc8c8a221 */ /* 0x000fe20000010100 */
[----:B------:R-:W-:Y:S02]  /*7240*/  ISETP.LE.U32.AND P0, PT, R4, UR15, PT ;  /* 0x0000000f04007c0c */ /* 0x000fe4000bf03070 */
[----:B------:R-:W-:Y:S02]  /*7250*/  LOP3.LUT R2, R2, 0xff, RZ, 0xc0, !PT ;  /* 0x000000ff02027812 */ /* 0x000fe400078ec0ff */
[----:B------:R-:W-:Y:S01]  /*7260*/  LOP3.LUT R5, R5, 0xffff, RZ, 0xc0, !PT ;  /* 0x0000ffff05057812 */ /* 0x000fe200078ec0ff */
[----:B---3--:R-:W-:Y:S01]  /*7270*/  @!P4 FADD.FTZ R202, -R202, -RZ ;  /* 0x800000ffcacac221 */ /* 0x008fe20000010100 */
[----:B------:R-:W-:Y:S02]  /*7280*/  ISETP.LE.U32.AND P2, PT, R2, UR15, PT ;  /* 0x0000000f02007c0c */ /* 0x000fe4000bf43070 */
[----:B------:R-:W-:Y:S01]  /*7290*/  SHF.R.U32.HI R4, RZ, 0x8, R5 ;  /* 0x00000008ff047819 */ /* 0x000fe20000011605 */
[----:B------:R-:W-:Y:S01]  /*72a0*/  @!P3 FADD.FTZ R221, -R221, -RZ ;  /* 0x800000ffddddb221 */ /* 0x000fe20000010100 */
[----:B------:R-:W-:Y:S02]  /*72b0*/  PRMT R2, R3, 0x7632, R2 ;  /* 0x0000763203027816 */ /* 0x000fe40000000002 */
[----:B------:R-:W-:Y:S01]  /*72c0*/  LOP3.LUT R4, R4, 0xffff, RZ, 0xc0, !PT ;  /* 0x0000ffff04047812 */ /* 0x000fe200078ec0ff */
[----:B------:R-:W-:Y:S01]  /*72d0*/  @!P0 FADD.FTZ R201, -R201, -RZ ;  /* 0x800000ffc9c98221 */ /* 0x000fe20000010100 */
[----:B------:R-:W-:Y:S02]  /*72e0*/  LOP3.LUT R2, R2, 0xff, RZ, 0xc0, !PT ;  /* 0x000000ff02027812 */ /* 0x000fe400078ec0ff */
[----:B------:R-:W-:Y:S02]  /*72f0*/  LOP3.LUT R3, R3, 0xffff, RZ, 0xc0, !PT ;  /* 0x0000ffff03037812 */ /* 0x000fe400078ec0ff */
[----:B------:R-:W-:Y:S01]  /*7300*/  ISETP.LE.U32.AND P3, PT, R4, UR15, PT ;  /* 0x0000000f04007c0c */ /* 0x000fe2000bf63070 */
[----:B------:R-:W-:Y:S01]  /*7310*/  @!P2 FADD.FTZ R170, -R170, -RZ ;  /* 0x800000ffaaaaa221 */ /* 0x000fe20000010100 */
[----:B------:R-:W-:Y:S02]  /*7320*/  ISETP.LE.U32.AND P0, PT, R2, UR15, PT ;  /* 0x0000000f02007c0c */ /* 0x000fe4000bf03070 */
[----:B------:R-:W-:Y:S02]  /*7330*/  SHF.R.U32.HI R2, RZ, 0x8, R3 ;  /* 0x00000008ff027819 */ /* 0x000fe40000011603 */
[----:B------:R-:W-:Y:S02]  /*7340*/  LOP3.LUT R7, R7, 0xffff, RZ, 0xc0, !PT ;  /* 0x0000ffff07077812 */ /* 0x000fe400078ec0ff */
[----:B------:R-:W-:Y:S02]  /*7350*/  LOP3.LUT R2, R2, 0xffff, RZ, 0xc0, !PT ;  /* 0x0000ffff02027812 */ /* 0x000fe400078ec0ff */
[----:B------:R-:W-:Y:S02]  /*7360*/  SHF.R.U32.HI R7, RZ, 0x8, R7 ;  /* 0x00000008ff077819 */ /* 0x000fe40000011607 */
[----:B------:R-:W-:Y:S01]  /*7370*/  ISETP.LE.U32.AND P2, PT, R2, UR15, PT ;  /* 0x0000000f02007c0c */ /* 0x000fe2000bf43070 */
[----:B------:R-:W-:Y:S01]  /*7380*/  @!P3 FADD.FTZ R167, -R167, -RZ ;  /* 0x800000ffa7a7b221 */ /* 0x000fe20000010100 */
[----:B------:R-:W-:Y:S01]  /*7390*/  SHF.R.U32.HI R2, RZ, 0x18, R8 ;  /* 0x00000018ff027819 */ /* 0x000fe20000011608 */
[----:B------:R-:W-:Y:S01]  /*73a0*/  @!P0 FADD.FTZ R197, -R197, -RZ ;  /* 0x800000ffc5c58221 */ /* 0x000fe20000010100 */
[----:B------:R-:W-:Y:S02]  /*73b0*/  LOP3.LUT R7, R7, 0xffff, RZ, 0xc0, !PT ;  /* 0x0000ffff07077812 */ /* 0x000fe400078ec0ff */
[----:B------:R-:W-:Y:S02]  /*73c0*/  ISETP.LE.U32.AND P3, PT, R2, UR15, PT ;  /* 0x0000000f02007c0c */ /* 0x000fe4000bf63070 */
[----:B------:R-:W-:Y:S02]  /*73d0*/  F2FP.RELU.BF16.F32.PACK_AB R2, R175, R171 ;  /* 0x000000abaf02723e */ /* 0x000fe400000018ff */
[----:B------:R-:W-:Y:S02]  /*73e0*/  ISETP.LE.U32.AND P5, PT, R7, UR15, PT ;  /* 0x0000000f07007c0c */ /* 0x000fe4000bfa3070 */
[----:B------:R-:W-:Y:S01]  /*73f0*/  LOP3.LUT P0, RZ, R157, 0x4, RZ, 0xc0, !PT ;  /* 0x000000049dff7812 */ /* 0x000fe2000780c0ff */
[----:B------:R1:W-:Y:S01]  /*7400*/  STS [R161+0x1c400], R2 ;  /* 0x01c40002a1007388 */ /* 0x0003e20000000800 */
[----:B------:R-:W-:Y:S01]  /*7410*/  F2FP.RELU.BF16.F32.PACK_AB R5, R167, R173 ;  /* 0x000000ada705723e */ /* 0x000fe200000018ff */
[----:B------:R-:W-:Y:S01]  /*7420*/  @!P2 FADD.FTZ R196, -R196, -RZ ;  /* 0x800000ffc4c4a221 */ /* 0x000fe20000010100 */
[----:B------:R-:W-:Y:S02]  /*7430*/  SEL R163, R163, 0xfffffff0, !P0 ;  /* 0xfffffff0a3a37807 */ /* 0x000fe40004000000 */
[----:B------:R-:W-:Y:S01]  /*7440*/  F2FP.RELU.BF16.F32.PACK_AB R4, R172, R170 ;  /* 0x000000aaac04723e */ /* 0x000fe200000018ff */
[----:B------:R-:W-:Y:S01]  /*7450*/  @!P3 FADD.FTZ R209, -R209, -RZ ;  /* 0x800000ffd1d1b221 */ /* 0x000fe20000010100 */
[----:B------:R-:W-:Y:S01]  /*7460*/  LOP3.LUT R6, R6, 0xffff, RZ, 0xc0, !PT ;  /* 0x0000ffff06067812 */ /* 0x000fe200078ec0ff */
[----:B------:R-:W-:Y:S01]  /*7470*/  IMAD.IADD R166, R161, 0x1, R163 ;  /* 0x00000001a1a67824 */ /* 0x000fe200078e02a3 */
[----:B------:R-:W-:Y:S01]  /*7480*/  F2FP.RELU.BF16.F32.PACK_AB R7, R219, R220 ;  /* 0x000000dcdb07723e */ /* 0x000fe200000018ff */
[----:B------:R-:W-:Y:S01]  /*7490*/  @!P5 FADD.FTZ R169, -R169, -RZ ;  /* 0x800000ffa9a9d221 */ /* 0x000fe20000010100 */
[----:B------:R-:W-:Y:S01]  /*74a0*/  IMAD.IADD R165, R163, 0x1, R159 ;  /* 0x00000001a3a57824 */ /* 0x000fe200078e029f */
[----:B------:R-:W-:Y:S02]  /*74b0*/  SHF.R.U32.HI R6, RZ, 0x8, R6 ;  /* 0x00000008ff067819 */ /* 0x000fe40000011606 */
[----:B------:R-:W-:Y:S02]  /*74c0*/  PRMT R8, R8, 0x7632, R8 ;  /* 0x0000763208087816 */ /* 0x000fe40000000008 */
[----:B------:R-:W-:Y:S02]  /*74d0*/  F2FP.RELU.BF16.F32.PACK_AB R3, R169, R174 ;  /* 0x000000aea903723e */ /* 0x000fe400000018ff */
[----:B------:R-:W-:Y:S02]  /*74e0*/  LOP3.LUT R6, R6, 0xffff, RZ, 0xc0, !PT ;  /* 0x0000ffff06067812 */ /* 0x000fe400078ec0ff */
[----:B------:R-:W-:Y:S01]  /*74f0*/  LOP3.LUT R8, R8, 0xff, RZ, 0xc0, !PT ;  /* 0x000000ff08087812 */ /* 0x000fe200078ec0ff */
[----:B------:R2:W-:Y:S01]  /*7500*/  STS [R161+0x1c000], R3 ;  /* 0x01c00003a1007388 */ /* 0x0005e20000000800 */
[----:B------:R-:W-:Y:S02]  /*7510*/  ISETP.LE.U32.AND P4, PT, R6, UR15, PT ;  /* 0x0000000f06007c0c */ /* 0x000fe4000bf83070 */
[----:B------:R-:W-:Y:S02]  /*7520*/  F2FP.RELU.BF16.F32.PACK_AB R6, R216, R217 ;  /* 0x000000d9d806723e */ /* 0x000fe400000018ff */
[----:B-1----:R-:W-:Y:S02]  /*7530*/  F2FP.RELU.BF16.F32.PACK_AB R2, R192, R193 ;  /* 0x000000c1c002723e */ /* 0x002fe400000018ff */
[----:B------:R-:W-:Y:S02]  /*7540*/  ISETP.LE.U32.AND P2, PT, R8, UR15, PT ;  /* 0x0000000f08007c0c */ /* 0x000fe4000bf43070 */
[----:B------:R-:W-:Y:S01]  /*7550*/  ISETP.LE.U32.AND P1, PT, R20, UR15, PT ;  /* 0x0000000f14007c0c */ /* 0x000fe2000bf23070 */
[----:B------:R1:W-:Y:S01]  /*7560*/  STS [R166+0x1c000], R2 ;  /* 0x01c00002a6007388 */ /* 0x0003e20000000800 */
[----:B------:R-:W-:Y:S02]  /*7570*/  ISETP.GT.U32.AND P5, PT, R25, UR15, PT ;  /* 0x0000000f19007c0c */ /* 0x000fe4000bfa4070 */
[----:B------:R-:W-:Y:S01]  /*7580*/  SEL R160, R160, 0xffffffc0, !P0 ;  /* 0xffffffc0a0a07807 */ /* 0x000fe20004000000 */
[----:B------:R-:W-:Y:S01]  /*7590*/  @!P4 FADD.FTZ R194, -R194, -RZ ;  /* 0x800000ffc2c2c221 */ /* 0x000fe20000010100 */
[----:B------:R-:W-:Y:S02]  /*75a0*/  ISETP.GT.U32.AND P4, PT, R21, UR15, PT ;  /* 0x0000000f15007c0c */ /* 0x000fe4000bf84070 */
[----:B------:R-:W-:Y:S01]  /*75b0*/  FSETP.GE.FTZ.AND P3, PT, R173, RZ, PT ;  /* 0x000000ffad00720b */ /* 0x000fe20003f76000 */
[--C-:B------:R-:W-:Y:S01]  /*75c0*/  IMAD.IADD R164, R160, 0x1, R153.reuse ;  /* 0x00000001a0a47824 */ /* 0x100fe200078e0299 */
[----:B------:R-:W-:Y:S01]  /*75d0*/  FSETP.GE.FTZ.AND P0, PT, R171, RZ, PT ;  /* 0x000000ffab00720b */ /* 0x000fe20003f16000 */
[----:B------:R-:W-:Y:S01]  /*75e0*/  @!P2 FADD.FTZ R207, -R207, -RZ ;  /* 0x800000ffcfcfa221 */ /* 0x000fe20000010100 */
[----:B------:R-:W-:Y:S01]  /*75f0*/  FSETP.GE.FTZ.AND P2, PT, R174, RZ, PT ;  /* 0x000000ffae00720b */ /* 0x000fe20003f56000 */
[----:B------:R-:W-:Y:S01]  /*7600*/  @!P1 FADD.FTZ R214, -R214, -RZ ;  /* 0x800000ffd6d69221 */ /* 0x000fe20000010100 */
[----:B------:R-:W-:Y:S01]  /*7610*/  LOP3.LUT P1, RZ, R157, 0x2, RZ, 0xc0, !PT ;  /* 0x000000029dff7812 */ /* 0x000fe2000782c0ff */
[----:B------:R-:W-:Y:S01]  /*7620*/  @P5 FADD.FTZ R213, -R213, -RZ ;  /* 0x800000ffd5d55221 */ /* 0x000fe20000010100 */
[----:B--2---:R-:W-:Y:S02]  /*7630*/  F2FP.RELU.BF16.F32.PACK_AB R3, R183, R191 ;  /* 0x000000bfb703723e */ /* 0x004fe400000018ff */
[----:B------:R-:W-:Y:S01]  /*7640*/  SEL R168, R168, 0xffffffe0, !P1 ;  /* 0xffffffe0a8a87807 */ /* 0x000fe20004800000 */
[----:B------:R-:W-:Y:S01]  /*7650*/  @P4 FADD.FTZ R215, -R215, -RZ ;  /* 0x800000ffd7d74221 */ /* 0x000fe20000010100 */
[----:B------:R-:W-:Y:S01]  /*7660*/  FSETP.GE.FTZ.AND P1, PT, R169, RZ, PT ;  /* 0x000000ffa900720b */ /* 0x000fe20003f36000 */
[----:B------:R2:W-:Y:S01]  /*7670*/  STS [R166+0x1c400], R3 ;  /* 0x01c40003a6007388 */ /* 0x0005e20000000800 */
[----:B------:R-:W-:Y:S01]  /*7680*/  FSETP.GE.FTZ.AND P4, PT, R238, RZ, PT ;  /* 0x000000ffee00720b */ /* 0x000fe20003f96000 */
[----:B------:R-:W-:Y:S02]  /*7690*/  IMAD.IADD R154, R152, 0x1, R168 ;  /* 0x00000001989a7824 */ /* 0x000fe400078e02a8 */
[----:B------:R3:W-:Y:S01]  /*76a0*/  STS [R161+0x1e000], R5 ;  /* 0x01e00005a1007388 */ /* 0x0007e20000000800 */
[----:B-1----:R-:W-:Y:S01]  /*76b0*/  F2FP.RELU.BF16.F32.PACK_AB R2, R178, R179 ;  /* 0x000000b3b202723e */ /* 0x002fe200000018ff */
[C---:B------:R-:W-:Y:S02]  /*76c0*/  IMAD.IADD R156, R168.reuse, 0x1, R153 ;  /* 0x00000001a89c7824 */ /* 0x040fe400078e0299 */
[----:B------:R1:W-:Y:S01]  /*76d0*/  STS [R161+0x1e400], R4 ;  /* 0x01e40004a1007388 */ /* 0x0003e20000000800 */
[----:B------:R-:W-:Y:S03]  /*76e0*/  IMAD.IADD R185, R168, 0x1, R164 ;  /* 0x00000001a8b97824 */ /* 0x000fe600078e02a4 */
[----:B------:R4:W-:Y:S01]  /*76f0*/  STS [R166+0x1e000], R2 ;  /* 0x01e00002a6007388 */ /* 0x0009e20000000800 */
[----:B--2---:R-:W-:Y:S02]  /*7700*/  F2FP.RELU.BF16.F32.PACK_AB R3, R176, R177 ;  /* 0x000000b1b003723e */ /* 0x004fe400000018ff */
[----:B---3--:R-:W-:Y:S03]  /*7710*/  F2FP.RELU.BF16.F32.PACK_AB R5, R203, R195 ;  /* 0x000000c3cb05723e */ /* 0x008fe600000018ff */
[----:B------:R2:W-:Y:S01]  /*7720*/  STS [R166+0x1e400], R3 ;  /* 0x01e40003a6007388 */ /* 0x0005e20000000800 */
[----:B-1----:R-:W-:Y:S03]  /*7730*/  F2FP.RELU.BF16.F32.PACK_AB R4, R225, R226 ;  /* 0x000000e2e104723e */ /* 0x002fe600000018ff */
[----:B------:R1:W-:Y:S01]  /*7740*/  STS [R159+0x1c400], R5 ;  /* 0x01c400059f007388 */ /* 0x0003e20000000800 */
[----:B----4-:R-:W-:Y:S05]  /*7750*/  F2FP.RELU.BF16.F32.PACK_AB R2, R181, R204 ;  /* 0x000000ccb502723e */ /* 0x010fea00000018ff */
[----:B------:R3:W-:Y:S04]  /*7760*/  STS [R159+0x1c000], R2 ;  /* 0x01c000029f007388 */ /* 0x0007e80000000800 */
[----:B------:R4:W-:Y:S01]  /*7770*/  STS [R165+0x1c000], R4 ;  /* 0x01c00004a5007388 */ /* 0x0009e20000000800 */
[----:B--2---:R-:W-:Y:S02]  /*7780*/  F2FP.RELU.BF16.F32.PACK_AB R3, R211, R212 ;  /* 0x000000d4d303723e */ /* 0x004fe400000018ff */
[----:B-1----:R-:W-:Y:S02]  /*7790*/  F2FP.RELU.BF16.F32.PACK_AB R5, R180, R198 ;  /* 0x000000c6b405723e */ /* 0x002fe400000018ff */
[----:B---3--:R-:W-:Y:S02]  /*77a0*/  F2FP.RELU.BF16.F32.PACK_AB R2, R222, R224 ;  /* 0x000000e0de02723e */ /* 0x008fe400000018ff */
[----:B----4-:R-:W-:Y:S03]  /*77b0*/  F2FP.RELU.BF16.F32.PACK_AB R4, R199, R182 ;  /* 0x000000b6c704723e */ /* 0x010fe600000018ff */
[----:B------:R1:W-:Y:S04]  /*77c0*/  STS [R165+0x1c400], R2 ;  /* 0x01c40002a5007388 */ /* 0x0003e80000000800 */
[----:B------:R2:W-:Y:S04]  /*77d0*/  STS [R159+0x1e000], R5 ;  /* 0x01e000059f007388 */ /* 0x0005e80000000800 */
[----:B------:R3:W-:Y:S04]  /*77e0*/  STS [R159+0x1e400], R4 ;  /* 0x01e400049f007388 */ /* 0x0007e80000000800 */
[----:B------:R4:W-:Y:S01]  /*77f0*/  STS [R165+0x1e000], R3 ;  /* 0x01e00003a5007388 */ /* 0x0009e20000000800 */
[----:B-1----:R-:W-:Y:S02]  /*7800*/  F2FP.RELU.BF16.F32.PACK_AB R2, R208, R210 ;  /* 0x000000d2d002723e */ /* 0x002fe400000018ff */
[----:B--2---:R-:W-:Y:S03]  /*7810*/  F2FP.RELU.BF16.F32.PACK_AB R5, R229, R230 ;  /* 0x000000e6e505723e */ /* 0x004fe600000018ff */
[----:B------:R1:W-:Y:S01]  /*7820*/  STS [R165+0x1e400], R2 ;  /* 0x01e40002a5007388 */ /* 0x0003e20000000800 */
[----:B---3--:R-:W-:Y:S02]  /*7830*/  F2FP.RELU.BF16.F32.PACK_AB R4, R194, R205 ;  /* 0x000000cdc204723e */ /* 0x008fe400000018ff */
[----:B----4-:R-:W-:Y:S03]  /*7840*/  F2FP.RELU.BF16.F32.PACK_AB R3, R206, R200 ;  /* 0x000000c8ce03723e */ /* 0x010fe600000018ff */
[----:B------:R2:W-:Y:S04]  /*7850*/  STS [R162], R4 ;  /* 0x00000004a2007388 */ /* 0x0005e80000000800 */
[----:B------:R3:W-:Y:S01]  /*7860*/  STS [R162+0x400], R3 ;  /* 0x00040003a2007388 */ /* 0x0007e20000000800 */
[C---:B-1----:R-:W-:Y:S02]  /*7870*/  IMAD.IADD R2, R163.reuse, 0x1, R162 ;  /* 0x00000001a3027824 */ /* 0x042fe400078e02a2 */
[----:B------:R-:W-:Y:S03]  /*7880*/  IMAD.IADD R163, R163, 0x1, R158 ;  /* 0x00000001a3a37824 */ /* 0x000fe600078e029e */
[----:B------:R1:W-:Y:S01]  /*7890*/  STS [R2], R5 ;  /* 0x0000000502007388 */ /* 0x0003e20000000800 */
[----:B--2---:R-:W-:Y:S02]  /*78a0*/  F2FP.RELU.BF16.F32.PACK_AB R4, R201, R197 ;  /* 0x000000c5c904723e */ /* 0x004fe400000018ff */
[----:B---3--:R-:W-:Y:S05]  /*78b0*/  F2FP.RELU.BF16.F32.PACK_AB R3, R227, R228 ;  /* 0x000000e4e303723e */ /* 0x008fea00000018ff */
[----:B------:R2:W-:Y:S04]  /*78c0*/  STS [R2+0x400], R3 ;  /* 0x0004000302007388 */ /* 0x0005e80000000800 */
[----:B------:R3:W-:Y:S01]  /*78d0*/  STS [R162+0x2400], R4 ;  /* 0x00240004a2007388 */ /* 0x0007e20000000800 */
[----:B-1----:R-:W-:Y:S05]  /*78e0*/  F2FP.RELU.BF16.F32.PACK_AB R5, R196, R202 ;  /* 0x000000cac405723e */ /* 0x002fea00000018ff */
[----:B------:R1:W-:Y:S04]  /*78f0*/  STS [R162+0x2000], R5 ;  /* 0x00200005a2007388 */ /* 0x0003e80000000800 */
[----:B------:R-:W-:Y:S01]  /*7900*/  STS [R2+0x2000], R7 ;  /* 0x0020000702007388 */ /* 0x000fe20000000800 */
[----:B--2---:R-:W-:Y:S03]  /*7910*/  F2FP.RELU.BF16.F32.PACK_AB R3, R238, R236 ;  /* 0x000000ecee03723e */ /* 0x004fe600000018ff */
[----:B------:R2:W-:Y:S01]  /*7920*/  STS [R2+0x2400], R6 ;  /* 0x0024000602007388 */ /* 0x0005e20000000800 */
[----:B---3--:R-:W-:Y:S05]  /*7930*/  F2FP.RELU.BF16.F32.PACK_AB R4, R234, R231 ;  /* 0x000000e7ea04723e */ /* 0x008fea00000018ff */
[----:B------:R3:W-:Y:S01]  /*7940*/  STS [R158+0x400], R4 ;  /* 0x000400049e007388 */ /* 0x0007e20000000800 */
[----:B-1----:R-:W-:Y:S05]  /*7950*/  F2FP.RELU.BF16.F32.PACK_AB R5, R223, R233 ;  /* 0x000000e9df05723e */ /* 0x002fea00000018ff */
[----:B------:R-:W-:Y:S01]  /*7960*/  STS [R158], R5 ;  /* 0x000000059e007388 */ /* 0x000fe20000000800 */
[----:B--2---:R-:W-:Y:S03]  /*7970*/  F2FP.RELU.BF16.F32.PACK_AB R2, R237, R235 ;  /* 0x000000ebed02723e */ /* 0x004fe600000018ff */
[----:B------:R1:W-:Y:S04]  /*7980*/  STS [R163], R3 ;  /* 0x00000003a3007388 */ /* 0x0003e80000000800 */
[----:B------:R2:W-:Y:S01]  /*7990*/  STS [R163+0x400], R2 ;  /* 0x00040002a3007388 */ /* 0x0005e20000000800 */
[----:B---3--:R-:W-:Y:S05]  /*79a0*/  F2FP.RELU.BF16.F32.PACK_AB R4, R209, R207 ;  /* 0x000000cfd104723e */ /* 0x008fea00000018ff */
[----:B------:R-:W-:Y:S01]  /*79b0*/  STS [R158+0x2400], R4 ;  /* 0x002400049e007388 */ /* 0x000fe20000000800 */
[----:B-1----:R-:W-:Y:S02]  /*79c0*/  F2FP.RELU.BF16.F32.PACK_AB R3, R221, R232 ;  /* 0x000000e8dd03723e */ /* 0x002fe400000018ff */
[----:B--2---:R-:W-:Y:S03]  /*79d0*/  F2FP.RELU.BF16.F32.PACK_AB R2, R215, R213 ;  /* 0x000000d5d702723e */ /* 0x004fe600000018ff */
[----:B------:R1:W-:Y:S04]  /*79e0*/  STS [R158+0x2000], R3 ;  /* 0x002000039e007388 */ /* 0x0003e80000000800 */
[----:B------:R2:W-:Y:S01]  /*79f0*/  STS [R163+0x2400], R2 ;  /* 0x00240002a3007388 */ /* 0x0005e20000000800 */
[----:B-1----:R-:W-:Y:S02]  /*7a00*/  F2FP.RELU.BF16.F32.PACK_AB R3, R218, R214 ;  /* 0x000000d6da03723e */ /* 0x002fe400000018ff */
[----:B--2---:R-:W-:Y:S03]  /*7a10*/  SHF.R.U32.HI R2, RZ, 0x4, R157 ;  /* 0x00000004ff027819 */ /* 0x004fe6000001169d */
[----:B------:R1:W-:Y:S04]  /*7a20*/  STS [R163+0x2000], R3 ;  /* 0x00200003a3007388 */ /* 0x0003e80000000800 */
[----:B------:R-:W-:Y:S08]  /*7a30*/  LDSM.16.M88.4 R64, [R152+0x8000] ;  /* 0x008000009840783b */ /* 0x000ff00000000200 */
[----:B------:R-:W2:Y:S08]  /*7a40*/  LDSM.16.M88.4 R16, [R153+0x10000] ;  /* 0x010000009910783b */ /* 0x000eb00000000200 */
[----:B------:R-:W3:Y:S01]  /*7a50*/  LDSM.16.M88.4 R60, [R152+0xa000] ;  /* 0x00a00000983c783b */ /* 0x000ee20000000200 */
[----:B-1----:R-:W-:Y:S07]  /*7a60*/  IMAD.SHL.U32 R3, R157, 0x40, RZ ;  /* 0x000000409d037824 */ /* 0x002fee00078e00ff */
[----:B------:R-:W1:Y:S01]  /*7a70*/  LDSM.16.M88.4 R32, [R153+0x10800] ;  /* 0x010800009920783b */ /* 0x000e620000000200 */
[----:B------:R-:W-:Y:S04]  /*7a80*/  LOP3.LUT R0, R3, 0x1c0, RZ, 0xc0, !PT ;  /* 0x000001c003007812 */ /* 0x000fe800078ec0ff */
[----:B------:R-:W-:Y:S03]  /*7a90*/  LOP3.LUT R0, R0, 0x38, R155, 0xf8, !PT ;  /* 0x0000003800007812 */ /* 0x000fe600078ef89b */
[----:B------:R-:W4:Y:S08]  /*7aa0*/  LDSM.16.M88.4 R48, [R153+0x11000] ;  /* 0x011000009930783b */ /* 0x000f300000000200 */
[----:B------:R-:W4:Y:S01]  /*7ab0*/  LDSM.16.M88.4 R132, [R153+0x11800] ;  /* 0x011800009984783b */ /* 0x000f220000000200 */
[-C--:B--2---:R-:W-:Y:S07]  /*7ac0*/  HMMA.16816.F32.BF16 R4, R64, R16.reuse, RZ ;  /* 0x000000104004723c */ /* 0x084fee00000418ff */
[----:B------:R-:W-:Y:S01]  /*7ad0*/  LDSM.16.M88.4 R136, [R154+0x8000] ;  /* 0x008000009a88783b */ /* 0x000fe20000000200 */
[C---:B---3--:R-:W-:Y:S07]  /*7ae0*/  HMMA.16816.F32.BF16 R8, R60.reuse, R16, RZ ;  /* 0x000000103c08723c */ /* 0x048fee00000418ff */
[----:B------:R-:W2:Y:S01]  /*7af0*/  LDSM.16.M88.4 R140, [R156+0x10000] ;  /* 0x010000009c8c783b */ /* 0x000ea20000000200 */
[-C--:B------:R-:W-:Y:S07]  /*7b00*/  HMMA.16816.F32.BF16 R12, R60, R18.reuse, RZ ;  /* 0x000000123c0c723c */ /* 0x080fee00000418ff */
[----:B------:R-:W3:Y:S01]  /*7b10*/  LDSM.16.M88.4 R144, [R154+0xa000] ;  /* 0x00a000009a90783b */ /* 0x000ee20000000200 */
[C---:B------:R-:W-:Y:S07]  /*7b20*/  HMMA.16816.F32.BF16 R16, R64.reuse, R18, RZ ;  /* 0x000000124010723c */ /* 0x040fee00000418ff */
[----:B------:R-:W3:Y:S01]  /*7b30*/  LDSM.16.M88.4 R148, [R156+0x10800] ;  /* 0x010800009c94783b */ /* 0x000ee20000000200 */
[-C--:B-1----:R-:W-:Y:S08]  /*7b40*/  HMMA.16816.F32.BF16 R20, R64, R32.reuse, RZ ;  /* 0x000000204014723c */ /* 0x082ff000000418ff */
        /* <DEDUP_REMOVED lines=12> */
[-C--:B--2---:R-:W-:Y:S08]  /*7c10*/  HMMA.16816.F32.BF16 R4, R136, R140.reuse, R4 ;  /* 0x0000008c8804723c */ /* 0x084ff00000041804 */
[C---:B---3--:R-:W-:Y:S08]  /*7c20*/  HMMA.16816.F32.BF16 R8, R144.reuse, R140, R8 ;  /* 0x0000008c9008723c */ /* 0x048ff00000041808 */
        /* <DEDUP_REMOVED lines=31> */
[C---:B------:R-:W-:Y:S04]  /*7e20*/  HMMA.16816.F32.BF16 R40, R136.reuse, R144, R40 ;  /* 0x000000908828723c */ /* 0x040fe80000041828 */
[----:B------:R-:W-:Y:S04]  /*7e30*/  IMAD.IADD R144, R168, 0x1, R148 ;  /* 0x00000001a8907824 */ /* 0x000fe800078e0294 */
[-C--:B------:R-:W-:Y:S08]  /*7e40*/  HMMA.16816.F32.BF16 R44, R136, R146.reuse, R44 ;  /* 0x00000092882c723c */ /* 0x080ff0000004182c */
[C---:B------:R-:W-:Y:S04]  /*7e50*/  HMMA.16816.F32.BF16 R48, R132.reuse, R146, R48 ;  /* 0x000000928430723c */ /* 0x040fe80000041830 */
[----:B------:R-:W-:Y:S04]  /*7e60*/  LOP3.LUT R146, R2, 0x8, RZ, 0xc0, !PT ;  /* 0x0000000802927812 */ /* 0x000fe800078ec0ff */
[--C-:B------:R-:W-:Y:S01]  /*7e70*/  LOP3.LUT R2, R146, 0x10, R157.reuse, 0xf8, !PT ;  /* 0x0000001092027812 */ /* 0x100fe200078ef89d */
[-C--:B--2---:R-:W-:Y:S03]  /*7e80*/  HMMA.16816.F32.BF16 R52, R132, R140.reuse, R52 ;  /* 0x0000008c8434723c */ /* 0x084fe60000041834 */
[----:B------:R-:W-:Y:S02]  /*7e90*/  LOP3.LUT R2, R2, R0, RZ, 0x3c, !PT ;  /* 0x0000000002027212 */ /* 0x000fe400078e3cff */
[----:B------:R-:W-:Y:S02]  /*7ea0*/  SHF.R.U32.HI R0, RZ, 0x1, R157 ;  /* 0x00000001ff007819 */ /* 0x000fe4000001169d */
[----:B------:R-:W-:Y:S01]  /*7eb0*/  LOP3.LUT R2, R2, 0x200, R3, 0xf8, !PT ;  /* 0x0000020002027812 */ /* 0x000fe200078ef803 */
[C---:B------:R-:W-:Y:S04]  /*7ec0*/  HMMA.16816.F32.BF16 R56, R136.reuse, R140, R56 ;  /* 0x0000008c8838723c */ /* 0x040fe80000041838 */
[----:B------:R-:W-:Y:S04]  /*7ed0*/  LOP3.LUT R145, R0, 0x30, RZ, 0xc0, !PT ;  /* 0x0000003000917812 */ /* 0x000fe800078ec0ff */
[----:B------:R-:W-:Y:S01]  /*7ee0*/  LOP3.LUT R0, R145, 0x8, R157, 0xf8, !PT ;  /* 0x0000000891007812 */ /* 0x000fe200078ef89d */
[-C--:B------:R-:W-:Y:S01]  /*7ef0*/  HMMA.16816.F32.BF16 R60, R136, R142.reuse, R60 ;  /* 0x0000008e883c723c */ /* 0x080fe2000004183c */
[----:B------:R-:W-:Y:S02]  /*7f00*/  LDSM.16.M88.4 R136, [R144+0x8000] ;  /* 0x008000009088783b */ /* 0x000fe40000000200 */
[----:B------:R-:W-:Y:S05]  /*7f10*/  LOP3.LUT R0, R0, 0x1c0, R3, 0xf8, !PT ;  /* 0x000001c000007812 */ /* 0x000fea00078ef803 */
        /* <DEDUP_REMOVED lines=9> */
[----:B------:R-:W-:Y:S02]  /*7fb0*/  FADD.FTZ R6, -R189, R6 ;  /* 0x00000006bd067221 */ /* 0x000fe40000010100 */
[C---:B------:R-:W-:Y:S01]  /*7fc0*/  HMMA.16816.F32.BF16 R16, R136.reuse, R134, R16 ;  /* 0x000000868810723c */ /* 0x040fe20000041810 */
[----:B------:R-:W1:Y:S03]  /*7fd0*/  LDSM.16.M88.4 R132, [R185+0x10800] ;  /* 0x01080000b984783b */ /* 0x000e660000000200 */
[-C--:B------:R-:W-:Y:S02]  /*7fe0*/  FSEL R4, R4, R190.reuse, P2 ;  /* 0x000000be04047208 */ /* 0x080fe40001000000 */
[----:B------:R-:W-:Y:S02]  /*7ff0*/  FSEL R5, R5, R190, P1 ;  /* 0x000000be05057208 */ /* 0x000fe40000800000 */
[-C--:B------:R-:W-:Y:S01]  /*8000*/  FSEL R6, R6, R189.reuse, P0 ;  /* 0x000000bd06067208 */ /* 0x080fe20000000000 */
[----:B------:R-:W-:Y:S01]  /*8010*/  FMUL.FTZ R174, R174, R4 ;  /* 0x00000004aeae7220 */ /* 0x000fe20000410000 */
[----:B------:R-:W-:Y:S01]  /*8020*/  FSETP.GE.FTZ.AND P0, PT, R175, RZ, PT ;  /* 0x000000ffaf00720b */ /* 0x000fe20003f16000 */
        /* <DEDUP_REMOVED lines=8> */
[----:B------:R-:W-:Y:S01]  /*80b0*/  FMUL.FTZ R3, R175, R3 ;  /* 0x00000003af037220 */ /* 0x000fe20000410000 */
[----:B------:R-:W-:Y:S01]  /*80c0*/  FMUL.FTZ R171, R171, R6 ;  /* 0x00000006abab7220 */ /* 0x000fe20000410000 */
[C---:B------:R-:W-:Y:S01]  /*80d0*/  FADD.FTZ R7, -R188.reuse, R8 ;  /* 0x00000008bc077221 */ /* 0x040fe20000010100 */
[----:B------:R-:W-:Y:S01]  /*80e0*/  FADD.FTZ R8, -R189, R18 ;  /* 0x00000012bd087221 */ /* 0x000fe20000010100 */
[----:B------:R-:W-:Y:S01]  /*80f0*/  FADD.FTZ R6, -R188, R9 ;  /* 0x00000009bc067221 */ /* 0x000fe20000010100 */
[----:B------:R-:W-:Y:S01]  /*8100*/  FADD.FTZ R9, -R190, R17 ;  /* 0x00000011be097221 */ /* 0x000fe20000010100 */
[----:B------:R-:W-:Y:S01]  /*8110*/  F2FP.BF16.F32.PACK_AB R171, R3, R171 ;  /* 0x000000ab03ab723e */ /* 0x000fe200000010ff */
[----:B------:R-:W-:Y:S01]  /*8120*/  FADD.FTZ R4, -R187, R11 ;  /* 0x0000000bbb047221 */ /* 0x000fe20000010100 */
[-C--:B------:R-:W-:Y:S01]  /*8130*/  FSEL R7, R7, R188.reuse, P3 ;  /* 0x000000bc07077208 */ /* 0x080fe20001800000 */
[----:B------:R-:W-:Y:S01]  /*8140*/  FMUL.FTZ R169, R169, R5 ;  /* 0x00000005a9a97220 */ /* 0x000fe20000410000 */
[----:B------:R-:W-:Y:S01]  /*8150*/  FSEL R6, R6, R188, P2 ;  /* 0x000000bc06067208 */ /* 0x000fe20001000000 */
[----:B------:R-:W-:Y:S01]  /*8160*/  FADD.FTZ R5, -R187, R10 ;  /* 0x0000000abb057221 */ /* 0x000fe20000010100 */
[----:B------:R-:W-:Y:S01]  /*8170*/  FSEL R4, R4, R187, P0 ;  /* 0x000000bb04047208 */ /* 0x000fe20000000000 */
[----:B------:R-:W-:Y:S01]  /*8180*/  FMUL.FTZ R173, R173, R7 ;  /* 0x00000007adad7220 */ /* 0x000fe20000410000 */
[----:B------:R-:W-:Y:S01]  /*8190*/  FSETP.GE.FTZ.AND P3, PT, R179, RZ, PT ;  /* 0x000000ffb300720b */ /* 0x000fe20003f76000 */
[----:B------:R-:W-:Y:S01]  /*81a0*/  FADD.FTZ R7, -R189, R19 ;  /* 0x00000013bd077221 */ /* 0x000fe20000010100 */
[----:B------:R-:W-:Y:S01]  /*81b0*/  FSEL R5, R5, R187, P1 ;  /* 0x000000bb05057208 */ /* 0x000fe20000800000 */
[----:B------:R-:W-:Y:S01]  /*81c0*/  FMUL.FTZ R167, R167, R6 ;  /* 0x00000006a7a77220 */ /* 0x000fe20000410000 */
[----:B------:R-:W-:Y:S01]  /*81d0*/  FSETP.GE.FTZ.AND P2, PT, R178, RZ, PT ;  /* 0x000000ffb200720b */ /* 0x000fe20003f56000 */
[----:B------:R-:W-:Y:S01]  /*81e0*/  FMUL.FTZ R172, R172, R4 ;  /* 0x00000004acac7220 */ /* 0x000fe20000410000 */
[----:B------:R-:W-:Y:S01]  /*81f0*/  FSETP.GE.FTZ.AND P1, PT, R177, RZ, PT ;  /* 0x000000ffb100720b */ /* 0x000fe20003f36000 */
[----:B------:R-:W-:Y:S01]  /*8200*/  FMUL.FTZ R170, R170, R5 ;  /* 0x00000005aaaa7220 */ /* 0x000fe20000410000 */
[----:B------:R-:W-:Y:S01]  /*8210*/  FSETP.GE.FTZ.AND P0, PT, R176, RZ, PT ;  /* 0x000000ffb000720b */ /* 0x000fe20003f16000 */
[-C--:B-1----:R-:W-:Y:S03]  /*8220*/  HMMA.16816.F32.BF16 R20, R136, R132.reuse, R20 ;  /* 0x000000848814723c */ /* 0x082fe60000041814 */
[-C--:B------:R-:W-:Y:S01]  /*8230*/  FSEL R6, R12, R188.reuse, P3 ;  /* 0x000000bc0c067208 */ /* 0x080fe20001800000 */
[----:B------:R-:W-:Y:S01]  /*8240*/  FADD.FTZ R10, -R190, R16 ;  /* 0x00000010be0a7221 */ /* 0x000fe20000010100 */
[----:B------:R-:W-:Y:S02]  /*8250*/  FSEL R5, R13, R188, P2 ;  /* 0x000000bc0d057208 */ /* 0x000fe40001000000 */
        /* <DEDUP_REMOVED lines=9> */
[C---:B------:R-:W-:Y:S04]  /*82f0*/  HMMA.16816.F32.BF16 R24, R140.reuse, R132, R24 ;  /* 0x000000848c18723c */ /* 0x040fe80000041818 */
[----:B------:R-:W-:Y:S01]  /*8300*/  F2FP.BF16.F32.PACK_AB R150, R5, R6 ;  /* 0x000000060596723e */ /* 0x000fe200000010ff */
[----:B------:R-:W-:Y:S01]  /*8310*/  FMUL.FTZ R15, R183, R7 ;  /* 0x00000007b70f7220 */ /* 0x000fe20000410000 */
[----:B------:R-:W-:Y:S01]  /*8320*/  F2FP.BF16.F32.PACK_AB R149, R3, R4 ;  /* 0x000000040395723e */ /* 0x000fe200000010ff */
[----:B------:R-:W-:Y:S01]  /*8330*/  FADD.FTZ R22, -R189, R22 ;  /* 0x00000016bd167221 */ /* 0x000fe20000010100 */
[----:B------:R-:W-:Y:S01]  /*8340*/  FSETP.GE.FTZ.AND P3, PT, R193, RZ, PT ;  /* 0x000000ffc100720b */ /* 0x000fe20003f76000 */
[----:B------:R-:W1:Y:S01]  /*8350*/  LDSM.16.M88.4 R4, [R185+0x11000] ;  /* 0x01100000b904783b */ /* 0x000e620000000200 */
[----:B------:R-:W-:Y:S01]  /*8360*/  FSETP.GE.FTZ.AND P2, PT, R192, RZ, PT ;  /* 0x000000ffc000720b */ /* 0x000fe20003f56000 */
[-C--:B------:R-:W-:Y:S03]  /*8370*/  HMMA.16816.F32.BF16 R28, R140, R134.reuse, R28 ;  /* 0x000000868c1c723c */ /* 0x080fe6000004181c */
[----:B------:R-:W-:Y:S01]  /*8380*/  FSEL R8, R8, R189, P1 ;  /* 0x000000bd08087208 */ /* 0x000fe20000800000 */
[----:B------:R-:W-:Y:S01]  /*8390*/  FADD.FTZ R23, -R189, R23 ;  /* 0x00000017bd177221 */ /* 0x000fe20000010100 */
[-C--:B------:R-:W-:Y:S01]  /*83a0*/  FSEL R10, R10, R190.reuse, P3 ;  /* 0x000000be0a0a7208 */ /* 0x080fe20001800000 */
[----:B------:R-:W-:Y:S01]  /*83b0*/  FADD.FTZ R20, -R190, R20 ;  /* 0x00000014be147221 */ /* 0x000fe20000010100 */
[----:B------:R-:W-:Y:S01]  /*83c0*/  FSEL R9, R9, R190, P2 ;  /* 0x000000be09097208 */ /* 0x000fe20001000000 */
[C---:B------:R-:W-:Y:S04]  /*83d0*/  HMMA.16816.F32.BF16 R32, R136.reuse, R134, R32 ;  /* 0x000000868820723c */ /* 0x040fe80000041820 */
[----:B------:R-:W-:Y:S01]  /*83e0*/  FSETP.GE.FTZ.AND P1, PT, R195, RZ, PT ;  /* 0x000000ffc300720b */ /* 0x000fe20003f36000 */
[----:B------:R-:W-:Y:S01]  /*83f0*/  FMUL.FTZ R18, R193, R10 ;  /* 0x0000000ac1127220 */ /* 0x000fe20000410000 */
[----:B------:R-:W-:Y:S01]  /*8400*/  FSETP.GE.FTZ.AND P0, PT, R203, RZ, PT ;  /* 0x000000ffcb00720b */ /* 0x000fe20003f16000 */
[----:B------:R-:W-:Y:S01]  /*8410*/  FMUL.FTZ R17, R192, R9 ;  /* 0x00000009c0117220 */ /* 0x000fe20000410000 */
[----:B------:R-:W-:Y:S01]  /*8420*/  FSETP.GE.FTZ.AND P3, PT, R204, RZ, PT ;  /* 0x000000ffcc00720b */ /* 0x000fe20003f76000 */
[----:B------:R-:W-:Y:S01]  /*8430*/  FMUL.FTZ R16, R191, R8 ;  /* 0x00000008bf107220 */ /* 0x000fe20000410000 */
[----:B------:R-:W-:Y:S01]  /*8440*/  FSETP.GE.FTZ.AND P2, PT, R181, RZ, PT ;  /* 0x000000ffb500720b */ /* 0x000fe20003f56000 */
[----:B------:R-:W-:Y:S01]  /*8450*/  FADD.FTZ R29, -R188, R29 ;  /* 0x0000001dbc1d7221 */ /* 0x000fe20000010100 */
[-C--:B------:R-:W-:Y:S01]  /*8460*/  FSEL R8, R22, R189.reuse, P1 ;  /* 0x000000bd16087208 */ /* 0x080fe20000800000 */
[----:B------:R-:W-:Y:S01]  /*8470*/  FADD.FTZ R30, -R187, R30 ;  /* 0x0000001ebb1e7221 */ /* 0x000fe20000010100 */
[----:B------:R-:W-:Y:S01]  /*8480*/  FSEL R3, R23, R189, P0 ;  /* 0x000000bd17037208 */ /* 0x000fe20000000000 */
[----:B------:R-:W-:Y:S01]  /*8490*/  FADD.FTZ R11, -R187, R27 ;  /* 0x0000001bbb0b7221 */ /* 0x000fe20000010100 */
[----:B------:R-:W-:Y:S01]  /*84a0*/  FSEL R10, R20, R190, P3 ;  /* 0x000000be140a7208 */ /* 0x000fe20001800000 */
[----:B------:R-:W-:Y:S01]  /*84b0*/  FMUL.FTZ R8, R195, R8 ;  /* 0x00000008c3087220 */ /* 0x000fe20000410000 */
[----:B------:R-:W-:Y:S01]  /*84c0*/  FSETP.GE.FTZ.AND P3, PT, R198, RZ, PT ;  /* 0x000000ffc600720b */ /* 0x000fe20003f76000 */
[----:B------:R-:W-:Y:S01]  /*84d0*/  FADD.FTZ R33, -R190, R33 ;  /* 0x00000021be217221 */ /* 0x000fe20000010100 */
[----:B------:R-:W-:Y:S01]  /*84e0*/  FSETP.GE.FTZ.AND P1, PT, R182, RZ, PT ;  /* 0x000000ffb600720b */ /* 0x000fe20003f36000 */
[----:B------:R-:W-:Y:S01]  /*84f0*/  FADD.FTZ R34, -R189, R34 ;  /* 0x00000022bd227221 */ /* 0x000fe20000010100 */
        /* <DEDUP_REMOVED lines=15> */
[----:B------:R-:W-:Y:S01]  /*85f0*/  FADD.FTZ R28, -R188, R28 ;  /* 0x0000001cbc1c7221 */ /* 0x000fe20000010100 */
[----:B------:R-:W-:Y:S01]  /*8600*/  F2FP.BF16.F32.PACK_AB R133, R3, R8 ;  /* 0x000000080385723e */ /* 0x000fe200000010ff */
[----:B------:R-:W-:Y:S01]  /*8610*/  FMUL.FTZ R14, R182, R12 ;  /* 0x0000000cb60e7220 */ /* 0x000fe20000410000 */
[----:B------:R-:W-:Y:S01]  /*8620*/  FSETP.GE.FTZ.AND P0, PT, R208, RZ, PT ;  /* 0x000000ffd000720b */ /* 0x000fe20003f16000 */
[-C--:B-1----:R-:W-:Y:S03]  /*8630*/  HMMA.16816.F32.BF16 R36, R136, R4.reuse, R36 ;  /* 0x000000048824723c */ /* 0x082fe60000041824 */
[----:B------:R-:W-:Y:S01]  /*8640*/  FSEL R3, R28, R188, P3 ;  /* 0x000000bc1c037208 */ /* 0x000fe20001800000 */
[----:B------:R-:W-:Y:S01]  /*8650*/  FADD.FTZ R21, -R190, R21 ;  /* 0x00000015be157221 */ /* 0x000fe20000010100 */
[----:B------:R-:W-:Y:S01]  /*8660*/  FSETP.GE.FTZ.AND P3, PT, R226, RZ, PT ;  /* 0x000000ffe200720b */ /* 0x000fe20003f76000 */
[----:B------:R-:W-:Y:S01]  /*8670*/  FADD.FTZ R31, -R187, R31 ;  /* 0x0000001fbb1f7221 */ /* 0x000fe20000010100 */
[----:B------:R-:W-:Y:S01]  /*8680*/  F2FP.BF16.F32.PACK_AB R169, R169, R174 ;  /* 0x000000aea9a9723e */ /* 0x000fe200000010ff */
[C---:B------:R-:W-:Y:S04]  /*8690*/  HMMA.16816.F32.BF16 R40, R140.reuse, R4, R40 ;  /* 0x000000048c28723c */ /* 0x040fe80000041828 */
[----:B------:R-:W-:Y:S01]  /*86a0*/  FSEL R9, R21, R190, P2 ;  /* 0x000000be15097208 */ /* 0x000fe20001000000 */
[----:B------:R-:W-:Y:S01]  /*86b0*/  FMUL.FTZ R4, R212, R3 ;  /* 0x00000003d4047220 */ /* 0x000fe20000410000 */
[C---:B------:R-:W-:Y:S01]  /*86c0*/  FSETP.GE.FTZ.AND P2, PT, R180.reuse, RZ, PT ;  /* 0x000000ffb400720b */ /* 0x040fe20003f56000 */
[----:B------:R-:W-:Y:S01]  /*86d0*/  FADD.FTZ R35, -R189, R35 ;  /* 0x00000023bd237221 */ /* 0x000fe20000010100 */
[----:B------:R-:W-:Y:S01]  /*86e0*/  FSEL R12, R31, R187, P0 ;  /* 0x000000bb1f0c7208 */ /* 0x000fe20000000000 */
[----:B------:R-:W-:Y:S01]  /*86f0*/  FMUL.FTZ R9, R181, R9 ;  /* 0x00000009b5097220 */ /* 0x000fe20000410000 */
[----:B------:R-:W-:Y:S01]  /*8700*/  FSEL R13, R13, R188, P2 ;  /* 0x000000bc0d0d7208 */ /* 0x000fe20001000000 */
[-C--:B------:R-:W-:Y:S03]  /*8710*/  HMMA.16816.F32.BF16 R44, R140, R6.reuse, R44 ;  /* 0x000000068c2c723c */ /* 0x080fe6000004182c */
[----:B------:R-:W-:Y:S01]  /*8720*/  FSETP.GE.FTZ.AND P2, PT, R211, RZ, PT ;  /* 0x000000ffd300720b */ /* 0x000fe20003f56000 */
[----:B------:R-:W-:Y:S01]  /*8730*/  FMUL.FTZ R15, R180, R13 ;  /* 0x0000000db40f7220 */ /* 0x000fe20000410000 */
[----:B------:R-:W-:Y:S01]  /*8740*/  F2FP.BF16.F32.PACK_AB R134, R9, R10 ;  /* 0x0000000a0986723e */ /* 0x000fe200000010ff */
[----:B------:R-:W-:Y:S01]  /*8750*/  FADD.FTZ R10, -R190, R32 ;  /* 0x00000020be0a7221 */ /* 0x000fe20000010100 */
[----:B------:R-:W-:Y:S01]  /*8760*/  FSEL R8, R29, R188, P2 ;  /* 0x000000bc1d087208 */ /* 0x000fe20001000000 */
[----:B------:R-:W-:Y:S01]  /*8770*/  FMUL.FTZ R12, R208, R12 ;  /* 0x0000000cd00c7220 */ /* 0x000fe20000410000 */
[----:B------:R-:W-:Y:S01]  /*8780*/  FSEL R9, R30, R187, P1 ;  /* 0x000000bb1e097208 */ /* 0x000fe20000800000 */
[C---:B------:R-:W-:Y:S04]  /*8790*/  HMMA.16816.F32.BF16 R48, R136.reuse, R6, R48 ;  /* 0x000000068830723c */ /* 0x040fe80000041830 */
        /* <DEDUP_REMOVED lines=10> */
[----:B------:R-:W-:Y:S01]  /*8840*/  F2FP.BF16.F32.PACK_AB R132, R15, R16 ;  /* 0x000000100f84723e */ /* 0x000fe200000010ff */
[----:B------:R-:W-:Y:S01]  /*8850*/  FMUL.FTZ R17, R225, R9 ;  /* 0x00000009e1117220 */ /* 0x000fe20000410000 */
[----:B------:R-:W-:Y:S01]  /*8860*/  F2FP.BF16.F32.PACK_AB R32, R11, R14 ;  /* 0x0000000e0b20723e */ /* 0x000fe200000010ff */
[----:B------:R-:W-:Y:S01]  /*8870*/  FMUL.FTZ R16, R224, R8 ;  /* 0x00000008e0107220 */ /* 0x000fe20000410000 */
[----:B------:R-:W-:Y:S01]  /*8880*/  FSETP.GE.FTZ.AND P0, PT, R222, RZ, PT ;  /* 0x000000ffde00720b */ /* 0x000fe20003f16000 */
[----:B------:R-:W1:Y:S01]  /*8890*/  LDSM.16.M88.4 R8, [R185+0x11800] ;  /* 0x01180000b908783b */ /* 0x000e620000000200 */
[----:B------:R-:W-:Y:S01]  /*88a0*/  FSETP.GE.FTZ.AND P3, PT, R205, RZ, PT ;  /* 0x000000ffcd00720b */ /* 0x000fe20003f76000 */
[----:B------:R-:W-:Y:S01]  /*88b0*/  FADD.FTZ R39, -R189, R39 ;  /* 0x00000027bd277221 */ /* 0x000fe20000010100 */
[----:B------:R-:W-:Y:S01]  /*88c0*/  FSEL R5, R35, R189, P0 ;  /* 0x000000bd23057208 */ /* 0x000fe20000000000 */
[----:B------:R-:W-:Y:S01]  /*88d0*/  FADD.FTZ R37, -R190, R37 ;  /* 0x00000025be257221 */ /* 0x000fe20000010100 */
[----:B------:R-:W-:Y:S01]  /*88e0*/  FSETP.GE.FTZ.AND P1, PT, R200, RZ, PT ;  /* 0x000000ffc800720b */ /* 0x000fe20003f36000 */
[C---:B------:R-:W-:Y:S01]  /*88f0*/  FADD.FTZ R43, -R187.reuse, R43 ;  /* 0x0000002bbb2b7221 */ /* 0x040fe20000010100 */
[----:B------:R-:W-:Y:S01]  /*8900*/  FSETP.GE.FTZ.AND P0, PT, R206, RZ, PT ;  /* 0x000000ffce00720b */ /* 0x000fe20003f16000 */
[----:B------:R-:W-:Y:S01]  /*8910*/  FADD.FTZ R42, -R187, R42 ;  /* 0x0000002abb2a7221 */ /* 0x000fe20000010100 */
[----:B------:R-:W-:Y:S01]  /*8920*/  F2FP.BF16.F32.PACK_AB R31, R3, R4 ;  /* 0x00000004031f723e */ /* 0x000fe200000010ff */
[----:B------:R-:W-:Y:S01]  /*8930*/  FMUL.FTZ R15, R222, R5 ;  /* 0x00000005de0f7220 */ /* 0x000fe20000410000 */
[----:B------:R-:W-:Y:S01]  /*8940*/  F2FP.BF16.F32.PACK_AB R30, R12, R13 ;  /* 0x0000000d0c1e723e */ /* 0x000fe200000010ff */
[----:B------:R-:W-:Y:S01]  /*8950*/  FADD.FTZ R14, -R188, R40 ;  /* 0x00000028bc0e7221 */ /* 0x000fe20000010100 */
[----:B------:R-:W-:Y:S01]  /*8960*/  FSEL R3, R36, R190, P3 ;  /* 0x000000be24037208 */ /* 0x000fe20001800000 */
[----:B------:R-:W-:Y:S01]  /*8970*/  FADD.FTZ R13, -R188, R41 ;  /* 0x00000029bc0d7221 */ /* 0x000fe20000010100 */
[-C--:B------:R-:W-:Y:S01]  /*8980*/  FSEL R4, R38, R189.reuse, P1 ;  /* 0x000000bd26047208 */ /* 0x080fe20000800000 */
        /* <DEDUP_REMOVED lines=18> */
[----:B------:R-:W-:Y:S01]  /*8ab0*/  FADD.FTZ R45, -R188, R45 ;  /* 0x0000002dbc2d7221 */ /* 0x000fe20000010100 */
[----:B------:R-:W-:Y:S01]  /*8ac0*/  FSETP.GE.FTZ.AND P0, PT, R216, RZ, PT ;  /* 0x000000ffd800720b */ /* 0x000fe20003f16000 */
[----:B------:R-:W-:Y:S01]  /*8ad0*/  FADD.FTZ R50, -R189, R50 ;  /* 0x00000032bd327221 */ /* 0x000fe20000010100 */
[----:B------:R-:W-:Y:S01]  /*8ae0*/  F2FP.BF16.F32.PACK_AB R26, R3, R4 ;  /* 0x00000004031a723e */ /* 0x000fe200000010ff */
[----:B------:R-:W-:Y:S01]  /*8af0*/  FMUL.FTZ R12, R197, R12 ;  /* 0x0000000cc50c7220 */ /* 0x000fe20000410000 */
[-C--:B------:R-:W-:Y:S01]  /*8b00*/  FSEL R14, R14, R188.reuse, P3 ;  /* 0x000000bc0e0e7208 */ /* 0x080fe20001800000 */
[-C--:B-1----:R-:W-:Y:S03]  /*8b10*/  HMMA.16816.F32.BF16 R52, R136, R8.reuse, R52 ;  /* 0x000000088834723c */ /* 0x082fe60000041834 */
[----:B------:R-:W-:Y:S01]  /*8b20*/  FSEL R13, R13, R188, P2 ;  /* 0x000000bc0d0d7208 */ /* 0x000fe20001000000 */
[----:B------:R-:W-:Y:S01]  /*8b30*/  FMUL.FTZ R14, R202, R14 ;  /* 0x0000000eca0e7220 */ /* 0x000fe20000410000 */
[----:B------:R-:W-:Y:S01]  /*8b40*/  FSEL R3, R47, R187, P0 ;  /* 0x000000bb2f037208 */ /* 0x000fe20000000000 */
[----:B------:R-:W-:Y:S01]  /*8b50*/  FADD.FTZ R48, -R190, R48 ;  /* 0x00000030be307221 */ /* 0x000fe20000010100 */
[----:B------:R-:W-:Y:S01]  /*8b60*/  FSETP.GE.FTZ.AND P1, PT, R217, RZ, PT ;  /* 0x000000ffd900720b */ /* 0x000fe20003f36000 */
[C---:B------:R-:W-:Y:S04]  /*8b70*/  HMMA.16816.F32.BF16 R56, R140.reuse, R8, R56 ;  /* 0x000000088c38723c */ /* 0x040fe80000041838 */
[----:B------:R-:W-:Y:S01]  /*8b80*/  FSETP.GE.FTZ.AND P0, PT, R227, RZ, PT ;  /* 0x000000ffe300720b */ /* 0x000fe20003f16000 */
[----:B------:R-:W-:Y:S01]  /*8b90*/  FMUL.FTZ R13, R196, R13 ;  /* 0x0000000dc40d7220 */ /* 0x000fe20000410000 */
[----:B------:R-:W-:Y:S01]  /*8ba0*/  FSETP.GE.FTZ.AND P3, PT, R220, RZ, PT ;  /* 0x000000ffdc00720b */ /* 0x000fe20003f76000 */
[----:B------:R-:W-:Y:S01]  /*8bb0*/  FADD.FTZ R49, -R190, R49 ;  /* 0x00000031be317221 */ /* 0x000fe20000010100 */
[----:B------:R-:W-:Y:S01]  /*8bc0*/  FSETP.GE.FTZ.AND P2, PT, R219, RZ, PT ;  /* 0x000000ffdb00720b */ /* 0x000fe20003f56000 */
[-C--:B------:R-:W-:Y:S03]  /*8bd0*/  HMMA.16816.F32.BF16 R60, R140, R10.reuse, R60 ;  /* 0x0000000a8c3c723c */ /* 0x080fe6000004183c */
[----:B------:R-:W-:Y:S01]  /*8be0*/  F2FP.BF16.F32.PACK_AB R28, R15, R16 ;  /* 0x000000100f1c723e */ /* 0x000fe200000010ff */
[----:B------:R-:W-:Y:S01]  /*8bf0*/  FMUL.FTZ R16, R216, R3 ;  /* 0x00000003d8107220 */ /* 0x000fe20000410000 */
[----:B------:R-:W-:Y:S01]  /*8c00*/  F2FP.BF16.F32.PACK_AB R27, R5, R6 ;  /* 0x00000006051b723e */ /* 0x000fe200000010ff */
[----:B------:R-:W-:Y:S01]  /*8c10*/  FADD.FTZ R52, -R190, R52 ;  /* 0x00000034be347221 */ /* 0x000fe20000010100 */
[----:B------:R-:W-:Y:S01]  /*8c20*/  FSEL R4, R46, R187, P1 ;  /* 0x000000bb2e047208 */ /* 0x000fe20000800000 */
[----:B------:R-:W-:Y:S01]  /*8c30*/  FADD.FTZ R15, -R190, R53 ;  /* 0x00000035be0f7221 */ /* 0x000fe20000010100 */
[----:B------:R-:W-:Y:S01]  /*8c40*/  F2FP.BF16.F32.PACK_AB R22, R22, R12 ;  /* 0x0000000c1616723e */ /* 0x000fe200000010ff */
[----:B------:R-:W-:Y:S01]  /*8c50*/  FADD.FTZ R12, -R189, R55 ;  /* 0x00000037bd0c7221 */ /* 0x000fe20000010100 */
[----:B------:R-:W-:Y:S01]  /*8c60*/  FSEL R3, R51, R189, P0 ;  /* 0x000000bd33037208 */ /* 0x000fe20000000000 */
[----:B------:R-:W-:Y:S01]  /*8c70*/  FMUL.FTZ R7, R217, R4 ;  /* 0x00000004d9077220 */ /* 0x000fe20000410000 */
[-C--:B------:R-:W-:Y:S01]  /*8c80*/  FSEL R6, R44, R188.reuse, P3 ;  /* 0x000000bc2c067208 */ /* 0x080fe20001800000 */
[----:B------:R-:W-:Y:S01]  /*8c90*/  FADD.FTZ R59, -R187, R59 ;  /* 0x0000003bbb3b7221 */ /* 0x000fe20000010100 */
[----:B------:R-:W-:Y:S01]  /*8ca0*/  FSEL R5, R45, R188, P2 ;  /* 0x000000bc2d057208 */ /* 0x000fe20001000000 */
[----:B------:R-:W-:Y:S01]  /*8cb0*/  FADD.FTZ R54, -R189, R54 ;  /* 0x00000036bd367221 */ /* 0x000fe20000010100 */
[----:B------:R-:W-:Y:S01]  /*8cc0*/  FSETP.GE.FTZ.AND P1, PT, R228, RZ, PT ;  /* 0x000000ffe400720b */ /* 0x000fe20003f36000 */
[----:B------:R-:W-:Y:S01]  /*8cd0*/  FMUL.FTZ R8, R220, R6 ;  /* 0x00000006dc087220 */ /* 0x000fe20000410000 */
[----:B------:R-:W-:Y:S01]  /*8ce0*/  FSETP.GE.FTZ.AND P0, PT, R234, RZ, PT ;  /* 0x000000ffea00720b */ /* 0x000fe20003f16000 */
[----:B------:R-:W-:Y:S04]  /*8cf0*/  HMMA.16816.F32.BF16 R64, R136, R10, R64 ;  /* 0x0000000a8840723c */ /* 0x000fe80000041840 */
[----:B------:R-:W-:Y:S02]  /*8d00*/  FSETP.GE.FTZ.AND P3, PT, R230, RZ, PT ;  /* 0x000000ffe600720b */ /* 0x000fe40003f76000 */
[----:B------:R-:W-:Y:S02]  /*8d10*/  FSETP.GE.FTZ.AND P2, PT, R229, RZ, PT ;  /* 0x000000ffe500720b */ /* 0x000fe40003f56000 */
[----:B------:R-:W-:Y:S01]  /*8d20*/  F2FP.BF16.F32.PACK_AB R23, R13, R14 ;  /* 0x0000000e0d17723e */ /* 0x000fe200000010ff */
[----:B------:R-:W-:Y:S01]  /*8d30*/  FMUL.FTZ R13, R227, R3 ;  /* 0x00000003e30d7220 */ /* 0x000fe20000410000 */
[----:B------:R-:W-:Y:S01]  /*8d40*/  F2FP.BF16.F32.PACK_AB R29, R17, R18 ;  /* 0x00000012111d723e */ /* 0x000fe200000010ff */
[----:B------:R-:W-:Y:S01]  /*8d50*/  FMUL.FTZ R17, R219, R5 ;  /* 0x00000005db117220 */ /* 0x000fe20000410000 */
[-C--:B------:R-:W-:Y:S01]  /*8d60*/  FSEL R4, R50, R189.reuse, P1 ;  /* 0x000000bd32047208 */ /* 0x080fe20000800000 */
[----:B------:R-:W-:Y:S01]  /*8d70*/  FADD.FTZ R3, -R188, R56 ;  /* 0x00000038bc037221 */ /* 0x000fe20000010100 */
[----:B------:R-:W-:Y:S02]  /*8d80*/  FSEL R12, R12, R189, P0 ;  /* 0x000000bd0c0c7208 */ /* 0x000fe40000000000 */
        /* <DEDUP_REMOVED lines=10> */
[----:B------:R-:W-:Y:S01]  /*8e30*/  FSEL R3, R3, R188, P0 ;  /* 0x000000bc03037208 */ /* 0x000fe20000000000 */
[----:B------:R-:W-:Y:S01]  /*8e40*/  FADD.FTZ R5, -R187, R58 ;  /* 0x0000003abb057221 */ /* 0x000fe20000010100 */
[-C--:B------:R-:W-:Y:S02]  /*8e50*/  FSEL R4, R52, R190.reuse, P3 ;  /* 0x000000be34047208 */ /* 0x080fe40001800000 */
[----:B------:R-:W-:Y:S01]  /*8e60*/  FSEL R15, R15, R190, P2 ;  /* 0x000000be0f0f7208 */ /* 0x000fe20001000000 */
[----:B------:R-:W-:Y:S01]  /*8e70*/  FMUL.FTZ R11, R232, R3 ;  /* 0x00000003e80b7220 */ /* 0x000fe20000410000 */
[----:B------:R-:W-:Y:S01]  /*8e80*/  FSETP.GE.FTZ.AND P0, PT, R209, RZ, PT ;  /* 0x000000ffd100720b */ /* 0x000fe20003f16000 */
[----:B------:R-:W-:Y:S01]  /*8e90*/  FMUL.FTZ R4, R233, R4 ;  /* 0x00000004e9047220 */ /* 0x000fe20000410000 */
[----:B------:R-:W-:Y:S01]  /*8ea0*/  FSETP.GE.FTZ.AND P1, PT, R231, RZ, PT ;  /* 0x000000ffe700720b */ /* 0x000fe20003f36000 */
[----:B------:R-:W-:Y:S01]  /*8eb0*/  FMUL.FTZ R15, R223, R15 ;  /* 0x0000000fdf0f7220 */ /* 0x000fe20000410000 */
[----:B------:R-:W-:Y:S02]  /*8ec0*/  FSETP.GE.FTZ.AND P2, PT, R221, RZ, PT ;  /* 0x000000ffdd00720b */ /* 0x000fe40003f56000 */
[----:B------:R-:W-:Y:S02]  /*8ed0*/  F2FP.BF16.F32.PACK_AB R16, R16, R7 ;  /* 0x000000071010723e */ /* 0x000fe400000010ff */
[----:B------:R-:W-:Y:S02]  /*8ee0*/  FSEL R3, R59, R187, P0 ;  /* 0x000000bb3b037208 */ /* 0x000fe40000000000 */
[----:B------:R-:W-:Y:S02]  /*8ef0*/  FSEL R7, R54, R189, P1 ;  /* 0x000000bd36077208 */ /* 0x000fe40000800000 */
[----:B------:R-:W-:Y:S01]  /*8f00*/  FSETP.GE.FTZ.AND P1, PT, R207, RZ, PT ;  /* 0x000000ffcf00720b */ /* 0x000fe20003f36000 */
        /* <DEDUP_REMOVED lines=8> */
[----:B------:R-:W-:Y:S01]  /*8f90*/  FADD.FTZ R4, -R188, R60 ;  /* 0x0000003cbc047221 */ /* 0x000fe20000010100 */
[----:B------:R-:W-:Y:S02]  /*8fa0*/  FSEL R5, R5, R187, P1 ;  /* 0x000000bb05057208 */ /* 0x000fe40000800000 */
[----:B------:R-:W-:Y:S02]  /*8fb0*/  FSETP.GE.FTZ.AND P3, PT, R214, RZ, PT ;  /* 0x000000ffd600720b */ /* 0x000fe40003f76000 */
[----:B------:R-:W-:Y:S01]  /*8fc0*/  FSETP.GE.FTZ.AND P1, PT, R213, RZ, PT ;  /* 0x000000ffd500720b */ /* 0x000fe20003f36000 */
[----:B------:R-:W-:Y:S01]  /*8fd0*/  FMUL.FTZ R5, R207, R5 ;  /* 0x00000005cf057220 */ /* 0x000fe20000410000 */
[----:B------:R-:W-:Y:S01]  /*8fe0*/  FSEL R4, R4, R188, P3 ;  /* 0x000000bc04047208 */ /* 0x000fe20001800000 */
[----:B------:R-:W-:Y:S01]  /*8ff0*/  @P2 FADD.FTZ R188, -R188, R61 ;  /* 0x0000003dbcbc2221 */ /* 0x000fe20000010100 */
[----:B------:R-:W-:Y:S01]  /*9000*/  FSEL R3, R3, R187, P1 ;  /* 0x000000bb03037208 */ /* 0x000fe20000800000 */
[----:B------:R-:W-:Y:S01]  /*9010*/  @P0 FADD.FTZ R187, -R187, R63 ;  /* 0x0000003fbbbb0221 */ /* 0x000fe20000010100 */
[----:B------:R-:W-:Y:S01]  /*9020*/  FSETP.GE.FTZ.AND P1, PT, R237, RZ, PT ;  /* 0x000000ffed00720b */ /* 0x000fe20003f36000 */
[----:B------:R-:W-:Y:S01]  /*9030*/  FMUL.FTZ R25, R214, R4 ;  /* 0x00000004d6197220 */ /* 0x000fe20000410000 */
[----:B------:R-:W-:Y:S01]  /*9040*/  FSETP.GE.FTZ.AND P2, PT, R236, RZ, PT ;  /* 0x000000ffec00720b */ /* 0x000fe20003f56000 */
[----:B------:R-:W-:Y:S01]  /*9050*/  FMUL.FTZ R24, R213, R3 ;  /* 0x00000003d5187220 */ /* 0x000fe20000410000 */
[----:B------:R-:W-:Y:S01]  /*9060*/  FSETP.GE.FTZ.AND P0, PT, R235, RZ, PT ;  /* 0x000000ffeb00720b */ /* 0x000fe20003f16000 */
[----:B------:R-:W-:Y:S01]  /*9070*/  FADD.FTZ R4, -R190, R64 ;  /* 0x00000040be047221 */ /* 0x000fe20000010100 */
[----:B------:R-:W-:Y:S01]  /*9080*/  F2FP.BF16.F32.PACK_AB R167, R167, R173 ;  /* 0x000000ada7a7723e */ /* 0x000fe200000010ff */
[----:B------:R-:W-:Y:S01]  /*9090*/  FADD.FTZ R3, -R189, R66 ;  /* 0x00000042bd037221 */ /* 0x000fe20000010100 */
[----:B------:R-:W-:Y:S01]  /*90a0*/  F2FP.BF16.F32.PACK_AB R170, R172, R170 ;  /* 0x000000aaacaa723e */ /* 0x000fe200000010ff */
[----:B------:R-:W-:Y:S01]  /*90b0*/  FMUL.FTZ R188, R218, R188 ;  /* 0x000000bcdabc7220 */ /* 0x000fe20000410000 */
[----:B------:R-:W-:Y:S01]  /*90c0*/  FSEL R4, R4, R190, P2 ;  /* 0x000000be04047208 */ /* 0x000fe20001000000 */
[----:B------:R-:W-:Y:S01]  /*90d0*/  @P4 FADD.FTZ R190, -R190, R65 ;  /* 0x00000041bebe4221 */ /* 0x000fe20000010100 */
        /* <DEDUP_REMOVED lines=11> */
[----:B------:R-:W-:Y:S01]  /*9190*/  LOP3.LUT R182, R155, 0x38, RZ, 0xc0, !PT ;  /* 0x000000389bb67812 */ /* 0x000fe200078ec0ff */
        /* <DEDUP_REMOVED lines=50> */
.L_x_2153:
[----:B------:R-:W-:Y:S01]  /*94c0*/  STS [R161+0x14000], R169 ;  /* 0x014000a9a1007388 */ /* 0x000fe20000000800 */
[----:B------:R-:W-:Y:S01]  /*94d0*/  IMAD.MOV.U32 R3, RZ, RZ, 0x10 ;  /* 0x00000010ff037424 */ /* 0x000fe200078e00ff */
[----:B------:R-:W-:Y:S01]  /*94e0*/  LOP3.LUT P0, RZ, R157, 0x4, RZ, 0xc0, !PT ;  /* 0x000000049dff7812 */ /* 0x000fe2000780c0ff */
[----:B-1----:R-:W-:Y:S01]  /*94f0*/  FMUL.FTZ R4, R238, R190 ;  /* 0x000000beee047220 */ /* 0x002fe20000410000 */
[----:B------:R-:W-:Y:S01]  /*9500*/  STS [R161+0x14400], R171 ;  /* 0x014400aba1007388 */ /* 0x000fe20000000800 */
[----:B------:R-:W-:Y:S01]  /*9510*/  FMUL.FTZ R5, R237, R189 ;  /* 0x000000bded057220 */ /* 0x000fe20000410000 */
[----:B------:R-:W-:Y:S01]  /*9520*/  SEL R3, R3, 0xfffffff0, !P0 ;  /* 0xfffffff003037807 */ /* 0x000fe20004000000 */
[----:B------:R-:W-:Y:S01]  /*9530*/  IMAD.SHL.U32 R136, R157, 0x20, RZ ;  /* 0x000000209d887824 */ /* 0x000fe200078e00ff */
[----:B------:R1:W-:Y:S01]  /*9540*/  STS [R166+0x14000], R147 ;  /* 0x01400093a6007388 */ /* 0x0003e20000000800 */
[----:B------:R-:W-:Y:S02]  /*9550*/  F2FP.BF16.F32.PACK_AB R4, R4, R21 ;  /* 0x000000150404723e */ /* 0x000fe400000010ff */
[----:B------:R-:W-:Y:S01]  /*9560*/  IMAD.IADD R3, R3, 0x1, R162 ;  /* 0x0000000103037824 */ /* 0x000fe200078e02a2 */
[----:B------:R-:W-:Y:S01]  /*9570*/  STS [R166+0x14400], R135 ;  /* 0x01440087a6007388 */ /* 0x000fe20000000800 */
[----:B------:R-:W-:Y:S02]  /*9580*/  F2FP.BF16.F32.PACK_AB R5, R5, R20 ;  /* 0x000000140505723e */ /* 0x000fe400000010ff */
[----:B------:R-:W-:Y:S01]  /*9590*/  F2FP.BF16.F32.PACK_AB R7, R188, R25 ;  /* 0x00000019bc07723e */ /* 0x000fe200000010ff */
[----:B------:R-:W-:Y:S01]  /*95a0*/  STS [R161+0x16000], R167 ;  /* 0x016000a7a1007388 */ /* 0x000fe20000000800 */
[----:B------:R-:W-:Y:S02]  /*95b0*/  F2FP.BF16.F32.PACK_AB R6, R187, R24 ;  /* 0x00000018bb06723e */ /* 0x000fe400000010ff */
[----:B------:R-:W-:Y:S01]  /*95c0*/  LOP3.LUT R0, R0, 0x38, R155, 0x78, !PT ;  /* 0x0000003800007812 */ /* 0x000fe200078e789b */
[----:B------:R-:W-:Y:S01]  /*95d0*/  STS [R161+0x16400], R170 ;  /* 0x016400aaa1007388 */ /* 0x000fe20000000800 */
[----:B------:R-:W-:Y:S02]  /*95e0*/  LEA R2, R2, UR4, 0x1 ;  /* 0x0000000402027c11 */ /* 0x000fe4000f8e08ff */
[----:B------:R-:W-:Y:S01]  /*95f0*/  LOP3.LUT R0, R0, 0x200, R136, 0xf8, !PT ;  /* 0x0000020000007812 */ /* 0x000fe200078ef888 */
[----:B------:R-:W-:Y:S03]  /*9600*/  STS [R166+0x16000], R150 ;  /* 0x01600096a6007388 */ /* 0x000fe60000000800 */
[----:B------:R-:W-:Y:S01]  /*9610*/  LEA R0, R0, UR4, 0x1 ;  /* 0x0000000400007c11 */ /* 0x000fe2000f8e08ff */
[----:B------:R-:W-:Y:S04]  /*9620*/  STS [R166+0x16400], R149 ;  /* 0x01640095a6007388 */ /* 0x000fe80000000800 */
[----:B------:R-:W-:Y:S01]  /*9630*/  STS [R159+0x14000], R134 ;  /* 0x014000869f007388 */ /* 0x000fe20000000800 */
[----:B-1----:R-:W1:Y:S03]  /*9640*/  LDC R147, c[0x0][0x44c] ;  /* 0x00011300ff937b82 */ /* 0x002e660000000800 */
[----:B------:R-:W-:Y:S04]  /*9650*/  STS [R159+0x14400], R133 ;  /* 0x014400859f007388 */ /* 0x000fe80000000800 */
[----:B------:R-:W-:Y:S04]  /*9660*/  STS [R165+0x14000], R29 ;  /* 0x0140001da5007388 */ /* 0x000fe80000000800 */
[----:B------:R-:W-:Y:S04]  /*9670*/  STS [R165+0x14400], R28 ;  /* 0x0144001ca5007388 */ /* 0x000fe80000000800 */
[----:B------:R-:W-:Y:S04]  /*9680*/  STS [R159+0x16000], R132 ;  /* 0x016000849f007388 */ /* 0x000fe80000000800 */
[----:B------:R-:W-:Y:S04]  /*9690*/  STS [R159+0x16400], R32 ;  /* 0x016400209f007388 */ /* 0x000fe80000000800 */
[----:B------:R-:W-:Y:S01]  /*96a0*/  STS [R165+0x16000], R31 ;  /* 0x0160001fa5007388 */ /* 0x000fe20000000800 */
[----:B-1----:R-:W-:Y:S03]  /*96b0*/  IMAD R147, R147, UR13, RZ ;  /* 0x0000000d93937c24 */ /* 0x002fe6000f8e02ff */
        /* <DEDUP_REMOVED lines=8> */
[----:B------:R1:W-:Y:S04]  /*9740*/  STS [R3+-0x5c00], R16 ;  /* 0xffa4001003007388 */ /* 0x0003e80000000800 */
[----:B------:R-:W-:Y:S04]  /*9750*/  STS [R158+-0x8000], R15 ;  /* 0xff80000f9e007388 */ /* 0x000fe80000000800 */
[----:B------:R-:W-:Y:S04]  /*9760*/  STS [R158+-0x7c00], R12 ;  /* 0xff84000c9e007388 */ /* 0x000fe80000000800 */
[----:B------:R-:W-:Y:S04]  /*9770*/  STS [R163+-0x8000], R4 ;  /* 0xff800004a3007388 */ /* 0x000fe80000000800 */
[----:B------:R-:W-:Y:S04]  /*9780*/  STS [R163+-0x7c00], R5 ;  /* 0xff840005a3007388 */ /* 0x000fe80000000800 */
[----:B------:R-:W-:Y:S04]  /*9790*/  STS [R158+-0x6000], R11 ;  /* 0xffa0000b9e007388 */ /* 0x000fe80000000800 */
[----:B------:R-:W-:Y:S01]  /*97a0*/  STS [R158+-0x5c00], R10 ;  /* 0xffa4000a9e007388 */ /* 0x000fe20000000800 */
[----:B-1----:R-:W-:Y:S03]  /*97b0*/  IMAD.IADD R3, R2, 0x1, R160 ;  /* 0x0000000102037824 */ /* 0x002fe600078e02a0 */
        /* <DEDUP_REMOVED lines=150> */
.L_x_2154:
[----:B------:R-:W-:Y:S01]  /*a120*/  LDSM.16.M88.4 R32, [R152+0x14000] ;  /* 0x014000009820783b */ /* 0x000fe20000000200 */
[----:B------:R-:W-:Y:S01]  /*a130*/  PLOP3.LUT P2, PT, PT, PT, UP0, 0x80, 0x8 ;  /* 0x000000000008781c */ /* 0x000fe20003f4f008 */
[----:B------:R-:W-:Y:S01]  /*a140*/  IMAD.MOV.U32 R161, RZ, RZ, 0x4 ;  /* 0x00000004ffa17424 */ /* 0x000fe200078e00ff */
[----:B------:R-:W-:Y:S02]  /*a150*/  @UP0 UIADD3 UR52, UP1, UPT, UR50, -0x200, URZ ;  /* 0xfffffe0032340890 */ /* 0x000fe4000ff3e0ff */
[----:B------:R-:W1:Y:S01]  /*a160*/  LDSM.16.MT88.4 R16, [R2+0xc000] ;  /* 0x00c000000210783b */ /* 0x000e620000004200 */
[----:B------:R-:W-:Y:S02]  /*a170*/  ULOP3.LUT UR5, UR43, 0x1, URZ, 0xc0, !UPT ;  /* 0x000000012b057892 */ /* 0x000fe4000f8ec0ff */
[----:B------:R-:W-:Y:S02]  /*a180*/  @UP0 UIADD3.X UR49, UPT, UPT, UR51, -0x1, URZ, UP1, !UPT ;  /* 0xffffffff33310890 */ /* 0x000fe40008ffe4ff */
[----:B------:R-:W2:Y:S01]  /*a190*/  LDSM.16.M88.4 R28, [R152+0x16000] ;  /* 0x01600000981c783b */ /* 0x000ea20000000200 */
        /* <DEDUP_REMOVED lines=56> */
[C---:B------:R-:W-:Y:S04]  /*a520*/  IMAD.SHL.U32 R36, R147.reuse, 0x8, RZ ;  /* 0x0000000893247824 */ /* 0x040fe800078e00ff */
        /* <DEDUP_REMOVED lines=16> */
[C---:B------:R-:W-:Y:S02]  /*a630*/  LEA.HI.X.SX32 R171, R147.reuse, R173, 0x5, P0 ;  /* 0x000000ad93ab7211 */ /* 0x040fe400000f2eff */
[C---:B------:R-:W-:Y:S02]  /*a640*/  LEA R166, P0, R147.reuse, R170, 0x5 ;  /* 0x000000aa93a67211 */ /* 0x040fe400078028ff */
[-C--:B------:R-:W-:Y:S03]  /*a650*/  HMMA.16816.F32.BF16 R28, R64, R46.reuse, R28 ;  /* 0x0000002e401c723c */ /* 0x080fe6000004181c */
[C---:B------:R-:W-:Y:S02]  /*a660*/  LEA.HI.X.SX32 R167, R147.reuse, R171, 0x5, P0 ;  /* 0x000000ab93a77211 */ /* 0x040fe400000f2eff */
[C---:B------:R-:W-:Y:S03]  /*a670*/  LEA R162, P0, R147.reuse, R166, 0x5 ;  /* 0x000000a693a27211 */ /* 0x040fe600078028ff */
[----:B------:R-:W-:Y:S01]  /*a680*/  HMMA.16816.F32.BF16 R32, R52, R46, R32 ;  /* 0x0000002e3420723c */ /* 0x000fe20000041820 */
[----:B------:R-:W-:Y:S03]  /*a690*/  LDSM.16.M88.4 R44, [R148+0x18000] ;  /* 0x01800000942c783b */ /* 0x000fe60000000200 */
[C---:B------:R-:W-:Y:S02]  /*a6a0*/  LEA.HI.X.SX32 R163, R147.reuse, R167, 0x5, P0 ;  /* 0x000000a793a37211 */ /* 0x040fe400000f2eff */
[----:B------:R-:W2:Y:S01]  /*a6b0*/  LDSM.16.MT88.4 R52, [R2+0xf000] ;  /* 0x00f000000234783b */ /* 0x000ea20000004200 */
[C---:B------:R-:W-:Y:S01]  /*a6c0*/  LEA R158, P0, R147.reuse, R162, 0x5 ;  /* 0x000000a2939e7211 */ /* 0x040fe200078028ff */
[-C--:B-1----:R-:W-:Y:S05]  /*a6d0*/  HMMA.16816.F32.BF16 R4, R36, R40.reuse, R4 ;  /* 0x000000282404723c */ /* 0x082fea0000041804 */
[C---:B------:R-:W-:Y:S02]  /*a6e0*/  LEA.HI.X.SX32 R159, R147.reuse, R163, 0x5, P0 ;  /* 0x000000a3939f7211 */ /* 0x040fe400000f2eff */
[C---:B------:R-:W-:Y:S01]  /*a6f0*/  LEA R150, P0, R147.reuse, R158, 0x5 ;  /* 0x0000009e93967211 */ /* 0x040fe200078028ff */
[C---:B------:R-:W-:Y:S04]  /*a700*/  HMMA.16816.F32.BF16 R8, R48.reuse, R40, R8 ;  /* 0x000000283008723c */ /* 0x040fe80000041808 */
        /* <DEDUP_REMOVED lines=16> */
[----:B------:R-:W-:Y:S02]  /*a810*/  LDSM.16.M88.4 R48, [R144+0x18000] ;  /* 0x018000009030783b */ /* 0x000fe40000000200 */
[C---:B------:R-:W-:Y:S02]  /*a820*/  LEA.HI.X.SX32 R133, R147.reuse, R135, 0x5, P0 ;  /* 0x0000008793857211 */ /* 0x040fe400000f2eff */
[C---:B-1----:R-:W-:Y:S03]  /*a830*/  LEA R148, P0, R147.reuse, R132, 0x5 ;  /* 0x0000008493947211 */ /* 0x042fe600078028ff */
[----:B------:R-:W-:Y:S01]  /*a840*/  HMMA.16816.F32.BF16 R32, R36, R58, R32 ;  /* 0x0000003a2420723c */ /* 0x000fe20000041820 */
[----:B------:R-:W1:Y:S03]  /*a850*/  LDSM.16.MT88.4 R36, [R3+0xf000] ;  /* 0x00f000000324783b */ /* 0x000e660000004200 */
[C---:B------:R-:W-:Y:S02]  /*a860*/  LEA.HI.X.SX32 R149, R147.reuse, R133, 0x5, P0 ;  /* 0x0000008593957211 */ /* 0x040fe400000f2eff */
[----:B------:R-:W-:Y:S02]  /*a870*/  LDSM.16.M88.4 R56, [R144+0x1a000] ;  /* 0x01a000009038783b */ /* 0x000fe40000000200 */
[-C--:B--2---:R-:W-:Y:S05]  /*a880*/  HMMA.16816.F32.BF16 R4, R44, R52.reuse, R4 ;  /* 0x000000342c04723c */ /* 0x084fea0000041804 */
[C---:B------:R-:W-:Y:S03]  /*a890*/  IMAD.WIDE R180, R147.reuse, -0x1c0, R148 ;  /* 0xfffffe4093b47825 */ /* 0x040fe600078e0294 */
[C---:B---3--:R-:W-:Y:S04]  /*a8a0*/  HMMA.16816.F32.BF16 R8, R40.reuse, R52, R8 ;  /* 0x000000342808723c */ /* 0x048fe80000041808 */
[C---:B------:R-:W-:Y:S04]  /*a8b0*/  LEA R66, P0, R147.reuse, R180, 0x5 ;  /* 0x000000b493427211 */ /* 0x040fe800078028ff */
[-C--:B------:R-:W-:Y:S03]  /*a8c0*/  HMMA.16816.F32.BF16 R12, R40, R54.reuse, R12 ;  /* 0x00000036280c723c */ /* 0x080fe6000004180c */
[C---:B------:R-:W-:Y:S02]  /*a8d0*/  LEA.HI.X.SX32 R67, R147.reuse, R181, 0x5, P0 ;  /* 0x000000b593437211 */ /* 0x040fe400000f2eff */
[C---:B------:R-:W-:Y:S03]  /*a8e0*/  LEA R64, P0, R147.reuse, R66, 0x5 ;  /* 0x0000004293407211 */ /* 0x040fe600078028ff */
[C---:B------:R-:W-:Y:S01]  /*a8f0*/  HMMA.16816.F32.BF16 R16, R44.reuse, R54, R16 ;  /* 0x000000362c10723c */ /* 0x040fe20000041810 */
[----:B------:R2:W3:Y:S03]  /*a900*/  LDSM.16.MT88.4 R52, [R2+0xf800] ;  /* 0x00f800000234783b */ /* 0x0004e60000004200 */
[C---:B------:R-:W-:Y:S02]  /*a910*/  LEA.HI.X.SX32 R65, R147.reuse, R67, 0x5, P0 ;  /* 0x0000004393417211 */ /* 0x040fe400000f2eff */
[C---:B------:R-:W-:Y:S02]  /*a920*/  LEA R62, P0, R147.reuse, R64, 0x5 ;  /* 0x00000040933e7211 */ /* 0x040fe400078028ff */
[-C--:B-1----:R-:W-:Y:S03]  /*a930*/  HMMA.16816.F32.BF16 R20, R44, R36.reuse, R20 ;  /* 0x000000242c14723c */ /* 0x082fe60000041814 */
[C---:B------:R-:W-:Y:S02]  /*a940*/  LEA.HI.X.SX32 R63, R147.reuse, R65, 0x5, P0 ;  /* 0x00000041933f7211 */ /* 0x040fe400000f2eff */
[C---:B------:R-:W-:Y:S03]  /*a950*/  LEA R60, P0, R147.reuse, R62, 0x5 ;  /* 0x0000003e933c7211 */ /* 0x040fe600078028ff */
[C---:B------:R-:W-:Y:S04]  /*a960*/  HMMA.16816.F32.BF16 R24, R40.reuse, R36, R24 ;  /* 0x000000242818723c */ /* 0x040fe80000041818 */
[----:B------:R-:W-:Y:S02]  /*a970*/  LEA.HI.X.SX32 R61, R147, R63, 0x5, P0 ;  /* 0x0000003f933d7211 */ /* 0x000fe400000f2eff */
[----:B--2---:R-:W-:Y:S02]  /*a980*/  @P2 SHF.R.U32.HI R2, RZ, 0x2, R157 ;  /* 0x00000002ff022819 */ /* 0x004fe4000001169d */
[-C--:B------:R-:W-:Y:S03]  /*a990*/  HMMA.16816.F32.BF16 R28, R40, R38.reuse, R28 ;  /* 0x00000026281c723c */ /* 0x080fe6000004181c */
[----:B------:R-:W-:Y:S05]  /*a9a0*/  @P2 LOP3.LUT R243, R145, 0x7, R2, 0xf8, !PT ;  /* 0x0000000791f32812 */ /* 0x000fea00078ef802 */
[----:B------:R-:W-:Y:S01]  /*a9b0*/  HMMA.16816.F32.BF16 R32, R44, R38, R32 ;  /* 0x000000262c20723c */ /* 0x000fe20000041820 */
[----:B------:R1:W2:Y:S07]  /*a9c0*/  LDSM.16.MT88.4 R36, [R3+0xf800] ;  /* 0x00f800000324783b */ /* 0x0002ae0000004200 */
[-C--:B---3--:R-:W-:Y:S08]  /*a9d0*/  HMMA.16816.F32.BF16 R4, R48, R52.reuse, R4 ;  /* 0x000000343004723c */ /* 0x088ff00000041804 */
[C---:B------:R-:W-:Y:S04]  /*a9e0*/  HMMA.16816.F32.BF16 R8, R56.reuse, R52, R8 ;  /* 0x000000343808723c */ /* 0x040fe80000041808 */
[----:B------:R-:W-:Y:S04]  /*a9f0*/  LEA R52, P0, R147, R60, 0x5 ;  /* 0x0000003c93347211 */ /* 0x000fe800078028ff */
[-C--:B------:R-:W-:Y:S03]  /*aa00*/  HMMA.16816.F32.BF16 R12, R56, R54.reuse, R12 ;  /* 0x00000036380c723c */ /* 0x080fe6000004180c */
[----:B-1----:R-:W-:Y:S01]  /*aa10*/  @P2 IMAD.WIDE.U32 R2, R243, R161, UR50 ;  /* 0x00000032f3022e25 */ /* 0x002fe2000f8e00a1 */
[C---:B------:R-:W-:Y:S01]  /*aa20*/  LEA.HI.X.SX32 R53, R147.reuse, R61, 0x5, P0 ;  /* 0x0000003d93357211 */ /* 0x040fe200000f2eff */
[----:B------:R-:W-:Y:S01]  /*aa30*/  @UP0 UMOV UR50, UR52 ;  /* 0x0000003400320c82 */ /* 0x000fe20008000000 */
[C---:B------:R-:W-:Y:S01]  /*aa40*/  LEA R46, P0, R147.reuse, R52, 0x5 ;  /* 0x00000034932e7211 */ /* 0x040fe200078028ff */
[----:B------:R-:W-:Y:S01]  /*aa50*/  @UP0 UMOV UR51, UR49 ;  /* 0x0000003100330c82 */ /* 0x000fe20008000000 */
[C---:B------:R-:W-:Y:S01]  /*aa60*/  HMMA.16816.F32.BF16 R16, R48.reuse, R54, R16 ;  /* 0x000000363010723c */ /* 0x040fe20000041810 */
[----:B------:R-:W5:Y:S01]  /*aa70*/  @P2 LDG.E R251, desc[UR36][R2.64+-0x200] ;  /* 0xfffe002402fb2981 */ /* 0x000f62000c1e1900 */
[----:B------:R-:W-:Y:S02]  /*aa80*/  UISETP.GT.AND UP0, UPT, UR43, UR42, UPT ;  /* 0x0000002a2b00728c */ /* 0x000fe4000bf04270 */
[C---:B------:R-:W-:Y:S02]  /*aa90*/  LEA.HI.X.SX32 R47, R147.reuse, R53, 0x5, P0 ;  /* 0x00000035932f7211 */ /* 0x040fe400000f2eff */
[----:B------:R-:W5:Y:S01]  /*aaa0*/  @P2 LDG.E R250, desc[UR36][R2.64+-0x1e0] ;  /* 0xfffe202402fa2981 */ /* 0x000f62000c1e1900 */
[C---:B------:R-:W-:Y:S01]  /*aab0*/  LEA R44, P0, R147.reuse, R46, 0x5 ;  /* 0x0000002e932c7211 */ /* 0x040fe200078028ff */
[----:B------:R-:W-:Y:S01]  /*aac0*/  UIADD3 UR43, UPT, UPT, UR43, -0x1, URZ ;  /* 0xffffffff2b2b7890 */ /* 0x000fe2000fffe0ff */
[-C--:B--2---:R-:W-:Y:S02]  /*aad0*/  HMMA.16816.F32.BF16 R20, R48, R36.reuse, R20 ;  /* 0x000000243014723c */ /* 0x084fe40000041814 */
[----:B------:R-:W5:Y:S01]  /*aae0*/  @P2 LDG.E R249, desc[UR36][R2.64+-0x100] ;  /* 0xffff002402f92981 */ /* 0x000f62000c1e1900 */
[C---:B------:R-:W-:Y:S04]  /*aaf0*/  LEA.HI.X.SX32 R45, R147.reuse, R47, 0x5, P0 ;  /* 0x0000002f932d7211 */ /* 0x040fe800000f2eff */
[----:B------:R1:W5:Y:S01]  /*ab00*/  @P2 LDG.E R248, desc[UR36][R2.64+-0xe0] ;  /* 0xffff202402f82981 */ /* 0x000362000c1e1900 */
[C---:B------:R-:W-:Y:S01]  /*ab10*/  LEA R42, P0, R147.reuse, R44, 0x5 ;  /* 0x0000002c932a7211 */ /* 0x040fe200078028ff */
[C---:B------:R-:W-:Y:S03]  /*ab20*/  HMMA.16816.F32.BF16 R24, R56.reuse, R36, R24 ;  /* 0x000000243818723c */ /* 0x040fe60000041818 */
[----:B------:R-:W-:Y:S01]  /*ab30*/  REDG.E.ADD.F32.FTZ.RN.STRONG.GPU desc[UR36][R240.64], R4 ;  /* 0x00000004f00079a6 */ /* 0x000fe2000c12f324 */
[C---:B------:R-:W-:Y:S04]  /*ab40*/  LEA.HI.X.SX32 R43, R147.reuse, R45, 0x5, P0 ;  /* 0x0000002d932b7211 */ /* 0x040fe800000f2eff */
[----:B------:R-:W-:Y:S01]  /*ab50*/  REDG.E.ADD.F32.FTZ.RN.STRONG.GPU desc[UR36][R178.64], R5 ;  /* 0x00000005b20079a6 */ /* 0x000fe2000c12f324 */
        /* <DEDUP_REMOVED lines=26> */
[----:B------:R-:W-:Y:S04]  /*ad00*/  LEA.HI.X.SX32 R9, R147, R3, 0x5, P0 ;  /* 0x0000000393097211 */ /* 0x000fe800000f2eff */
        /* <DEDUP_REMOVED lines=25> */
[----:B------:R-:W4:Y:S05]  /*aea0*/  LDSM.16.MT88.4 R28, [R2+0x800] ;  /* 0x00080000021c783b */ /* 0x000f2a0000004200 */
        /* <DEDUP_REMOVED lines=11> */
[----:B------:R-:W-:Y:S07]  /*af60*/  LDSM.16.MT88.4 R12, [R184+0x1800] ;  /* 0x00180000b80c783b */ /* 0x000fee0000004200 */
[----:B------:R-:W-:Y:S01]  /*af70*/  HMMA.16816.F32.BF16 R128, R4, R18, R128 ;  /* 0x000000120480723c */ /* 0x000fe20000041880 */
[----:B------:R-:W1:Y:S05]  /*af80*/  LDSM.16.MT88.4 R4, [R0+0x15800] ;  /* 0x015800000004783b */ /* 0x000e6a0000004200 */
[----:B------:R-:W3:Y:S02]  /*af90*/  LDSM.16.MT88.4 R16, [R0+0x19800] ;  /* 0x019800000010783b */ /* 0x000ee40000004200 */
[-C--:B------:R-:W-:Y:S08]  /*afa0*/  HMMA.16816.F32.BF16 R100, R20, R24.reuse, R100 ;  /* 0x000000181464723c */ /* 0x080ff00000041864 */
[C---:B----4-:R-:W-:Y:S08]  /*afb0*/  HMMA.16816.F32.BF16 R104, R32.reuse, R24, R104 ;  /* 0x000000182068723c */ /* 0x050ff00000041868 */
        /* <DEDUP_REMOVED lines=10> */
[-C--:B--2---:R-:W-:Y:S08]  /*b060*/  HMMA.16816.F32.BF16 R100, R8, R36.reuse, R100 ;  /* 0x000000240864723c */ /* 0x084ff00000041864 */
[C---:B------:R-:W-:Y:S08]  /*b070*/  HMMA.16816.F32.BF16 R104, R40.reuse, R36, R104 ;  /* 0x000000242868723c */ /* 0x040ff00000041868 */
[-C--:B------:R-:W-:Y:S08]  /*b080*/  HMMA.16816.F32.BF16 R108, R40, R38.reuse, R108 ;  /* 0x00000026286c723c */ /* 0x080ff0000004186c */
[C---:B------:R-:W-:Y:S01]  /*b090*/  HMMA.16816.F32.BF16 R112, R8.reuse, R38, R112 ;  /* 0x000000260870723c */ /* 0x040fe20000041870 */
[----:B------:R-:W2:Y:S07]  /*b0a0*/  LDSM.16.MT88.4 R36, [R2+0x2000] ;  /* 0x002000000224783b */ /* 0x000eae0000004200 */
[-C--:B------:R-:W-:Y:S08]  /*b0b0*/  HMMA.16816.F32.BF16 R116, R8, R44.reuse, R116 ;  /* 0x0000002c0874723c */ /* 0x080ff00000041874 */
[C---:B------:R-:W-:Y:S08]  /*b0c0*/  HMMA.16816.F32.BF16 R120, R40.reuse, R44, R120 ;  /* 0x0000002c2878723c */ /* 0x040ff00000041878 */
[-C--:B------:R-:W-:Y:S01]  /*b0d0*/  HMMA.16816.F32.BF16 R124, R40, R46.reuse, R124 ;  /* 0x0000002e287c723c */ /* 0x080fe2000004187c */
[----:B------:R-:W-:Y:S07]  /*b0e0*/  LDSM.16.MT88.4 R40, [R0+0x1a800] ;  /* 0x01a800000028783b */ /* 0x000fee0000004200 */
[----:B------:R-:W-:Y:S01]  /*b0f0*/  HMMA.16816.F32.BF16 R128, R8, R46, R128 ;  /* 0x0000002e0880723c */ /* 0x000fe20000041880 */
[----:B------:R-:W-:Y:S07]  /*b100*/  LDSM.16.MT88.4 R8, [R0+0x16800] ;  /* 0x016800000008783b */ /* 0x000fee0000004200 */
[-C--:B-1----:R-:W-:Y:S08]  /*b110*/  HMMA.16816.F32.BF16 R100, R4, R12.reuse, R100 ;  /* 0x0000000c0464723c */ /* 0x082ff00000041864 */
[C---:B---3--:R-:W-:Y:S08]  /*b120*/  HMMA.16816.F32.BF16 R104, R16.reuse, R12, R104 ;  /* 0x0000000c1068723c */ /* 0x048ff00000041868 */
[-C--:B------:R-:W-:Y:S08]  /*b130*/  HMMA.16816.F32.BF16 R108, R16, R14.reuse, R108 ;  /* 0x0000000e106c723c */ /* 0x080ff0000004186c */
[C---:B------:R-:W-:Y:S01]  /*b140*/  HMMA.16816.F32.BF16 R112, R4.reuse, R14, R112 ;  /* 0x0000000e0470723c */ /* 0x040fe20000041870 */
[----:B------:R-:W1:Y:S07]  /*b150*/  LDSM.16.MT88.4 R12, [R184+0x2800] ;  /* 0x00280000b80c783b */ /* 0x000e6e0000004200 */
        /* <DEDUP_REMOVED lines=17> */
[----:B------:R-:W2:Y:S05]  /*b270*/  LDSM.16.MT88.4 R20, [R2+0x3000] ;  /* 0x003000000214783b */ /* 0x000eaa0000004200 */
[----:B------:R-:W-:Y:S02]  /*b280*/  LDSM.16.MT88.4 R36, [R0+0x1b800] ;  /* 0x01b800000024783b */ /* 0x000fe40000004200 */
[-C--:B-1----:R-:W-:Y:S08]  /*b290*/  HMMA.16816.F32.BF16 R100, R8, R12.reuse, R100 ;  /* 0x0000000c0864723c */ /* 0x082ff00000041864 */
[C---:B------:R-:W-:Y:S08]  /*b2a0*/  HMMA.16816.F32.BF16 R104, R40.reuse, R12, R104 ;  /* 0x0000000c2868723c */ /* 0x040ff00000041868 */
[-C--:B------:R-:W-:Y:S08]  /*b2b0*/  HMMA.16816.F32.BF16 R108, R40, R14.reuse, R108 ;  /* 0x0000000e286c723c */ /* 0x080ff0000004186c */
[C---:B------:R-:W-:Y:S01]  /*b2c0*/  HMMA.16816.F32.BF16 R112, R8.reuse, R14, R112 ;  /* 0x0000000e0870723c */ /* 0x040fe20000041870 */
[----:B------:R1:W2:Y:S07]  /*b2d0*/  LDSM.16.MT88.4 R12, [R0+0x17800] ;  /* 0x01780000000c783b */ /* 0x0002ae0000004200 */
[-C--:B---3--:R-:W-:Y:S08]  /*b2e0*/  HMMA.16816.F32.BF16 R116, R8, R16.reuse, R116 ;  /* 0x000000100874723c */ /* 0x088ff00000041874 */
[C---:B------:R-:W-:Y:S08]  /*b2f0*/  HMMA.16816.F32.BF16 R120, R40.reuse, R16, R120 ;  /* 0x000000102878723c */ /* 0x040ff00000041878 */
[-C--:B------:R-:W-:Y:S01]  /*b300*/  HMMA.16816.F32.BF16 R124, R40, R18.reuse, R124 ;  /* 0x00000012287c723c */ /* 0x080fe2000004187c */
[----:B------:R-:W3:Y:S02]  /*b310*/  LDSM.16.MT88.4 R40, [R2+0x3800] ;  /* 0x003800000228783b */ /* 0x000ee40000004200 */
[C---:B-1----:R-:W-:Y:S02]  /*b320*/  VIADD R0, R184.reuse, 0xffffc000 ;  /* 0xffffc000b8007836 */ /* 0x042fe40000000000 */
[----:B------:R-:W-:Y:S03]  /*b330*/  @P1 VIADD R0, R184, 0x4000 ;  /* 0x00004000b8001836 */ /* 0x000fe60000000000 */
[----:B------:R-:W-:Y:S04]  /*b340*/  HMMA.16816.F32.BF16 R128, R8, R18, R128 ;  /* 0x000000120880723c */ /* 0x000fe80000041880 */
[----:B------:R-:W-:Y:S04]  /*b350*/  IMAD.MOV.U32 R184, RZ, RZ, R0 ;  /* 0x000000ffffb87224 */ /* 0x000fe800078e0000 */
[-C--:B----4-:R-:W-:Y:S08]  /*b360*/  HMMA.16816.F32.BF16 R100, R4, R24.reuse, R100 ;  /* 0x000000180464723c */ /* 0x090ff00000041864 */
[C---:B------:R-:W-:Y:S08]  /*b370*/  HMMA.16816.F32.BF16 R104, R28.reuse, R24, R104 ;  /* 0x000000181c68723c */ /* 0x040ff00000041868 */
[-C--:B------:R-:W-:Y:S08]  /*b380*/  HMMA.16816.F32.BF16 R108, R28, R26.reuse, R108 ;  /* 0x0000001a1c6c723c */ /* 0x080ff0000004186c */
[C---:B------:R-:W-:Y:S08]  /*b390*/  HMMA.16816.F32.BF16 R112, R4.reuse, R26, R112 ;  /* 0x0000001a0470723c */ /* 0x040ff00000041870 */
[-C--:B--2---:R-:W-:Y:S08]  /*b3a0*/  HMMA.16816.F32.BF16 R116, R4, R20.reuse, R116 ;  /* 0x000000140474723c */ /* 0x084ff00000041874 */
[C---:B------:R-:W-:Y:S08]  /*b3b0*/  HMMA.16816.F32.BF16 R120, R28.reuse, R20, R120 ;  /* 0x000000141c78723c */ /* 0x040ff00000041878 */
[-C--:B------:R-:W-:Y:S08]  /*b3c0*/  HMMA.16816.F32.BF16 R124, R28, R22.reuse, R124 ;  /* 0x000000161c7c723c */ /* 0x080ff0000004187c */
[----:B------:R-:W-:Y:S08]  /*b3d0*/  HMMA.16816.F32.BF16 R128, R4, R22, R128 ;  /* 0x000000160480723c */ /* 0x000ff00000041880 */
[-C--:B------:R-:W-:Y:S08]  /*b3e0*/  HMMA.16816.F32.BF16 R100, R12, R32.reuse, R100 ;  /* 0x000000200c64723c */ /* 0x080ff00000041864 */
        /* <DEDUP_REMOVED lines=9> */
[----:B------:R-:W1:Y:S01]  /*b480*/  LDCU UR5, c[0x0][0x500] ;  /* 0x0000a000ff0577ac */ /* 0x000e620008000800 */
[C---:B------:R-:W-:Y:S02]  /*b490*/  SHF.L.U32 R3, R157.reuse, 0x4, RZ ;  /* 0x000000049d037819 */ /* 0x040fe400000006ff */
[----:B------:R-:W-:Y:S01]  /*b4a0*/  LOP3.LUT R2, R136, 0xc00, RZ, 0xc0, !PT ;  /* 0x00000c0088027812 */ /* 0x000fe200078ec0ff */
[----:B------:R-:W2:Y:S01]  /*b4b0*/  LDCU UR8, c[0x0][0x4fc] ;  /* 0x00009f80ff0877ac */ /* 0x000ea20008000800 */
[----:B------:R-:W-:Y:S02]  /*b4c0*/  SHF.L.U32 R0, R157, 0x1, RZ ;  /* 0x000000019d007819 */ /* 0x000fe400000006ff */
[----:B------:R-:W-:Y:S01]  /*b4d0*/  LOP3.LUT R3, R3, 0x1c0, RZ, 0xc0, !PT ;  /* 0x000001c003037812 */ /* 0x000fe200078ec0ff */
[----:B------:R-:W-:Y:S01]  /*b4e0*/  UISETP.NE.AND UP0, UPT, UR29, -0x1, UPT ;  /* 0xffffffff1d00788c */ /* 0x000fe2000bf05270 */
[--C-:B------:R-:W-:Y:S01]  /*b4f0*/  LOP3.LUT R2, R2, 0x6, R0.reuse, 0xf8, !PT ;  /* 0x0000000602027812 */ /* 0x100fe200078ef800 */
[----:B------:R-:W-:Y:S01]  /*b500*/  UMOV UR38, UR16 ;  /* 0x0000001000267c82 */ /* 0x000fe20008000000 */
[----:B------:R-:W-:-:S02]  /*b510*/  LOP3.LUT R0, R3, 0x38, R0, 0xf8, !PT ;  /* 0x0000003803007812 */ /* 0x000fc400078ef800 */
[C---:B------:R-:W-:Y:S02]  /*b520*/  LOP3.LUT P1, RZ, R157.reuse, 0x10, RZ, 0xc0, !PT ;  /* 0x000000109dff7812 */ /* 0x040fe4000782c0ff */
[----:B------:R-:W-:Y:S02]  /*b530*/  LOP3.LUT R0, R2, R0, R146, 0xf6, !PT ;  /* 0x0000000002007212 */ /* 0x000fe400078ef692 */
[----:B------:R-:W-:Y:S01]  /*b540*/  LOP3.LUT P0, RZ, R157, 0x8, RZ, 0xc0, !PT ;  /* 0x000000089dff7812 */ /* 0x000fe2000780c0ff */
[----:B-1----:R-:W-:Y:S01]  /*b550*/  FMUL.FTZ R100, R100, UR5 ;  /* 0x0000000564647c20 */ /* 0x002fe20008410000 */
[----:B------:R-:W-:Y:S01]  /*b560*/  MOV R4, 0x20 ;  /* 0x0000002000047802 */ /* 0x000fe20000000f00 */
        /* <DEDUP_REMOVED lines=14> */
[----:B------:R-:W-:Y:S01]  /*b650*/  IADD3 R31, PT, PT, R0, 0xc000, RZ ;  /* 0x0000c000001f7810 */ /* 0x000fe20007ffe0ff */
        /* <DEDUP_REMOVED lines=25> */
[----:B------:R-:W-:Y:S01]  /*b7f0*/  @P1 IADD3 R2, PT, PT, R31, -0x40, RZ ;  /* 0xffffffc01f021810 */ /* 0x000fe20007ffe0ff */
        /* <DEDUP_REMOVED lines=101> */
[----:B------:R-:W-:-:S03]  /*be50*/  UIADD3 UR11, UPT, UPT, UR13, UR10, URZ ;  /* 0x0000000a0d0b7290 */ /* 0x000fc6000fffe0ff */
[----:B------:R-:W-:Y:S02]  /*be60*/  UMOV UR10, UR12 ;  /* 0x0000000c000a7c82 */ /* 0x000fe40008000000 */
[----:B---3--:R-:W-:-:S04]  /*be70*/  UIMAD.WIDE.U32 UR10, UR38, UR4, UR10 ;  /* 0x00000004260a72a5 */ /* 0x008fc8000f8e000a */
[----:B------:R-:W-:-:S03]  /*be80*/  UIMAD UR5, UR38, UR5, UR11 ;  /* 0x00000005260572a4 */ /* 0x000fc6000f8e020b */
[----:B------:R-:W-:-:S03]  /*be90*/  UMOV UR28, UR10 ;  /* 0x0000000a001c7c82 */ /* 0x000fc60008000000 */
[----:B-1----:R-:W-:Y:S01]  /*bea0*/  MOV R0, UR5 ;  /* 0x0000000500007c02 */ /* 0x002fe20008000f00 */
[----:B------:R-:W-:Y:S05]  /*beb0*/  BRA `(.L_x_2157) ;  /* 0x00000000001c7947 */ /* 0x000fea0003800000 */
.L_x_2156:
[----:B------:R-:W2:Y:S01]  /*bec0*/  LDCU.64 UR8, c[0x0][0x5c0] ;  /* 0x0000b800ff0877ac */ /* 0x000ea20008000a00 */
[----:B------:R-:W-:-:S04]  /*bed0*/  UIADD3 UR4, UPT, UPT, UR27, UR29, URZ ;  /* 0x0000001d1b047290 */ /* 0x000fc8000fffe0ff */
[----:B--2---:R-:W-:Y:S02]  /*bee0*/  UIMAD.WIDE.U32 UR10, UR4, UR8, URZ ;  /* 0x00000008040a72a5 */ /* 0x004fe4000f8e00ff */
[----:B------:R-:W-:-:S04]  /*bef0*/  UIMAD UR4, UR4, UR9, URZ ;  /* 0x00000009040472a4 */ /* 0x000fc8000f8e02ff */
[----:B------:R-:W-:Y:S01]  /*bf00*/  UIADD3 UR4, UPT, UPT, UR11, UR4, URZ ;  /* 0x000000040b047290 */ /* 0x000fe2000fffe0ff */
[----:B------:R-:W-:-:S05]  /*bf10*/  UMOV UR28, UR10 ;  /* 0x0000000a001c7c82 */ /* 0x000fca0008000000 */
[----:B-1----:R-:W-:Y:S02]  /*bf20*/  MOV R0, UR4 ;  /* 0x0000000400007c02 */ /* 0x002fe40008000f00 */
.L_x_2157:
        /* <DEDUP_REMOVED lines=12> */
.L_x_2158:
[----:B------:R-:W1:Y:S01]  /*bff0*/  LDCU.64 UR4, c[0x0][0x5c8] ;  /* 0x0000b900ff0477ac */ /* 0x000e620008000a00 */
[----:B------:R-:W-:-:S04]  /*c000*/  UIADD3 UR10, UPT, UPT, UR27, UR29, URZ ;  /* 0x0000001d1b0a7290 */ /* 0x000fc8000fffe0ff */
[----:B-1----:R-:W-:Y:S02]  /*c010*/  UIMAD.WIDE.U32 UR14, UR10, UR4, URZ ;  /* 0x000000040a0e72a5 */ /* 0x002fe4000f8e00ff */
[----:B------:R-:W-:-:S04]  /*c020*/  UIMAD UR10, UR10, UR5, URZ ;  /* 0x000000050a0a72a4 */ /* 0x000fc8000f8e02ff */
[----:B------:R-:W-:-:S06]  /*c030*/  UIADD3 UR10, UPT, UPT, UR15, UR10, URZ ;  /* 0x0000000a0f0a7290 */ /* 0x000fcc000fffe0ff */
[----:B------:R-:W-:-:S07]  /*c040*/  MOV R20, UR10 ;  /* 0x0000000a00147c02 */ /* 0x000fce0008000f00 */
.L_x_2159:
        /* <DEDUP_REMOVED lines=13> */
[C---:B------:R-:W-:Y:S01]  /*c120*/  VIADD R6, R157.reuse, 0x60 ;  /* 0x000000609d067836 */ /* 0x040fe20000000000 */
[----:B------:R-:W-:Y:S01]  /*c130*/  UIMAD UR11, UR13, UR8, URZ ;  /* 0x000000080d0b72a4 */ /* 0x000fe2000f8e02ff */
[----:B------:R-:W3:Y:S01]  /*c140*/  LDC.64 R34, c[0x0][0x5e0] ;  /* 0x00017800ff227b82 */ /* 0x000ee20000000a00 */
[----:B------:R-:W-:Y:S01]  /*c150*/  LOP3.LUT R2, R2, 0x38, R155, 0xf8, !PT ;  /* 0x0000003802027812 */ /* 0x000fe200078ef89b */
[----:B------:R-:W-:Y:S01]  /*c160*/  IMAD.U32 R3, RZ, RZ, UR43 ;  /* 0x0000002bff037e24 */ /* 0x000fe2000f8e00ff */
[----:B------:R-:W-:Y:S01]  /*c170*/  UIMAD UR11, UR12, UR9, UR11 ;  /* 0x000000090c0b72a4 */ /* 0x000fe2000f8e020b */
[----:B------:R-:W-:Y:S01]  /*c180*/  BSSY.RECONVERGENT B0, `(.L_x_2160) ;  /* 0x0000019000007945 */ /* 0x000fe20003800200 */
[----:B------:R-:W-:Y:S01]  /*c190*/  IADD3 R2, P0, PT, R2, UR28, RZ ;  /* 0x0000001c02027c10 */ /* 0x000fe2000ff1e0ff */
[----:B------:R-:W-:Y:S01]  /*c1a0*/  IMAD.X R33, RZ, RZ, RZ, P2 ;  /* 0x000000ffff217224 */ /* 0x000fe200010e06ff */
[----:B------:R-:W-:Y:S01]  /*c1b0*/  IADD3 R29, P1, PT, R157, 0x40, RZ ;  /* 0x000000409d1d7810 */ /* 0x000fe20007f3e0ff */
[----:B------:R4:W3:Y:S01]  /*c1c0*/  LDS.128 R16, [R137+0xd000] ;  /* 0x00d0000089107984 */ /* 0x0008e20000000c00 */
[----:B--2---:R-:W-:Y:S01]  /*c1d0*/  ISETP.GE.AND P6, PT, R182, UR10, PT ;  /* 0x0000000ab6007c0c */ /* 0x004fe2000bfc6270 */
[----:B------:R-:W-:-:S03]  /*c1e0*/  IMAD.U32 R3, RZ, RZ, UR11 ;  /* 0x0000000bff037e24 */ /* 0x000fc6000f8e00ff */
        /* <DEDUP_REMOVED lines=18> */
.L_x_2161:
[----:B------:R-:W-:Y:S05]  /*c310*/  BSYNC.RECONVERGENT B0 ;  /* 0x0000000000007941 */ /* 0x000fea0003800200 */
.L_x_2160:
        /* <DEDUP_REMOVED lines=12> */
.L_x_2163:
[----:B------:R-:W-:Y:S05]  /*c3e0*/  BSYNC.RECONVERGENT B0 ;  /* 0x0000000000007941 */ /* 0x000fea0003800200 */
.L_x_2162:
        /* <DEDUP_REMOVED lines=14> */
.L_x_2165:
[----:B------:R-:W-:Y:S05]  /*c4d0*/  BSYNC.RECONVERGENT B0 ;  /* 0x0000000000007941 */ /* 0x000fea0003800200 */
.L_x_2164:
        /* <DEDUP_REMOVED lines=15> */
.L_x_2167:
[----:B------:R-:W-:Y:S05]  /*c5d0*/  BSYNC.RECONVERGENT B0 ;  /* 0x0000000000007941 */ /* 0x000fea0003800200 */
.L_x_2166:
        /* <DEDUP_REMOVED lines=10> */
[----:B------:R-:W-:-:S04]  /*c680*/  IADD3 R2, P0, PT, R2, UR14, RZ ;  /* 0x0000000e02027c10 */ /* 0x000fc8000ff1e0ff */
        /* <DEDUP_REMOVED lines=21> */
.L_x_2169:
[----:B------:R-:W-:Y:S05]  /*c7e0*/  BSYNC.RECONVERGENT B0 ;  /* 0x0000000000007941 */ /* 0x000fea0003800200 */
.L_x_2168:
        /* <DEDUP_REMOVED lines=12> */
.L_x_2171:
[----:B------:R-:W-:Y:S05]  /*c8b0*/  BSYNC.RECONVERGENT B0 ;  /* 0x0000000000007941 */ /* 0x000fea0003800200 */
.L_x_2170:
        /* <DEDUP_REMOVED lines=11> */
.L_x_2110:
[----:B------:R-:W-:Y:S05]  /*c970*/  BSYNC.RECONVERGENT B1 ;  /* 0x0000000000017941 */ /* 0x000fea0003800200 */
.L_x_2084:
        /* <DEDUP_REMOVED lines=11> */
.L_x_2173:
        /* <DEDUP_REMOVED lines=13> */
.L_x_2789:


//--------------------- .text._ZN5flash44flash_bwd_dq_dk_dv_loop_seqk_parallel_kernelI23Flash_bwd_kernel_traitsILi64ELi128ELi128ELi8ELi4ELi4ELi4ELb0ELb0EN7cutlass10bfloat16_tE19Flash_kernel_traitsILi64ELi128ELi128ELi8ES3_EELb0ELb0ELb1ELb0ELb0ELb0ELb1EEEvNS_16Flash_bwd_paramsE --------------------------
	.section	.text._ZN5flash44flash_bwd_dq_dk_dv_loop_seqk_parallel_kernelI23Flash_bwd_kernel_traitsILi64ELi128ELi128ELi8ELi4ELi4ELi4ELb0ELb0EN7cutlass10bfloat16_tE19Flash_kernel_traitsILi64ELi128ELi128ELi8ES3_EELb0ELb0ELb1ELb0ELb0ELb0ELb1EEEvNS_16Flash_bwd_paramsE,"ax",@progbits
	.align	128
        .global         _ZN5flash44flash_bwd_dq_dk_dv_loop_seqk_parallel_kernelI23Flash_bwd_kernel_traitsILi64ELi128ELi128ELi8ELi4ELi4ELi4ELb0ELb0EN7cutlass10bfloat16_tE19Flash_kernel_traitsILi64ELi128ELi128ELi8ES3_EELb0ELb0ELb1ELb0ELb0ELb0ELb1EEEvNS_16Flash_bwd_paramsE
        .type           _ZN5flash44flash_bwd_dq_dk_dv_loop_seqk_parallel_kernelI23Flash_bwd_kernel_traitsILi64ELi128ELi128ELi8ELi4ELi4ELi4ELb0ELb0EN7cutlass10bfloat16_tE19Flash_kernel_traitsILi64ELi128ELi128ELi8ES3_EELb0ELb0ELb1ELb0ELb0ELb0ELb1EEEvNS_16Flash_bwd_paramsE,@function
        .size           _ZN5flash44flash_bwd_dq_dk_dv_loop_seqk_parallel_kernelI23Flash_bwd_kernel_traitsILi64ELi128ELi128ELi8ELi4ELi4ELi4ELb0ELb0EN7cutlass10bfloat16_tE19Flash_kernel_traitsILi64ELi128ELi128ELi8ES3_EELb0ELb0ELb1ELb0ELb0ELb0ELb1EEEvNS_16Flash_bwd_paramsE,(.L_x_2790 - _ZN5flash44flash_bwd_dq_dk_dv_loop_seqk_parallel_kernelI23Flash_bwd_kernel_traitsILi64ELi128ELi128ELi8ELi4ELi4ELi4ELb0ELb0EN7cutlass10bfloat16_tE19Flash_kernel_traitsILi64ELi128ELi128ELi8ES3_EELb0ELb0ELb1ELb0ELb0ELb0ELb1EEEvNS_16Flash_bwd_paramsE)
        .other          _ZN5flash44flash_bwd_dq_dk_dv_loop_seqk_parallel_kernelI23Flash_bwd_kernel_traitsILi64ELi128ELi128ELi8ELi4ELi4ELi4ELb0ELb0EN7cutlass10bfloat16_tE19Flash_kernel_traitsILi64ELi128ELi128ELi8ES3_EELb0ELb0ELb1ELb0ELb0ELb0ELb1EEEvNS_16Flash_bwd_paramsE,@"STO_CUDA_ENTRY STV_DEFAULT"
_ZN5flash44flash_bwd_dq_dk_dv_loop_seqk_parallel_kernelI23Flash_bwd_kernel_traitsILi64ELi128ELi128ELi8ELi4ELi4ELi4ELb0ELb0EN7cutlass10bfloat16_tE19Flash_kernel_traitsILi64ELi128ELi128ELi8ES3_EELb0ELb0ELb1ELb0ELb0ELb0ELb1EEEvNS_16Flash_bwd_paramsE:
.text._ZN5flash44flash_bwd_dq_dk_dv_loop_seqk_parallel_kernelI23Flash_bwd_kernel_traitsILi64ELi128ELi128ELi8ELi4ELi4ELi4ELb0ELb0EN7cutlass10bfloat16_tE19Flash_kernel_traitsILi64ELi128ELi128ELi8ES3_EELb0ELb0ELb1ELb0ELb0ELb0ELb1EEEvNS_16Flash_bwd_paramsE:
        /* <DEDUP_REMOVED lines=49> */
.L_x_2263:
        /* <DEDUP_REMOVED lines=12> */
[----:B---3--:R-:W3:Y:S01]  /*03d0*/  @P1 LDG.E R3, desc[UR34][R2.64] ;  /* 0x0000002202031981 */ /* 0x008ee2000c1e1900 */
        /* <DEDUP_REMOVED lines=39> */
.L_x_2174:
        /* <DEDUP_REMOVED lines=42> */
.L_x_2176:
[----:B------:R-:W1:Y:S01]  /*08f0*/  LDCU.64 UR16, c[0x0][0x3b8] ;  /* 0x00007700ff1077ac */ /* 0x000e620008000a00 */
[----:B------:R-:W-:-:S04]  /*0900*/  UIADD3 UR5, UPT, UPT, UR36, UR40, URZ ;  /* 0x0000002824057290 */ /* 0x000fc8000fffe0ff */
[----:B-1----:R-:W-:Y:S02]  /*0910*/  UIMAD.WIDE.U32 UR50, UR5, UR16, URZ ;  /* 0x00000010053272a5 */ /* 0x002fe4000f8e00ff */
[----:B------:R-:W-:-:S04]  /*0920*/  UIMAD UR5, UR5, UR17, URZ ;  /* 0x00000011050572a4 */ /* 0x000fc8000f8e02ff */
[----:B------:R-:W-:-:S06]  /*0930*/  UIADD3 UR5, UPT, UPT, UR51, UR5, URZ ;  /* 0x0000000533057290 */ /* 0x000fcc000fffe0ff */
[----:B------:R-:W-:-:S07]  /*0940*/  MOV R15, UR5 ;  /* 0x00000005000f7c02 */ /* 0x000fce0008000f00 */
.L_x_2177:
        /* <DEDUP_REMOVED lines=42> */
.L_x_2178:
[----:B------:R-:W1:Y:S01]  /*0bf0*/  LDCU.64 UR14, c[0x0][0x3c0] ;  /* 0x00007800ff0e77ac */ /* 0x000e620008000a00 */
[----:B------:R-:W-:-:S04]  /*0c00*/  UIADD3 UR8, UPT, UPT, UR36, UR40, URZ ;  /* 0x0000002824087290 */ /* 0x000fc8000fffe0ff */
[----:B-1----:R-:W-:Y:S02]  /*0c10*/  UIMAD.WIDE.U32 UR10, UR8, UR14, URZ ;  /* 0x0000000e080a72a5 */ /* 0x002fe4000f8e00ff */
[----:B------:R-:W-:-:S04]  /*0c20*/  UIMAD UR8, UR8, UR15, URZ ;  /* 0x0000000f080872a4 */ /* 0x000fc8000f8e02ff */
[----:B------:R-:W-:Y:S01]  /*0c30*/  UIADD3 UR8, UPT, UPT, UR11, UR8, URZ ;  /* 0x000000080b087290 */ /* 0x000fe2000fffe0ff */
[----:B------:R-:W-:-:S05]  /*0c40*/  UMOV UR48, UR10 ;  /* 0x0000000a00307c82 */ /* 0x000fca0008000000 */
[----:B------:R-:W-:-:S07]  /*0c50*/  MOV R16, UR8 ;  /* 0x0000000800107c02 */ /* 0x000fce0008000f00 */
.L_x_2179:
        /* <DEDUP_REMOVED lines=28> */
.L_x_2180:
[----:B------:R-:W-:Y:S02]  /*0e20*/  UIMAD.WIDE.U32 UR54, UR62, UR43, URZ ;  /* 0x0000002b3e3672a5 */ /* 0x000fe4000f8e00ff */
[----:B------:R-:W-:-:S04]  /*0e30*/  UIMAD UR8, UR63, UR43, URZ ;  /* 0x0000002b3f0872a4 */ /* 0x000fc8000f8e02ff */
[----:B------:R-:W-:Y:S02]  /*0e40*/  UIADD3 UR8, UPT, UPT, UR55, UR8, URZ ;  /* 0x0000000837087290 */ /* 0x000fe4000fffe0ff */
.L_x_2181:
        /* <DEDUP_REMOVED lines=20> */
.L_x_2182:
[----:B------:R-:W1:Y:S01]  /*0f90*/  LDCU UR51, c[0x0][0x434] ;  /* 0x00008680ff3377ac */ /* 0x000e620008000800 */
[----:B------:R-:W-:-:S04]  /*0fa0*/  UIMAD UR45, UR44, UR57, UR23 ;  /* 0x000000392c2d72a4 */ /* 0x000fc8000f8e0217 */
[----:B-1----:R-:W-:Y:S02]  /*0fb0*/  UIMAD UR51, UR45, UR51, URZ ;  /* 0x000000332d3372a4 */ /* 0x002fe4000f8e02ff */
.L_x_2183:
        /* <DEDUP_REMOVED lines=11> */
.L_x_2184:
[----:B------:R-:W1:Y:S01]  /*1070*/  LDCU UR55, c[0x0][0x444] ;  /* 0x00008880ff3777ac */ /* 0x000e620008000800 */
[----:B------:R-:W-:-:S04]  /*1080*/  UIMAD UR43, UR44, UR57, UR23 ;  /* 0x000000392c2b72a4 */ /* 0x000fc8000f8e0217 */
[----:B-1----:R-:W-:-:S12]  /*1090*/  UIMAD UR55, UR43, UR55, URZ ;  /* 0x000000372b3772a4 */ /* 0x002fd8000f8e02ff */
.L_x_2185:
        /* <DEDUP_REMOVED lines=104> */
.L_x_2187:
[----:B------:R-:W1:Y:S01]  /*1720*/  LDCU.64 UR12, c[0x0][0x5c0] ;  /* 0x0000b800ff0c77ac */ /* 0x000e620008000a00 */
[----:B------:R-:W-:-:S04]  /*1730*/  UIADD3 UR8, UPT, UPT, UR36, UR40, URZ ;  /* 0x0000002824087290 */ /* 0x000fc8000fffe0ff */
[----:B-1----:R-:W-:Y:S02]  /*1740*/  UIMAD.WIDE.U32 UR16, UR8, UR12, URZ ;  /* 0x0000000c081072a5 */ /* 0x002fe4000f8e00ff */
[----:B------:R-:W-:-:S04]  /*1750*/  UIMAD UR8, UR8, UR13, URZ ;  /* 0x0000000d080872a4 */ /* 0x000fc8000f8e02ff */
[----:B------:R-:W-:-:S06]  /*1760*/  UIADD3 UR8, UPT, UPT, UR17, UR8, URZ ;  /* 0x0000000811087290 */ /* 0x000fcc000fffe0ff */
[----:B------:R-:W-:Y:S02]  /*1770*/  MOV R4, UR8 ;  /* 0x0000000800047c02 */ /* 0x000fe40008000f00 */
.L_x_2188:
        /* <DEDUP_REMOVED lines=13> */
.L_x_2189:
[----:B------:R-:W1:Y:S01]  /*1850*/  LDCU.64 UR10, c[0x0][0x5c8] ;  /* 0x0000b900ff0a77ac */ /* 0x000e620008000a00 */
[----:B------:R-:W-:-:S04]  /*1860*/  UIADD3 UR36, UPT, UPT, UR36, UR40, URZ ;  /* 0x0000002824247290 */ /* 0x000fc8000fffe0ff */
[----:B-1----:R-:W-:Y:S02]  /*1870*/  UIMAD.WIDE.U32 UR14, UR36, UR10, URZ ;  /* 0x0000000a240e72a5 */ /* 0x002fe4000f8e00ff */
[----:B------:R-:W-:-:S04]  /*1880*/  UIMAD UR36, UR36, UR11, URZ ;  /* 0x0000000b242472a4 */ /* 0x000fc8000f8e02ff */
[----:B------:R-:W-:-:S06]  /*1890*/  UIADD3 UR36, UPT, UPT, UR15, UR36, URZ ;  /* 0x000000240f247290 */ /* 0x000fcc000fffe0ff */
[----:B------:R-:W-:-:S07]  /*18a0*/  MOV R0, UR36 ;  /* 0x0000002400007c02 */ /* 0x000fce0008000f00 */
.L_x_2190:
        /* <DEDUP_REMOVED lines=37> */
.L_x_2192:
[----:B------:R-:W-:Y:S05]  /*1b00*/  BSYNC.RECONVERGENT B0 ;  /* 0x0000000000007941 */ /* 0x000fea0003800200 */
.L_x_2191:
        /* <DEDUP_REMOVED lines=12> */
.L_x_2194:
[----:B------:R-:W-:Y:S05]  /*1bd0*/  BSYNC.RECONVERGENT B0 ;  /* 0x0000000000007941 */ /* 0x000fea0003800200 */
.L_x_2193:
        /* <DEDUP_REMOVED lines=12> */
.L_x_2196:
[----:B------:R-:W-:Y:S05]  /*1ca0*/  BSYNC.RECONVERGENT B0 ;  /* 0x0000000000007941 */ /* 0x000fea0003800200 */
.L_x_2195:
        /* <DEDUP_REMOVED lines=30> */
.L_x_2198:
[----:B------:R-:W-:Y:S05]  /*1e90*/  BSYNC.RECONVERGENT B0 ;  /* 0x0000000000007941 */ /* 0x000fea0003800200 */
.L_x_2197:
        /* <DEDUP_REMOVED lines=12> */
.L_x_2200:
[----:B------:R-:W-:Y:S05]  /*1f60*/  BSYNC.RECONVERGENT B0 ;  /* 0x0000000000007941 */ /* 0x000fea0003800200 */
.L_x_2199:
        /* <DEDUP_REMOVED lines=11> */
.L_x_2186:
        /* <DEDUP_REMOVED lines=22> */
.L_x_2204:
[----:B------:R3:W-:Y:S01]  /*2180*/  STS.128 [R10+0x8000], RZ ;  /* 0x008000ff0a007388 */ /* 0x0007e20000000c00 */
[----:B------:R-:W-:Y:S05]  /*2190*/  BRA `(.L_x_2205) ;  /* 0x0000000000047947 */ /* 0x000fea0003800000 */
.L_x_2203:
[----:B------:R1:W-:Y:S02]  /*21a0*/  STS.128 [R10+0x8000], RZ ;  /* 0x008000ff0a007388 */ /* 0x0003e40000000c00 */
.L_x_2205:
[----:B------:R-:W-:Y:S05]  /*21b0*/  BSYNC.RECONVERGENT B0 ;  /* 0x0000000000007941 */ /* 0x000fea0003800200 */
.L_x_2202:
        /* <DEDUP_REMOVED lines=16> */
.L_x_2207:
[----:B------:R-:W-:Y:S05]  /*22c0*/  BSYNC.RECONVERGENT B0 ;  /* 0x0000000000007941 */ /* 0x000fea0003800200 */
.L_x_2206:
        /* <DEDUP_REMOVED lines=13> */
.L_x_2209:
[----:B------:R-:W-:Y:S05]  /*23a0*/  BSYNC.RECONVERGENT B0 ;  /* 0x0000000000007941 */ /* 0x000fea0003800200 */
.L_x_2208:
        /* <DEDUP_REMOVED lines=13> */
.L_x_2211:
[----:B------:R-:W-:Y:S05]  /*2480*/  BSYNC.RECONVERGENT B0 ;  /* 0x0000000000007941 */ /* 0x000fea0003800200 */
.L_x_2210:
        /* <DEDUP_REMOVED lines=13> */
.L_x_2214:
[----:B------:R1:W-:Y:S01]  /*2560*/  STS.128 [R194], RZ ;  /* 0x000000ffc2007388 */ /* 0x0003e20000000c00 */
[----:B------:R-:W-:Y:S05]  /*2570*/  BRA `(.L_x_2215) ;  /* 0x0000000000047947 */ /* 0x000fea0003800000 */
.L_x_2213:
[----:B------:R1:W-:Y:S02]  /*2580*/  STS.128 [R194], RZ ;  /* 0x000000ffc2007388 */ /* 0x0003e40000000c00 */
.L_x_2215:
[----:B------:R-:W-:Y:S05]  /*2590*/  BSYNC.RECONVERGENT B0 ;  /* 0x0000000000007941 */ /* 0x000fea0003800200 */
.L_x_2212:
[--C-:B------:R-:W-:Y:S01]  /*25a0*/  SHF.R.U32.HI R180, RZ, 0x1, R0.reuse ;  /* 0x00000001ffb47819 */ /* 0x100fe20000011600 */
[----:B------:R-:W-:Y:S01]  /*25b0*/  IMAD.MOV.U32 R192, RZ, RZ, 0x7f800000 ;  /* 0x7f800000ffc07424 */ /* 0x000fe200078e00ff */
[----:B------:R-:W-:Y:S01]  /*25c0*/  SHF.R.U32.HI R193, RZ, 0x2, R0 ;  /* 0x00000002ffc17819 */ /* 0x000fe20000011600 */
[----:B------:R-:W-:Y:S01]  /*25d0*/  IMAD.MOV.U32 R191, RZ, RZ, 0x7f800000 ;  /* 0x7f800000ffbf7424 */ /* 0x000fe200078e00ff */
[----:B-1----:R-:W-:Y:S01]  /*25e0*/  LOP3.LUT R4, R180, 0x30, RZ, 0xc0, !PT ;  /* 0x00000030b4047812 */ /* 0x002fe200078ec0ff */
        /* <DEDUP_REMOVED lines=8> */
[----:B------:R-:W-:-:S02]  /*2670*/  ISETP.GE.AND P1, PT, R5, UR9, PT ;  /* 0x0000000905007c0c */ /* 0x000fc4000bf26270 */
[----:B------:R-:W-:Y:S02]  /*2680*/  ISETP.GE.AND P2, PT, R26, UR9, PT ;  /* 0x000000091a007c0c */ /* 0x000fe4000bf46270 */
[----:B------:R-:W-:Y:S01]  /*2690*/  ISETP.GE.AND P0, PT, R4, UR9, PT ;  /* 0x0000000904007c0c */ /* 0x000fe2000bf06270 */
[----:B------:R-:W-:-:S04]  /*26a0*/  IMAD.MOV.U32 R4, RZ, RZ, 0x4 ;  /* 0x00000004ff047424 */ /* 0x000fc800078e00ff */
[----:B------:R-:W-:Y:S01]  /*26b0*/  IMAD.WIDE.U32 R4, R193, R4, UR52 ;  /* 0x00000034c1047e25 */ /* 0x000fe2000f8e0004 */
[----:B------:R-:W-:Y:S04]  /*26c0*/  BSSY.RECONVERGENT B0, `(.L_x_2216) ;  /* 0x0000010000007945 */ /* 0x000fe80003800200 */
        /* <DEDUP_REMOVED lines=15> */
.L_x_2217:
[----:B------:R-:W-:Y:S05]  /*27c0*/  BSYNC.RECONVERGENT B0 ;  /* 0x0000000000007941 */ /* 0x000fea0003800200 */
.L_x_2216:
        /* <DEDUP_REMOVED lines=13> */
.L_x_2219:
[----:B------:R-:W-:Y:S05]  /*28a0*/  BSYNC.RECONVERGENT B0 ;  /* 0x0000000000007941 */ /* 0x000fea0003800200 */
.L_x_2218:
        /* <DEDUP_REMOVED lines=13> */
.L_x_2221:
[----:B------:R-:W-:Y:S05]  /*2980*/  BSYNC.RECONVERGENT B0 ;  /* 0x0000000000007941 */ /* 0x000fea0003800200 */
.L_x_2220:
        /* <DEDUP_REMOVED lines=30> */
.L_x_2224:
[----:B------:R2:W-:Y:S01]  /*2b70*/  STS.128 [R10+0xc000], RZ ;  /* 0x00c000ff0a007388 */ /* 0x0005e20000000c00 */
[----:B------:R-:W-:Y:S05]  /*2b80*/  BRA `(.L_x_2225) ;  /* 0x0000000000047947 */ /* 0x000fea0003800000 */
.L_x_2223:
[----:B------:R3:W-:Y:S02]  /*2b90*/  STS.128 [R10+0xc000], RZ ;  /* 0x00c000ff0a007388 */ /* 0x0007e40000000c00 */
.L_x_2225:
[----:B------:R-:W-:Y:S05]  /*2ba0*/  BSYNC.RECONVERGENT B0 ;  /* 0x0000000000007941 */ /* 0x000fea0003800200 */
.L_x_2222:
        /* <DEDUP_REMOVED lines=23> */
.L_x_2227:
[----:B------:R-:W-:Y:S05]  /*2d20*/  BSYNC.RECONVERGENT B0 ;  /* 0x0000000000007941 */ /* 0x000fea0003800200 */
.L_x_2226:
        /* <DEDUP_REMOVED lines=20> */
.L_x_2229:
[----:B------:R-:W-:Y:S05]  /*2e70*/  BSYNC.RECONVERGENT B0 ;  /* 0x0000000000007941 */ /* 0x000fea0003800200 */
.L_x_2228:
        /* <DEDUP_REMOVED lines=19> */
.L_x_2231:
[----:B------:R-:W-:Y:S05]  /*2fb0*/  BSYNC.RECONVERGENT B0 ;  /* 0x0000000000007941 */ /* 0x000fea0003800200 */
.L_x_2230:
        /* <DEDUP_REMOVED lines=28> */
.L_x_2234:
[----:B------:R3:W-:Y:S01]  /*3180*/  STS.128 [R10+0x10000], RZ ;  /* 0x010000ff0a007388 */ /* 0x0007e20000000c00 */
[----:B------:R-:W-:Y:S05]  /*3190*/  BRA `(.L_x_2235) ;  /* 0x0000000000047947 */ /* 0x000fea0003800000 */
.L_x_2233:
[----:B------:R1:W-:Y:S02]  /*31a0*/  STS.128 [R10+0x10000], RZ ;  /* 0x010000ff0a007388 */ /* 0x0003e40000000c00 */
.L_x_2235:
[----:B------:R-:W-:Y:S05]  /*31b0*/  BSYNC.RECONVERGENT B0 ;  /* 0x0000000000007941 */ /* 0x000fea0003800200 */
.L_x_2232:
        /* <DEDUP_REMOVED lines=15> */
[----:B------:R-:W-:Y:S02]  /*32b0*/  LOP3.LUT R16, R16, R21, RZ, 0x3c, !PT ;  /* 0x0000001510107212 */ /* 0x000fe400078e3cff */
[C---:B------:R-:W-:Y:S01]  /*32c0*/  LOP3.LUT R3, R21.reuse, 0x8, R180, 0x78, !PT ;  /* 0x0000000815037812 */ /* 0x040fe200078e78b4 */
[----:B------:R-:W1:Y:S01]  /*32d0*/  LDCU UR27, c[0x0][0x50c] ;  /* 0x0000a180ff1b77ac */ /* 0x000e620008000800 */
        /* <DEDUP_REMOVED lines=19> */
.L_x_2237:
[----:B-1----:R-:W-:Y:S05]  /*3410*/  BSYNC.RECONVERGENT B0 ;  /* 0x0000000000007941 */ /* 0x002fea0003800200 */
.L_x_2236:
[----:B------:R1:W-:Y:S01]  /*3420*/  @P2 STS.128 [R10+0x12000], RZ ;  /* 0x012000ff0a002388 */ /* 0x0003e20000000c00 */
[----:B------:R-:W-:Y:S01]  /*3430*/  BSSY.RECONVERGENT B0, `(.L_x_2238) ;  /* 0x0000016000007945 */ /* 0x000fe20003800200 */
        /* <DEDUP_REMOVED lines=21> */
.L_x_2239:
[----:B------:R-:W-:Y:S05]  /*3590*/  BSYNC.RECONVERGENT B0 ;  /* 0x0000000000007941 */ /* 0x000fea0003800200 */
.L_x_2238:
        /* <DEDUP_REMOVED lines=20> */
.L_x_2241:
[----:B------:R-:W-:Y:S05]  /*36e0*/  BSYNC.RECONVERGENT B0 ;  /* 0x0000000000007941 */ /* 0x000fea0003800200 */
.L_x_2240:
[----:B------:R-:W0:Y:S01]  /*36f0*/  LDGDEPBAR ;  /* 0x00000000000079af */ /* 0x000e220000000000 */
[----:B------:R-:W-:Y:S01]  /*3700*/  IMAD.MOV.U32 R153, RZ, RZ, 0x40 ;  /* 0x00000040ff997424 */ /* 0x000fe200078e00ff */
[----:B------:R-:W-:Y:S01]  /*3710*/  R2P PR, R0, 0x6 ;  /* 0x0000000600007804 */ /* 0x000fe20000000000 */
[----:B------:R-:W-:Y:S01]  /*3720*/  IMAD.MOV.U32 R172, RZ, RZ, 0x20 ;  /* 0x00000020ffac7424 */ /* 0x000fe200078e00ff */
[----:B------:R-:W-:Y:S01]  /*3730*/  LEA R144, R144, UR24, 0x1 ;  /* 0x0000001890907c11 */ /* 0x000fe2000f8e08ff */
[----:B------:R-:W-:Y:S01]  /*3740*/  IMAD.MOV.U32 R188, RZ, RZ, R194 ;  /* 0x000000ffffbc7224 */ /* 0x000fe200078e00c2 */
[----:B------:R-:W-:Y:S01]  /*3750*/  LEA R3, R3, UR24, 0x1 ;  /* 0x0000001803037c11 */ /* 0x000fe2000f8e08ff */
[----:B------:R-:W-:Y:S01]  /*3760*/  IMAD.MOV.U32 R183, RZ, RZ, 0x4 ;  /* 0x00000004ffb77424 */ /* 0x000fe200078e00ff */
[----:B------:R-:W-:Y:S02]  /*3770*/  SEL R153, R153, 0xffffffc0, !P2 ;  /* 0xffffffc099997807 */ /* 0x000fe40005000000 */
[----:B------:R-:W-:-:S02]  /*3780*/  CS2R R126, SRZ ;  /* 0x00000000007e7805 */ /* 0x000fc4000001ff00 */
[----:B------:R-:W-:Y:S02]  /*3790*/  LEA R2, R2, UR24, 0x1 ;  /* 0x0000001802027c11 */ /* 0x000fe4000f8e08ff */
[----:B------:R-:W-:Y:S02]  /*37a0*/  CS2R R124, SRZ ;  /* 0x00000000007c7805 */ /* 0x000fe4000001ff00 */
[----:B------:R-:W-:Y:S01]  /*37b0*/  SEL R172, R172, 0xffffffe0, !P1 ;  /* 0xffffffe0acac7807 */ /* 0x000fe20004800000 */
[----:B------:R-:W-:Y:S01]  /*37c0*/  IMAD.IADD R173, R153, 0x1, R144 ;  /* 0x0000000199ad7824 */ /* 0x000fe200078e0290 */
        /* <DEDUP_REMOVED lines=36> */
.L_x_2246:
[----:B------:R-:W0:Y:S01]  /*3a10*/  LDGDEPBAR ;  /* 0x00000000000079af */ /* 0x000e220000000000 */
[C---:B------:R-:W-:Y:S01]  /*3a20*/  IADD3 R145, PT, PT, R3.reuse, R172, RZ ;  /* 0x000000ac03917210 */ /* 0x040fe20007ffe0ff */
[----:B------:R-:W-:Y:S01]  /*3a30*/  USHF.L.U32 UR14, UR46, 0x7, URZ ;  /* 0x000000072e0e7899 */ /* 0x000fe200080006ff */
[----:B------:R-:W-:Y:S01]  /*3a40*/  IADD3 R182, PT, PT, R3, R153, RZ ;  /* 0x0000009903b67210 */ /* 0x000fe20007ffe0ff */
[----:B------:R-:W-:Y:S02]  /*3a50*/  USHF.L.U32 UR12, UR37, 0x7, URZ ;  /* 0x00000007250c7899 */ /* 0x000fe400080006ff */
[----:B------:R-:W-:Y:S01]  /*3a60*/  UISETP.GE.AND UP0, UPT, UR14, UR41, UPT ;  /* 0x000000290e00728c */ /* 0x000fe2000bf06270 */
[----:B------:R-:W-:Y:S04]  /*3a70*/  DEPBAR.LE SB0, 0x0 ;  /* 0x000080000000791a */ /* 0x000fe80000000000 */
[----:B------:R-:W-:Y:S06]  /*3a80*/  BAR.SYNC.DEFER_BLOCKING 0x0 ;  /* 0x0000000000007b1d */ /* 0x000fec0000010000 */
[----:B------:R-:W-:Y:S08]  /*3a90*/  LDSM.16.M88.4 R64, [R3] ;  /* 0x000000000340783b */ /* 0x000ff00000000200 */
[----:B-1----:R-:W1:Y:S08]  /*3aa0*/  LDSM.16.M88.4 R16, [R144+0xc000] ;  /* 0x00c000009010783b */ /* 0x002e700000000200 */
        /* <DEDUP_REMOVED lines=32> */
[----:B------:R-:W1:Y:S07]  /*3cb0*/  LDSM.16.M88.4 R152, [R152+0xd800] ;  /* 0x00d800009898783b */ /* 0x000e6e0000000200 */
[C---:B--2---:R-:W-:Y:S08]  /*3cc0*/  HMMA.16816.F32.BF16 R8, R144.reuse, R140, R8 ;  /* 0x0000008c9008723c */ /* 0x044ff00000041808 */
[-C--:B------:R-:W-:Y:S08]  /*3cd0*/  HMMA.16816.F32.BF16 R12, R144, R142.reuse, R12 ;  /* 0x0000008e900c723c */ /* 0x080ff0000004180c */
[C---:B------:R-:W-:Y:S01]  /*3ce0*/  HMMA.16816.F32.BF16 R16, R136.reuse, R142, R16 ;  /* 0x0000008e8810723c */ /* 0x040fe20000041810 */
[----:B------:R-:W2:Y:S07]  /*3cf0*/  LDSM.16.M88.4 R140, [R173+0xc800] ;  /* 0x00c80000ad8c783b */ /* 0x000eae0000000200 */
[-C--:B---3--:R-:W-:Y:S01]  /*3d00*/  HMMA.16816.F32.BF16 R20, R136, R148.reuse, R20 ;  /* 0x000000948814723c */ /* 0x088fe20000041814 */
[----:B------:R-:W3:Y:S07]  /*3d10*/  LDSM.16.M88.4 R172, [R173+0xd800] ;  /* 0x00d80000adac783b */ /* 0x000eee0000000200 */
[C---:B------:R-:W-:Y:S08]  /*3d20*/  HMMA.16816.F32.BF16 R24, R144.reuse, R148, R24 ;  /* 0x000000949018723c */ /* 0x040ff00000041818 */
[-C--:B------:R-:W-:Y:S08]  /*3d30*/  HMMA.16816.F32.BF16 R28, R144, R150.reuse, R28 ;  /* 0x00000096901c723c */ /* 0x080ff0000004181c */
[C---:B------:R-:W-:Y:S01]  /*3d40*/  HMMA.16816.F32.BF16 R32, R136.reuse, R150, R32 ;  /* 0x000000968820723c */ /* 0x040fe20000041820 */
[----:B------:R-:W3:Y:S07]  /*3d50*/  LDSM.16.M88.4 R148, [R182] ;  /* 0x00000000b694783b */ /* 0x000eee0000000200 */
[-C--:B----4-:R-:W-:Y:S08]  /*3d60*/  HMMA.16816.F32.BF16 R36, R136, R132.reuse, R36 ;  /* 0x000000848824723c */ /* 0x090ff00000041824 */
[C---:B------:R-:W-:Y:S08]  /*3d70*/  HMMA.16816.F32.BF16 R40, R144.reuse, R132, R40 ;  /* 0x000000849028723c */ /* 0x040ff00000041828 */
[-C--:B------:R-:W-:Y:S08]  /*3d80*/  HMMA.16816.F32.BF16 R44, R144, R134.reuse, R44 ;  /* 0x00000086902c723c */ /* 0x080ff0000004182c */
[C---:B------:R-:W-:Y:S01]  /*3d90*/  HMMA.16816.F32.BF16 R48, R136.reuse, R134, R48 ;  /* 0x000000868830723c */ /* 0x040fe20000041830 */
[----:B------:R-:W4:Y:S07]  /*3da0*/  LDSM.16.M88.4 R132, [R182+0x2000] ;  /* 0x00200000b684783b */ /* 0x000f2e0000000200 */
[-C--:B-1----:R-:W-:Y:S08]  /*3db0*/  HMMA.16816.F32.BF16 R52, R136, R152.reuse, R52 ;  /* 0x000000988834723c */ /* 0x082ff00000041834 */
[C---:B------:R-:W-:Y:S08]  /*3dc0*/  HMMA.16816.F32.BF16 R56, R144.reuse, R152, R56 ;  /* 0x000000989038723c */ /* 0x040ff00000041838 */
[-C--:B------:R-:W-:Y:S08]  /*3dd0*/  HMMA.16816.F32.BF16 R60, R144, R154.reuse, R60 ;  /* 0x0000009a903c723c */ /* 0x080ff0000004183c */
[----:B------:R-:W-:Y:S08]  /*3de0*/  HMMA.16816.F32.BF16 R64, R136, R154, R64 ;  /* 0x0000009a8840723c */ /* 0x000ff00000041840 */
[-C--:B------:R-:W-:Y:S08]  /*3df0*/  HMMA.16816.F32.BF16 R4, R156, R160.reuse, R4 ;  /* 0x000000a09c04723c */ /* 0x080ff00000041804 */
[C---:B------:R-:W-:Y:S08]  /*3e00*/  HMMA.16816.F32.BF16 R8, R164.reuse, R160, R8 ;  /* 0x000000a0a408723c */ /* 0x040ff00000041808 */
        /* <DEDUP_REMOVED lines=32> */
[----:B------:R3:W4:Y:S01]  /*4010*/  MUFU.TANH R166, R8 ;  /* 0x0000000800a67308 */ /* 0x0007220000002400 */
[----:B------:R-:W-:Y:S01]  /*4020*/  FMUL.FTZ R16, R16, UR27 ;  /* 0x0000001b10107c20 */ /* 0x000fe20008410000 */
[----:B------:R-:W-:Y:S01]  /*4030*/  FMUL.FTZ R17, R17, UR27 ;  /* 0x0000001b11117c20 */ /* 0x000fe20008410000 */
[----:B------:R-:W-:Y:S01]  /*4040*/  FMUL.FTZ R18, R18, UR27 ;  /* 0x0000001b12127c20 */ /* 0x000fe20008410000 */
[----:B------:R-:W-:Y:S06]  /*4050*/  FMUL.FTZ R19, R19, UR27 ;  /* 0x0000001b13137c20 */ /* 0x000fec0008410000 */
[----:B------:R-:W1:Y:S10]  /*4060*/  MUFU.TANH R164, R6 ;  /* 0x0000000600a47308 */ /* 0x000e740000002400 */
[----:B------:R2:W1:Y:S01]  /*4070*/  MUFU.TANH R167, R9 ;  /* 0x0000000900a77308 */ /* 0x0004620000002400 */
[----:B---3--:R-:W-:Y:S04]  /*4080*/  MOV R8, UR10 ;  /* 0x0000000a00087c02 */ /* 0x008fe80008000f00 */
[C---:B------:R-:W-:Y:S05]  /*4090*/  LEA R8, P0, R193.reuse, R8, 0x2 ;  /* 0x00000008c1087211 */ /* 0x040fea00078010ff */
[----:B------:R3:W1:Y:S10]  /*40a0*/  MUFU.TANH R165, R7 ;  /* 0x0000000700a57308 */ /* 0x0006740000002400 */
[----:B------:R-:W1:Y:S01]  /*40b0*/  MUFU.TANH R170, R10 ;  /* 0x0000000a00aa7308 */ /* 0x000e620000002400 */
[----:B--2---:R-:W-:Y:S04]  /*40c0*/  MOV R9, UR11 ;  /* 0x0000000b00097c02 */ /* 0x004fe80008000f00 */
[----:B------:R-:W-:Y:S05]  /*40d0*/  LEA.HI.X R9, R193, R9, RZ, 0x2, P0 ;  /* 0x00000009c1097211 */ /* 0x000fea00000f14ff */
[----:B------:R2:W1:Y:S01]  /*40e0*/  MUFU.TANH R174, R11 ;  /* 0x0000000b00ae7308 */ /* 0x0004620000002400 */
[----:B---3--:R-:W3:Y:S09]  /*40f0*/  LDSM.16.M88.4 R4, [R181+0xc800] ;  /* 0x00c80000b504783b */ /* 0x008ef20000000200 */
[----:B------:R1:W1:Y:S01]  /*4100*/  MUFU.TANH R169, R12 ;  /* 0x0000000c00a97308 */ /* 0x0002620000002400 */
[----:B-----5:R-:W5:Y:S04]  /*4110*/  LDG.E R161, desc[UR34][R8.64] ;  /* 0x0000002208a17981 */ /* 0x020f68000c1e1900 */
[----:B------:R-:W5:Y:S05]  /*4120*/  LDG.E R160, desc[UR34][R8.64+0x20] ;  /* 0x0000202208a07981 */ /* 0x000f6a000c1e1900 */
[----:B------:R1:W1:Y:S01]  /*4130*/  MUFU.TANH R171, R13 ;  /* 0x0000000d00ab7308 */ /* 0x0002620000002400 */
[----:B------:R-:W5:Y:S04]  /*4140*/  LDG.E R159, desc[UR34][R8.64+0x100] ;  /* 0x00010022089f7981 */ /* 0x000f68000c1e1900 */
[----:B------:R2:W5:Y:S05]  /*4150*/  LDG.E R158, desc[UR34][R8.64+0x120] ;  /* 0x00012022089e7981 */ /* 0x00056a000c1e1900 */
[----:B------:R1:W1:Y:S10]  /*4160*/  MUFU.TANH R175, R14 ;  /* 0x0000000e00af7308 */ /* 0x0002740000002400 */
[----:B------:R1:W1:Y:S10]  /*4170*/  MUFU.TANH R176, R15 ;  /* 0x0000000f00b07308 */ /* 0x0002740000002400 */
[----:B------:R1:W1:Y:S01]  /*4180*/  MUFU.TANH R179, R16 ;  /* 0x0000001000b37308 */ /* 0x0002620000002400 */
[-C--:B---3--:R-:W-:Y:S01]  /*4190*/  HMMA.16816.F32.BF16 R20, R148, R4.reuse, R20 ;  /* 0x000000049414723c */ /* 0x088fe20000041814 */
[----:B--2---:R-:W2:Y:S08]  /*41a0*/  LDSM.16.M88.4 R8, [R181+0xd000] ;  /* 0x00d00000b508783b */ /* 0x004eb00000000200 */
[----:B------:R3:W1:Y:S01]  /*41b0*/  MUFU.TANH R195, R17 ;  /* 0x0000001100c37308 */ /* 0x0006620000002400 */
        /* <DEDUP_REMOVED lines=8> */
[C---:B------:R-:W-:Y:S01]  /*4240*/  HMMA.16816.F32.BF16 R32, R148.reuse, R6, R32 ;  /* 0x000000069420723c */ /* 0x040fe20000041820 */
[----:B------:R-:W4:Y:S03]  /*4250*/  LDSM.16.M88.4 R4, [R181+0xd800] ;  /* 0x00d80000b504783b */ /* 0x000f260000000200 */
        /* <DEDUP_REMOVED lines=12> */
[-C--:B--2---:R-:W-:Y:S06]  /*4320*/  HMMA.16816.F32.BF16 R36, R148, R8.reuse, R36 ;  /* 0x000000089424723c */ /* 0x084fec0000041824 */
[----:B------:R3:W2:Y:S01]  /*4330*/  MUFU.TANH R178, R22 ;  /* 0x0000001600b27308 */ /* 0x0006a20000002400 */
[----:B------:R-:W-:Y:S01]  /*4340*/  FMUL.FTZ R34, R34, UR27 ;  /* 0x0000001b22227c20 */ /* 0x000fe20008410000 */
[----:B------:R-:W-:Y:S01]  /*4350*/  FMUL.FTZ R35, R35, UR27 ;  /* 0x0000001b23237c20 */ /* 0x000fe20008410000 */
[C---:B------:R-:W-:Y:S07]  /*4360*/  HMMA.16816.F32.BF16 R40, R132.reuse, R8, R40 ;  /* 0x000000088428723c */ /* 0x040fee0000041828 */
[----:B------:R3:W1:Y:S01]  /*4370*/  MUFU.TANH R182, R23 ;  /* 0x0000001700b67308 */ /* 0x0006620000002400 */
[-C--:B------:R-:W-:Y:S09]  /*4380*/  HMMA.16816.F32.BF16 R44, R132, R10.reuse, R44 ;  /* 0x0000000a842c723c */ /* 0x080ff2000004182c */
[----:B------:R3:W1:Y:S01]  /*4390*/  MUFU.TANH R200, R24 ;  /* 0x0000001800c87308 */ /* 0x0006620000002400 */
[----:B------:R-:W-:Y:S01]  /*43a0*/  FMUL.FTZ R36, R36, UR27 ;  /* 0x0000001b24247c20 */ /* 0x000fe20008410000 */
[----:B------:R-:W-:Y:S01]  /*43b0*/  FMUL.FTZ R37, R37, UR27 ;  /* 0x0000001b25257c20 */ /* 0x000fe20008410000 */
[----:B------:R-:W-:Y:S01]  /*43c0*/  FMUL.FTZ R38, R38, UR27 ;  /* 0x0000001b26267c20 */ /* 0x000fe20008410000 */
[----:B------:R-:W-:Y:S01]  /*43d0*/  FMUL.FTZ R39, R39, UR27 ;  /* 0x0000001b27277c20 */ /* 0x000fe20008410000 */
[C---:B------:R-:W-:Y:S05]  /*43e0*/  HMMA.16816.F32.BF16 R48, R148.reuse, R10, R48 ;  /* 0x0000000a9430723c */ /* 0x040fea0000041830 */
[----:B------:R3:W1:Y:S01]  /*43f0*/  MUFU.TANH R201, R25 ;  /* 0x0000001900c97308 */ /* 0x0006620000002400 */
[----:B------:R-:W-:Y:S01]  /*4400*/  FMUL.FTZ R40, R40, UR27 ;  /* 0x0000001b28287c20 */ /* 0x000fe20008410000 */
[----:B------:R-:W-:Y:S01]  /*4410*/  FMUL.FTZ R41, R41, UR27 ;  /* 0x0000001b29297c20 */ /* 0x000fe20008410000 */
[----:B------:R-:W-:Y:S01]  /*4420*/  FMUL.FTZ R42, R42, UR27 ;  /* 0x0000001b2a2a7c20 */ /* 0x000fe20008410000 */
[----:B------:R-:W-:Y:S01]  /*4430*/  FMUL.FTZ R43, R43, UR27 ;  /* 0x0000001b2b2b7c20 */ /* 0x000fe20008410000 */
[-C--:B----4-:R-:W-:Y:S05]  /*4440*/  HMMA.16816.F32.BF16 R52, R148, R4.reuse, R52 ;  /* 0x000000049434723c */ /* 0x090fea0000041834 */
[----:B------:R3:W4:Y:S01]  /*4450*/  MUFU.TANH R204, R26 ;  /* 0x0000001a00cc7308 */ /* 0x0007220000002400 */
        /* <DEDUP_REMOVED lines=10> */
[-C--:B------:R-:W-:Y:S05]  /*4500*/  HMMA.16816.F32.BF16 R60, R132, R6.reuse, R60 ;  /* 0x00000006843c723c */ /* 0x080fea000004183c */
[----:B------:R3:W1:Y:S01]  /*4510*/  MUFU.TANH R203, R28 ;  /* 0x0000001c00cb7308 */ /* 0x0006620000002400 */
[----:B------:R-:W-:Y:S01]  /*4520*/  FMUL.FTZ R52, R52, UR27 ;  /* 0x0000001b34347c20 */ /* 0x000fe20008410000 */
[----:B------:R-:W-:Y:S01]  /*4530*/  FMUL.FTZ R53, R53, UR27 ;  /* 0x0000001b35357c20 */ /* 0x000fe20008410000 */
[----:B------:R-:W-:Y:S01]  /*4540*/  FMUL.FTZ R54, R54, UR27 ;  /* 0x0000001b36367c20 */ /* 0x000fe20008410000 */
[----:B------:R-:W-:Y:S01]  /*4550*/  FMUL.FTZ R55, R55, UR27 ;  /* 0x0000001b37377c20 */ /* 0x000fe20008410000 */
[----:B------:R-:W-:Y:S05]  /*4560*/  HMMA.16816.F32.BF16 R64, R148, R6, R64 ;  /* 0x000000069440723c */ /* 0x000fea0000041840 */
[----:B------:R3:W1:Y:S01]  /*4570*/  MUFU.TANH R205, R29 ;  /* 0x0000001d00cd7308 */ /* 0x0006620000002400 */
[----:B------:R-:W-:Y:S01]  /*4580*/  FMUL.FTZ R56, R56, UR27 ;  /* 0x0000001b38387c20 */ /* 0x000fe20008410000 */
[----:B------:R-:W-:Y:S01]  /*4590*/  FMUL.FTZ R57, R57, UR27 ;  /* 0x0000001b39397c20 */ /* 0x000fe20008410000 */
[----:B------:R-:W-:Y:S01]  /*45a0*/  FMUL.FTZ R58, R58, UR27 ;  /* 0x0000001b3a3a7c20 */ /* 0x000fe20008410000 */
[----:B------:R-:W-:Y:S06]  /*45b0*/  FMUL.FTZ R59, R59, UR27 ;  /* 0x0000001b3b3b7c20 */ /* 0x000fec0008410000 */
        /* <DEDUP_REMOVED lines=46> */
[----:B--2-4-:R-:W-:Y:S05]  /*48a0*/  BRA.U !UP0, `(.L_x_2242) ;  /* 0x0000000508307547 */ /* 0x014fea000b800000 */
[----:B-1-3--:R-:W-:Y:S01]  /*48b0*/  MOV R26, R237 ;  /* 0x000000ed001a7202 */ /* 0x00afe20000000f00 */
[----:B------:R-:W-:Y:S01]  /*48c0*/  UIADD3 UR9, UPT, UPT, UR12, 0x80, URZ ;  /* 0x000000800c097890 */ /* 0x000fe2000fffe0ff */
[----:B------:R-:W-:Y:S01]  /*48d0*/  MOV R29, R244 ;  /* 0x000000f4001d7202 */ /* 0x000fe20000000f00 */
[----:B------:R-:W-:Y:S01]  /*48e0*/  IMAD.MOV.U32 R6, RZ, RZ, R238 ;  /* 0x000000ffff067224 */ /* 0x000fe200078e00ee */
[----:B------:R-:W-:Y:S01]  /*48f0*/  MOV R34, R241 ;  /* 0x000000f100227202 */ /* 0x000fe20000000f00 */
[----:B------:R-:W-:Y:S01]  /*4900*/  IMAD.MOV.U32 R8, RZ, RZ, R236 ;  /* 0x000000ffff087224 */ /* 0x000fe200078e00ec */
[----:B------:R-:W-:Y:S01]  /*4910*/  MOV R9, R235 ;  /* 0x000000eb00097202 */ /* 0x000fe20000000f00 */
[----:B------:R-:W-:Y:S01]  /*4920*/  IMAD.U32 R4, RZ, RZ, UR9 ;  /* 0x00000009ff047e24 */ /* 0x000fe2000f8e00ff */
[----:B------:R-:W-:Y:S01]  /*4930*/  MOV R11, R233 ;  /* 0x000000e9000b7202 */ /* 0x000fe20000000f00 */
[----:B------:R-:W-:Y:S01]  /*4940*/  IMAD.MOV.U32 R14, RZ, RZ, R242 ;  /* 0x000000ffff0e7224 */ /* 0x000fe200078e00f2 */
[----:B------:R-:W-:Y:S01]  /*4950*/  MOV R17, R231 ;  /* 0x000000e700117202 */ /* 0x000fe20000000f00 */
[----:B------:R-:W-:Y:S01]  /*4960*/  IMAD.MOV.U32 R16, RZ, RZ, R240 ;  /* 0x000000ffff107224 */ /* 0x000fe200078e00f0 */
[----:B------:R-:W-:Y:S01]  /*4970*/  ISETP.LT.AND P0, PT, R4, UR33, PT ;  /* 0x0000002104007c0c */ /* 0x000fe2000bf01270 */
        /* <DEDUP_REMOVED lines=43> */
[----:B------:R-:W-:Y:S01]  /*4c30*/  UIADD3 UR9, UPT, UPT, UR12, UR42, URZ ;  /* 0x0000002a0c097290 */ /* 0x000fe2000fffe0ff */
[----:B------:R-:W-:Y:S01]  /*4c40*/  MOV R64, R195 ;  /* 0x000000c300407202 */ /* 0x000fe20000000f00 */
[----:B------:R-:W-:Y:S01]  /*4c50*/  IMAD.MOV.U32 R7, RZ, RZ, R198 ;  /* 0x000000ffff077224 */ /* 0x000fe200078e00c6 */
[----:B------:R-:W-:Y:S01]  /*4c60*/  UIADD3 UR15, UPT, UPT, UR14, 0x80, URZ ;  /* 0x000000800e0f7890 */ /* 0x000fe2000fffe0ff */
[----:B------:R-:W-:Y:S01]  /*4c70*/  MOV R59, R174 ;  /* 0x000000ae003b7202 */ /* 0x000fe20000000f00 */
[----:B------:R-:W-:Y:S01]  /*4c80*/  IMAD.MOV.U32 R65, RZ, RZ, R179 ;  /* 0x000000ffff417224 */ /* 0x000fe200078e00b3 */
[----:B------:R-:W-:Y:S01]  /*4c90*/  UIADD3 UR9, UPT, UPT, UR9, 0x80, URZ ;  /* 0x0000008009097890 */ /* 0x000fe2000fffe0ff */
[----:B------:R-:W-:Y:S01]  /*4ca0*/  MOV R61, R167 ;  /* 0x000000a7003d7202 */ /* 0x000fe20000000f00 */
[----:B------:R-:W-:Y:S01]  /*4cb0*/  IMAD.MOV.U32 R60, RZ, RZ, R170 ;  /* 0x000000ffff3c7224 */ /* 0x000fe200078e00aa */
[----:B------:R-:W-:Y:S01]  /*4cc0*/  MOV R66, R165 ;  /* 0x000000a500427202 */ /* 0x000fe20000000f00 */
[----:B------:R-:W-:Y:S01]  /*4cd0*/  UIADD3 UR9, UPT, UPT, UR9, UR17, -UR33 ;  /* 0x0000001109097290 */ /* 0x000fe2000fffe821 */
[----:B------:R-:W-:Y:S01]  /*4ce0*/  IMAD.MOV.U32 R62, RZ, RZ, R166 ;  /* 0x000000ffff3e7224 */ /* 0x000fe200078e00a6 */
[----:B------:R-:W-:Y:S01]  /*4cf0*/  MOV R133, R163 ;  /* 0x000000a300857202 */ /* 0x000fe20000000f00 */
[----:B------:R-:W-:Y:S01]  /*4d00*/  IMAD.MOV.U32 R67, RZ, RZ, R164 ;  /* 0x000000ffff437224 */ /* 0x000fe200078e00a4 */
[----:B------:R-:W-:Y:S01]  /*4d10*/  UIADD3 UR9, UPT, UPT, UR9, -0x80, URZ ;  /* 0xffffff8009097890 */ /* 0x000fe2000fffe0ff */
[----:B------:R-:W-:Y:S03]  /*4d20*/  IMAD.MOV.U32 R132, RZ, RZ, R162 ;  /* 0x000000ffff847224 */ /* 0x000fe600078e00a2 */
[----:B------:R-:W-:Y:S06]  /*4d30*/  UISETP.GE.AND UP0, UPT, UR15, UR9, UPT ;  /* 0x000000090f00728c */ /* 0x000fec000bf06270 */
[----:B------:R-:W-:Y:S11]  /*4d40*/  PLOP3.LUT P1, PT, PT, PT, UP0, 0x80, 0x8 ;  /* 0x000000000008781c */ /* 0x000ff60003f2f008 */
[----:B------:R-:W-:Y:S02]  /*4d50*/  @!UPT UIADD3 URZ, UPT, UPT, URZ, URZ, URZ ;  /* 0x000000fffffff290 */ /* 0x000fe4000fffe0ff */
[----:B------:R-:W-:Y:S05]  /*4d60*/  @!P1 BRA P0, `(.L_x_2243) ;  /* 0x0000001000909947 */ /* 0x000fea0000000000 */
.L_x_2242:
[----:B------:R-:W-:Y:S01]  /*4d70*/  LOP3.LUT R4, R193, UR14, RZ, 0xfc, !PT ;  /* 0x0000000ec1047c12 */ /* 0x000fe2000f8efcff */
[----:B-1----:R-:W-:Y:S01]  /*4d80*/  IMAD.SHL.U32 R13, R0, 0x2, RZ ;  /* 0x00000002000d7824 */ /* 0x002fe200078e00ff */
[----:B------:R-:W-:Y:S01]  /*4d90*/  UIADD3 UR9, UPT, UPT, UR33, UR16, -UR42 ;  /* 0x0000001021097290 */ /* 0x000fe2000fffe82a */
[----:B------:R-:W-:Y:S01]  /*4da0*/  IMAD.MOV.U32 R149, RZ, RZ, 0x1 ;  /* 0x00000001ff957424 */ /* 0x000fe200078e00ff */
[----:B------:R-:W-:Y:S01]  /*4db0*/  UIADD3 UR14, UPT, UPT, UR33, -UR17, -UR42 ;  /* 0x80000011210e7290 */ /* 0x000fe2000fffe82a */
[----:B------:R-:W-:Y:S01]  /*4dc0*/  IMAD.MOV.U32 R148, RZ, RZ, 0x9 ;  /* 0x00000009ff947424 */ /* 0x000fe200078e00ff */
[----:B------:R-:W-:Y:S01]  /*4dd0*/  LOP3.LUT R13, R13, 0x6, RZ, 0xc0, !PT ;  /* 0x000000060d0d7812 */ /* 0x000fe200078ec0ff */
[----:B------:R-:W-:Y:S02]  /*4de0*/  IMAD.MOV.U32 R147, RZ, RZ, 0x41 ;  /* 0x00000041ff937424 */ /* 0x000fe400078e00ff */
[C---:B------:R-:W-:Y:S01]  /*4df0*/  VIADD R5, R4.reuse, UR9 ;  /* 0x0000000904057c36 */ /* 0x040fe20008000000 */
[----:B------:R-:W-:Y:S01]  /*4e00*/  LOP3.LUT R13, R13, 0x1c0, R180, 0xf8, !PT ;  /* 0x000001c00d0d7812 */ /* 0x000fe200078ef8b4 */
[----:B------:R-:W-:Y:S02]  /*4e10*/  IMAD.MOV.U32 R0, RZ, RZ, 0x49 ;  /* 0x00000049ff007424 */ /* 0x000fe400078e00ff */
[----:B------:R-:W-:Y:S01]  /*4e20*/  VIADD R4, R4, UR14 ;  /* 0x0000000e04047c36 */ /* 0x000fe20008000000 */
[----:B------:R-:W-:Y:S01]  /*4e30*/  VIADDMNMX R149, R5, R149, UR33, PT ;  /* 0x0000002105957e46 */ /* 0x000fe2000b800195 */
[----:B------:R-:W-:Y:S01]  /*4e40*/  VIADD R13, R13, UR12 ;  /* 0x0000000c0d0d7c36 */ /* 0x000fe20008000000 */
[C---:B------:R-:W-:Y:S02]  /*4e50*/  VIADDMNMX R148, R5.reuse, R148, UR33, PT ;  /* 0x0000002105947e46 */ /* 0x040fe4000b800194 */
[----:B------:R-:W-:Y:S01]  /*4e60*/  VIADDMNMX R147, R5, R147, UR33, PT ;  /* 0x0000002105937e46 */ /* 0x000fe2000b800193 */
[----:B------:R-:W-:Y:S01]  /*4e70*/  VIADD R146, R13, 0x1 ;  /* 0x000000010d927836 */ /* 0x000fe20000000000 */
[----:B------:R-:W-:Y:S01]  /*4e80*/  VIADDMNMX R0, R5, R0, UR33, PT ;  /* 0x0000002105007e46 */ /* 0x000fe2000b800100 */
[C---:B------:R-:W-:Y:S01]  /*4e90*/  VIADD R145, R13.reuse, 0x8 ;  /* 0x000000080d917836 */ /* 0x040fe20000000000 */
[----:B------:R-:W-:Y:S01]  /*4ea0*/  VIMNMX R7, PT, PT, RZ, R4, !PT ;  /* 0x00000004ff077248 */ /* 0x000fe20007fe0100 */
[C---:B------:R-:W-:Y:S01]  /*4eb0*/  VIADD R144, R13.reuse, 0x9 ;  /* 0x000000090d907836 */ /* 0x040fe20000000000 */
[C---:B------:R-:W-:Y:S01]  /*4ec0*/  VIADDMNMX R6, R4.reuse, 0x8, RZ, !PT ;  /* 0x0000000804067846 */ /* 0x040fe200078001ff */
[C---:B------:R-:W-:Y:S01]  /*4ed0*/  VIADD R143, R13.reuse, 0x10 ;  /* 0x000000100d8f7836 */ /* 0x040fe20000000000 */
[C---:B------:R-:W-:Y:S01]  /*4ee0*/  VIADDMNMX R5, R4.reuse, 0x40, RZ, !PT ;  /* 0x0000004004057846 */ /* 0x040fe200078001ff */
[C---:B------:R-:W-:Y:S01]  /*4ef0*/  VIADD R142, R13.reuse, 0x11 ;  /* 0x000000110d8e7836 */ /* 0x040fe20000000000 */
[----:B------:R-:W-:Y:S01]  /*4f00*/  VIADDMNMX R4, R4, 0x48, RZ, !PT ;  /* 0x0000004804047846 */ /* 0x000fe200078001ff */
[C---:B------:R-:W-:Y:S01]  /*4f10*/  VIADD R141, R13.reuse, 0x18 ;  /* 0x000000180d8d7836 */ /* 0x040fe20000000000 */
[C---:B------:R-:W-:Y:S01]  /*4f20*/  ISETP.GE.AND P4, PT, R13.reuse, R7, PT ;  /* 0x000000070d00720c */ /* 0x040fe20003f86270 */
[C---:B------:R-:W-:Y:S01]  /*4f30*/  VIADD R140, R13.reuse, 0x19 ;  /* 0x000000190d8c7836 */ /* 0x040fe20000000000 */
[C---:B------:R-:W-:Y:S01]  /*4f40*/  ISETP.GE.AND P3, PT, R13.reuse, R6, PT ;  /* 0x000000060d00720c */ /* 0x040fe20003f66270 */
[C---:B------:R-:W-:Y:S01]  /*4f50*/  VIADD R139, R13.reuse, 0x20 ;  /* 0x000000200d8b7836 */ /* 0x040fe20000000000 */
[C---:B------:R-:W-:Y:S01]  /*4f60*/  ISETP.GE.AND P2, PT, R13.reuse, R5, PT ;  /* 0x000000050d00720c */ /* 0x040fe20003f46270 */
[C---:B------:R-:W-:Y:S01]  /*4f70*/  VIADD R138, R13.reuse, 0x21 ;  /* 0x000000210d8a7836 */ /* 0x040fe20000000000 */
[C---:B------:R-:W-:Y:S01]  /*4f80*/  ISETP.GE.AND P1, PT, R13.reuse, R4, PT ;  /* 0x000000040d00720c */ /* 0x040fe20003f26270 */
[C---:B------:R-:W-:Y:S01]  /*4f90*/  VIADD R137, R13.reuse, 0x28 ;  /* 0x000000280d897836 */ /* 0x040fe20000000000 */
[----:B------:R-:W-:Y:S01]  /*4fa0*/  FSEL R132, R162, -INF , P4 ;  /* 0xff800000a2847808 */ /* 0x000fe20002000000 */
[C---:B------:R-:W-:Y:S01]  /*4fb0*/  VIADD R136, R13.reuse, 0x29 ;  /* 0x000000290d887836 */ /* 0x040fe20000000000 */
[----:B---3--:R-:W-:Y:S01]  /*4fc0*/  FSEL R67, R164, -INF , P3 ;  /* 0xff800000a4437808 */ /* 0x008fe20001800000 */
[C---:B------:R-:W-:Y:S01]  /*4fd0*/  VIADD R135, R13.reuse, 0x30 ;  /* 0x000000300d877836 */ /* 0x040fe20000000000 */
[C---:B------:R-:W-:Y:S01]  /*4fe0*/  ISETP.GE.AND P0, PT, R13.reuse, R149, PT ;  /* 0x000000950d00720c */ /* 0x040fe20003f06270 */
[C---:B------:R-:W-:Y:S01]  /*4ff0*/  VIADD R134, R13.reuse, 0x31 ;  /* 0x000000310d867836 */ /* 0x040fe20000000000 */
[C---:B------:R-:W-:Y:S01]  /*5000*/  ISETP.GE.AND P6, PT, R13.reuse, R148, PT ;  /* 0x000000940d00720c */ /* 0x040fe20003fc6270 */
[C---:B------:R-:W-:Y:S01]  /*5010*/  VIADD R15, R13.reuse, 0x38 ;  /* 0x000000380d0f7836 */ /* 0x040fe20000000000 */
[C---:B------:R-:W-:Y:S02]  /*5020*/  ISETP.GE.AND P5, PT, R13.reuse, R147, PT ;  /* 0x000000930d00720c */ /* 0x040fe40003fa6270 */
[C---:B------:R-:W-:Y:S01]  /*5030*/  ISETP.GE.AND P4, PT, R13.reuse, R0, PT ;  /* 0x000000000d00720c */ /* 0x040fe20003f86270 */
[----:B------:R-:W-:Y:S01]  /*5040*/  VIADD R13, R13, 0x39 ;  /* 0x000000390d0d7836 */ /* 0x000fe20000000000 */
[-C--:B------:R-:W-:Y:S02]  /*5050*/  ISETP.GE.AND P3, PT, R146, R7.reuse, PT ;  /* 0x000000079200720c */ /* 0x080fe40003f66270 */
[----:B------:R-:W-:Y:S02]  /*5060*/  FSEL R62, R166, -INF , P2 ;  /* 0xff800000a63e7808 */ /* 0x000fe40001000000 */
[----:B------:R-:W-:Y:S02]  /*5070*/  FSEL R60, R170, -INF , P1 ;  /* 0xff800000aa3c7808 */ /* 0x000fe40000800000 */
[-C--:B------:R-:W-:Y:S02]  /*5080*/  ISETP.GE.AND P2, PT, R145, R7.reuse, PT ;  /* 0x000000079100720c */ /* 0x080fe40003f46270 */
[-C--:B------:R-:W-:Y:S02]  /*5090*/  ISETP.GE.AND P1, PT, R144, R7.reuse, PT ;  /* 0x000000079000720c */ /* 0x080fe40003f26270 */
[----:B------:R-:W-:Y:S02]  /*50a0*/  FSEL R132, R132, -INF , !P0 ;  /* 0xff80000084847808 */ /* 0x000fe40004000000 */
[----:B------:R-:W-:Y:S02]  /*50b0*/  FSEL R67, R67, -INF , !P6 ;  /* 0xff80000043437808 */ /* 0x000fe40007000000 */
[----:B------:R-:W-:Y:S02]  /*50c0*/  FSEL R62, R62, -INF , !P5 ;  /* 0xff8000003e3e7808 */ /* 0x000fe40006800000 */
[----:B------:R-:W-:Y:S02]  /*50d0*/  FSEL R60, R60, -INF , !P4 ;  /* 0xff8000003c3c7808 */ /* 0x000fe40006000000 */
[----:B------:R-:W-:Y:S02]  /*50e0*/  FSEL R133, R163, -INF , P3 ;  /* 0xff800000a3857808 */ /* 0x000fe40001800000 */
[-C--:B------:R-:W-:Y:S02]  /*50f0*/  ISETP.GE.AND P0, PT, R143, R7.reuse, PT ;  /* 0x000000078f00720c */ /* 0x080fe40003f06270 */
[-C--:B------:R-:W-:Y:S02]  /*5100*/  ISETP.GE.AND P6, PT, R142, R7.reuse, PT ;  /* 0x000000078e00720c */ /* 0x080fe40003fc6270 */
[-C--:B------:R-:W-:Y:S02]  /*5110*/  ISETP.GE.AND P5, PT, R141, R7.reuse, PT ;  /* 0x000000078d00720c */ /* 0x080fe40003fa6270 */
[-C--:B------:R-:W-:Y:S02]  /*5120*/  ISETP.GE.AND P4, PT, R140, R7.reuse, PT ;  /* 0x000000078c00720c */ /* 0x080fe40003f86270 */
[-C--:B------:R-:W-:Y:S02]  /*5130*/  ISETP.GE.AND P3, PT, R139, R7.reuse, PT ;  /* 0x000000078b00720c */ /* 0x080fe40003f66270 */
[----:B------:R-:W-:Y:S02]  /*5140*/  FSEL R65, R179, -INF , P2 ;  /* 0xff800000b3417808 */ /* 0x000fe40001000000 */
[----:B------:R-:W-:Y:S02]  /*5150*/  FSEL R64, R195, -INF , P1 ;  /* 0xff800000c3407808 */ /* 0x000fe40000800000 */
        /* <DEDUP_REMOVED lines=11> */
[----:B------:R-:W-:Y:S02]  /*5210*/  ISETP.GE.AND P3, PT, R13, R7, PT ;  /* 0x000000070d00720c */ /* 0x000fe40003f66270 */
        /* <DEDUP_REMOVED lines=30> */
[----:B------:R-:W-:Y:S02]  /*5400*/  ISETP.GE.AND P2, PT, R13, R6, PT ;  /* 0x000000060d00720c */ /* 0x000fe40003f46270 */
        /* <DEDUP_REMOVED lines=186> */
.L_x_2243:
[----:B------:R-:W-:Y:S01]  /*5fb0*/  STL [R1+0xe8], R122 ;  /* 0x0000e87a01007387 */ /* 0x000fe20000100800 */
[----:B------:R-:W-:Y:S01]  /*5fc0*/  MOV R157, 0x20 ;  /* 0x00000020009d7802 */ /* 0x000fe20000000f00 */
[C---:B------:R-:W-:Y:S01]  /*5fd0*/  FMUL.FTZ R15, R192.reuse, 1.4426950216293334961 ;  /* 0x3fb8aa3bc00f7820 */ /* 0x040fe20000410000 */
[----:B------:R-:W-:Y:S01]  /*5fe0*/  FSETP.NEU.FTZ.AND P1, PT, R192, -INF , PT ;  /* 0xff800000c000780b */ /* 0x000fe20003f3d000 */
[----:B------:R-:W-:Y:S01]  /*5ff0*/  STL [R1+0xe4], R121 ;  /* 0x0000e47901007387 */ /* 0x000fe20000100800 */
[C---:B------:R-:W-:Y:S01]  /*6000*/  FMUL.FTZ R13, R191.reuse, 1.4426950216293334961 ;  /* 0x3fb8aa3bbf0d7820 */ /* 0x040fe20000410000 */
[----:B------:R-:W-:Y:S01]  /*6010*/  FSETP.NEU.FTZ.AND P0, PT, R191, -INF , PT ;  /* 0xff800000bf00780b */ /* 0x000fe20003f1d000 */
[----:B------:R-:W-:Y:S01]  /*6020*/  FMUL.FTZ R252, R189, 1.4426950216293334961 ;  /* 0x3fb8aa3bbdfc7820 */ /* 0x000fe20000410000 */
[----:B------:R-:W-:Y:S01]  /*6030*/  STL [R1+0xe0], R120 ;  /* 0x0000e07801007387 */ /* 0x000fe20000100800 */
[----:B------:R-:W-:Y:S01]  /*6040*/  FSEL R15, R15, RZ, P1 ;  /* 0x000000ff0f0f7208 */ /* 0x000fe20000800000 */
[----:B------:R-:W-:Y:S01]  /*6050*/  FFMA.FTZ R164, -R164, R164, 1 ;  /* 0x3f800000a4a47423 */ /* 0x000fe200000101a4 */
[----:B------:R-:W-:Y:S01]  /*6060*/  FSEL R13, R13, RZ, P0 ;  /* 0x000000ff0d0d7208 */ /* 0x000fe20000000000 */
[----:B------:R1:W-:Y:S01]  /*6070*/  STL [R1+0xdc], R119 ;  /* 0x0000dc7701007387 */ /* 0x0003e20000100800 */
[----:B------:R-:W-:Y:S01]  /*6080*/  FSETP.NEU.FTZ.AND P1, PT, R190, -INF , PT ;  /* 0xff800000be00780b */ /* 0x000fe20003f3d000 */
[--C-:B------:R-:W-:Y:S01]  /*6090*/  FFMA.FTZ R0, R133, UR8, -R15.reuse ;  /* 0x0000000885007c23 */ /* 0x100fe2000801080f */
[--C-:B------:R-:W-:Y:S01]  /*60a0*/  FFMA.FTZ R132, R132, UR8, -R15.reuse ;  /* 0x0000000884847c23 */ /* 0x100fe2000801080f */
[----:B------:R-:W-:Y:S01]  /*60b0*/  STL [R1+0xd8], R118 ;  /* 0x0000d87601007387 */ /* 0x000fe20000100800 */
[----:B------:R-:W-:Y:S01]  /*60c0*/  FFMA.FTZ R49, R49, UR8, -R15 ;  /* 0x0000000831317c23 */ /* 0x000fe2000801080f */
[--C-:B------:R-:W-:Y:S01]  /*60d0*/  FFMA.FTZ R67, R67, UR8, -R13.reuse ;  /* 0x0000000843437c23 */ /* 0x100fe2000801080d */
[--C-:B------:R-:W-:Y:S01]  /*60e0*/  FFMA.FTZ R51, R51, UR8, -R13.reuse ;  /* 0x0000000833337c23 */ /* 0x100fe2000801080d */
[----:B------:R-:W-:Y:S01]  /*60f0*/  STL [R1+0xd4], R117 ;  /* 0x0000d47501007387 */ /* 0x000fe20000100800 */
[--C-:B------:R-:W-:Y:S01]  /*6100*/  FFMA.FTZ R32, R32, UR8, -R13.reuse ;  /* 0x0000000820207c23 */ /* 0x100fe2000801080d */
[----:B------:R-:W-:Y:S01]  /*6110*/  FFMA.FTZ R17, R17, UR8, -R13 ;  /* 0x0000000811117c23 */ /* 0x000fe2000801080d */
[----:B------:R-:W-:Y:S01]  /*6120*/  MUFU.EX2 R136, R132 ;  /* 0x0000008400887308 */ /* 0x000fe20000000800 */
[----:B------:R-:W-:Y:S01]  /*6130*/  STL [R1+0xd0], R116 ;  /* 0x0000d07401007387 */ /* 0x000fe20000100800 */
[--C-:B------:R-:W-:Y:S01]  /*6140*/  FFMA.FTZ R54, R54, UR8, -R15.reuse ;  /* 0x0000000836367c23 */ /* 0x100fe2000801080f */
[--C-:B------:R-:W-:Y:S01]  /*6150*/  FFMA.FTZ R53, R53, UR8, -R15.reuse ;  /* 0x0000000835357c23 */ /* 0x100fe2000801080f */
[--C-:B------:R-:W-:Y:S01]  /*6160*/  FFMA.FTZ R19, R19, UR8, -R15.reuse ;  /* 0x0000000813137c23 */ /* 0x100fe2000801080f */
[----:B------:R2:W-:Y:S01]  /*6170*/  STL [R1+0xcc], R115 ;  /* 0x0000cc7301007387 */ /* 0x0005e20000100800 */
[----:B------:R-:W-:Y:S01]  /*6180*/  FFMA.FTZ R16, R16, UR8, -R15 ;  /* 0x0000000810107c23 */ /* 0x000fe2000801080f */
[--C-:B------:R-:W-:Y:S01]  /*6190*/  FFMA.FTZ R47, R47, UR8, -R13.reuse ;  /* 0x000000082f2f7c23 */ /* 0x100fe2000801080d */
[--C-:B------:R-:W-:Y:S01]  /*61a0*/  FFMA.FTZ R14, R14, UR8, -R13.reuse ;  /* 0x000000080e0e7c23 */ /* 0x100fe2000801080d */
[----:B------:R-:W-:Y:S01]  /*61b0*/  STL [R1+0xc8], R114 ;  /* 0x0000c87201007387 */ /* 0x000fe20000100800 */
[----:B------:R-:W-:Y:S01]  /*61c0*/  FMUL.FTZ R164, R164, UR27 ;  /* 0x0000001ba4a47c20 */ /* 0x000fe20008410000 */
[----:B------:R-:W-:Y:S01]  /*61d0*/  FSETP.NEU.FTZ.AND P0, PT, R189, -INF , PT ;  /* 0xff800000bd00780b */ /* 0x000fe20003f1d000 */
[----:B------:R-:W-:Y:S01]  /*61e0*/  FFMA.FTZ R165, -R165, R165, 1 ;  /* 0x3f800000a5a57423 */ /* 0x000fe200000101a5 */
[----:B------:R-:W-:Y:S01]  /*61f0*/  STL [R1+0xc4], R113 ;  /* 0x0000c47101007387 */ /* 0x000fe20000100800 */
[----:B-1----:R-:W-:Y:S01]  /*6200*/  MUFU.EX2 R119, R67 ;  /* 0x0000004300777308 */ /* 0x002fe20000000800 */
[----:B------:R-:W-:Y:S01]  /*6210*/  FSEL R252, R252, RZ, P0 ;  /* 0x000000fffcfc7208 */ /* 0x000fe20000000000 */
[----:B------:R-:W-:Y:S01]  /*6220*/  FMUL.FTZ R165, R165, UR27 ;  /* 0x0000001ba5a57c20 */ /* 0x000fe20008410000 */
[----:B------:R-:W-:Y:S01]  /*6230*/  STL [R1+0xc0], R112 ;  /* 0x0000c07001007387 */ /* 0x000fe20000100800 */
[----:B------:R-:W-:Y:S01]  /*6240*/  MOV R153, 0x40 ;  /* 0x0000004000997802 */ /* 0x000fe20000000f00 */
[----:B------:R-:W-:Y:S01]  /*6250*/  FFMA.FTZ R162, -R162, R162, 1 ;  /* 0x3f800000a2a27423 */ /* 0x000fe200000101a2 */
[--C-:B------:R-:W-:Y:S01]  /*6260*/  FFMA.FTZ R60, R60, UR8, -R252.reuse ;  /* 0x000000083c3c7c23 */ /* 0x100fe200080108fc */
[----:B------:R-:W-:Y:S01]  /*6270*/  STL [R1+0xbc], R111 ;  /* 0x0000bc6f01007387 */ /* 0x000fe20000100800 */
[--C-:B------:R-:W-:Y:S01]  /*6280*/  FFMA.FTZ R56, R56, UR8, -R252.reuse ;  /* 0x0000000838387c23 */ /* 0x100fe200080108fc */
[--C-:B------:R-:W-:Y:S01]  /*6290*/  FFMA.FTZ R43, R43, UR8, -R252.reuse ;  /* 0x000000082b2b7c23 */ /* 0x100fe200080108fc */
[----:B------:R-:W-:Y:S01]  /*62a0*/  MUFU.EX2 R121, R60 ;  /* 0x0000003c00797308 */ /* 0x000fe20000000800 */
[----:B------:R-:W-:Y:S01]  /*62b0*/  STL [R1+0xb8], R110 ;  /* 0x0000b86e01007387 */ /* 0x000fe20000100800 */
[--C-:B------:R-:W-:Y:S01]  /*62c0*/  FFMA.FTZ R22, R22, UR8, -R252.reuse ;  /* 0x0000000816167c23 */ /* 0x100fe200080108fc */
[--C-:B------:R-:W-:Y:S01]  /*62d0*/  FFMA.FTZ R21, R21, UR8, -R252.reuse ;  /* 0x0000000815157c23 */ /* 0x100fe200080108fc */
[--C-:B------:R-:W-:Y:S01]  /*62e0*/  FFMA.FTZ R10, R10, UR8, -R252.reuse ;  /* 0x000000080a0a7c23 */ /* 0x100fe200080108fc */
[----:B------:R1:W-:Y:S05]  /*62f0*/  STL [R1+0xb4], R109 ;  /* 0x0000b46d01007387 */ /* 0x0003ea0000100800 */
[----:B--2---:R-:W-:Y:S01]  /*6300*/  MUFU.EX2 R115, R56 ;  /* 0x0000003800737308 */ /* 0x004fe20000000800 */
[--C-:B------:R-:W-:Y:S01]  /*6310*/  FFMA.FTZ R9, R9, UR8, -R252.reuse ;  /* 0x0000000809097c23 */ /* 0x100fe200080108fc */
[--C-:B------:R-:W-:Y:S01]  /*6320*/  FFMA.FTZ R6, R6, UR8, -R252.reuse ;  /* 0x0000000806067c23 */ /* 0x100fe200080108fc */
[----:B------:R2:W-:Y:S01]  /*6330*/  STL [R1+0xb0], R108 ;  /* 0x0000b06c01007387 */ /* 0x0005e20000100800 */
[----:B------:R-:W-:Y:S01]  /*6340*/  MOV R243, 0x10 ;  /* 0x0000001000f37802 */ /* 0x000fe20000000f00 */
[----:B------:R-:W-:Y:S01]  /*6350*/  FMUL.FTZ R162, R162, UR27 ;  /* 0x0000001ba2a27c20 */ /* 0x000fe20008410000 */
[----:B------:R-:W-:Y:S01]  /*6360*/  FFMA.FTZ R166, -R166, R166, 1 ;  /* 0x3f800000a6a67423 */ /* 0x000fe200000101a6 */
[----:B------:R-:W-:Y:S01]  /*6370*/  STL [R1+0xac], R107 ;  /* 0x0000ac6b01007387 */ /* 0x000fe20000100800 */
[----:B------:R-:W-:Y:S01]  /*6380*/  FFMA.FTZ R163, -R163, R163, 1 ;  /* 0x3f800000a3a37423 */ /* 0x000fe200000101a3 */
[----:B------:R-:W-:Y:S01]  /*6390*/  FFMA.FTZ R200, -R200, R200, 1 ;  /* 0x3f800000c8c87423 */ /* 0x000fe200000101c8 */
[----:B------:R-:W-:Y:S01]  /*63a0*/  FMUL.FTZ R166, R166, UR27 ;  /* 0x0000001ba6a67c20 */ /* 0x000fe20008410000 */
[----:B------:R3:W-:Y:S01]  /*63b0*/  STL [R1+0xa8], R106 ;  /* 0x0000a86a01007387 */ /* 0x0007e20000100800 */
[----:B------:R-:W-:Y:S01]  /*63c0*/  FMUL.FTZ R163, R163, UR27 ;  /* 0x0000001ba3a37c20 */ /* 0x000fe20008410000 */
[----:B------:R-:W-:Y:S01]  /*63d0*/  FMUL.FTZ R200, R200, UR27 ;  /* 0x0000001bc8c87c20 */ /* 0x000fe20008410000 */
[----:B------:R-:W-:Y:S01]  /*63e0*/  FFMA.FTZ R216, -R216, R216, 1 ;  /* 0x3f800000d8d87423 */ /* 0x000fe200000101d8 */
[----:B------:R-:W-:Y:S01]  /*63f0*/  STL [R1+0xa4], R105 ;  /* 0x0000a46901007387 */ /* 0x000fe20000100800 */
[----:B------:R-:W-:Y:S01]  /*6400*/  FFMA.FTZ R218, -R218, R218, 1 ;  /* 0x3f800000dada7423 */ /* 0x000fe200000101da */
[----:B------:R-:W-:Y:S01]  /*6410*/  FFMA.FTZ R220, -R220, R220, 1 ;  /* 0x3f800000dcdc7423 */ /* 0x000fe200000101dc */
[----:B------:R-:W-:Y:S01]  /*6420*/  FFMA.FTZ R222, -R222, R222, 1 ;  /* 0x3f800000dede7423 */ /* 0x000fe200000101de */
[----:B------:R-:W-:Y:S01]  /*6430*/  STL [R1+0xa0], R104 ;  /* 0x0000a06801007387 */ /* 0x000fe20000100800 */
[----:B------:R-:W-:Y:S01]  /*6440*/  FFMA.FTZ R223, -R223, R223, 1 ;  /* 0x3f800000dfdf7423 */ /* 0x000fe200000101df */
[----:B------:R-:W-:Y:S01]  /*6450*/  FFMA.FTZ R224, -R224, R224, 1 ;  /* 0x3f800000e0e07423 */ /* 0x000fe200000101e0 */
[----:B------:R-:W-:Y:S01]  /*6460*/  FFMA.FTZ R225, -R225, R225, 1 ;  /* 0x3f800000e1e17423 */ /* 0x000fe200000101e1 */
[----:B------:R-:W-:Y:S01]  /*6470*/  STL [R1+0x9c], R103 ;  /* 0x00009c6701007387 */ /* 0x000fe20000100800 */
[----:B-1----:R-:W-:Y:S01]  /*6480*/  MUFU.EX2 R109, R54 ;  /* 0x00000036006d7308 */ /* 0x002fe20000000800 */
[----:B------:R-:W-:Y:S01]  /*6490*/  FFMA.FTZ R226, -R226, R226, 1 ;  /* 0x3f800000e2e27423 */ /* 0x000fe200000101e2 */
[----:B------:R-:W-:Y:S01]  /*64a0*/  FFMA.FTZ R227, -R227, R227, 1 ;  /* 0x3f800000e3e37423 */ /* 0x000fe200000101e3 */
[----:B------:R1:W-:Y:S07]  /*64b0*/  STL [R1+0x98], R102 ;  /* 0x0000986601007387 */ /* 0x0003ee0000100800 */
[----:B--2---:R-:W-:Y:S01]  /*64c0*/  MUFU.EX2 R108, R53 ;  /* 0x00000035006c7308 */ /* 0x004fe20000000800 */
[----:B------:R-:W-:Y:S01]  /*64d0*/  FFMA.FTZ R228, -R228, R228, 1 ;  /* 0x3f800000e4e47423 */ /* 0x000fe200000101e4 */
[----:B------:R-:W-:Y:S01]  /*64e0*/  FFMA.FTZ R229, -R229, R229, 1 ;  /* 0x3f800000e5e57423 */ /* 0x000fe200000101e5 */
[----:B------:R-:W-:Y:S01]  /*64f0*/  STL [R1+0x94], R101 ;  /* 0x0000946501007387 */ /* 0x000fe20000100800 */
[----:B------:R-:W-:Y:S01]  /*6500*/  FFMA.FTZ R230, -R230, R230, 1 ;  /* 0x3f800000e6e67423 */ /* 0x000fe200000101e6 */
[----:B------:R-:W-:Y:S01]  /*6510*/  FFMA.FTZ R231, -R231, R231, 1 ;  /* 0x3f800000e7e77423 */ /* 0x000fe200000101e7 */
[----:B------:R-:W-:Y:S01]  /*6520*/  FFMA.FTZ R232, -R232, R232, 1 ;  /* 0x3f800000e8e87423 */ /* 0x000fe200000101e8 */
[----:B------:R-:W-:Y:S03]  /*6530*/  STL [R1+0x90], R100 ;  /* 0x0000906401007387 */ /* 0x000fe60000100800 */
[----:B---3--:R-:W-:Y:S01]  /*6540*/  MUFU.EX2 R106, R51 ;  /* 0x00000033006a7308 */ /* 0x008fe20000000800 */
[----:B------:R-:W-:Y:S01]  /*6550*/  FFMA.FTZ R233, -R233, R233, 1 ;  /* 0x3f800000e9e97423 */ /* 0x000fe200000101e9 */
        /* <DEDUP_REMOVED lines=8> */
[----:B------:R-:W-:Y:S01]  /*65e0*/  UISETP.GT.AND UP0, UPT, UR46, UR43, UPT ;  /* 0x0000002b2e00728c */ /* 0x000fe2000bf04270 */
[----:B------:R-:W-:Y:S01]  /*65f0*/  STL [R1+0x84], R97 ;  /* 0x0000846101007387 */ /* 0x000fe20000100800 */
[----:B------:R-:W-:Y:S01]  /*6600*/  FMUL.FTZ R216, R216, UR27 ;  /* 0x0000001bd8d87c20 */ /* 0x000fe20008410000 */
[----:B------:R-:W-:Y:S01]  /*6610*/  FMUL.FTZ R218, R218, UR27 ;  /* 0x0000001bdada7c20 */ /* 0x000fe20008410000 */
[----:B------:R-:W-:Y:S01]  /*6620*/  FMUL.FTZ R220, R220, UR27 ;  /* 0x0000001bdcdc7c20 */ /* 0x000fe20008410000 */
[----:B------:R2:W-:Y:S01]  /*6630*/  STL [R1+0x80], R96 ;  /* 0x0000806001007387 */ /* 0x0005e20000100800 */
[----:B-1----:R-:W-:Y:S01]  /*6640*/  MUFU.EX2 R102, R43 ;  /* 0x0000002b00667308 */ /* 0x002fe20000000800 */
[----:B------:R-:W-:Y:S01]  /*6650*/  FMUL.FTZ R222, R222, UR27 ;  /* 0x0000001bdede7c20 */ /* 0x000fe20008410000 */
[----:B------:R-:W-:Y:S01]  /*6660*/  FMUL.FTZ R223, R223, UR27 ;  /* 0x0000001bdfdf7c20 */ /* 0x000fe20008410000 */
[----:B------:R-:W-:Y:S01]  /*6670*/  STL [R1+0x7c], R95 ;  /* 0x00007c5f01007387 */ /* 0x000fe20000100800 */
[----:B------:R-:W-:Y:S01]  /*6680*/  FMUL.FTZ R224, R224, UR27 ;  /* 0x0000001be0e07c20 */ /* 0x000fe20008410000 */
[----:B------:R-:W-:Y:S01]  /*6690*/  FMUL.FTZ R225, R225, UR27 ;  /* 0x0000001be1e17c20 */ /* 0x000fe20008410000 */
[----:B------:R-:W-:Y:S01]  /*66a0*/  FMUL.FTZ R226, R226, UR27 ;  /* 0x0000001be2e27c20 */ /* 0x000fe20008410000 */
[----:B------:R1:W-:Y:S01]  /*66b0*/  STL [R1+0x78], R94 ;  /* 0x0000785e01007387 */ /* 0x0003e20000100800 */
[----:B------:R-:W-:Y:S01]  /*66c0*/  FMUL.FTZ R227, R227, UR27 ;  /* 0x0000001be3e37c20 */ /* 0x000fe20008410000 */
[----:B------:R-:W-:Y:S01]  /*66d0*/  FMUL.FTZ R228, R228, UR27 ;  /* 0x0000001be4e47c20 */ /* 0x000fe20008410000 */
[----:B------:R-:W-:Y:S01]  /*66e0*/  FMUL.FTZ R229, R229, UR27 ;  /* 0x0000001be5e57c20 */ /* 0x000fe20008410000 */
[----:B------:R-:W-:Y:S01]  /*66f0*/  STL [R1+0x74], R93 ;  /* 0x0000745d01007387 */ /* 0x000fe20000100800 */
        /* <DEDUP_REMOVED lines=12> */
[----:B--2---:R-:W-:Y:S01]  /*67c0*/  MUFU.EX2 R96, R49 ;  /* 0x0000003100607308 */ /* 0x004fe20000000800 */
[----:B------:R-:W-:Y:S01]  /*67d0*/  FMUL.FTZ R239, R239, UR27 ;  /* 0x0000001befef7c20 */ /* 0x000fe20008410000 */
[----:B------:R-:W-:Y:S01]  /*67e0*/  FFMA.FTZ R240, -R240, R240, 1 ;  /* 0x3f800000f0f07423 */ /* 0x000fe200000101f0 */
[----:B------:R-:W-:Y:S01]  /*67f0*/  STL [R1+0x64], R89 ;  /* 0x0000645901007387 */ /* 0x000fe20000100800 */
[----:B------:R-:W-:Y:S01]  /*6800*/  FFMA.FTZ R241, -R241, R241, 1 ;  /* 0x3f800000f1f17423 */ /* 0x000fe200000101f1 */
[----:B------:R-:W-:Y:S01]  /*6810*/  FFMA.FTZ R242, -R242, R242, 1 ;  /* 0x3f800000f2f27423 */ /* 0x000fe200000101f2 */
[----:B------:R-:W-:Y:S01]  /*6820*/  FFMA.FTZ R244, -R244, R244, 1 ;  /* 0x3f800000f4f47423 */ /* 0x000fe200000101f4 */
[----:B------:R-:W-:Y:S03]  /*6830*/  STL [R1+0x60], R88 ;  /* 0x0000605801007387 */ /* 0x000fe60000100800 */
[----:B-1----:R-:W-:Y:S01]  /*6840*/  MUFU.EX2 R94, R47 ;  /* 0x0000002f005e7308 */ /* 0x002fe20000000800 */
[----:B------:R-:W-:Y:S01]  /*6850*/  FMUL.FTZ R240, R240, UR27 ;  /* 0x0000001bf0f07c20 */ /* 0x000fe20008410000 */
[----:B------:R-:W-:Y:S01]  /*6860*/  FMUL.FTZ R241, R241, UR27 ;  /* 0x0000001bf1f17c20 */ /* 0x000fe20008410000 */
[----:B------:R-:W-:Y:S01]  /*6870*/  STL [R1+0x5c], R87 ;  /* 0x00005c5701007387 */ /* 0x000fe20000100800 */
[----:B------:R-:W-:Y:S01]  /*6880*/  FMUL.FTZ R242, R242, UR27 ;  /* 0x0000001bf2f27c20 */ /* 0x000fe20008410000 */
[----:B------:R-:W-:Y:S02]  /*6890*/  FMUL.FTZ R244, R244, UR27 ;  /* 0x0000001bf4f47c20 */ /* 0x000fe40008410000 */
[----:B------:R-:W-:Y:S04]  /*68a0*/  STL [R1+0x58], R86 ;  /* 0x0000585601007387 */ /* 0x000fe80000100800 */
[----:B------:R-:W-:Y:S04]  /*68b0*/  STL [R1+0x54], R85 ;  /* 0x0000545501007387 */ /* 0x000fe80000100800 */
[----:B------:R-:W-:Y:S04]  /*68c0*/  STL [R1+0x50], R84 ;  /* 0x0000505401007387 */ /* 0x000fe80000100800 */
[----:B------:R1:W-:Y:S04]  /*68d0*/  STL [R1+0x4c], R83 ;  /* 0x00004c5301007387 */ /* 0x0003e80000100800 */
[----:B------:R2:W-:Y:S04]  /*68e0*/  STL [R1+0x48], R82 ;  /* 0x0000485201007387 */ /* 0x0005e80000100800 */
[----:B------:R-:W-:Y:S04]  /*68f0*/  STL [R1+0x44], R81 ;  /* 0x0000445101007387 */ /* 0x000fe80000100800 */
[----:B------:R-:W-:Y:S04]  /*6900*/  STL [R1+0x40], R80 ;  /* 0x0000405001007387 */ /* 0x000fe80000100800 */
[----:B------:R3:W-:Y:S04]  /*6910*/  STL [R1+0x3c], R79 ;  /* 0x00003c4f01007387 */ /* 0x0007e80000100800 */
[----:B------:R-:W-:Y:S04]  /*6920*/  STL [R1+0x38], R78 ;  /* 0x0000384e01007387 */ /* 0x000fe80000100800 */
[----:B------:R-:W-:Y:S01]  /*6930*/  STL [R1+0x34], R77 ;  /* 0x0000344d01007387 */ /* 0x000fe20000100800 */
[----:B-1----:R-:W-:Y:S03]  /*6940*/  MUFU.EX2 R83, R22 ;  /* 0x0000001600537308 */ /* 0x002fe60000000800 */
[----:B------:R1:W-:Y:S07]  /*6950*/  STL [R1+0x30], R76 ;  /* 0x0000304c01007387 */ /* 0x0003ee0000100800 */
[----:B--2---:R-:W-:Y:S01]  /*6960*/  MUFU.EX2 R82, R21 ;  /* 0x0000001500527308 */ /* 0x004fe20000000800 */
[----:B------:R-:W-:Y:S04]  /*6970*/  STL [R1+0x2c], R75 ;  /* 0x00002c4b01007387 */ /* 0x000fe80000100800 */
[----:B------:R2:W-:Y:S04]  /*6980*/  STL [R1+0x28], R74 ;  /* 0x0000284a01007387 */ /* 0x0005e80000100800 */
[----:B------:R-:W-:Y:S01]  /*6990*/  STL [R1+0x24], R73 ;  /* 0x0000244901007387 */ /* 0x000fe20000100800 */
[----:B---3--:R-:W-:Y:S03]  /*69a0*/  MUFU.EX2 R79, R32 ;  /* 0x00000020004f7308 */ /* 0x008fe60000000800 */
[----:B------:R-:W-:Y:S04]  /*69b0*/  STL [R1+0x20], R72 ;  /* 0x0000204801007387 */ /* 0x000fe80000100800 */
[----:B------:R3:W-:Y:S04]  /*69c0*/  STL [R1+0x1c], R71 ;  /* 0x00001c4701007387 */ /* 0x0007e80000100800 */
[----:B------:R4:W-:Y:S01]  /*69d0*/  STL [R1+0x18], R70 ;  /* 0x0000184601007387 */ /* 0x0009e20000100800 */
[----:B-1----:R-:W-:Y:S03]  /*69e0*/  MUFU.EX2 R76, R19 ;  /* 0x00000013004c7308 */ /* 0x002fe60000000800 */
[----:B------:R-:W-:Y:S04]  /*69f0*/  STL [R1+0x14], R69 ;  /* 0x0000144501007387 */ /* 0x000fe80000100800 */
[----:B------:R-:W-:Y:S03]  /*6a00*/  STL [R1+0x10], R68 ;  /* 0x0000104401007387 */ /* 0x000fe60000100800 */
[----:B--2---:R-:W-:Y:S01]  /*6a10*/  MUFU.EX2 R74, R17 ;  /* 0x00000011004a7308 */ /* 0x004fe20000000800 */
[----:B------:R1:W-:Y:S04]  /*6a20*/  STL [R1+0xc], R3 ;  /* 0x00000c0301007387 */ /* 0x0003e80000100800 */
[----:B------:R2:W-:Y:S05]  /*6a30*/  STL [R1+0x8], R2 ;  /* 0x0000080201007387 */ /* 0x0005ea0000100800 */
[----:B---3--:R-:W-:Y:S10]  /*6a40*/  MUFU.EX2 R71, R10 ;  /* 0x0000000a00477308 */ /* 0x008ff40000000800 */
[----:B----4-:R-:W-:Y:S10]  /*6a50*/  MUFU.EX2 R70, R9 ;  /* 0x0000000900467308 */ /* 0x010ff40000000800 */
[----:B-1----:R-:W-:Y:S10]  /*6a60*/  MUFU.EX2 R3, R6 ;  /* 0x0000000600037308 */ /* 0x002ff40000000800 */
[----:B--2---:R1:W2:Y:S02]  /*6a70*/  MUFU.EX2 R2, R0 ;  /* 0x0000000000027308 */ /* 0x0042a40000000800 */
[----:B-1----:R-:W-:Y:S01]  /*6a80*/  FFMA.FTZ R0, R66, UR8, -R13 ;  /* 0x0000000842007c23 */ /* 0x002fe2000801080d */
[--C-:B------:R-:W-:Y:S01]  /*6a90*/  FFMA.FTZ R66, R65, UR8, -R15.reuse ;  /* 0x0000000841427c23 */ /* 0x100fe2000801080f */
[----:B--2---:R1:W-:Y:S01]  /*6aa0*/  STL [R1+0x4], R2 ;  /* 0x0000040201007387 */ /* 0x0043e20000100800 */
[----:B------:R-:W-:Y:S05]  /*6ab0*/  FFMA.FTZ R65, R64, UR8, -R15 ;  /* 0x0000000840417c23 */ /* 0x000fea000801080f */
[----:B------:R2:W-:Y:S01]  /*6ac0*/  MUFU.EX2 R118, R0 ;  /* 0x0000000000767308 */ /* 0x0005e20000000800 */
[--C-:B------:R-:W-:Y:S09]  /*6ad0*/  FFMA.FTZ R64, R7, UR8, -R13.reuse ;  /* 0x0000000807407c23 */ /* 0x100ff2000801080d */
[----:B------:R-:W-:Y:S10]  /*6ae0*/  MUFU.EX2 R113, R66 ;  /* 0x0000004200717308 */ /* 0x000ff40000000800 */
[----:B------:R-:W-:Y:S10]  /*6af0*/  MUFU.EX2 R112, R65 ;  /* 0x0000004100707308 */ /* 0x000ff40000000800 */
[----:B------:R-:W-:Y:S01]  /*6b00*/  MUFU.EX2 R111, R64 ;  /* 0x00000040006f7308 */ /* 0x000fe20000000800 */
[----:B--2---:R-:W-:Y:S05]  /*6b10*/  FMUL.FTZ R0, R190, 1.4426950216293334961 ;  /* 0x3fb8aa3bbe007820 */ /* 0x004fea0000410000 */
[----:B------:R-:W-:Y:S01]  /*6b20*/  FSEL R7, R0, RZ, P1 ;  /* 0x000000ff00077208 */ /* 0x000fe20000800000 */
[----:B------:R-:W-:Y:S04]  /*6b30*/  FFMA.FTZ R0, R63, UR8, -R13 ;  /* 0x000000083f007c23 */ /* 0x000fe8000801080d */
[----:B------:R2:W-:Y:S01]  /*6b40*/  MUFU.EX2 R110, R0 ;  /* 0x00000000006e7308 */ /* 0x0005e20000000800 */
[--C-:B------:R-:W-:Y:S01]  /*6b50*/  FFMA.FTZ R62, R62, UR8, -R7.reuse ;  /* 0x000000083e3e7c23 */ /* 0x100fe20008010807 */
[--C-:B------:R-:W-:Y:S01]  /*6b60*/  FFMA.FTZ R58, R58, UR8, -R7.reuse ;  /* 0x000000083a3a7c23 */ /* 0x100fe20008010807 */
[--C-:B------:R-:W-:Y:S01]  /*6b70*/  FFMA.FTZ R45, R45, UR8, -R7.reuse ;  /* 0x000000082d2d7c23 */ /* 0x100fe20008010807 */
[--C-:B------:R-:W-:Y:S01]  /*6b80*/  FFMA.FTZ R41, R41, UR8, -R7.reuse ;  /* 0x0000000829297c23 */ /* 0x100fe20008010807 */
[--C-:B------:R-:W-:Y:S01]  /*6b90*/  FFMA.FTZ R23, R23, UR8, -R7.reuse ;  /* 0x0000000817177c23 */ /* 0x100fe20008010807 */
[--C-:B------:R-:W-:Y:S01]  /*6ba0*/  FFMA.FTZ R12, R12, UR8, -R7.reuse ;  /* 0x000000080c0c7c23 */ /* 0x100fe20008010807 */
[--C-:B------:R-:W-:Y:S01]  /*6bb0*/  FFMA.FTZ R11, R11, UR8, -R7.reuse ;  /* 0x000000080b0b7c23 */ /* 0x100fe20008010807 */
[--C-:B------:R-:W-:Y:S02]  /*6bc0*/  FFMA.FTZ R8, R8, UR8, -R7.reuse ;  /* 0x0000000808087c23 */ /* 0x100fe40008010807 */
[----:B------:R-:W-:Y:S10]  /*6bd0*/  MUFU.EX2 R122, R62 ;  /* 0x0000003e007a7308 */ /* 0x000ff40000000800 */
[----:B------:R-:W-:Y:S01]  /*6be0*/  MUFU.EX2 R117, R58 ;  /* 0x0000003a00757308 */ /* 0x000fe20000000800 */
[--C-:B--2---:R-:W-:Y:S09]  /*6bf0*/  FFMA.FTZ R0, R61, UR8, -R7.reuse ;  /* 0x000000083d007c23 */ /* 0x104ff20008010807 */
[----:B------:R-:W-:Y:S10]  /*6c00*/  MUFU.EX2 R104, R45 ;  /* 0x0000002d00687308 */ /* 0x000ff40000000800 */
[----:B-1----:R1:W2:Y:S10]  /*6c10*/  MUFU.EX2 R2, R0 ;  /* 0x0000000000027308 */ /* 0x0022b40000000800 */
[----:B------:R-:W-:Y:S10]  /*6c20*/  MUFU.EX2 R73, R12 ;  /* 0x0000000c00497308 */ /* 0x000ff40000000800 */
[----:B------:R-:W3:Y:S10]  /*6c30*/  MUFU.EX2 R72, R11 ;  /* 0x0000000b00487308 */ /* 0x000ef40000000800 */
[----:B------:R-:W-:Y:S01]  /*6c40*/  MUFU.EX2 R100, R41 ;  /* 0x0000002900647308 */ /* 0x000fe20000000800 */
[--C-:B-1----:R-:W-:Y:S01]  /*6c50*/  FFMA.FTZ R0, R59, UR8, -R252.reuse ;  /* 0x000000083b007c23 */ /* 0x102fe200080108fc */
[----:B--2---:R1:W-:Y:S08]  /*6c60*/  STL [R1], R2 ;  /* 0x0000000201007387 */ /* 0x0043f00000100800 */
[----:B------:R-:W-:Y:S10]  /*6c70*/  MUFU.EX2 R69, R8 ;  /* 0x0000000800457308 */ /* 0x000ff40000000800 */
[----:B------:R2:W4:Y:S01]  /*6c80*/  MUFU.EX2 R120, R0 ;  /* 0x0000000000787308 */ /* 0x0005220000000800 */
[----:B---3--:R-:W-:Y:S09]  /*6c90*/  F2FP.BF16.F32.PACK_AB R6, R72, R73 ;  /* 0x000000494806723e */ /* 0x008ff200000010ff */
[----:B------:R-:W-:Y:S01]  /*6ca0*/  MUFU.EX2 R84, R23 ;  /* 0x0000001700547308 */ /* 0x000fe20000000800 */
[----:B--2---:R-:W-:Y:S09]  /*6cb0*/  FFMA.FTZ R0, R57, UR8, -R7 ;  /* 0x0000000839007c23 */ /* 0x004ff20008010807 */
[----:B------:R2:W-:Y:S10]  /*6cc0*/  MUFU.EX2 R116, R0 ;  /* 0x0000000000747308 */ /* 0x0005f40000000800 */
[----:B-1----:R4:W-:Y:S01]  /*6cd0*/  MUFU.EX2 R2, R16 ;  /* 0x0000001000027308 */ /* 0x0029e20000000800 */
[--C-:B--2---:R-:W-:Y:S09]  /*6ce0*/  FFMA.FTZ R0, R55, UR8, -R252.reuse ;  /* 0x0000000837007c23 */ /* 0x104ff200080108fc */
[----:B------:R1:W-:Y:S01]  /*6cf0*/  MUFU.EX2 R114, R0 ;  /* 0x0000000000727308 */ /* 0x0003e20000000800 */
[----:B----4-:R-:W-:Y:S01]  /*6d00*/  F2FP.BF16.F32.PACK_AB R16, R120, R121 ;  /* 0x000000797810723e */ /* 0x010fe200000010ff */
[----:B-1----:R-:W-:Y:S08]  /*6d10*/  FFMA.FTZ R0, R52, UR8, -R13 ;  /* 0x0000000834007c23 */ /* 0x002ff0000801080d */
[----:B------:R1:W-:Y:S02]  /*6d20*/  MUFU.EX2 R107, R0 ;  /* 0x00000000006b7308 */ /* 0x0003e40000000800 */
[----:B-1----:R-:W-:Y:S08]  /*6d30*/  FFMA.FTZ R0, R50, UR8, -R15 ;  /* 0x0000000832007c23 */ /* 0x002ff0000801080f */
[----:B------:R1:W-:Y:S02]  /*6d40*/  MUFU.EX2 R97, R0 ;  /* 0x0000000000617308 */ /* 0x0003e40000000800 */
[----:B-1----:R-:W-:Y:S08]  /*6d50*/  FFMA.FTZ R0, R48, UR8, -R13 ;  /* 0x0000000830007c23 */ /* 0x002ff0000801080d */
[----:B------:R1:W-:Y:S02]  /*6d60*/  MUFU.EX2 R95, R0 ;  /* 0x00000000005f7308 */ /* 0x0003e40000000800 */
[--C-:B-1----:R-:W-:Y:S08]  /*6d70*/  FFMA.FTZ R0, R46, UR8, -R7.reuse ;  /* 0x000000082e007c23 */ /* 0x102ff00008010807 */
[----:B------:R1:W2:Y:S02]  /*6d80*/  MUFU.EX2 R105, R0 ;  /* 0x0000000000697308 */ /* 0x0002a40000000800 */
[--C-:B-1----:R-:W-:Y:S01]  /*6d90*/  FFMA.FTZ R0, R44, UR8, -R252.reuse ;  /* 0x000000082c007c23 */ /* 0x102fe200080108fc */
[----:B--2---:R-:W-:Y:S07]  /*6da0*/  F2FP.BF16.F32.PACK_AB R12, R104, R105 ;  /* 0x00000069680c723e */ /* 0x004fee00000010ff */
[----:B------:R1:W2:Y:S02]  /*6db0*/  MUFU.EX2 R103, R0 ;  /* 0x0000000000677308 */ /* 0x0002a40000000800 */
[----:B-1----:R-:W-:Y:S01]  /*6dc0*/  FFMA.FTZ R0, R42, UR8, -R7 ;  /* 0x000000082a007c23 */ /* 0x002fe20008010807 */
[----:B--2---:R-:W-:Y:S07]  /*6dd0*/  F2FP.BF16.F32.PACK_AB R11, R102, R103 ;  /* 0x00000067660b723e */ /* 0x004fee00000010ff */
[----:B------:R1:W-:Y:S02]  /*6de0*/  MUFU.EX2 R101, R0 ;  /* 0x0000000000657308 */ /* 0x0003e40000000800 */
[--C-:B-1----:R-:W-:Y:S01]  /*6df0*/  FFMA.FTZ R0, R40, UR8, -R252.reuse ;  /* 0x0000000828007c23 */ /* 0x102fe200080108fc */
[--C-:B------:R-:W-:Y:S01]  /*6e00*/  FFMA.FTZ R40, R39, UR8, -R252.reuse ;  /* 0x0000000827287c23 */ /* 0x100fe200080108fc */
[--C-:B------:R-:W-:Y:S01]  /*6e10*/  FFMA.FTZ R39, R36, UR8, -R15.reuse ;  /* 0x0000000824277c23 */ /* 0x100fe2000801080f */
[--C-:B------:R-:W-:Y:S05]  /*6e20*/  FFMA.FTZ R36, R20, UR8, -R15.reuse ;  /* 0x0000000814247c23 */ /* 0x100fea000801080f */
[----:B------:R1:W-:Y:S01]  /*6e30*/  MUFU.EX2 R99, R0 ;  /* 0x0000000000637308 */ /* 0x0003e20000000800 */
[--C-:B------:R-:W-:Y:S09]  /*6e40*/  FFMA.FTZ R20, R35, UR8, -R15.reuse ;  /* 0x0000000823147c23 */ /* 0x100ff2000801080f */
[----:B------:R-:W-:Y:S10]  /*6e50*/  MUFU.EX2 R98, R40 ;  /* 0x0000002800627308 */ /* 0x000ff40000000800 */
[----:B------:R-:W-:Y:S10]  /*6e60*/  MUFU.EX2 R93, R39 ;  /* 0x00000027005d7308 */ /* 0x000ff40000000800 */
[----:B------:R-:W-:Y:S01]  /*6e70*/  MUFU.EX2 R80, R36 ;  /* 0x0000002400507308 */ /* 0x000fe20000000800 */
[--C-:B-1----:R-:W-:Y:S01]  /*6e80*/  FFMA.FTZ R0, R37, UR8, -R15.reuse ;  /* 0x0000000825007c23 */ /* 0x102fe2000801080f */
[--C-:B------:R-:W-:Y:S01]  /*6e90*/  FFMA.FTZ R37, R38, UR8, -R15.reuse ;  /* 0x0000000826257c23 */ /* 0x100fe2000801080f */
[----:B------:R-:W-:Y:S01]  /*6ea0*/  FFMA.FTZ R15, R34, UR8, -R15 ;  /* 0x00000008220f7c23 */ /* 0x000fe2000801080f */
[--C-:B------:R-:W-:Y:S06]  /*6eb0*/  FFMA.FTZ R34, R33, UR8, -R13.reuse ;  /* 0x0000000821227c23 */ /* 0x100fec000801080d */
[----:B------:R1:W2:Y:S01]  /*6ec0*/  MUFU.EX2 R92, R0 ;  /* 0x00000000005c7308 */ /* 0x0002a20000000800 */
        /* <DEDUP_REMOVED lines=8> */
[--C-:B------:R-:W-:Y:S01]  /*6f50*/  FFMA.FTZ R26, R24, UR8, -R252.reuse ;  /* 0x00000008181a7c23 */ /* 0x100fe200080108fc */
[--C-:B------:R-:W-:Y:S01]  /*6f60*/  FFMA.FTZ R24, R25, UR8, -R252.reuse ;  /* 0x0000000819187c23 */ /* 0x100fe200080108fc */
[----:B------:R-:W-:Y:S01]  /*6f70*/  MUFU.EX2 R85, R5 ;  /* 0x0000000500557308 */ /* 0x000fe20000000800 */
[----:B------:R-:W-:Y:S01]  /*6f80*/  FFMA.FTZ R252, R4, UR8, -R252 ;  /* 0x0000000804fc7c23 */ /* 0x000fe200080108fc */
[----:B-1----:R-:W1:Y:S08]  /*6f90*/  S2R R0, SR_TID.X ;  /* 0x0000000000007919 */ /* 0x002e700000002100 */
[----:B------:R-:W-:Y:S01]  /*6fa0*/  MUFU.EX2 R86, R24 ;  /* 0x0000001800567308 */ /* 0x000fe20000000800 */
[----:B--2---:R-:W-:Y:S09]  /*6fb0*/  F2FP.BF16.F32.PACK_AB R10, R92, R93 ;  /* 0x0000005d5c0a723e */ /* 0x004ff200000010ff */
[----:B------:R-:W-:Y:S10]  /*6fc0*/  MUFU.EX2 R75, R18 ;  /* 0x00000012004b7308 */ /* 0x000ff40000000800 */
[----:B------:R2:W-:Y:S10]  /*6fd0*/  MUFU.EX2 R183, R13 ;  /* 0x0000000d00b77308 */ /* 0x0005f40000000800 */
[----:B------:R-:W-:Y:S10]  /*6fe0*/  MUFU.EX2 R91, R34 ;  /* 0x00000022005b7308 */ /* 0x000ff40000000800 */
[----:B------:R-:W3:Y:S10]  /*6ff0*/  MUFU.EX2 R90, R33 ;  /* 0x00000021005a7308 */ /* 0x000ef40000000800 */
[----:B------:R-:W-:Y:S01]  /*7000*/  MUFU.EX2 R81, R37 ;  /* 0x0000002500517308 */ /* 0x000fe20000000800 */
[----:B--2---:R-:W-:Y:S09]  /*7010*/  F2FP.BF16.F32.PACK_AB R13, R106, R107 ;  /* 0x0000006b6a0d723e */ /* 0x004ff200000010ff */
[----:B------:R-:W-:Y:S10]  /*7020*/  MUFU.EX2 R78, R31 ;  /* 0x0000001f004e7308 */ /* 0x000ff40000000800 */
[----:B------:R-:W-:Y:S01]  /*7030*/  MUFU.EX2 R89, R29 ;  /* 0x0000001d00597308 */ /* 0x000fe20000000800 */
[----:B---3--:R-:W-:Y:S02]  /*7040*/  F2FP.BF16.F32.PACK_AB R9, R90, R91 ;  /* 0x0000005b5a09723e */ /* 0x008fe400000010ff */
[C---:B-1----:R-:W-:Y:S07]  /*7050*/  SHF.L.U32 R154, R0.reuse, 0x6, RZ ;  /* 0x00000006009a7819 */ /* 0x042fee00000006ff */
[----:B------:R-:W1:Y:S01]  /*7060*/  MUFU.EX2 R88, R28 ;  /* 0x0000001c00587308 */ /* 0x000e620000000800 */
[----:B------:R-:W-:Y:S02]  /*7070*/  SHF.L.U32 R155, R0, 0x1, RZ ;  /* 0x00000001009b7819 */ /* 0x000fe400000006ff */
[C---:B------:R-:W-:Y:S07]  /*7080*/  LOP3.LUT R4, R154.reuse, 0x1c0, RZ, 0xc0, !PT ;  /* 0x000001c09a047812 */ /* 0x040fee00078ec0ff */
[----:B------:R-:W2:Y:S01]  /*7090*/  MUFU.EX2 R87, R26 ;  /* 0x0000001a00577308 */ /* 0x000ea20000000800 */
[----:B------:R-:W-:Y:S02]  /*70a0*/  LOP3.LUT R5, R154, 0x200, RZ, 0xc0, !PT ;  /* 0x000002009a057812 */ /* 0x000fe400078ec0ff */
[----:B------:R-:W-:Y:S07]  /*70b0*/  LOP3.LUT R24, R155, 0xe006, R154, 0xc8, !PT ;  /* 0x0000e0069b187812 */ /* 0x000fee00078ec89a */
[----:B------:R-:W-:Y:S01]  /*70c0*/  MUFU.EX2 R68, R7 ;  /* 0x0000000700447308 */ /* 0x000fe20000000800 */
[----:B------:R-:W3:Y:S01]  /*70d0*/  LDL.LU R154, [R1+0x4] ;  /* 0x00000400019a7983 */ /* 0x000ee20000300800 */
[C---:B------:R-:W-:Y:S02]  /*70e0*/  SHF.L.U32 R146, R0.reuse, 0x5, RZ ;  /* 0x0000000500927819 */ /* 0x040fe400000006ff */
[C---:B------:R-:W-:Y:S06]  /*70f0*/  SHF.L.U32 R147, R0.reuse, 0x3, RZ ;  /* 0x0000000300937819 */ /* 0x040fec00000006ff */
[----:B------:R-:W4:Y:S01]  /*7100*/  MUFU.EX2 R77, R20 ;  /* 0x00000014004d7308 */ /* 0x000f220000000800 */
[----:B------:R-:W-:Y:S02]  /*7110*/  LOP3.LUT R145, R0, 0x8, RZ, 0xc0, !PT ;  /* 0x0000000800917812 */ /* 0x000fe400078ec0ff */
[----:B------:R-:W-:Y:S07]  /*7120*/  LOP3.LUT R144, R146, 0x7200, RZ, 0xc0, !PT ;  /* 0x0000720092907812 */ /* 0x000fee00078ec0ff */
[----:B------:R-:W-:Y:S01]  /*7130*/  MUFU.EX2 R252, R252 ;  /* 0x000000fc00fc7308 */ /* 0x000fe20000000800 */
[----:B------:R-:W-:Y:S02]  /*7140*/  LOP3.LUT R4, R4, 0x38, R147, 0xf8, !PT ;  /* 0x0000003804047812 */ /* 0x000fe400078ef893 */
[----:B------:R-:W-:Y:S02]  /*7150*/  SHF.L.U32 R156, R0, 0x4, RZ ;  /* 0x00000004009c7819 */ /* 0x000fe400000006ff */
[----:B------:R-:W-:Y:S02]  /*7160*/  LOP3.LUT R144, R144, R4, R145, 0xf6, !PT ;  /* 0x0000000490907212 */ /* 0x000fe400078ef691 */
[----:B------:R-:W4:Y:S01]  /*7170*/  LDL.LU R145, [R1] ;  /* 0x0000000001917983 */ /* 0x000f220000300800 */
[----:B------:R-:W-:Y:S02]  /*7180*/  LOP3.LUT R156, R156, 0x1c0, RZ, 0xc0, !PT ;  /* 0x000001c09c9c7812 */ /* 0x000fe400078ec0ff */
[----:B------:R-:W-:Y:S02]  /*7190*/  SHF.R.U32.HI R180, RZ, 0x1, R0 ;  /* 0x00000001ffb47819 */ /* 0x000fe40000011600 */
[----:B------:R-:W-:Y:S02]  /*71a0*/  LOP3.LUT R156, R156, 0x38, R155, 0xf8, !PT ;  /* 0x000000389c9c7812 */ /* 0x000fe400078ef89b */
[--C-:B------:R-:W-:Y:S01]  /*71b0*/  LOP3.LUT R24, R24, 0xc00, R146.reuse, 0xf8, !PT ;  /* 0x00000c0018187812 */ /* 0x100fe200078ef892 */
[----:B------:R1:W4:Y:S01]  /*71c0*/  MUFU.EX2 R155, R14 ;  /* 0x0000000e009b7308 */ /* 0x0003220000000800 */
[----:B------:R-:W-:Y:S02]  /*71d0*/  LOP3.LUT R5, R5, 0xc00, R146, 0xf8, !PT ;  /* 0x00000c0005057812 */ /* 0x000fe400078ef892 */
[----:B------:R-:W-:Y:S07]  /*71e0*/  LOP3.LUT R151, R180, 0x8, RZ, 0xc0, !PT ;  /* 0x00000008b4977812 */ /* 0x000fee00078ec0ff */
[----:B------:R-:W4:Y:S01]  /*71f0*/  MUFU.EX2 R146, R15 ;  /* 0x0000000f00927308 */ /* 0x000f220000000800 */
[----:B------:R-:W-:Y:S02]  /*7200*/  LOP3.LUT R24, R24, R156, RZ, 0xfc, !PT ;  /* 0x0000009c18187212 */ /* 0x000fe400078efcff */
[----:B------:R-:W-:Y:S02]  /*7210*/  LOP3.LUT R151, R5, R4, R151, 0xf6, !PT ;  /* 0x0000000405977212 */ /* 0x000fe400078ef697 */
[----:B------:R-:W-:Y:S02]  /*7220*/  LEA R251, R24, UR4, 0x1 ;  /* 0x0000000418fb7c11 */ /* 0x000fe4000f8e08ff */
[----:B------:R-:W-:Y:S02]  /*7230*/  F2FP.BF16.F32.PACK_AB R4, R118, R119 ;  /* 0x000000777604723e */ /* 0x000fe400000010ff */
[C---:B------:R-:W-:Y:S02]  /*7240*/  LOP3.LUT P0, RZ, R0.reuse, 0x4, RZ, 0xc0, !PT ;  /* 0x0000000400ff7812 */ /* 0x040fe4000780c0ff */
[----:B------:R-:W-:Y:S01]  /*7250*/  LOP3.LUT P1, R148, R0, 0x10, RZ, 0xc0, !PT ;  /* 0x0000001000947812 */ /* 0x000fe2000782c0ff */
[----:B------:R2:W-:Y:S01]  /*7260*/  STS [R251+0x1c400], R4 ;  /* 0x01c40004fb007388 */ /* 0x0005e20000000800 */
[----:B------:R-:W-:Y:S02]  /*7270*/  SEL R243, R243, 0xfffffff0, !P0 ;  /* 0xfffffff0f3f37807 */ /* 0x000fe40004000000 */
[C---:B------:R-:W-:Y:S02]  /*7280*/  IADD3 R19, PT, PT, R251.reuse, 0x1c000, RZ ;  /* 0x0001c000fb137810 */ /* 0x040fe40007ffe0ff */
[C---:B------:R-:W-:Y:S02]  /*7290*/  IADD3 R249, PT, PT, R251.reuse, R243, RZ ;  /* 0x000000f3fbf97210 */ /* 0x040fe40007ffe0ff */
[----:B------:R-:W-:Y:S02]  /*72a0*/  IADD3 R250, PT, PT, R251, 0x1c040, RZ ;  /* 0x0001c040fbfa7810 */ /* 0x000fe40007ffe0ff */
[----:B-1----:R-:W-:Y:S02]  /*72b0*/  F2FP.BF16.F32.PACK_AB R14, R108, R109 ;  /* 0x0000006d6c0e723e */ /* 0x002fe400000010ff */
[----:B------:R-:W-:Y:S02]  /*72c0*/  F2FP.BF16.F32.PACK_AB R8, R88, R89 ;  /* 0x000000595808723e */ /* 0x000fe400000010ff */
[----:B------:R-:W-:Y:S02]  /*72d0*/  @P1 IADD3 R250, PT, PT, R19, -0x40, RZ ;  /* 0xffffffc013fa1810 */ /* 0x000fe40007ffe0ff */
[----:B------:R-:W-:Y:S02]  /*72e0*/  LOP3.LUT P1, RZ, R0, 0x8, RZ, 0xc0, !PT ;  /* 0x0000000800ff7812 */ /* 0x000fe4000782c0ff */
[----:B------:R-:W-:Y:S02]  /*72f0*/  IADD3 R246, PT, PT, R243, R250, RZ ;  /* 0x000000faf3f67210 */ /* 0x000fe40007ffe0ff */
[----:B------:R-:W-:Y:S02]  /*7300*/  SEL R245, R157, 0xffffffe0, !P1 ;  /* 0xffffffe09df57807 */ /* 0x000fe40004800000 */
[----:B--2---:R-:W-:Y:S02]  /*7310*/  F2FP.BF16.F32.PACK_AB R7, R86, R87 ;  /* 0x000000575607723e */ /* 0x004fe400000010ff */
[----:B------:R-:W-:Y:S02]  /*7320*/  IADD3 R248, PT, PT, R251, R245, RZ ;  /* 0x000000f5fbf87210 */ /* 0x000fe40007ffe0ff */
[----:B------:R-:W-:Y:S02]  /*7330*/  F2FP.BF16.F32.PACK_AB R4, R110, R111 ;  /* 0x0000006f6e04723e */ /* 0x000fe400000010ff */
[----:B------:R-:W-:Y:S02]  /*7340*/  IADD3 R247, PT, PT, R243, R248, RZ ;  /* 0x000000f8f3f77210 */ /* 0x000fe40007ffe0ff */
[----:B------:R-:W-:Y:S02]  /*7350*/  IADD3 R245, PT, PT, R245, R250, RZ ;  /* 0x000000faf5f57210 */ /* 0x000fe40007ffe0ff */
[----:B------:R-:W-:Y:S02]  /*7360*/  LEA R151, R151, UR4, 0x1 ;  /* 0x0000000497977c11 */ /* 0x000fe4000f8e08ff */
[----:B------:R-:W-:Y:S02]  /*7370*/  IADD3 R243, PT, PT, R243, R245, RZ ;  /* 0x000000f5f3f37210 */ /* 0x000fe40007ffe0ff */
[----:B------:R-:W-:Y:S02]  /*7380*/  LEA R144, R144, UR4, 0x1 ;  /* 0x0000000490907c11 */ /* 0x000fe4000f8e08ff */
[----:B------:R-:W-:Y:S02]  /*7390*/  LOP3.LUT P1, RZ, R0, 0x2, RZ, 0xc0, !PT ;  /* 0x0000000200ff7812 */ /* 0x000fe4000782c0ff */
[----:B------:R-:W-:Y:S02]  /*73a0*/  SEL R153, R153, 0xffffffc0, !P0 ;  /* 0xffffffc099997807 */ /* 0x000fe40004000000 */
[----:B------:R-:W-:Y:S02]  /*73b0*/  SEL R172, R157, 0xffffffe0, !P1 ;  /* 0xffffffe09dac7807 */ /* 0x000fe40004800000 */
[----:B------:R-:W-:Y:S02]  /*73c0*/  MOV R157, R136 ;  /* 0x00000088009d7202 */ /* 0x000fe40000000f00 */
[C---:B------:R-:W-:Y:S02]  /*73d0*/  IADD3 R149, PT, PT, R151.reuse, R172, RZ ;  /* 0x000000ac97957210 */ /* 0x040fe40007ffe0ff */
[CC--:B------:R-:W-:Y:S02]  /*73e0*/  IADD3 R152, PT, PT, R172.reuse, R144.reuse, RZ ;  /* 0x00000090ac987210 */ /* 0x0c0fe40007ffe0ff */
[----:B------:R-:W-:Y:S02]  /*73f0*/  IADD3 R150, PT, PT, R151, R153, RZ ;  /* 0x0000009997967210 */ /* 0x000fe40007ffe0ff */
[----:B------:R-:W-:Y:S04]  /*7400*/  IADD3 R173, PT, PT, R153, R144, RZ ;  /* 0x0000009099ad7210 */ /* 0x000fe80007ffe0ff */
[----:B------:R-:W-:Y:S02]  /*7410*/  IADD3 R181, PT, PT, R172, R173, RZ ;  /* 0x000000adacb57210 */ /* 0x000fe40007ffe0ff */
[----:B---3--:R-:W-:Y:S05]  /*7420*/  F2FP.BF16.F32.PACK_AB R5, R154, R136 ;  /* 0x000000889a05723e */ /* 0x008fea00000010ff */
[----:B------:R1:W-:Y:S04]  /*7430*/  STS [R251+0x1c000], R5 ;  /* 0x01c00005fb007388 */ /* 0x0003e80000000800 */
[----:B------:R2:W-:Y:S01]  /*7440*/  STS [R249+0x1c400], R4 ;  /* 0x01c40004f9007388 */ /* 0x0005e20000000800 */
[----:B----4-:R-:W-:Y:S02]  /*7450*/  F2FP.BF16.F32.PACK_AB R18, R145, R122 ;  /* 0x0000007a9112723e */ /* 0x010fe400000010ff */
[----:B-1----:R-:W-:Y:S02]  /*7460*/  F2FP.BF16.F32.PACK_AB R5, R112, R113 ;  /* 0x000000717005723e */ /* 0x002fe400000010ff */
[----:B--2---:R-:W-:Y:S03]  /*7470*/  F2FP.BF16.F32.PACK_AB R4, R114, R115 ;  /* 0x000000737204723e */ /* 0x004fe600000010ff */
[----:B------:R1:W-:Y:S04]  /*7480*/  STS [R249+0x1c000], R5 ;  /* 0x01c00005f9007388 */ /* 0x0003e80000000800 */
[----:B------:R-:W-:Y:S04]  /*7490*/  STS [R251+0x1e000], R18 ;  /* 0x01e00012fb007388 */ /* 0x000fe80000000800 */
[----:B------:R-:W-:Y:S04]  /*74a0*/  STS [R251+0x1e400], R16 ;  /* 0x01e40010fb007388 */ /* 0x000fe80000000800 */
[----:B------:R2:W-:Y:S01]  /*74b0*/  STS [R249+0x1e400], R4 ;  /* 0x01e40004f9007388 */ /* 0x0005e20000000800 */
[----:B-1----:R-:W-:Y:S05]  /*74c0*/  F2FP.BF16.F32.PACK_AB R5, R116, R117 ;  /* 0x000000757405723e */ /* 0x002fea00000010ff */
[----:B------:R1:W-:Y:S04]  /*74d0*/  STS [R249+0x1e000], R5 ;  /* 0x01e00005f9007388 */ /* 0x0003e80000000800 */
[----:B------:R-:W-:Y:S01]  /*74e0*/  STS [R248+0x1c000], R14 ;  /* 0x01c0000ef8007388 */ /* 0x000fe20000000800 */
[----:B--2---:R-:W-:Y:S03]  /*74f0*/  F2FP.BF16.F32.PACK_AB R4, R94, R95 ;  /* 0x0000005f5e04723e */ /* 0x004fe600000010ff */
        /* <DEDUP_REMOVED lines=10> */
[----:B------:R-:W-:Y:S01]  /*75a0*/  STS [R250], R10 ;  /* 0x0000000afa007388 */ /* 0x000fe20000000800 */
[----:B--2---:R-:W-:Y:S03]  /*75b0*/  F2FP.BF16.F32.PACK_AB R4, R78, R79 ;  /* 0x0000004f4e04723e */ /* 0x004fe600000010ff */
[----:B------:R-:W-:Y:S04]  /*75c0*/  STS [R250+0x400], R9 ;  /* 0x00040009fa007388 */ /* 0x000fe80000000800 */
[----:B------:R2:W-:Y:S01]  /*75d0*/  STS [R246+0x400], R4 ;  /* 0x00040004f6007388 */ /* 0x0005e20000000800 */
[----:B-1----:R-:W-:Y:S05]  /*75e0*/  F2FP.BF16.F32.PACK_AB R5, R80, R81 ;  /* 0x000000515005723e */ /* 0x002fea00000010ff */
[----:B------:R1:W-:Y:S04]  /*75f0*/  STS [R246], R5 ;  /* 0x00000005f6007388 */ /* 0x0003e80000000800 */
[----:B------:R3:W-:Y:S01]  /*7600*/  STS [R250+0x2000], R8 ;  /* 0x00200008fa007388 */ /* 0x0007e20000000800 */
[----:B--2---:R-:W-:Y:S03]  /*7610*/  F2FP.BF16.F32.PACK_AB R4, R82, R83 ;  /* 0x000000535204723e */ /* 0x004fe600000010ff */
[----:B------:R2:W-:Y:S04]  /*7620*/  STS [R250+0x2400], R7 ;  /* 0x00240007fa007388 */ /* 0x0005e80000000800 */
[----:B------:R4:W-:Y:S01]  /*7630*/  STS [R246+0x2400], R4 ;  /* 0x00240004f6007388 */ /* 0x0009e20000000800 */
[----:B-1----:R-:W-:Y:S02]  /*7640*/  F2FP.BF16.F32.PACK_AB R5, R84, R85 ;  /* 0x000000555405723e */ /* 0x002fe400000010ff */
[----:B---3--:R-:W-:Y:S03]  /*7650*/  F2FP.BF16.F32.PACK_AB R8, R76, R77 ;  /* 0x0000004d4c08723e */ /* 0x008fe600000010ff */
[----:B------:R1:W-:Y:S01]  /*7660*/  STS [R246+0x2000], R5 ;  /* 0x00200005f6007388 */ /* 0x0003e20000000800 */
[----:B--2---:R-:W-:Y:S03]  /*7670*/  F2FP.BF16.F32.PACK_AB R7, R74, R75 ;  /* 0x0000004b4a07723e */ /* 0x004fe600000010ff */
[----:B------:R-:W-:Y:S01]  /*7680*/  STS [R245], R8 ;  /* 0x00000008f5007388 */ /* 0x000fe20000000800 */
[----:B----4-:R-:W-:Y:S03]  /*7690*/  F2FP.BF16.F32.PACK_AB R4, R183, R155 ;  /* 0x0000009bb704723e */ /* 0x010fe600000010ff */
        /* <DEDUP_REMOVED lines=9> */
[----:B------:R-:W-:Y:S04]  /*7730*/  STS [R243+0x2000], R5 ;  /* 0x00200005f3007388 */ /* 0x000fe80000000800 */
[----:B------:R-:W-:Y:S04]  /*7740*/  STS [R243+0x2400], R4 ;  /* 0x00240004f3007388 */ /* 0x000fe80000000800 */
[----:B------:R-:W-:Y:S04]  /*7750*/  LDSM.16.M88.4 R64, [R151+0x8000] ;  /* 0x008000009740783b */ /* 0x000fe80000000200 */
[----:B------:R-:W1:Y:S04]  /*7760*/  LDSM.16.M88.4 R16, [R144+0x10000] ;  /* 0x010000009010783b */ /* 0x000e680000000200 */
[----:B------:R-:W2:Y:S04]  /*7770*/  LDSM.16.M88.4 R60, [R151+0xa000] ;  /* 0x00a00000973c783b */ /* 0x000ea80000000200 */
[----:B------:R-:W3:Y:S04]  /*7780*/  LDSM.16.M88.4 R32, [R144+0x10800] ;  /* 0x010800009020783b */ /* 0x000ee80000000200 */
[----:B------:R-:W4:Y:S04]  /*7790*/  LDSM.16.M88.4 R48, [R144+0x11000] ;  /* 0x011000009030783b */ /* 0x000f280000000200 */
[----:B------:R-:W4:Y:S04]  /*77a0*/  LDSM.16.M88.4 R132, [R144+0x11800] ;  /* 0x011800009084783b */ /* 0x000f280000000200 */
[----:B------:R-:W-:Y:S04]  /*77b0*/  LDSM.16.M88.4 R136, [R149+0x8000] ;  /* 0x008000009588783b */ /* 0x000fe80000000200 */
[----:B------:R-:W4:Y:S01]  /*77c0*/  LDSM.16.M88.4 R140, [R152+0x10000] ;  /* 0x01000000988c783b */ /* 0x000f220000000200 */
[-C--:B-1----:R-:W-:Y:S08]  /*77d0*/  HMMA.16816.F32.BF16 R4, R64, R16.reuse, RZ ;  /* 0x000000104004723c */ /* 0x082ff000000418ff */
[C---:B--2---:R-:W-:Y:S08]  /*77e0*/  HMMA.16816.F32.BF16 R8, R60.reuse, R16, RZ ;  /* 0x000000103c08723c */ /* 0x044ff000000418ff */
[-C--:B------:R-:W-:Y:S08]  /*77f0*/  HMMA.16816.F32.BF16 R12, R60, R18.reuse, RZ ;  /* 0x000000123c0c723c */ /* 0x080ff000000418ff */
[C---:B------:R-:W-:Y:S08]  /*7800*/  HMMA.16816.F32.BF16 R16, R64.reuse, R18, RZ ;  /* 0x000000124010723c */ /* 0x040ff000000418ff */
        /* <DEDUP_REMOVED lines=13> */
[-C--:B------:R-:W-:Y:S08]  /*78e0*/  HMMA.16816.F32.BF16 R4, R136, R140.reuse, R4 ;  /* 0x0000008c8804723c */ /* 0x080ff00000041804 */
[C---:B-1----:R-:W-:Y:S08]  /*78f0*/  HMMA.16816.F32.BF16 R8, R132.reuse, R140, R8 ;  /* 0x0000008c8408723c */ /* 0x042ff00000041808 */
        /* <DEDUP_REMOVED lines=18> */
[----:B------:R-:W1:Y:S04]  /*7a20*/  LDSM.16.M88.4 R136, [R173+0x10000] ;  /* 0x01000000ad88783b */ /* 0x000e680000000200 */
[----:B------:R-:W2:Y:S03]  /*7a30*/  LDSM.16.M88.4 R140, [R150+0xa000] ;  /* 0x00a00000968c783b */ /* 0x000ea60000000200 */
        /* <DEDUP_REMOVED lines=18> */
[----:B------:R-:W-:Y:S05]  /*7b60*/  IADD3 R140, PT, PT, R172, R150, RZ ;  /* 0x00000096ac8c7210 */ /* 0x000fea0007ffe0ff */
[----:B------:R-:W-:Y:S01]  /*7b70*/  HMMA.16816.F32.BF16 R64, R132, R138, R64 ;  /* 0x0000008a8440723c */ /* 0x000fe20000041840 */
[----:B------:R-:W-:Y:S04]  /*7b80*/  LDSM.16.M88.4 R132, [R140+0x8000] ;  /* 0x008000008c84783b */ /* 0x000fe80000000200 */
[----:B------:R-:W1:Y:S03]  /*7b90*/  LDSM.16.M88.4 R136, [R181+0x10000] ;  /* 0x01000000b588783b */ /* 0x000e660000000200 */
[-C--:B-1----:R-:W-:Y:S11]  /*7ba0*/  HMMA.16816.F32.BF16 R4, R132, R136.reuse, R4 ;  /* 0x000000888404723c */ /* 0x082ff60000041804 */
[----:B------:R-:W-:Y:S08]  /*7bb0*/  @!UPT UIADD3 URZ, UPT, UPT, URZ, URZ, URZ ;  /* 0x000000fffffff290 */ /* 0x000ff0000fffe0ff */
[C---:B-----5:R-:W-:Y:S01]  /*7bc0*/  FADD.FTZ R4, -R161.reuse, R4 ;  /* 0x00000004a1047221 */ /* 0x060fe20000010100 */
[----:B------:R-:W-:Y:S01]  /*7bd0*/  FADD.FTZ R5, -R161, R5 ;  /* 0x00000005a1057221 */ /* 0x000fe20000010100 */
[C---:B------:R-:W-:Y:S01]  /*7be0*/  FADD.FTZ R6, -R160.reuse, R6 ;  /* 0x00000006a0067221 */ /* 0x040fe20000010100 */
[----:B------:R-:W-:Y:S01]  /*7bf0*/  FADD.FTZ R7, -R160, R7 ;  /* 0x00000007a0077221 */ /* 0x000fe20000010100 */
[----:B------:R-:W-:Y:S01]  /*7c00*/  FMUL.FTZ R142, R157, R4 ;  /* 0x000000049d8e7220 */ /* 0x000fe20000410000 */
[----:B------:R-:W-:Y:S01]  /*7c10*/  FMUL.FTZ R143, R154, R5 ;  /* 0x000000059a8f7220 */ /* 0x000fe20000410000 */
[----:B------:R-:W-:Y:S01]  /*7c20*/  FMUL.FTZ R119, R119, R6 ;  /* 0x0000000677777220 */ /* 0x000fe20000410000 */
[----:B------:R-:W-:Y:S01]  /*7c30*/  FMUL.FTZ R118, R118, R7 ;  /* 0x0000000776767220 */ /* 0x000fe20000410000 */
[----:B------:R-:W-:Y:S01]  /*7c40*/  SHF.L.U32 R154, R0, 0x6, RZ ;  /* 0x00000006009a7819 */ /* 0x000fe200000006ff */
[----:B------:R1:W2:Y:S01]  /*7c50*/  LDSM.16.M88.4 R4, [R140+0xa000] ;  /* 0x00a000008c04783b */ /* 0x0002a20000000200 */
[----:B------:R-:W-:Y:S01]  /*7c60*/  FMUL.FTZ R164, R119, R164 ;  /* 0x000000a477a47220 */ /* 0x000fe20000410000 */
[----:B------:R-:W-:Y:S01]  /*7c70*/  FMUL.FTZ R165, R118, R165 ;  /* 0x000000a576a57220 */ /* 0x000fe20000410000 */
[----:B------:R-:W-:Y:S01]  /*7c80*/  LOP3.LUT R141, R154, 0x1c0, RZ, 0xc0, !PT ;  /* 0x000001c09a8d7812 */ /* 0x000fe200078ec0ff */
[----:B------:R-:W-:Y:S01]  /*7c90*/  FMUL.FTZ R142, R142, R162 ;  /* 0x000000a28e8e7220 */ /* 0x000fe20000410000 */
[----:B------:R-:W-:Y:S01]  /*7ca0*/  FFMA.FTZ R162, -R174, R174, 1 ;  /* 0x3f800000aea27423 */ /* 0x000fe200000101ae */
[----:B------:R-:W-:Y:S01]  /*7cb0*/  FMUL.FTZ R143, R143, R163 ;  /* 0x000000a38f8f7220 */ /* 0x000fe20000410000 */
[----:B------:R-:W-:Y:S01]  /*7cc0*/  LOP3.LUT R141, R141, 0x38, R147, 0xf8, !PT ;  /* 0x000000388d8d7812 */ /* 0x000fe200078ef893 */
[----:B------:R-:W-:Y:S01]  /*7cd0*/  FFMA.FTZ R163, -R170, R170, 1 ;  /* 0x3f800000aaa37423 */ /* 0x000fe200000101aa */
[----:B------:R-:W-:Y:S03]  /*7ce0*/  FMUL.FTZ R162, R162, UR27 ;  /* 0x0000001ba2a27c20 */ /* 0x000fe60008410000 */
[----:B------:R-:W-:Y:S01]  /*7cf0*/  FMUL.FTZ R163, R163, UR27 ;  /* 0x0000001ba3a37c20 */ /* 0x000fe20008410000 */
[----:B-1----:R-:W-:Y:S04]  /*7d00*/  SHF.R.U32.HI R140, RZ, 0x4, R0 ;  /* 0x00000004ff8c7819 */ /* 0x002fe80000011600 */
[----:B------:R-:W-:Y:S04]  /*7d10*/  LOP3.LUT R140, R140, 0x8, RZ, 0xc0, !PT ;  /* 0x000000088c8c7812 */ /* 0x000fe800078ec0ff */
[----:B------:R-:W-:Y:S04]  /*7d20*/  LOP3.LUT R141, R141, R140, R148, 0x1e, !PT ;  /* 0x0000008c8d8d7212 */ /* 0x000fe800078e1e94 */
[----:B------:R-:W-:Y:S01]  /*7d30*/  LOP3.LUT R141, R141, 0x200, R154, 0xf8, !PT ;  /* 0x000002008d8d7812 */ /* 0x000fe200078ef89a */
[C---:B--2---:R-:W-:Y:S08]  /*7d40*/  HMMA.16816.F32.BF16 R8, R4.reuse, R136, R8 ;  /* 0x000000880408723c */ /* 0x044ff00000041808 */
[-C--:B------:R-:W-:Y:S08]  /*7d50*/  HMMA.16816.F32.BF16 R12, R4, R138.reuse, R12 ;  /* 0x0000008a040c723c */ /* 0x080ff0000004180c */
[C---:B------:R-:W-:Y:S04]  /*7d60*/  HMMA.16816.F32.BF16 R16, R132.reuse, R138, R16 ;  /* 0x0000008a8410723c */ /* 0x040fe80000041810 */
[C---:B------:R-:W-:Y:S01]  /*7d70*/  FADD.FTZ R136, -R159.reuse, R8 ;  /* 0x000000089f887221 */ /* 0x040fe20000010100 */
[----:B------:R-:W-:Y:S01]  /*7d80*/  FADD.FTZ R8, -R159, R9 ;  /* 0x000000099f087221 */ /* 0x000fe20000010100 */
[C---:B------:R-:W-:Y:S01]  /*7d90*/  FADD.FTZ R10, -R158.reuse, R10 ;  /* 0x0000000a9e0a7221 */ /* 0x040fe20000010100 */
[----:B------:R-:W-:Y:S01]  /*7da0*/  FADD.FTZ R11, -R158, R11 ;  /* 0x0000000b9e0b7221 */ /* 0x000fe20000010100 */
[----:B------:R-:W-:Y:S01]  /*7db0*/  FMUL.FTZ R9, R122, R136 ;  /* 0x000000887a097220 */ /* 0x000fe20000410000 */
[----:B------:R-:W-:Y:S01]  /*7dc0*/  FMUL.FTZ R157, R145, R8 ;  /* 0x00000008919d7220 */ /* 0x000fe20000410000 */
[----:B------:R-:W1:Y:S01]  /*7dd0*/  LDSM.16.M88.4 R136, [R181+0x10800] ;  /* 0x01080000b588783b */ /* 0x000e620000000200 */
[----:B------:R-:W-:Y:S01]  /*7de0*/  FMUL.FTZ R10, R121, R10 ;  /* 0x0000000a790a7220 */ /* 0x000fe20000410000 */
[----:B------:R-:W-:Y:S01]  /*7df0*/  FMUL.FTZ R11, R120, R11 ;  /* 0x0000000b780b7220 */ /* 0x000fe20000410000 */
[----:B------:R-:W-:Y:S01]  /*7e00*/  FMUL.FTZ R9, R9, R166 ;  /* 0x000000a609097220 */ /* 0x000fe20000410000 */
[----:B------:R2:W5:Y:S01]  /*7e10*/  LDL.LU R122, [R1+0xe8] ;  /* 0x0000e800017a7983 */ /* 0x0005620000300800 */
[----:B------:R-:W-:Y:S01]  /*7e20*/  LOP3.LUT R145, R0, 0x8, RZ, 0xc0, !PT ;  /* 0x0000000800917812 */ /* 0x000fe200078ec0ff */
[----:B------:R-:W-:Y:S01]  /*7e30*/  FMUL.FTZ R11, R11, R162 ;  /* 0x000000a20b0b7220 */ /* 0x000fe20000410000 */
[----:B------:R-:W-:Y:S01]  /*7e40*/  FMUL.FTZ R10, R10, R163 ;  /* 0x000000a30a0a7220 */ /* 0x000fe20000410000 */
[----:B------:R2:W5:Y:S01]  /*7e50*/  LDL.LU R121, [R1+0xe4] ;  /* 0x0000e40001797983 */ /* 0x0005620000300800 */
[----:B------:R-:W-:Y:S01]  /*7e60*/  LOP3.LUT R8, R145, 0x30, R180, 0xf8, !PT ;  /* 0x0000003091087812 */ /* 0x000fe200078ef8b4 */
[C---:B------:R-:W-:Y:S01]  /*7e70*/  FADD.FTZ R16, -R161.reuse, R16 ;  /* 0x00000010a1107221 */ /* 0x040fe20000010100 */
[----:B------:R-:W-:Y:S01]  /*7e80*/  FADD.FTZ R17, -R161, R17 ;  /* 0x00000011a1117221 */ /* 0x000fe20000010100 */
[----:B------:R2:W5:Y:S01]  /*7e90*/  LDL.LU R120, [R1+0xe0] ;  /* 0x0000e00001787983 */ /* 0x0005620000300800 */
[----:B------:R-:W-:Y:S01]  /*7ea0*/  LOP3.LUT R154, R8, 0x1c0, R154, 0xf8, !PT ;  /* 0x000001c0089a7812 */ /* 0x000fe200078ef89a */
[C---:B------:R-:W-:Y:S01]  /*7eb0*/  FADD.FTZ R8, -R159.reuse, R12 ;  /* 0x0000000c9f087221 */ /* 0x040fe20000010100 */
[----:B------:R-:W-:Y:S01]  /*7ec0*/  FADD.FTZ R12, -R159, R13 ;  /* 0x0000000d9f0c7221 */ /* 0x000fe20000010100 */
[----:B------:R2:W5:Y:S01]  /*7ed0*/  LDL.LU R119, [R1+0xdc] ;  /* 0x0000dc0001777983 */ /* 0x0005620000300800 */
[----:B------:R-:W-:Y:S01]  /*7ee0*/  FADD.FTZ R13, -R158, R14 ;  /* 0x0000000e9e0d7221 */ /* 0x000fe20000010100 */
[----:B------:R-:W-:Y:S01]  /*7ef0*/  FMUL.FTZ R8, R117, R8 ;  /* 0x0000000875087220 */ /* 0x000fe20000410000 */
[----:B------:R-:W-:Y:S01]  /*7f00*/  FMUL.FTZ R12, R116, R12 ;  /* 0x0000000c740c7220 */ /* 0x000fe20000410000 */
[----:B------:R2:W5:Y:S01]  /*7f10*/  LDL.LU R118, [R1+0xd8] ;  /* 0x0000d80001767983 */ /* 0x0005620000300800 */
[----:B------:R-:W-:Y:S01]  /*7f20*/  FMUL.FTZ R13, R115, R13 ;  /* 0x0000000d730d7220 */ /* 0x000fe20000410000 */
[----:B------:R-:W-:Y:S01]  /*7f30*/  FADD.FTZ R14, -R158, R15 ;  /* 0x0000000f9e0e7221 */ /* 0x000fe20000010100 */
[C---:B------:R-:W-:Y:S01]  /*7f40*/  FADD.FTZ R18, -R160.reuse, R18 ;  /* 0x00000012a0127221 */ /* 0x040fe20000010100 */
[----:B------:R2:W5:Y:S01]  /*7f50*/  LDL.LU R117, [R1+0xd4] ;  /* 0x0000d40001757983 */ /* 0x0005620000300800 */
[----:B------:R-:W-:Y:S01]  /*7f60*/  FADD.FTZ R19, -R160, R19 ;  /* 0x00000013a0137221 */ /* 0x000fe20000010100 */
[----:B------:R-:W-:Y:S01]  /*7f70*/  FMUL.FTZ R14, R114, R14 ;  /* 0x0000000e720e7220 */ /* 0x000fe20000410000 */
        /* <DEDUP_REMOVED lines=8> */
[----:B------:R-:W-:Y:S01]  /*8000*/  FMUL.FTZ R15, R15, UR27 ;  /* 0x0000001b0f0f7c20 */ /* 0x000fe20008410000 */
[----:B------:R2:W5:Y:S01]  /*8010*/  LDL.LU R114, [R1+0xc8] ;  /* 0x0000c80001727983 */ /* 0x0005620000300800 */
[----:B------:R-:W-:Y:S01]  /*8020*/  FFMA.FTZ R142, -R171, R171, 1 ;  /* 0x3f800000ab8e7423 */ /* 0x000fe200000101ab */
[----:B------:R-:W-:Y:S01]  /*8030*/  FMUL.FTZ R8, R8, R163 ;  /* 0x000000a308087220 */ /* 0x000fe20000410000 */
[----:B------:R-:W-:Y:S01]  /*8040*/  FMUL.FTZ R15, R157, R15 ;  /* 0x0000000f9d0f7220 */ /* 0x000fe20000410000 */
[-C--:B-1----:R-:W-:Y:S01]  /*8050*/  HMMA.16816.F32.BF16 R20, R132, R136.reuse, R20 ;  /* 0x000000888414723c */ /* 0x082fe20000041814 */
[----:B------:R-:W-:Y:S02]  /*8060*/  MOV R157, 0x20 ;  /* 0x00000020009d7802 */ /* 0x000fe40000000f00 */
[----:B------:R-:W-:Y:S01]  /*8070*/  FMUL.FTZ R142, R142, UR27 ;  /* 0x0000001b8e8e7c20 */ /* 0x000fe20008410000 */
[----:B------:R-:W-:Y:S03]  /*8080*/  F2FP.BF16.F32.PACK_AB R143, R165, R164 ;  /* 0x000000a4a58f723e */ /* 0x000fe600000010ff */
[----:B------:R-:W-:Y:S01]  /*8090*/  FMUL.FTZ R12, R12, R142 ;  /* 0x0000008e0c0c7220 */ /* 0x000fe20000410000 */
[C---:B------:R-:W-:Y:S04]  /*80a0*/  HMMA.16816.F32.BF16 R24, R4.reuse, R136, R24 ;  /* 0x000000880418723c */ /* 0x040fe80000041818 */
[----:B------:R-:W-:Y:S01]  /*80b0*/  FMUL.FTZ R136, R113, R16 ;  /* 0x0000001071887220 */ /* 0x000fe20000410000 */
[----:B------:R-:W-:Y:S01]  /*80c0*/  FMUL.FTZ R137, R112, R17 ;  /* 0x0000001170897220 */ /* 0x000fe20000410000 */
[----:B------:R2:W5:Y:S01]  /*80d0*/  LDL.LU R113, [R1+0xc4] ;  /* 0x0000c40001717983 */ /* 0x0005620000300800 */
[----:B------:R-:W-:Y:S01]  /*80e0*/  FFMA.FTZ R16, -R176, R176, 1 ;  /* 0x3f800000b0107423 */ /* 0x000fe200000101b0 */
[-C--:B------:R-:W-:Y:S02]  /*80f0*/  HMMA.16816.F32.BF16 R28, R4, R138.reuse, R28 ;  /* 0x0000008a041c723c */ /* 0x080fe4000004181c */
[----:B------:R2:W5:Y:S01]  /*8100*/  LDL.LU R112, [R1+0xc0] ;  /* 0x0000c00001707983 */ /* 0x0005620000300800 */
[----:B------:R-:W-:Y:S01]  /*8110*/  FMUL.FTZ R16, R16, UR27 ;  /* 0x0000001b10107c20 */ /* 0x000fe20008410000 */
[----:B------:R-:W-:Y:S01]  /*8120*/  FFMA.FTZ R142, -R199, R199, 1 ;  /* 0x3f800000c78e7423 */ /* 0x000fe200000101c7 */
[----:B------:R-:W-:Y:S01]  /*8130*/  FFMA.FTZ R17, -R175, R175, 1 ;  /* 0x3f800000af117423 */ /* 0x000fe200000101af */
[----:B------:R2:W5:Y:S01]  /*8140*/  LDL.LU R111, [R1+0xbc] ;  /* 0x0000bc00016f7983 */ /* 0x0005620000300800 */
[----:B------:R-:W-:Y:S01]  /*8150*/  FMUL.FTZ R14, R14, R16 ;  /* 0x000000100e0e7220 */ /* 0x000fe20000410000 */
[----:B------:R-:W-:Y:S01]  /*8160*/  F2FP.BF16.F32.PACK_AB R16, R11, R10 ;  /* 0x0000000a0b10723e */ /* 0x000fe200000010ff */
[----:B------:R-:W-:Y:S01]  /*8170*/  FFMA.FTZ R10, -R179, R179, 1 ;  /* 0x3f800000b30a7423 */ /* 0x000fe200000101b3 */
[----:B------:R2:W5:Y:S01]  /*8180*/  LDL.LU R110, [R1+0xb8] ;  /* 0x0000b800016e7983 */ /* 0x0005620000300800 */
[----:B------:R-:W-:Y:S01]  /*8190*/  FADD.FTZ R27, -R158, R27 ;  /* 0x0000001b9e1b7221 */ /* 0x000fe20000010100 */
[C---:B------:R-:W-:Y:S01]  /*81a0*/  FADD.FTZ R24, -R159.reuse, R24 ;  /* 0x000000189f187221 */ /* 0x040fe20000010100 */
[----:B------:R-:W-:Y:S01]  /*81b0*/  FMUL.FTZ R10, R10, UR27 ;  /* 0x0000001b0a0a7c20 */ /* 0x000fe20008410000 */
[----:B------:R-:W-:Y:S01]  /*81c0*/  FADD.FTZ R25, -R159, R25 ;  /* 0x000000199f197221 */ /* 0x000fe20000010100 */
[----:B------:R-:W-:Y:S01]  /*81d0*/  FMUL.FTZ R27, R102, R27 ;  /* 0x0000001b661b7220 */ /* 0x000fe20000410000 */
[----:B------:R-:W-:Y:S01]  /*81e0*/  FMUL.FTZ R24, R105, R24 ;  /* 0x0000001869187220 */ /* 0x000fe20000410000 */
[----:B------:R-:W-:Y:S01]  /*81f0*/  FMUL.FTZ R136, R136, R10 ;  /* 0x0000000a88887220 */ /* 0x000fe20000410000 */
[----:B------:R-:W-:Y:S01]  /*8200*/  FMUL.FTZ R25, R104, R25 ;  /* 0x0000001968197220 */ /* 0x000fe20000410000 */
[----:B------:R-:W-:Y:S01]  /*8210*/  FADD.FTZ R26, -R158, R26 ;  /* 0x0000001a9e1a7221 */ /* 0x000fe20000010100 */
[----:B------:R-:W-:Y:S01]  /*8220*/  FMUL.FTZ R142, R142, UR27 ;  /* 0x0000001b8e8e7c20 */ /* 0x000fe20008410000 */
[C---:B------:R-:W-:Y:S04]  /*8230*/  HMMA.16816.F32.BF16 R32, R132.reuse, R138, R32 ;  /* 0x0000008a8420723c */ /* 0x040fe80000041820 */
[----:B------:R-:W-:Y:S01]  /*8240*/  FMUL.FTZ R26, R103, R26 ;  /* 0x0000001a671a7220 */ /* 0x000fe20000410000 */
[----:B------:R-:W-:Y:S01]  /*8250*/  FMUL.FTZ R142, R19, R142 ;  /* 0x0000008e138e7220 */ /* 0x000fe20000410000 */
[----:B------:R-:W-:Y:S01]  /*8260*/  F2FP.BF16.F32.PACK_AB R19, R12, R8 ;  /* 0x000000080c13723e */ /* 0x000fe200000010ff */
[----:B------:R-:W-:Y:S01]  /*8270*/  FMUL.FTZ R17, R17, UR27 ;  /* 0x0000001b11117c20 */ /* 0x000fe20008410000 */
[----:B------:R-:W-:Y:S01]  /*8280*/  FMUL.FTZ R24, R24, R200 ;  /* 0x000000c818187220 */ /* 0x000fe20000410000 */
[----:B------:R-:W-:Y:S01]  /*8290*/  FFMA.FTZ R138, -R168, R168, 1 ;  /* 0x3f800000a88a7423 */ /* 0x000fe200000101a8 */
[----:B------:R-:W-:Y:S01]  /*82a0*/  FFMA.FTZ R12, -R178, R178, 1 ;  /* 0x3f800000b20c7423 */ /* 0x000fe200000101b2 */
[----:B------:R-:W-:Y:S01]  /*82b0*/  FMUL.FTZ R13, R13, R17 ;  /* 0x000000110d0d7220 */ /* 0x000fe20000410000 */
[----:B------:R-:W-:Y:S01]  /*82c0*/  F2FP.BF16.F32.PACK_AB R17, R15, R9 ;  /* 0x000000090f11723e */ /* 0x000fe200000010ff */
[----:B------:R-:W-:Y:S01]  /*82d0*/  FFMA.FTZ R9, -R195, R195, 1 ;  /* 0x3f800000c3097423 */ /* 0x000fe200000101c3 */
[C---:B------:R-:W-:Y:S01]  /*82e0*/  FADD.FTZ R15, -R161.reuse, R20 ;  /* 0x00000014a10f7221 */ /* 0x040fe20000010100 */
[----:B------:R-:W-:Y:S01]  /*82f0*/  FADD.FTZ R20, -R161, R21 ;  /* 0x00000015a1147221 */ /* 0x000fe20000010100 */
[----:B------:R-:W-:Y:S01]  /*8300*/  FADD.FTZ R21, -R160, R22 ;  /* 0x00000016a0157221 */ /* 0x000fe20000010100 */
[----:B------:R-:W-:Y:S01]  /*8310*/  FMUL.FTZ R9, R9, UR27 ;  /* 0x0000001b09097c20 */ /* 0x000fe20008410000 */
[----:B------:R-:W-:Y:S01]  /*8320*/  FMUL.FTZ R15, R109, R15 ;  /* 0x0000000f6d0f7220 */ /* 0x000fe20000410000 */
[----:B------:R-:W-:Y:S01]  /*8330*/  FMUL.FTZ R20, R108, R20 ;  /* 0x000000146c147220 */ /* 0x000fe20000410000 */
[----:B------:R2:W5:Y:S01]  /*8340*/  LDL.LU R109, [R1+0xb4] ;  /* 0x0000b400016d7983 */ /* 0x0005620000300800 */
[----:B------:R-:W-:Y:S01]  /*8350*/  FMUL.FTZ R137, R137, R9 ;  /* 0x0000000989897220 */ /* 0x000fe20000410000 */
[----:B------:R-:W-:Y:S01]  /*8360*/  FMUL.FTZ R21, R107, R21 ;  /* 0x000000156b157220 */ /* 0x000fe20000410000 */
[C---:B------:R-:W-:Y:S01]  /*8370*/  FADD.FTZ R22, -R160.reuse, R23 ;  /* 0x00000017a0167221 */ /* 0x040fe20000010100 */
[----:B------:R-:W1:Y:S01]  /*8380*/  LDSM.16.M88.4 R8, [R181+0x11000] ;  /* 0x01100000b508783b */ /* 0x000e620000000200 */
[----:B------:R-:W-:Y:S01]  /*8390*/  FADD.FTZ R33, -R161, R33 ;  /* 0x00000021a1217221 */ /* 0x000fe20000010100 */
[----:B------:R-:W-:Y:S01]  /*83a0*/  FADD.FTZ R34, -R160, R34 ;  /* 0x00000022a0227221 */ /* 0x000fe20000010100 */
[----:B------:R-:W-:Y:S01]  /*83b0*/  FMUL.FTZ R22, R106, R22 ;  /* 0x000000166a167220 */ /* 0x000fe20000410000 */
[----:B------:R2:W5:Y:S01]  /*83c0*/  LDL.LU R108, [R1+0xb0] ;  /* 0x0000b000016c7983 */ /* 0x0005620000300800 */
[----:B------:R-:W-:Y:S01]  /*83d0*/  FFMA.FTZ R23, -R198, R198, 1 ;  /* 0x3f800000c6177423 */ /* 0x000fe200000101c6 */
[----:B------:R-:W-:Y:S01]  /*83e0*/  FMUL.FTZ R33, R96, R33 ;  /* 0x0000002160217220 */ /* 0x000fe20000410000 */
[----:B------:R-:W-:Y:S01]  /*83f0*/  FMUL.FTZ R34, R95, R34 ;  /* 0x000000225f227220 */ /* 0x000fe20000410000 */
[----:B------:R2:W5:Y:S01]  /*8400*/  LDL.LU R107, [R1+0xac] ;  /* 0x0000ac00016b7983 */ /* 0x0005620000300800 */
[----:B------:R-:W-:Y:S01]  /*8410*/  FMUL.FTZ R23, R23, UR27 ;  /* 0x0000001b17177c20 */ /* 0x000fe20008410000 */
[----:B------:R-:W-:Y:S01]  /*8420*/  FADD.FTZ R35, -R160, R35 ;  /* 0x00000023a0237221 */ /* 0x000fe20000010100 */
[----:B------:R-:W-:Y:S01]  /*8430*/  FADD.FTZ R32, -R161, R32 ;  /* 0x00000020a1207221 */ /* 0x000fe20000010100 */
[----:B------:R2:W5:Y:S01]  /*8440*/  LDL.LU R106, [R1+0xa8] ;  /* 0x0000a800016a7983 */ /* 0x0005620000300800 */
[----:B------:R-:W-:Y:S01]  /*8450*/  FMUL.FTZ R138, R138, UR27 ;  /* 0x0000001b8a8a7c20 */ /* 0x000fe20008410000 */
[----:B------:R-:W-:Y:S01]  /*8460*/  FMUL.FTZ R23, R18, R23 ;  /* 0x0000001712177220 */ /* 0x000fe20000410000 */
[----:B------:R-:W-:Y:S01]  /*8470*/  FMUL.FTZ R35, R94, R35 ;  /* 0x000000235e237220 */ /* 0x000fe20000410000 */
[----:B------:R2:W5:Y:S01]  /*8480*/  LDL.LU R105, [R1+0xa4] ;  /* 0x0000a40001697983 */ /* 0x0005620000300800 */
[----:B------:R-:W-:Y:S01]  /*8490*/  F2FP.BF16.F32.PACK_AB R18, R14, R13 ;  /* 0x0000000d0e12723e */ /* 0x000fe200000010ff */
[----:B------:R-:W-:Y:S01]  /*84a0*/  FMUL.FTZ R32, R97, R32 ;  /* 0x0000002061207220 */ /* 0x000fe20000410000 */
[----:B------:R-:W-:Y:S01]  /*84b0*/  FMUL.FTZ R15, R15, R138 ;  /* 0x0000008a0f0f7220 */ /* 0x000fe20000410000 */
[----:B------:R2:W5:Y:S01]  /*84c0*/  LDL.LU R104, [R1+0xa0] ;  /* 0x0000a00001687983 */ /* 0x0005620000300800 */
[----:B------:R-:W-:Y:S01]  /*84d0*/  FFMA.FTZ R14, -R182, R182, 1 ;  /* 0x3f800000b60e7423 */ /* 0x000fe200000101b6 */
[----:B------:R-:W-:Y:S01]  /*84e0*/  FFMA.FTZ R13, -R177, R177, 1 ;  /* 0x3f800000b10d7423 */ /* 0x000fe200000101b1 */
[----:B------:R-:W-:Y:S01]  /*84f0*/  FMUL.FTZ R12, R12, UR27 ;  /* 0x0000001b0c0c7c20 */ /* 0x000fe20008410000 */
[----:B------:R2:W5:Y:S01]  /*8500*/  LDL.LU R103, [R1+0x9c] ;  /* 0x00009c0001677983 */ /* 0x0005620000300800 */
[----:B------:R-:W-:Y:S01]  /*8510*/  FMUL.FTZ R14, R14, UR27 ;  /* 0x0000001b0e0e7c20 */ /* 0x000fe20008410000 */
[----:B------:R-:W-:Y:S01]  /*8520*/  FMUL.FTZ R13, R13, UR27 ;  /* 0x0000001b0d0d7c20 */ /* 0x000fe20008410000 */
[----:B------:R-:W-:Y:S01]  /*8530*/  FMUL.FTZ R12, R21, R12 ;  /* 0x0000000c150c7220 */ /* 0x000fe20000410000 */
[----:B------:R2:W5:Y:S01]  /*8540*/  LDL.LU R102, [R1+0x98] ;  /* 0x0000980001667983 */ /* 0x0005620000300800 */
[----:B------:R-:W-:Y:S01]  /*8550*/  FMUL.FTZ R22, R22, R14 ;  /* 0x0000000e16167220 */ /* 0x000fe20000410000 */
[C---:B------:R-:W-:Y:S01]  /*8560*/  FADD.FTZ R14, -R159.reuse, R28 ;  /* 0x0000001c9f0e7221 */ /* 0x040fe20000010100 */
[----:B------:R-:W-:Y:S01]  /*8570*/  FADD.FTZ R28, -R159, R29 ;  /* 0x0000001d9f1c7221 */ /* 0x000fe20000010100 */
[C---:B------:R-:W-:Y:S01]  /*8580*/  FADD.FTZ R29, -R158.reuse, R30 ;  /* 0x0000001e9e1d7221 */ /* 0x040fe20000010100 */
[----:B------:R-:W-:Y:S01]  /*8590*/  FADD.FTZ R30, -R158, R31 ;  /* 0x0000001f9e1e7221 */ /* 0x000fe20000010100 */
[----:B------:R-:W-:Y:S01]  /*85a0*/  FMUL.FTZ R14, R101, R14 ;  /* 0x0000000e650e7220 */ /* 0x000fe20000410000 */
[----:B------:R-:W-:Y:S01]  /*85b0*/  FMUL.FTZ R28, R100, R28 ;  /* 0x0000001c641c7220 */ /* 0x000fe20000410000 */
[----:B------:R2:W5:Y:S01]  /*85c0*/  LDL.LU R101, [R1+0x94] ;  /* 0x0000940001657983 */ /* 0x0005620000300800 */
[----:B------:R-:W-:Y:S01]  /*85d0*/  FMUL.FTZ R29, R99, R29 ;  /* 0x0000001d631d7220 */ /* 0x000fe20000410000 */
[----:B------:R-:W-:Y:S01]  /*85e0*/  FMUL.FTZ R30, R98, R30 ;  /* 0x0000001e621e7220 */ /* 0x000fe20000410000 */
[----:B------:R-:W-:Y:S01]  /*85f0*/  FMUL.FTZ R13, R20, R13 ;  /* 0x0000000d140d7220 */ /* 0x000fe20000410000 */
[----:B------:R2:W5:Y:S01]  /*8600*/  LDL.LU R100, [R1+0x90] ;  /* 0x0000900001647983 */ /* 0x0005620000300800 */
[----:B------:R-:W-:Y:S01]  /*8610*/  F2FP.BF16.F32.PACK_AB R20, R142, R23 ;  /* 0x000000178e14723e */ /* 0x000fe200000010ff */
[-C--:B-1----:R-:W-:Y:S02]  /*8620*/  HMMA.16816.F32.BF16 R36, R132, R8.reuse, R36 ;  /* 0x000000088424723c */ /* 0x082fe40000041824 */
[----:B------:R2:W5:Y:S01]  /*8630*/  LDL.LU R99, [R1+0x8c] ;  /* 0x00008c0001637983 */ /* 0x0005620000300800 */
[----:B------:R-:W-:Y:S01]  /*8640*/  FFMA.FTZ R23, -R206, R206, 1 ;  /* 0x3f800000ce177423 */ /* 0x000fe200000101ce */
[----:B------:R-:W-:Y:S01]  /*8650*/  F2FP.BF16.F32.PACK_AB R22, R22, R12 ;  /* 0x0000000c1616723e */ /* 0x000fe200000010ff */
[----:B------:R-:W-:Y:S01]  /*8660*/  FFMA.FTZ R12, -R205, R205, 1 ;  /* 0x3f800000cd0c7423 */ /* 0x000fe200000101cd */
[----:B------:R2:W5:Y:S01]  /*8670*/  LDL.LU R98, [R1+0x88] ;  /* 0x0000880001627983 */ /* 0x0005620000300800 */
[----:B------:R-:W-:Y:S01]  /*8680*/  FMUL.FTZ R23, R23, UR27 ;  /* 0x0000001b17177c20 */ /* 0x000fe20008410000 */
[C---:B------:R-:W-:Y:S02]  /*8690*/  HMMA.16816.F32.BF16 R40, R4.reuse, R8, R40 ;  /* 0x000000080428723c */ /* 0x040fe40000041828 */
[----:B------:R2:W5:Y:S02]  /*86a0*/  LDL.LU R97, [R1+0x84] ;  /* 0x0000840001617983 */ /* 0x0005640000300800 */
[----:B------:R-:W-:Y:S01]  /*86b0*/  FMUL.FTZ R27, R27, R23 ;  /* 0x000000171b1b7220 */ /* 0x000fe20000410000 */
[----:B------:R-:W-:Y:S01]  /*86c0*/  F2FP.BF16.F32.PACK_AB R23, R13, R15 ;  /* 0x0000000f0d17723e */ /* 0x000fe200000010ff */
        /* <DEDUP_REMOVED lines=10> */
[----:B------:R-:W-:Y:S01]  /*8770*/  FMUL.FTZ R14, R14, R13 ;  /* 0x0000000d0e0e7220 */ /* 0x000fe20000410000 */
[----:B------:R-:W-:Y:S01]  /*8780*/  FFMA.FTZ R13, -R214, R214, 1 ;  /* 0x3f800000d60d7423 */ /* 0x000fe200000101d6 */
[----:B------:R-:W-:Y:S01]  /*8790*/  FFMA.FTZ R12, -R215, R215, 1 ;  /* 0x3f800000d70c7423 */ /* 0x000fe200000101d7 */
[C---:B------:R-:W-:Y:S01]  /*87a0*/  FADD.FTZ R40, -R159.reuse, R40 ;  /* 0x000000289f287221 */ /* 0x040fe20000010100 */
[----:B------:R-:W-:Y:S01]  /*87b0*/  FADD.FTZ R41, -R159, R41 ;  /* 0x000000299f297221 */ /* 0x000fe20000010100 */
[----:B------:R-:W-:Y:S01]  /*87c0*/  FMUL.FTZ R13, R13, UR27 ;  /* 0x0000001b0d0d7c20 */ /* 0x000fe20008410000 */
[----:B------:R-:W-:Y:S01]  /*87d0*/  FMUL.FTZ R12, R12, UR27 ;  /* 0x0000001b0c0c7c20 */ /* 0x000fe20008410000 */
[----:B------:R-:W-:Y:S01]  /*87e0*/  F2FP.BF16.F32.PACK_AB R28, R28, R14 ;  /* 0x0000000e1c1c723e */ /* 0x000fe200000010ff */
[----:B------:R-:W-:Y:S01]  /*87f0*/  FMUL.FTZ R40, R89, R40 ;  /* 0x0000002859287220 */ /* 0x000fe20000410000 */
[----:B------:R-:W-:Y:S01]  /*8800*/  FMUL.FTZ R34, R34, R13 ;  /* 0x0000000d22227220 */ /* 0x000fe20000410000 */
[----:B------:R-:W-:Y:S01]  /*8810*/  FMUL.FTZ R35, R35, R12 ;  /* 0x0000000c23237220 */ /* 0x000fe20000410000 */
[----:B------:R-:W-:Y:S01]  /*8820*/  FMUL.FTZ R41, R88, R41 ;  /* 0x0000002958297220 */ /* 0x000fe20000410000 */
[----:B------:R-:W1:Y:S01]  /*8830*/  LDSM.16.M88.4 R12, [R181+0x11800] ;  /* 0x01180000b50c783b */ /* 0x000e620000000200 */
[C---:B------:R-:W-:Y:S01]  /*8840*/  FADD.FTZ R42, -R158.reuse, R42 ;  /* 0x0000002a9e2a7221 */ /* 0x040fe20000010100 */
[----:B------:R-:W-:Y:S01]  /*8850*/  FADD.FTZ R43, -R158, R43 ;  /* 0x0000002b9e2b7221 */ /* 0x000fe20000010100 */
[-C--:B------:R-:W-:Y:S03]  /*8860*/  HMMA.16816.F32.BF16 R44, R4, R10.reuse, R44 ;  /* 0x0000000a042c723c */ /* 0x080fe6000004182c */
[----:B------:R-:W-:Y:S01]  /*8870*/  FMUL.FTZ R42, R87, R42 ;  /* 0x0000002a572a7220 */ /* 0x000fe20000410000 */
[----:B------:R-:W-:Y:S01]  /*8880*/  FMUL.FTZ R43, R86, R43 ;  /* 0x0000002b562b7220 */ /* 0x000fe20000410000 */
[----:B------:R-:W-:Y:S01]  /*8890*/  FFMA.FTZ R8, -R208, R208, 1 ;  /* 0x3f800000d0087423 */ /* 0x000fe200000101d0 */
[----:B------:R-:W-:Y:S01]  /*88a0*/  F2FP.BF16.F32.PACK_AB R21, R137, R136 ;  /* 0x000000888915723e */ /* 0x000fe200000010ff */
[----:B------:R-:W-:Y:S01]  /*88b0*/  FFMA.FTZ R9, -R207, R207, 1 ;  /* 0x3f800000cf097423 */ /* 0x000fe200000101cf */
[C---:B------:R-:W-:Y:S04]  /*88c0*/  HMMA.16816.F32.BF16 R48, R132.reuse, R10, R48 ;  /* 0x0000000a8430723c */ /* 0x040fe80000041830 */
[----:B------:R-:W-:Y:S01]  /*88d0*/  FMUL.FTZ R8, R8, UR27 ;  /* 0x0000001b08087c20 */ /* 0x000fe20008410000 */
[----:B------:R-:W-:Y:S01]  /*88e0*/  FMUL.FTZ R9, R9, UR27 ;  /* 0x0000001b09097c20 */ /* 0x000fe20008410000 */
[----:B------:R-:W-:Y:S01]  /*88f0*/  FFMA.FTZ R11, -R210, R210, 1 ;  /* 0x3f800000d20b7423 */ /* 0x000fe200000101d2 */
[----:B------:R-:W-:Y:S01]  /*8900*/  FFMA.FTZ R136, -R201, R201, 1 ;  /* 0x3f800000c9887423 */ /* 0x000fe200000101c9 */
[----:B------:R-:W-:Y:S01]  /*8910*/  FFMA.FTZ R31, -R204, R204, 1 ;  /* 0x3f800000cc1f7423 */ /* 0x000fe200000101cc */
[----:B------:R-:W-:Y:S01]  /*8920*/  FMUL.FTZ R30, R30, R8 ;  /* 0x000000081e1e7220 */ /* 0x000fe20000410000 */
[----:B------:R-:W-:Y:S01]  /*8930*/  FADD.FTZ R8, -R161, R36 ;  /* 0x00000024a1087221 */ /* 0x000fe20000010100 */
[----:B------:R-:W-:Y:S01]  /*8940*/  FMUL.FTZ R136, R136, UR27 ;  /* 0x0000001b88887c20 */ /* 0x000fe20008410000 */
[----:B------:R-:W-:Y:S01]  /*8950*/  FMUL.FTZ R31, R31, UR27 ;  /* 0x0000001b1f1f7c20 */ /* 0x000fe20008410000 */
[----:B------:R-:W-:Y:S01]  /*8960*/  FMUL.FTZ R29, R29, R9 ;  /* 0x000000091d1d7220 */ /* 0x000fe20000410000 */
[----:B------:R-:W-:Y:S01]  /*8970*/  FMUL.FTZ R8, R93, R8 ;  /* 0x000000085d087220 */ /* 0x000fe20000410000 */
[----:B------:R-:W-:Y:S01]  /*8980*/  FMUL.FTZ R25, R25, R136 ;  /* 0x0000008819197220 */ /* 0x000fe20000410000 */
[----:B------:R2:W5:Y:S01]  /*8990*/  LDL.LU R93, [R1+0x74] ;  /* 0x00007400015d7983 */ /* 0x0005620000300800 */
[----:B------:R-:W-:Y:S01]  /*89a0*/  FADD.FTZ R9, -R161, R37 ;  /* 0x00000025a1097221 */ /* 0x000fe20000010100 */
[----:B------:R-:W-:Y:S01]  /*89b0*/  FMUL.FTZ R26, R26, R31 ;  /* 0x0000001f1a1a7220 */ /* 0x000fe20000410000 */
[----:B------:R-:W-:Y:S01]  /*89c0*/  FFMA.FTZ R31, -R211, R211, 1 ;  /* 0x3f800000d31f7423 */ /* 0x000fe200000101d3 */
[----:B------:R-:W-:Y:S01]  /*89d0*/  F2FP.BF16.F32.PACK_AB R24, R25, R24 ;  /* 0x000000181918723e */ /* 0x000fe200000010ff */
[----:B------:R-:W-:Y:S01]  /*89e0*/  FMUL.FTZ R9, R92, R9 ;  /* 0x000000095c097220 */ /* 0x000fe20000410000 */
[C---:B------:R-:W-:Y:S01]  /*89f0*/  FADD.FTZ R25, -R160.reuse, R38 ;  /* 0x00000026a0197221 */ /* 0x040fe20000010100 */
[----:B------:R2:W5:Y:S01]  /*8a00*/  LDL.LU R92, [R1+0x70] ;  /* 0x00007000015c7983 */ /* 0x0005620000300800 */
[----:B------:R-:W-:Y:S01]  /*8a10*/  F2FP.BF16.F32.PACK_AB R26, R27, R26 ;  /* 0x0000001a1b1a723e */ /* 0x000fe200000010ff */
[----:B------:R-:W-:Y:S01]  /*8a20*/  FADD.FTZ R27, -R160, R39 ;  /* 0x00000027a01b7221 */ /* 0x000fe20000010100 */
[----:B------:R-:W-:Y:S01]  /*8a30*/  FMUL.FTZ R25, R91, R25 ;  /* 0x000000195b197220 */ /* 0x000fe20000410000 */
[C---:B------:R-:W-:Y:S01]  /*8a40*/  FADD.FTZ R48, -R161.reuse, R48 ;  /* 0x00000030a1307221 */ /* 0x040fe20000010100 */
[----:B------:R2:W5:Y:S01]  /*8a50*/  LDL.LU R91, [R1+0x6c] ;  /* 0x00006c00015b7983 */ /* 0x0005620000300800 */
[----:B------:R-:W-:Y:S01]  /*8a60*/  FMUL.FTZ R27, R90, R27 ;  /* 0x0000001b5a1b7220 */ /* 0x000fe20000410000 */
[----:B------:R-:W-:Y:S01]  /*8a70*/  FADD.FTZ R49, -R161, R49 ;  /* 0x00000031a1317221 */ /* 0x000fe20000010100 */
[----:B------:R-:W-:Y:S01]  /*8a80*/  FMUL.FTZ R48, R81, R48 ;  /* 0x0000003051307220 */ /* 0x000fe20000410000 */
[----:B------:R2:W5:Y:S01]  /*8a90*/  LDL.LU R90, [R1+0x68] ;  /* 0x00006800015a7983 */ /* 0x0005620000300800 */
[----:B------:R-:W-:Y:S01]  /*8aa0*/  FADD.FTZ R50, -R160, R50 ;  /* 0x00000032a0327221 */ /* 0x000fe20000010100 */
[----:B------:R-:W-:Y:S01]  /*8ab0*/  FMUL.FTZ R49, R80, R49 ;  /* 0x0000003150317220 */ /* 0x000fe20000410000 */
[----:B------:R-:W-:Y:S01]  /*8ac0*/  FADD.FTZ R51, -R160, R51 ;  /* 0x00000033a0337221 */ /* 0x000fe20000010100 */
[----:B------:R2:W5:Y:S01]  /*8ad0*/  LDL.LU R89, [R1+0x64] ;  /* 0x0000640001597983 */ /* 0x0005620000300800 */
[----:B------:R-:W-:Y:S01]  /*8ae0*/  FMUL.FTZ R50, R79, R50 ;  /* 0x000000324f327220 */ /* 0x000fe20000410000 */
[----:B------:R-:W-:Y:S01]  /*8af0*/  FMUL.FTZ R11, R11, UR27 ;  /* 0x0000001b0b0b7c20 */ /* 0x000fe20008410000 */
[----:B------:R-:W-:Y:S01]  /*8b00*/  FMUL.FTZ R51, R78, R51 ;  /* 0x000000334e337220 */ /* 0x000fe20000410000 */
[----:B------:R2:W5:Y:S01]  /*8b10*/  LDL.LU R88, [R1+0x60] ;  /* 0x0000600001587983 */ /* 0x0005620000300800 */
[----:B------:R-:W-:Y:S01]  /*8b20*/  FFMA.FTZ R10, -R212, R212, 1 ;  /* 0x3f800000d40a7423 */ /* 0x000fe200000101d4 */
[----:B------:R-:W-:Y:S01]  /*8b30*/  FMUL.FTZ R25, R25, R11 ;  /* 0x0000000b19197220 */ /* 0x000fe20000410000 */
[----:B------:R-:W-:Y:S01]  /*8b40*/  FADD.FTZ R11, -R159, R44 ;  /* 0x0000002c9f0b7221 */ /* 0x000fe20000010100 */
[----:B------:R2:W5:Y:S01]  /*8b50*/  LDL.LU R87, [R1+0x5c] ;  /* 0x00005c0001577983 */ /* 0x0005620000300800 */
[----:B------:R-:W-:Y:S01]  /*8b60*/  FMUL.FTZ R31, R31, UR27 ;  /* 0x0000001b1f1f7c20 */ /* 0x000fe20008410000 */
[----:B------:R-:W-:Y:S01]  /*8b70*/  F2FP.BF16.F32.PACK_AB R29, R30, R29 ;  /* 0x0000001d1e1d723e */ /* 0x000fe200000010ff */
[----:B------:R-:W-:Y:S01]  /*8b80*/  FFMA.FTZ R30, -R209, R209, 1 ;  /* 0x3f800000d11e7423 */ /* 0x000fe200000101d1 */
[----:B------:R2:W5:Y:S01]  /*8b90*/  LDL.LU R86, [R1+0x58] ;  /* 0x0000580001567983 */ /* 0x0005620000300800 */
[----:B------:R-:W-:Y:S01]  /*8ba0*/  FMUL.FTZ R11, R85, R11 ;  /* 0x0000000b550b7220 */ /* 0x000fe20000410000 */
[-C--:B-1----:R-:W-:Y:S02]  /*8bb0*/  HMMA.16816.F32.BF16 R52, R132, R12.reuse, R52 ;  /* 0x0000000c8434723c */ /* 0x082fe40000041834 */
[----:B------:R2:W5:Y:S01]  /*8bc0*/  LDL.LU R85, [R1+0x54] ;  /* 0x0000540001557983 */ /* 0x0005620000300800 */
[----:B------:R-:W-:Y:S01]  /*8bd0*/  FMUL.FTZ R30, R30, UR27 ;  /* 0x0000001b1e1e7c20 */ /* 0x000fe20008410000 */
[----:B------:R-:W-:Y:S01]  /*8be0*/  FMUL.FTZ R10, R10, UR27 ;  /* 0x0000001b0a0a7c20 */ /* 0x000fe20008410000 */
[----:B------:R-:W-:Y:S01]  /*8bf0*/  FMUL.FTZ R32, R32, R31 ;  /* 0x0000001f20207220 */ /* 0x000fe20000410000 */
[----:B------:R-:W-:Y:S01]  /*8c00*/  FFMA.FTZ R31, -R202, R202, 1 ;  /* 0x3f800000ca1f7423 */ /* 0x000fe200000101ca */
[----:B------:R-:W-:Y:S01]  /*8c10*/  FMUL.FTZ R9, R9, R30 ;  /* 0x0000001e09097220 */ /* 0x000fe20000410000 */
[----:B------:R-:W-:Y:S01]  /*8c20*/  FMUL.FTZ R10, R27, R10 ;  /* 0x0000000a1b0a7220 */ /* 0x000fe20000410000 */
[----:B------:R-:W-:Y:S01]  /*8c30*/  FADD.FTZ R27, -R159, R45 ;  /* 0x0000002d9f1b7221 */ /* 0x000fe20000010100 */
[----:B------:R-:W-:Y:S01]  /*8c40*/  FMUL.FTZ R31, R31, UR27 ;  /* 0x0000001b1f1f7c20 */ /* 0x000fe20008410000 */
[----:B------:R-:W-:Y:S01]  /*8c50*/  FADD.FTZ R30, -R158, R46 ;  /* 0x0000002e9e1e7221 */ /* 0x000fe20000010100 */
[C---:B------:R-:W-:Y:S04]  /*8c60*/  HMMA.16816.F32.BF16 R56, R4.reuse, R12, R56 ;  /* 0x0000000c0438723c */ /* 0x040fe80000041838 */
        /* <DEDUP_REMOVED lines=12> */
[C---:B------:R-:W-:Y:S01]  /*8d30*/  FADD.FTZ R54, -R160.reuse, R54 ;  /* 0x00000036a0367221 */ /* 0x040fe20000010100 */
[----:B------:R-:W-:Y:S01]  /*8d40*/  FADD.FTZ R55, -R160, R55 ;  /* 0x00000037a0377221 */ /* 0x000fe20000010100 */
[----:B------:R2:W5:Y:S01]  /*8d50*/  LDL.LU R81, [R1+0x44] ;  /* 0x0000440001517983 */ /* 0x0005620000300800 */
[----:B------:R-:W-:Y:S01]  /*8d60*/  FADD.FTZ R56, -R159, R56 ;  /* 0x000000389f387221 */ /* 0x000fe20000010100 */
[----:B------:R-:W-:Y:S01]  /*8d70*/  FMUL.FTZ R54, R75, R54 ;  /* 0x000000364b367220 */ /* 0x000fe20000410000 */
[----:B------:R-:W-:Y:S01]  /*8d80*/  FMUL.FTZ R55, R74, R55 ;  /* 0x000000374a377220 */ /* 0x000fe20000410000 */
[----:B------:R2:W5:Y:S01]  /*8d90*/  LDL.LU R80, [R1+0x40] ;  /* 0x0000400001507983 */ /* 0x0005620000300800 */
[-C--:B------:R-:W-:Y:S03]  /*8da0*/  HMMA.16816.F32.BF16 R60, R4, R14.reuse, R60 ;  /* 0x0000000e043c723c */ /* 0x080fe6000004183c */
[----:B------:R2:W5:Y:S01]  /*8db0*/  LDL.LU R79, [R1+0x3c] ;  /* 0x00003c00014f7983 */ /* 0x0005620000300800 */
[----:B------:R-:W-:Y:S01]  /*8dc0*/  FMUL.FTZ R56, R73, R56 ;  /* 0x0000003849387220 */ /* 0x000fe20000410000 */
[----:B------:R-:W-:Y:S01]  /*8dd0*/  FADD.FTZ R57, -R159, R57 ;  /* 0x000000399f397221 */ /* 0x000fe20000010100 */
[C---:B------:R-:W-:Y:S01]  /*8de0*/  FADD.FTZ R58, -R158.reuse, R58 ;  /* 0x0000003a9e3a7221 */ /* 0x040fe20000010100 */
[----:B------:R2:W5:Y:S01]  /*8df0*/  LDL.LU R78, [R1+0x38] ;  /* 0x00003800014e7983 */ /* 0x0005620000300800 */
[----:B------:R-:W-:Y:S01]  /*8e00*/  FADD.FTZ R59, -R158, R59 ;  /* 0x0000003b9e3b7221 */ /* 0x000fe20000010100 */
[----:B------:R-:W-:Y:S01]  /*8e10*/  FMUL.FTZ R57, R72, R57 ;  /* 0x0000003948397220 */ /* 0x000fe20000410000 */
[----:B------:R-:W-:Y:S01]  /*8e20*/  HMMA.16816.F32.BF16 R64, R132, R14, R64 ;  /* 0x0000000e8440723c */ /* 0x000fe20000041840 */
[----:B------:R2:W5:Y:S03]  /*8e30*/  LDL.LU R77, [R1+0x34] ;  /* 0x00003400014d7983 */ /* 0x0005660000300800 */
[----:B------:R-:W-:Y:S01]  /*8e40*/  FMUL.FTZ R58, R71, R58 ;  /* 0x0000003a473a7220 */ /* 0x000fe20000410000 */
[----:B------:R2:W5:Y:S01]  /*8e50*/  LDL.LU R76, [R1+0x30] ;  /* 0x00003000014c7983 */ /* 0x0005620000300800 */
[----:B------:R-:W-:Y:S01]  /*8e60*/  FMUL.FTZ R59, R70, R59 ;  /* 0x0000003b463b7220 */ /* 0x000fe20000410000 */
[----:B------:R-:W-:Y:S01]  /*8e70*/  F2FP.BF16.F32.PACK_AB R32, R33, R32 ;  /* 0x000000202120723e */ /* 0x000fe200000010ff */
[----:B------:R-:W-:Y:S01]  /*8e80*/  FFMA.FTZ R36, -R217, R217, 1 ;  /* 0x3f800000d9247423 */ /* 0x000fe200000101d9 */
[----:B------:R2:W5:Y:S01]  /*8e90*/  LDL.LU R75, [R1+0x2c] ;  /* 0x00002c00014b7983 */ /* 0x0005620000300800 */
[C---:B------:R-:W-:Y:S01]  /*8ea0*/  FADD.FTZ R60, -R159.reuse, R60 ;  /* 0x0000003c9f3c7221 */ /* 0x040fe20000010100 */
[----:B------:R-:W-:Y:S01]  /*8eb0*/  FADD.FTZ R61, -R159, R61 ;  /* 0x0000003d9f3d7221 */ /* 0x000fe20000010100 */
[----:B------:R-:W-:Y:S01]  /*8ec0*/  FADD.FTZ R62, -R158, R62 ;  /* 0x0000003e9e3e7221 */ /* 0x000fe20000010100 */
[----:B------:R2:W5:Y:S01]  /*8ed0*/  LDL.LU R74, [R1+0x28] ;  /* 0x00002800014a7983 */ /* 0x0005620000300800 */
[----:B------:R-:W-:Y:S01]  /*8ee0*/  FMUL.FTZ R60, R69, R60 ;  /* 0x0000003c453c7220 */ /* 0x000fe20000410000 */
[----:B------:R-:W-:Y:S01]  /*8ef0*/  FMUL.FTZ R61, R68, R61 ;  /* 0x0000003d443d7220 */ /* 0x000fe20000410000 */
[----:B------:R-:W-:Y:S01]  /*8f00*/  FMUL.FTZ R62, R3, R62 ;  /* 0x0000003e033e7220 */ /* 0x000fe20000410000 */
[----:B------:R2:W5:Y:S01]  /*8f10*/  LDL.LU R73, [R1+0x24] ;  /* 0x0000240001497983 */ /* 0x0005620000300800 */
[----:B------:R-:W-:Y:S01]  /*8f20*/  F2FP.BF16.F32.PACK_AB R34, R35, R34 ;  /* 0x000000222322723e */ /* 0x000fe200000010ff */
[----:B------:R-:W-:Y:S01]  /*8f30*/  FADD.FTZ R64, -R161, R64 ;  /* 0x00000040a1407221 */ /* 0x000fe20000010100 */
[----:B------:R-:W-:Y:S01]  /*8f40*/  FFMA.FTZ R35, -R219, R219, 1 ;  /* 0x3f800000db237423 */ /* 0x000fe200000101db */
[----:B------:R2:W5:Y:S01]  /*8f50*/  LDL.LU R72, [R1+0x20] ;  /* 0x0000200001487983 */ /* 0x0005620000300800 */
[----:B------:R-:W-:Y:S01]  /*8f60*/  FFMA.FTZ R33, -R221, R221, 1 ;  /* 0x3f800000dd217423 */ /* 0x000fe200000101dd */
[----:B------:R-:W-:Y:S01]  /*8f70*/  FMUL.FTZ R64, R2, R64 ;  /* 0x0000004002407220 */ /* 0x000fe20000410000 */
[----:B------:R-:W-:Y:S01]  /*8f80*/  FADD.FTZ R63, -R158, R63 ;  /* 0x0000003f9e3f7221 */ /* 0x000fe20000010100 */
[----:B------:R2:W5:Y:S01]  /*8f90*/  LDL.LU R71, [R1+0x1c] ;  /* 0x00001c0001477983 */ /* 0x0005620000300800 */
[----:B------:R-:W-:Y:S01]  /*8fa0*/  FMUL.FTZ R36, R36, UR27 ;  /* 0x0000001b24247c20 */ /* 0x000fe20008410000 */
[----:B------:R-:W-:Y:S01]  /*8fb0*/  FMUL.FTZ R35, R35, UR27 ;  /* 0x0000001b23237c20 */ /* 0x000fe20008410000 */
[----:B------:R-:W-:Y:S01]  /*8fc0*/  FMUL.FTZ R33, R33, UR27 ;  /* 0x0000001b21217c20 */ /* 0x000fe20008410000 */
[----:B------:R-:W-:Y:S01]  /*8fd0*/  F2FP.BF16.F32.PACK_AB R8, R9, R8 ;  /* 0x000000080908723e */ /* 0x000fe200000010ff */
[----:B------:R2:W5:Y:S01]  /*8fe0*/  LDL.LU R70, [R1+0x18] ;  /* 0x0000180001467983 */ /* 0x0005620000300800 */
[----:B------:R-:W-:Y:S01]  /*8ff0*/  FMUL.FTZ R63, R252, R63 ;  /* 0x0000003ffc3f7220 */ /* 0x000fe20000410000 */
[----:B------:R-:W-:Y:S01]  /*9000*/  FADD.FTZ R65, -R161, R65 ;  /* 0x00000041a1417221 */ /* 0x000fe20000010100 */
[----:B------:R-:W-:Y:S01]  /*9010*/  F2FP.BF16.F32.PACK_AB R10, R10, R25 ;  /* 0x000000190a0a723e */ /* 0x000fe200000010ff */
[----:B------:R2:W5:Y:S01]  /*9020*/  LDL.LU R69, [R1+0x14] ;  /* 0x0000140001457983 */ /* 0x0005620000300800 */
[C---:B------:R-:W-:Y:S01]  /*9030*/  FADD.FTZ R66, -R160.reuse, R66 ;  /* 0x00000042a0427221 */ /* 0x040fe20000010100 */
[----:B------:R-:W-:Y:S01]  /*9040*/  FADD.FTZ R67, -R160, R67 ;  /* 0x00000043a0437221 */ /* 0x000fe20000010100 */
[----:B------:R-:W-:Y:S01]  /*9050*/  LOP3.LUT R142, R147, 0x38, RZ, 0xc0, !PT ;  /* 0x00000038938e7812 */ /* 0x000fe200078ec0ff */
[----:B------:R2:W5:Y:S01]  /*9060*/  LDL.LU R68, [R1+0x10] ;  /* 0x0000100001447983 */ /* 0x0005620000300800 */
[----:B------:R-:W-:Y:S01]  /*9070*/  FMUL.FTZ R40, R40, R216 ;  /* 0x000000d828287220 */ /* 0x000fe20000410000 */
[----:B------:R-:W-:Y:S01]  /*9080*/  FMUL.FTZ R41, R41, R36 ;  /* 0x0000002429297220 */ /* 0x000fe20000410000 */
[----:B------:R-:W-:Y:S01]  /*9090*/  FMUL.FTZ R42, R42, R35 ;  /* 0x000000232a2a7220 */ /* 0x000fe20000410000 */
[----:B------:R2:W5:Y:S01]  /*90a0*/  LDL.LU R3, [R1+0xc] ;  /* 0x00000c0001037983 */ /* 0x0005620000300800 */
[----:B------:R-:W-:Y:S01]  /*90b0*/  FMUL.FTZ R33, R43, R33 ;  /* 0x000000212b217220 */ /* 0x000fe20000410000 */
[----:B------:R-:W-:Y:S01]  /*90c0*/  FMUL.FTZ R11, R11, R218 ;  /* 0x000000da0b0b7220 */ /* 0x000fe20000410000 */
[----:B------:R-:W-:Y:S01]  /*90d0*/  F2FP.BF16.F32.PACK_AB R40, R41, R40 ;  /* 0x000000282928723e */ /* 0x000fe200000010ff */
[----:B------:R2:W5:Y:S01]  /*90e0*/  LDL.LU R2, [R1+0x8] ;  /* 0x0000080001027983 */ /* 0x0005620000300800 */
        /* <DEDUP_REMOVED lines=29> */
[C---:B------:R-:W-:Y:S01]  /*92c0*/  SHF.L.U32 R146, R0.reuse, 0x5, RZ ;  /* 0x0000000500927819 */ /* 0x040fe200000006ff */
[----:B------:R-:W-:Y:S01]  /*92d0*/  FMUL.FTZ R66, R155, R66 ;  /* 0x000000429b427220 */ /* 0x000fe20000410000 */
[----:B------:R-:W-:Y:S01]  /*92e0*/  SHF.L.U32 R155, R0, 0x1, RZ ;  /* 0x00000001009b7819 */ /* 0x000fe200000006ff */
[----:B------:R-:W-:Y:S01]  /*92f0*/  FMUL.FTZ R67, R183, R67 ;  /* 0x00000043b7437220 */ /* 0x000fe20000410000 */
[----:B------:R-:W-:Y:S01]  /*9300*/  MOV R183, 0x4 ;  /* 0x0000000400b77802 */ /* 0x000fe20000000f00 */
[----:B------:R-:W-:Y:S01]  /*9310*/  FMUL.FTZ R64, R64, R240 ;  /* 0x000000f040407220 */ /* 0x000fe20000410000 */
[----:B------:R-:W-:Y:S01]  /*9320*/  F2FP.BF16.F32.PACK_AB R60, R61, R60 ;  /* 0x0000003c3d3c723e */ /* 0x000fe200000010ff */
[----:B------:R-:W-:Y:S01]  /*9330*/  FMUL.FTZ R65, R65, R241 ;  /* 0x000000f141417220 */ /* 0x000fe20000410000 */
[----:B------:R-:W-:Y:S01]  /*9340*/  FMUL.FTZ R66, R66, R242 ;  /* 0x000000f242427220 */ /* 0x000fe20000410000 */
[----:B------:R-:W-:Y:S01]  /*9350*/  F2FP.BF16.F32.PACK_AB R62, R63, R62 ;  /* 0x0000003e3f3e723e */ /* 0x000fe200000010ff */
[----:B------:R-:W-:Y:S01]  /*9360*/  FMUL.FTZ R67, R67, R244 ;  /* 0x000000f443437220 */ /* 0x000fe20000410000 */
[----:B--2---:R-:W-:Y:S06]  /*9370*/  BRA.U !UP0, `(.L_x_2244) ;  /* 0x0000000108cc7547 */ /* 0x004fec000b800000 */
        /* <DEDUP_REMOVED lines=9> */
[----:B-----5:R-:W-:Y:S02]  /*9410*/  VIADD R3, R3, UR9 ;  /* 0x0000000903037c36 */ /* 0x020fe40008000000 */
[----:B-1----:R-:W-:Y:S04]  /*9420*/  IMAD.SHL.U32 R6, R5, 0x80, RZ ;  /* 0x0000008005067824 */ /* 0x002fe800078e00ff */
[----:B------:R-:W-:Y:S01]  /*9430*/  IMAD.X R6, RZ, RZ, ~R6, P0 ;  /* 0x000000ffff067224 */ /* 0x000fe200000e0e06 */
[----:B------:R-:W-:Y:S04]  /*9440*/  ISETP.GE.AND P0, PT, R142, UR5, PT ;  /* 0x000000058e007c0c */ /* 0x000fe8000bf06270 */
[----:B------:R-:W-:Y:S04]  /*9450*/  SHF.R.S64 R7, R7, 0x1f, R6 ;  /* 0x0000001f07077819 */ /* 0x000fe80000001006 */
[----:B------:R-:W-:Y:S01]  /*9460*/  IADD3 R185, P2, PT, R7, R185, RZ ;  /* 0x000000b907b97210 */ /* 0x000fe20007f5e0ff */
[----:B------:R-:W-:Y:S03]  /*9470*/  IMAD.SHL.U32 R7, R5, 0x40, RZ ;  /* 0x0000004005077824 */ /* 0x000fe600078e00ff */
[----:B------:R-:W-:Y:S01]  /*9480*/  LEA.HI.X.SX32 R184, R6, R184, 0x1, P2 ;  /* 0x000000b806b87211 */ /* 0x000fe200010f0eff */
[----:B------:R-:W-:Y:S01]  /*9490*/  @!P1 IMAD.MOV.U32 R36, RZ, RZ, R185 ;  /* 0x000000ffff249224 */ /* 0x000fe200078e00b9 */
[----:B------:R-:W-:Y:S02]  /*94a0*/  IADD3 R14, P3, PT, R7, R185, RZ ;  /* 0x000000b9070e7210 */ /* 0x000fe40007f7e0ff */
[C---:B--2---:R-:W-:Y:S01]  /*94b0*/  SHF.L.U64.HI R6, R5.reuse, 0x6, R4 ;  /* 0x0000000605067819 */ /* 0x044fe20000010204 */
[--C-:B------:R-:W-:Y:S01]  /*94c0*/  @!P1 IMAD.MOV.U32 R37, RZ, RZ, R184.reuse ;  /* 0x000000ffff259224 */ /* 0x100fe200078e00b8 */
[C---:B------:R-:W-:Y:S03]  /*94d0*/  @!P0 LEA R12, P2, R5.reuse, R14, 0x7 ;  /* 0x0000000e050c8211 */ /* 0x040fe600078438ff */
[----:B------:R-:W-:Y:S01]  /*94e0*/  IMAD.X R15, R6, 0x1, R184, P3 ;  /* 0x00000001060f7824 */ /* 0x000fe200018e06b8 */
[----:B------:R-:W-:Y:S01]  /*94f0*/  @!PT LDS RZ, [RZ] ;  /* 0x00000000fffff984 */ /* 0x000fe20000000800 */
[----:B------:R-:W-:Y:S01]  /*9500*/  @!PT LDS RZ, [RZ] ;  /* 0x00000000fffff984 */ /* 0x000fe20000000800 */
[----:B------:R-:W-:Y:S01]  /*9510*/  @!PT LDS RZ, [RZ] ;  /* 0x00000000fffff984 */ /* 0x000fe20000000800 */
[----:B------:R1:W-:Y:S01]  /*9520*/  @!P1 LDGSTS.E.BYPASS.LTC128B.128 [R188], desc[UR34][R36.64] ;  /* 0x0000000024bc9fae */ /* 0x0003e2000b981a22 */
[----:B------:R-:W-:Y:S03]  /*9530*/  @!P0 IADD3 R38, P3, PT, R14, R7, RZ ;  /* 0x000000070e268210 */ /* 0x000fe60007f7e0ff */
[----:B------:R1:W-:Y:S01]  /*9540*/  @P1 STS.64 [R194], RZ ;  /* 0x000000ffc2001388 */ /* 0x0003e20000000a00 */
[----:B------:R-:W-:Y:S01]  /*9550*/  @!P0 LEA.HI.X R13, R5, R15, R4, 0x7, P2 ;  /* 0x0000000f050d8211 */ /* 0x000fe200010f3c04 */
[----:B------:R-:W-:Y:S02]  /*9560*/  @!P0 IMAD.X R39, R15, 0x1, R6, P3 ;  /* 0x000000010f278824 */ /* 0x000fe400018e0606 */
        /* <DEDUP_REMOVED lines=20> */
.L_x_2244:
[----:B------:R-:W-:Y:S01]  /*96b0*/  STS [R251+0x14000], R162 ;  /* 0x014000a2fb007388 */ /* 0x000fe20000000800 */
[----:B------:R-:W-:Y:S02]  /*96c0*/  F2FP.BF16.F32.PACK_AB R64, R65, R64 ;  /* 0x000000404140723e */ /* 0x000fe400000010ff */
[----:B------:R-:W-:Y:S01]  /*96d0*/  F2FP.BF16.F32.PACK_AB R66, R67, R66 ;  /* 0x000000424342723e */ /* 0x000fe200000010ff */
[----:B------:R2:W-:Y:S01]  /*96e0*/  STS [R251+0x14400], R143 ;  /* 0x0144008ffb007388 */ /* 0x0005e20000000800 */
[--C-:B------:R-:W-:Y:S02]  /*96f0*/  LOP3.LUT R136, R154, 0x38, R147.reuse, 0x78, !PT ;  /* 0x000000389a887812 */ /* 0x100fe400078e7893 */
[----:B------:R-:W-:Y:S01]  /*9700*/  LEA R138, R141, UR4, 0x1 ;  /* 0x000000048d8a7c11 */ /* 0x000fe2000f8e08ff */
[----:B------:R-:W-:Y:S01]  /*9710*/  STS [R249+0x14000], R21 ;  /* 0x01400015f9007388 */ /* 0x000fe20000000800 */
[----:B------:R-:W-:Y:S02]  /*9720*/  LOP3.LUT R136, R136, 0x200, R146, 0xf8, !PT ;  /* 0x0000020088887812 */ /* 0x000fe400078ef892 */
[----:B------:R-:W-:Y:S01]  /*9730*/  LOP3.LUT R141, R147, 0x1f8, RZ, 0xc0, !PT ;  /* 0x000001f8938d7812 */ /* 0x000fe200078ec0ff */
[----:B------:R-:W-:Y:S01]  /*9740*/  STS [R249+0x14400], R20 ;  /* 0x01440014f9007388 */ /* 0x000fe20000000800 */
[----:B------:R-:W-:Y:S01]  /*9750*/  LEA R136, R136, UR4, 0x1 ;  /* 0x0000000488887c11 */ /* 0x000fe2000f8e08ff */
[----:B------:R-:W-:Y:S01]  /*9760*/  IMAD.IADD R137, R153, 0x1, R138 ;  /* 0x0000000199897824 */ /* 0x000fe200078e028a */
[----:B------:R-:W-:Y:S01]  /*9770*/  LOP3.LUT R141, R141, 0x38, R0, 0x78, !PT ;  /* 0x000000388d8d7812 */ /* 0x000fe200078e7800 */
[----:B------:R-:W-:Y:S01]  /*9780*/  STS [R251+0x16000], R17 ;  /* 0x01600011fb007388 */ /* 0x000fe20000000800 */
[----:B------:R-:W-:Y:S02]  /*9790*/  LOP3.LUT R154, R180, 0x30, RZ, 0xc0, !PT ;  /* 0x00000030b49a7812 */ /* 0x000fe400078ec0ff */
[----:B------:R-:W-:Y:S01]  /*97a0*/  LOP3.LUT R141, R141, 0x1e00, R147, 0xf8, !PT ;  /* 0x00001e008d8d7812 */ /* 0x000fe200078ef893 */
[----:B------:R-:W-:Y:S03]  /*97b0*/  STS [R251+0x16400], R16 ;  /* 0x01640010fb007388 */ /* 0x000fe60000000800 */
[----:B------:R-:W-:Y:S01]  /*97c0*/  LEA R141, R141, UR4, 0x1 ;  /* 0x000000048d8d7c11 */ /* 0x000fe2000f8e08ff */
[----:B------:R-:W-:Y:S04]  /*97d0*/  STS [R249+0x16000], R19 ;  /* 0x01600013f9007388 */ /* 0x000fe80000000800 */
[----:B------:R-:W-:Y:S01]  /*97e0*/  STS [R249+0x16400], R18 ;  /* 0x01640012f9007388 */ /* 0x000fe20000000800 */
[----:B--2---:R-:W2:Y:S03]  /*97f0*/  LDC R143, c[0x0][0x44c] ;  /* 0x00011300ff8f7b82 */ /* 0x004ea60000000800 */
[----:B------:R-:W-:Y:S04]  /*9800*/  STS [R248+0x14000], R23 ;  /* 0x01400017f8007388 */ /* 0x000fe80000000800 */
[----:B------:R-:W-:Y:S04]  /*9810*/  STS [R248+0x14400], R22 ;  /* 0x01440016f8007388 */ /* 0x000fe80000000800 */
[----:B------:R-:W-:Y:S04]  /*9820*/  STS [R247+0x14000], R32 ;  /* 0x01400020f7007388 */ /* 0x000fe80000000800 */
[----:B------:R-:W-:Y:S04]  /*9830*/  STS [R247+0x14400], R34 ;  /* 0x01440022f7007388 */ /* 0x000fe80000000800 */
[----:B------:R-:W-:Y:S04]  /*9840*/  STS [R248+0x16000], R24 ;  /* 0x01600018f8007388 */ /* 0x000fe80000000800 */
[----:B------:R-:W-:Y:S01]  /*9850*/  STS [R248+0x16400], R26 ;  /* 0x0164001af8007388 */ /* 0x000fe20000000800 */
[----:B--2---:R-:W-:Y:S03]  /*9860*/  IMAD R143, R143, UR13, RZ ;  /* 0x0000000d8f8f7c24 */ /* 0x004fe6000f8e02ff */
        /* <DEDUP_REMOVED lines=20> */
[----:B------:R-:W2:Y:S04]  /*99b0*/  LDSM.16.MT88.4 R8, [R138+0x8000] ;  /* 0x008000008a08783b */ /* 0x000ea80000004200 */
[----:B-1----:R-:W1:Y:S04]  /*99c0*/  LDSM.16.MT88.4 R12, [R136+0x20000] ;  /* 0x02000000880c783b */ /* 0x002e680000004200 */
        /* <DEDUP_REMOVED lines=8> */
[-C--:B--2--5:R-:W-:Y:S08]  /*9a50*/  HMMA.16816.F32.BF16 R68, R4, R8.reuse, R68 ;  /* 0x000000080444723c */ /* 0x0a4ff00000041844 */
        /* <DEDUP_REMOVED lines=131> */
.L_x_2245:
        /* <DEDUP_REMOVED lines=123> */
[C---:B------:R-:W-:Y:S05]  /*aa40*/  LEA.HI.X.SX32 R175, R143.reuse, R171, 0x5, P0 ;  /* 0x000000ab8faf7211 */ /* 0x040fea00000f2eff */
[C---:B------:R-:W-:Y:S04]  /*aa50*/  HMMA.16816.F32.BF16 R24, R40.reuse, R36, R24 ;  /* 0x000000242818723c */ /* 0x040fe80000041818 */
[C---:B------:R-:W-:Y:S04]  /*aa60*/  IMAD.WIDE R176, R143.reuse, -0x1c0, R174 ;  /* 0xfffffe408fb07825 */ /* 0x040fe800078e02ae */
[-C--:B------:R-:W-:Y:S03]  /*aa70*/  HMMA.16816.F32.BF16 R28, R40, R38.reuse, R28 ;  /* 0x00000026281c723c */ /* 0x080fe6000004181c */
[C---:B--2---:R-:W-:Y:S04]  /*aa80*/  LEA R138, P0, R143.reuse, R176, 0x5 ;  /* 0x000000b08f8a7211 */ /* 0x044fe800078028ff */
[C---:B------:R-:W-:Y:S01]  /*aa90*/  LEA.HI.X.SX32 R139, R143.reuse, R177, 0x5, P0 ;  /* 0x000000b18f8b7211 */ /* 0x040fe200000f2eff */
[----:B------:R-:W-:Y:S01]  /*aaa0*/  HMMA.16816.F32.BF16 R32, R44, R38, R32 ;  /* 0x000000262c20723c */ /* 0x000fe20000041820 */
[----:B------:R-:W1:Y:S03]  /*aab0*/  LDSM.16.MT88.4 R36, [R137+0xf800] ;  /* 0x00f800008924783b */ /* 0x000e660000004200 */
[C---:B------:R-:W-:Y:S02]  /*aac0*/  LEA R178, P0, R143.reuse, R138, 0x5 ;  /* 0x0000008a8fb27211 */ /* 0x040fe400078028ff */
[----:B------:R-:W-:Y:S02]  /*aad0*/  @P2 SHF.R.U32.HI R46, RZ, 0x2, R0 ;  /* 0x00000002ff2e2819 */ /* 0x000fe40000011600 */
[-C--:B---3--:R-:W-:Y:S05]  /*aae0*/  HMMA.16816.F32.BF16 R4, R48, R52.reuse, R4 ;  /* 0x000000343004723c */ /* 0x088fea0000041804 */
        /* <DEDUP_REMOVED lines=177> */
[----:B------:R-:W-:Y:S02]  /*b600*/  LOP3.LUT R146, R146, 0xc00, RZ, 0xc0, !PT ;  /* 0x00000c0092927812 */ /* 0x000fe400078ec0ff */
[----:B------:R-:W-:Y:S01]  /*b610*/  ISETP.NE.AND P0, PT, R148, RZ, PT ;  /* 0x000000ff9400720c */ /* 0x000fe20003f05270 */
[----:B------:R-:W-:Y:S01]  /*b620*/  UISETP.NE.AND UP0, UPT, UR40, -0x1, UPT ;  /* 0xffffffff2800788c */ /* 0x000fe2000bf05270 */
[----:B------:R-:W-:Y:S01]  /*b630*/  LOP3.LUT R146, R146, 0x6, R155, 0xf8, !PT ;  /* 0x0000000692927812 */ /* 0x000fe200078ef89b */
[----:B------:R-:W-:Y:S01]  /*b640*/  UMOV UR44, UR18 ;  /* 0x00000012002c7c82 */ /* 0x000fe20008000000 */
[----:B------:R-:W-:Y:S02]  /*b650*/  ISETP.NE.AND P1, PT, R145, RZ, PT ;  /* 0x000000ff9100720c */ /* 0x000fe40003f25270 */
[----:B------:R-:W-:Y:S02]  /*b660*/  LOP3.LUT R146, R146, R156, R140, 0xf6, !PT ;  /* 0x0000009c92927212 */ /* 0x000fe400078ef68c */
[----:B------:R-:W-:-:S02]  /*b670*/  SEL R157, R157, 0xffffffe0, !P1 ;  /* 0xffffffe09d9d7807 */ /* 0x000fc40004800000 */
[----:B------:R-:W-:Y:S02]  /*b680*/  LEA R146, R146, UR4, 0x1 ;  /* 0x0000000492927c11 */ /* 0x000fe4000f8e08ff */
        /* <DEDUP_REMOVED lines=114> */
.L_x_2247:
[----:B------:R-:W2:Y:S01]  /*bdb0*/  LDCU.64 UR10, c[0x0][0x5c0] ;  /* 0x0000b800ff0a77ac */ /* 0x000ea20008000a00 */
[----:B------:R-:W-:-:S04]  /*bdc0*/  UIADD3 UR5, UPT, UPT, UR36, UR40, URZ ;  /* 0x0000002824057290 */ /* 0x000fc8000fffe0ff */
[----:B--2---:R-:W-:Y:S02]  /*bdd0*/  UIMAD.WIDE.U32 UR42, UR5, UR10, URZ ;  /* 0x0000000a052a72a5 */ /* 0x004fe4000f8e00ff */
[----:B------:R-:W-:-:S04]  /*bde0*/  UIMAD UR5, UR5, UR11, URZ ;  /* 0x0000000b050572a4 */ /* 0x000fc8000f8e02ff */
[----:B------:R-:W-:-:S06]  /*bdf0*/  UIADD3 UR5, UPT, UPT, UR43, UR5, URZ ;  /* 0x000000052b057290 */ /* 0x000fcc000fffe0ff */
[----:B------:R-:W-:Y:S02]  /*be00*/  MOV R6, UR5 ;  /* 0x0000000500067c02 */ /* 0x000fe40008000f00 */
.L_x_2248:
        /* <DEDUP_REMOVED lines=12> */
.L_x_2249:
[----:B------:R-:W2:Y:S01]  /*bed0*/  LDCU.64 UR8, c[0x0][0x5c8] ;  /* 0x0000b900ff0877ac */ /* 0x000ea20008000a00 */
[----:B------:R-:W-:-:S04]  /*bee0*/  UIADD3 UR5, UPT, UPT, UR36, UR40, URZ ;  /* 0x0000002824057290 */ /* 0x000fc8000fffe0ff */
[----:B--2---:R-:W-:Y:S02]  /*bef0*/  UIMAD.WIDE.U32 UR16, UR5, UR8, URZ ;  /* 0x00000008051072a5 */ /* 0x004fe4000f8e00ff */
[----:B------:R-:W-:-:S04]  /*bf00*/  UIMAD UR5, UR5, UR9, URZ ;  /* 0x00000009050572a4 */ /* 0x000fc8000f8e02ff */
[----:B------:R-:W-:-:S06]  /*bf10*/  UIADD3 UR5, UPT, UPT, UR17, UR5, URZ ;  /* 0x0000000511057290 */ /* 0x000fcc000fffe0ff */
[----:B------:R-:W-:-:S07]  /*bf20*/  MOV R12, UR5 ;  /* 0x00000005000c7c02 */ /* 0x000fce0008000f00 */
.L_x_2250:
[----:B------:R-:W-:Y:S01]  /*bf30*/  BAR.SYNC.DEFER_BLOCKING 0x0 ;  /* 0x0000000000007b1d */ /* 0x000fe20000010000 */
[----:B------:R-:W-:Y:S01]  /*bf40*/  USHF.L.U32 UR5, UR37, 0x7, URZ ;  /* 0x0000000725057899 */ /* 0x000fe200080006ff */
[----:B------:R-:W-:Y:S01]  /*bf50*/  SHF.R.U32.HI R25, RZ, 0x3, R0 ;  /* 0x00000003ff197819 */ /* 0x000fe20000011600 */
[----:B------:R-:W-:Y:S02]  /*bf60*/  USHF.L.U32 UR15, UR37, 0x7, URZ ;  /* 0x00000007250f7899 */ /* 0x000fe400080006ff */
[----:B------:R-:W-:-:S03]  /*bf70*/  UIMAD.WIDE.U32 UR40, UR5, UR10, URZ ;  /* 0x0000000a052872a5 */ /* 0x000fc6000f8e00ff */
[----:B------:R-:W2:Y:S01]  /*bf80*/  LDC.64 R4, c[0x0][0x5d8] ;  /* 0x00017600ff047b82 */ /* 0x000ea20000000a00 */
[----:B------:R-:W3:Y:S01]  /*bf90*/  LDCU UR12, c[0x0][0x440] ;  /* 0x00008800ff0c77ac */ /* 0x000ee20008000800 */
        /* <DEDUP_REMOVED lines=8> */
[----:B-1----:R-:W1:Y:S01]  /*c020*/  LDC.64 R2, c[0x0][0x5e0] ;  /* 0x00017800ff027b82 */ /* 0x002e620000000a00 */
[----:B------:R-:W-:Y:S01]  /*c030*/  LOP3.LUT R16, R16, 0x38, R147, 0xf8, !PT ;  /* 0x0000003810107812 */ /* 0x000fe200078ef893 */
[----:B------:R-:W-:Y:S01]  /*c040*/  IMAD.U32 R17, RZ, RZ, UR41 ;  /* 0x00000029ff117e24 */ /* 0x000fe2000f8e00ff */
[----:B------:R-:W-:Y:S01]  /*c050*/  UIMAD UR13, UR5, UR11, UR13 ;  /* 0x0000000b050d72a4 */ /* 0x000fe2000f8e020d */
[----:B------:R-:W-:Y:S01]  /*c060*/  BSSY.RECONVERGENT B0, `(.L_x_2251) ;  /* 0x0000018000007945 */ /* 0x000fe20003800200 */
[----:B------:R-:W-:Y:S01]  /*c070*/  IADD3 R16, P0, PT, R16, UR42, RZ ;  /* 0x0000002a10107c10 */ /* 0x000fe2000ff1e0ff */
[----:B------:R4:W1:Y:S01]  /*c080*/  LDS.128 R8, [R141+0xd000] ;  /* 0x00d000008d087984 */ /* 0x0008620000000c00 */
[----:B---3--:R-:W-:-:S02]  /*c090*/  ISETP.GE.AND P6, PT, R142, UR12, PT ;  /* 0x0000000c8e007c0c */ /* 0x008fc4000bfc6270 */
        /* <DEDUP_REMOVED lines=9> */
[----:B--2---:R-:W-:-:S04]  /*c130*/  IMAD.WIDE.U32 R14, R4, UR20, R16 ;  /* 0x00000014040e7c25 */ /* 0x004fc8000f8e0010 */
[----:B------:R-:W-:Y:S02]  /*c140*/  IMAD R5, R5, UR20, R15 ;  /* 0x0000001405057c24 */ /* 0x000fe4000f8e020f */
[----:B----4-:R-:W-:Y:S06]  /*c150*/  @P6 BRA `(.L_x_2252) ;  /* 0x0000000000206947 */ /* 0x010fec0003800000 */
[----:B------:R-:W2:Y:S01]  /*c160*/  LDS.128 R16, [R141+0xc000] ;  /* 0x00c000008d107984 */ /* 0x000ea20000000c00 */
[----:B------:R-:W3:Y:S01]  /*c170*/  LDCU.64 UR12, c[0x0][0x560] ;  /* 0x0000ac00ff0c77ac */ /* 0x000ee20008000a00 */
[----:B------:R-:W-:-:S05]  /*c180*/  MOV R4, R14 ;  /* 0x0000000e00047202 */ /* 0x000fca0000000f00 */
[----:B------:R-:W-:-:S04]  /*c190*/  IMAD.WIDE.U32 R22, R25, UR10, R4 ;  /* 0x0000000a19167c25 */ /* 0x000fc8000f8e0004 */
[----:B------:R-:W-:Y:S01]  /*c1a0*/  IMAD R4, R25, UR11, R23 ;  /* 0x0000000b19047c24 */ /* 0x000fe2000f8e0217 */
[----:B---3--:R-:W-:-:S04]  /*c1b0*/  LEA R20, P2, R22, UR12, 0x1 ;  /* 0x0000000c16147c11 */ /* 0x008fc8000f8408ff */
[----:B------:R-:W-:-:S05]  /*c1c0*/  LEA.HI.X R21, R22, UR13, R4, 0x1, P2 ;  /* 0x0000000d16157c11 */ /* 0x000fca00090f0c04 */
[----:B--2---:R2:W-:Y:S04]  /*c1d0*/  STG.E.128 desc[UR34][R20.64], R16 ;  /* 0x0000001014007986 */ /* 0x0045e8000c101d22 */
.L_x_2252:
[----:B------:R-:W-:Y:S05]  /*c1e0*/  BSYNC.RECONVERGENT B0 ;  /* 0x0000000000007941 */ /* 0x000fea0003800200 */
.L_x_2251:
        /* <DEDUP_REMOVED lines=11> */
[----:B-1----:R3:W-:Y:S04]  /*c2a0*/  STG.E.128 desc[UR34][R18.64], R8 ;  /* 0x0000000812007986 */ /* 0x0027e8000c101d22 */
.L_x_2254:
[----:B------:R-:W-:Y:S05]  /*c2b0*/  BSYNC.RECONVERGENT B0 ;  /* 0x0000000000007941 */ /* 0x000fea0003800200 */
.L_x_2253:
[----:B-1-3--:R1:W3:Y:S01]  /*c2c0*/  LDS.128 R8, [R141+0xe000] ;  /* 0x00e000008d087984 */ /* 0x00a2e20000000c00 */
[----:B------:R-:W-:Y:S01]  /*c2d0*/  BSSY.RECONVERGENT B0, `(.L_x_2255) ;  /* 0x000000d000007945 */ /* 0x000fe20003800200 */
[----:B------:R-:W-:-:S03]  /*c2e0*/  IADD3.X R27, PT, PT, RZ, RZ, RZ, P1, !PT ;  /* 0x000000ffff1b7210 */ /* 0x000fc60000ffe4ff */
        /* <DEDUP_REMOVED lines=11> */
.L_x_2256:
[----:B------:R-:W-:Y:S05]  /*c3a0*/  BSYNC.RECONVERGENT B0 ;  /* 0x0000000000007941 */ /* 0x000fea0003800200 */
.L_x_2255:
[----:B---34-:R3:W4:Y:S01]  /*c3b0*/  LDS.128 R8, [R141+0xf000] ;  /* 0x00f000008d087984 */ /* 0x0187220000000c00 */
[----:B------:R-:W-:Y:S01]  /*c3c0*/  BSSY.RECONVERGENT B0, `(.L_x_2257) ;  /* 0x000000d000007945 */ /* 0x000fe20003800200 */
[----:B------:R-:W-:Y:S02]  /*c3d0*/  MOV R4, UR8 ;  /* 0x0000000800047c02 */ /* 0x000fe40008000f00 */
[----:B------:R-:W-:Y:S01]  /*c3e0*/  IADD3.X R26, PT, PT, RZ, RZ, RZ, P0, !PT ;  /* 0x000000ffff1a7210 */ /* 0x000fe200007fe4ff */
[----:B------:R-:W-:Y:S06]  /*c3f0*/  @P3 BRA `(.L_x_2258) ;  /* 0x0000000000243947 */ /* 0x000fec0003800000 */
        /* <DEDUP_REMOVED lines=8> */
[----:B----4-:R2:W-:Y:S04]  /*c480*/  STG.E.128 desc[UR34][R16.64], R8 ;  /* 0x0000000810007986 */ /* 0x0105e8000c101d22 */
.L_x_2258:
[----:B------:R-:W-:Y:S05]  /*c490*/  BSYNC.RECONVERGENT B0 ;  /* 0x0000000000007941 */ /* 0x000fea0003800200 */
.L_x_2257:
        /* <DEDUP_REMOVED lines=8> */
[----:B------:R-:W3:Y:S01]  /*c520*/  @!P6 LDC.64 R4, c[0x0][0x568] ;  /* 0x00015a00ff04eb82 */ /* 0x000ee20000000a00 */
        /* <DEDUP_REMOVED lines=9> */
[----:B---3--:R-:W-:-:S04]  /*c5c0*/  @!P6 LEA R4, P0, R2, R4, 0x1 ;  /* 0x000000040204e211 */ /* 0x008fc800078008ff */
[----:B------:R-:W-:-:S05]  /*c5d0*/  @!P6 LEA.HI.X R5, R2, R5, R25, 0x1, P0 ;  /* 0x000000050205e211 */ /* 0x000fca00000f0c19 */
[----:B--2---:R4:W-:Y:S01]  /*c5e0*/  @!P6 STG.E.128 desc[UR34][R4.64], R16 ;  /* 0x000000100400e986 */ /* 0x0049e2000c101d22 */
        /* <DEDUP_REMOVED lines=11> */
.L_x_2260:
[----:B------:R-:W-:Y:S05]  /*c6a0*/  BSYNC.RECONVERGENT B0 ;  /* 0x0000000000007941 */ /* 0x000fea0003800200 */
.L_x_2259:
        /* <DEDUP_REMOVED lines=12> */
.L_x_2262:
[----:B------:R-:W-:Y:S05]  /*c770*/  BSYNC.RECONVERGENT B0 ;  /* 0x0000000000007941 */ /* 0x000fea0003800200 */
.L_x_2261:
        /* <DEDUP_REMOVED lines=11> */
.L_x_2201:
[----:B------:R-:W-:Y:S05]  /*c830*/  BSYNC.RECONVERGENT B1 ;  /* 0x0000000000017941 */ /* 0x000fea0003800200 */
.L_x_2175:
[----:B------:R-:W4:Y:S01]  /*c840*/  LDCU UR8, c[0x0][0x438] ;  /* 0x00008700ff0877ac */ /* 0x000f220008000800 */
[----:B------:R-:W1:Y:S01]  /*c850*/  LDCU UR9, c[0x0][0x370] ;  /* 0x00006e00ff0977ac */ /* 0x000e620008000800 */
[----:B------:R-:W-:Y:S01]  /*c860*/  UMOV UR10, UR19 ;  /* 0x00000013000a7c82 */ /* 0x000fe20008000000 */
        /* <DEDUP_REMOVED lines=8> */
.L_x_2264:
        /* <DEDUP_REMOVED lines=9> */
.L_x_2790:


//--------------------- .text._ZN5flash44flash_bwd_dq_dk_dv_loop_seqk_parallel_kernelI23Flash_bwd_kernel_traitsILi64ELi128ELi128ELi8ELi4ELi4ELi4ELb0ELb0EN7cutlass10bfloat16_tE19Flash_kernel_traitsILi64ELi128ELi128ELi8ES3_EELb1ELb0ELb0ELb0ELb1ELb1ELb0EEEvNS_16Flash_bwd_paramsE --------------------------
	.section	.text._ZN5flash44flash_bwd_dq_dk_dv_loop_seqk_parallel_kernelI23Flash_bwd_kernel_traitsILi64ELi128ELi128ELi8ELi4ELi4ELi4ELb0ELb0EN7cutlass10bfloat16_tE19Flash_kernel_traitsILi64ELi128ELi128ELi8ES3_EELb1ELb0ELb0ELb0ELb1ELb1ELb0EEEvNS_16Flash_bwd_paramsE,"ax",@progbits
	.align	128
        .global         _ZN5flash44flash_bwd_dq_dk_dv_loop_seqk_parallel_kernelI23Flash_bwd_kernel_traitsILi64ELi128ELi128ELi8ELi4ELi4ELi4ELb0ELb0EN7cutlass10bfloat16_tE19Flash_kernel_traitsILi64ELi128ELi128ELi8ES3_EELb1ELb0ELb0ELb0ELb1ELb1ELb0EEEvNS_16Flash_bwd_paramsE
        .type           _ZN5flash44flash_bwd_dq_dk_dv_loop_seqk_parallel_kernelI23Flash_bwd_kernel_traitsILi64ELi128ELi128ELi8ELi4ELi4ELi4ELb0ELb0EN7cutlass10bfloat16_tE19Flash_kernel_traitsILi64ELi128ELi128ELi8ES3_EELb1ELb0ELb0ELb0ELb1ELb1ELb0EEEvNS_16Flash_bwd_paramsE,@function
        .size           _ZN5flash44flash_bwd_dq_dk_dv_loop_seqk_parallel_kernelI23Flash_bwd_kernel_traitsILi64ELi128ELi128ELi8ELi4ELi4ELi4ELb0ELb0EN7cutlass10bfloat16_tE19Flash_kernel_traitsILi64ELi128ELi128ELi8ES3_EELb1ELb0ELb0ELb0ELb1ELb1ELb0EEEvNS_16Flash_bwd_paramsE,(.L_x_2791 - _ZN5flash44flash_bwd_dq_dk_dv_loop_seqk_parallel_kernelI23Flash_bwd_kernel_traitsILi64ELi128ELi128ELi8ELi4ELi4ELi4ELb0ELb0EN7cutlass10bfloat16_tE19Flash_kernel_traitsILi64ELi128ELi128ELi8ES3_EELb1ELb0ELb0ELb0ELb1ELb1ELb0EEEvNS_16Flash_bwd_paramsE)
        .other          _ZN5flash44flash_bwd_dq_dk_dv_loop_seqk_parallel_kernelI23Flash_bwd_kernel_traitsILi64ELi128ELi128ELi8ELi4ELi4ELi4ELb0ELb0EN7cutlass10bfloat16_tE19Flash_kernel_traitsILi64ELi128ELi128ELi8ES3_EELb1ELb0ELb0ELb0ELb1ELb1ELb0EEEvNS_16Flash_bwd_paramsE,@"STO_CUDA_ENTRY STV_DEFAULT"
_ZN5flash44flash_bwd_dq_dk_dv_loop_seqk_parallel_kernelI23Flash_bwd_kernel_traitsILi64ELi128ELi128ELi8ELi4ELi4ELi4ELb0ELb0EN7cutlass10bfloat16_tE19Flash_kernel_traitsILi64ELi128ELi128ELi8ES3_EELb1ELb0ELb0ELb0ELb1ELb1ELb0EEEvNS_16Flash_bwd_paramsE:
.text._ZN5flash44flash_bwd_dq_dk_dv_loop_seqk_parallel_kernelI23Flash_bwd_kernel_traitsILi64ELi128ELi128ELi8ELi4ELi4ELi4ELb0ELb0EN7cutlass10bfloat16_tE19Flash_kernel_traitsILi64ELi128ELi128ELi8ES3_EELb1ELb0ELb0ELb0ELb1ELb1ELb0EEEvNS_16Flash_bwd_paramsE:
        /* <DEDUP_REMOVED lines=11> */
[----:B------:R-:W2:Y:S01]  /*00b0*/  S2UR UR17, SR_CgaCtaId ;  /* 0x00000000001179c3 */ /* 0x000ea20000008800 */
[----:B------:R-:W3:Y:S01]  /*00c0*/  LDCU.64 UR10, c[0x0][0x470] ;  /* 0x00008e00ff0a77ac */ /* 0x000ee20008000a00 */
[----:B------:R-:W4:Y:S06]  /*00d0*/  LDCU.64 UR24, c[0x0][0x358] ;  /* 0x00006b00ff1877ac */ /* 0x000f2c0008000a00 */
[----:B------:R-:W2:Y:S01]  /*00e0*/  S2UR UR20, SR_CTAID.Y ;  /* 0x00000000001479c3 */ /* 0x000ea20000002600 */
[----:B------:R-:W-:Y:S01]  /*00f0*/  UMOV UR21, URZ ;  /* 0x000000ff00157c82 */ /* 0x000fe20008000000 */
[----:B------:R-:W-:-:S06]  /*0100*/  UMOV UR22, URZ ;  /* 0x000000ff00167c82 */ /* 0x000fcc0008000000 */
[----:B------:R-:W2:Y:S01]  /*0110*/  S2UR UR19, SR_CTAID.Z ;  /* 0x00000000001379c3 */ /* 0x000ea20000002700 */
[----:B-1----:R-:W-:-:S04]  /*0120*/  UISETP.NE.U32.AND UP3, UPT, UR8, URZ, UPT ;  /* 0x000000ff0800728c */ /* 0x002fc8000bf65070 */
[----:B------:R-:W-:Y:S02]  /*0130*/  UISETP.NE.AND.EX UP3, UPT, UR9, URZ, UPT, UP3 ;  /* 0x000000ff0900728c */ /* 0x000fe4000bf65330 */
[----:B---3--:R-:W-:Y:S01]  /*0140*/  UISETP.NE.U32.AND UP4, UPT, UR10, URZ, UPT ;  /* 0x000000ff0a00728c */ /* 0x008fe2000bf85070 */
[----:B------:R-:W1:Y:S03]  /*0150*/  S2UR UR16, SR_CTAID.Y ;  /* 0x00000000001079c3 */ /* 0x000e660000002600 */
[----:B------:R-:W-:-:S05]  /*0160*/  UISETP.NE.AND.EX UP4, UPT, UR11, URZ, UPT, UP4 ;  /* 0x000000ff0b00728c */ /* 0x000fca000bf85340 */
[----:B------:R-:W3:Y:S01]  /*0170*/  @!UP3 LDCU.64 UR4, c[0x0][0x488] ;  /* 0x00009100ff04b7ac */ /* 0x000ee20008000a00 */
[----:B------:R-:W1:Y:S01]  /*0180*/  S2UR UR18, SR_CTAID.Z ;  /* 0x00000000001279c3 */ /* 0x000e620000002700 */
[----:B------:R-:W5:Y:S01]  /*0190*/  @!UP3 LDCU.64 UR12, c[0x0][0x438] ;  /* 0x00008700ff0cb7ac */ /* 0x000f620008000a00 */
[----:B---3--:R-:W-:-:S03]  /*01a0*/  @!UP3 UISETP.NE.U32.AND UP0, UPT, UR4, URZ, UPT ;  /* 0x000000ff0400b28c */ /* 0x008fc6000bf05070 */
[----:B------:R-:W-:Y:S01]  /*01b0*/  UMOV UR4, 0x400 ;  /* 0x0000040000047882 */ /* 0x000fe20000000000 */
[----:B------:R-:W-:Y:S02]  /*01c0*/  @!UP3 UISETP.NE.AND.EX UP0, UPT, UR5, URZ, UPT, UP0 ;  /* 0x000000ff0500b28c */ /* 0x000fe4000bf05300 */
[----:B--2---:R-:W-:Y:S02]  /*01d0*/  ULEA UR17, UR17, UR4, 0x18 ;  /* 0x0000000411117291 */ /* 0x004fe4000f8ec0ff */
[----:B-----5:R-:W-:-:S03]  /*01e0*/  @!UP3 USEL UR23, UR13, URZ, UP0 ;  /* 0x000000ff0d17b287 */ /* 0x020fc60008000000 */
[----:B-1--4-:R-:W-:-:S09]  /*01f0*/  UMOV UR13, 0xffffc000 ;  /* 0xffffc000000d7882 */ /* 0x012fd20000000000 */
.L_x_2272:
[----:B------:R-:W-:Y:S01]  /*0200*/  @UP4 ULEA UR6, UP1, UR20, UR10, 0x2 ;  /* 0x0000000a14064291 */ /* 0x000fe2000f8210ff */
[----:B------:R-:W-:Y:S01]  /*0210*/  PLOP3.LUT P1, PT, PT, PT, UP4, 0x80, 0x8 ;  /* 0x000000000008781c */ /* 0x000fe20003f2f048 */
[----:B------:R-:W-:Y:S01]  /*0220*/  @UP3 ULEA UR4, UP0, UR20, UR8, 0x2 ;  /* 0x0000000814043291 */ /* 0x000fe2000f8010ff */
[----:B------:R-:W-:Y:S01]  /*0230*/  PLOP3.LUT P0, PT, PT, PT, UP3, 0x80, 0x8 ;  /* 0x000000000008781c */ /* 0x000fe20003f0f038 */
[----:B------:R-:W-:Y:S02]  /*0240*/  @UP4 ULEA.HI.X UR7, UR20, UR11, URZ, 0x2, UP1 ;  /* 0x0000000b14074291 */ /* 0x000fe400088f14ff */
[----:B------:R-:W-:Y:S01]  /*0250*/  @UP3 ULEA.HI.X UR5, UR20, UR9, URZ, 0x2, UP0 ;  /* 0x0000000914053291 */ /* 0x000fe200080f14ff */
[----:B--2---:R-:W-:Y:S02]  /*0260*/  IMAD.U32 R4, RZ, RZ, UR6 ;  /* 0x00000006ff047e24 */ /* 0x004fe4000f8e00ff */
        /* <DEDUP_REMOVED lines=12> */
[----:B------:R-:W-:Y:S05]  /*0330*/  BRA.U UP0, `(.L_x_2265) ;  /* 0x0000008900c87547 */ /* 0x000fea000b800000 */
[----:B------:R-:W1:Y:S01]  /*0340*/  LDC R5, c[0x0][0x3e8] ;  /* 0x0000fa00ff057b82 */ /* 0x000e620000000800 */
[----:B------:R-:W2:Y:S01]  /*0350*/  S2R R6, SR_CTAID.Z ;  /* 0x0000000000067919 */ /* 0x000ea20000002700 */
[----:B------:R-:W3:Y:S01]  /*0360*/  LDCU.U8 UR4, c[0x0][0x548] ;  /* 0x0000a900ff0477ac */ /* 0x000ee20008000000 */
[----:B------:R-:W4:Y:S01]  /*0370*/  LDCU UR27, c[0x0][0x434] ;  /* 0x00008680ff1b77ac */ /* 0x000f220008000800 */
[----:B------:R-:W1:Y:S01]  /*0380*/  LDCU.U8 UR38, c[0x0][0x5f0] ;  /* 0x0000be00ff2677ac */ /* 0x000e620008000000 */
[----:B------:R-:W-:Y:S02]  /*0390*/  USHF.L.U32 UR33, UR20, 0x7, URZ ;  /* 0x0000000714217899 */ /* 0x000fe400080006ff */
[----:B---3--:R-:W-:Y:S01]  /*03a0*/  UISETP.NE.AND UP0, UPT, UR4, URZ, UPT ;  /* 0x000000ff0400728c */ /* 0x008fe2000bf05270 */
[----:B-1----:R-:W-:Y:S01]  /*03b0*/  IABS R0, R5 ;  /* 0x0000000500007213 */ /* 0x002fe20000000000 */
[----:B----4-:R-:W-:-:S04]  /*03c0*/  UIADD3 UR5, UPT, UPT, UR27, 0x7f, URZ ;  /* 0x0000007f1b057890 */ /* 0x010fc8000fffe0ff */
[----:B------:R-:W-:Y:S01]  /*03d0*/  IMAD.MOV.U32 R4, RZ, RZ, R0 ;  /* 0x000000ffff047224 */ /* 0x000fe200078e0000 */
[----:B------:R-:W-:-:S04]  /*03e0*/  USHF.R.S32.HI UR31, URZ, 0x1f, UR5 ;  /* 0x0000001fff1f7899 */ /* 0x000fc80008011405 */
[----:B------:R-:W1:Y:S01]  /*03f0*/  @UP0 LDCU UR30, c[0x0][0x454] ;  /* 0x00008a80ff1e07ac */ /* 0x000e620008000800 */
[----:B------:R-:W3:Y:S01]  /*0400*/  I2F.RP R2, R4 ;  /* 0x0000000400027306 */ /* 0x000ee20000209400 */
[----:B--2---:R-:W-:Y:S01]  /*0410*/  IABS R6, R6 ;  /* 0x0000000600067213 */ /* 0x004fe20000000000 */
[----:B------:R-:W2:Y:S01]  /*0420*/  @!UP0 LDCU UR4, c[0x0][0x3e0] ;  /* 0x00007c00ff0487ac */ /* 0x000ea20008000800 */
[----:B------:R-:W-:-:S04]  /*0430*/  ULEA.HI UR31, UR31, UR5, URZ, 0x7 ;  /* 0x000000051f1f7291 */ /* 0x000fc8000f8f38ff */
[----:B------:R-:W-:Y:S01]  /*0440*/  USHF.R.S32.HI UR31, URZ, 0x7, UR31 ;  /* 0x00000007ff1f7899 */ /* 0x000fe2000801141f */
[----:B---3--:R-:W3:Y:S03]  /*0450*/  MUFU.RCP R2, R2 ;  /* 0x0000000200027308 */ /* 0x008ee60000001000 */
[----:B------:R-:W-:Y:S02]  /*0460*/  UIADD3 UR29, UPT, UPT, UR31, -0x1, URZ ;  /* 0xffffffff1f1d7890 */ /* 0x000fe4000fffe0ff */
[----:B-1----:R-:W-:Y:S02]  /*0470*/  @UP0 UIMAD UR30, UR19, UR30, URZ ;  /* 0x0000001e131e02a4 */ /* 0x002fe4000f8e02ff */
[----:B--2---:R-:W-:Y:S02]  /*0480*/  @!UP0 UIMAD UR4, UR20, UR4, UR19 ;  /* 0x00000004140482a4 */ /* 0x004fe4000f8e0213 */
[----:B------:R-:W-:-:S02]  /*0490*/  @UP0 UIMAD UR30, UR20, UR27, UR30 ;  /* 0x0000001b141e02a4 */ /* 0x000fc4000f8e021e */
[----:B------:R-:W-:Y:S01]  /*04a0*/  @!UP0 UIMAD UR30, UR4, UR27, URZ ;  /* 0x0000001b041e82a4 */ /* 0x000fe2000f8e02ff */
[----:B---3--:R-:W-:-:S04]  /*04b0*/  VIADD R2, R2, 0xffffffe ;  /* 0x0ffffffe02027836 */ /* 0x008fc80000000000 */
        /* <DEDUP_REMOVED lines=28> */
.L_x_2266:
[----:B------:R-:W1:Y:S01]  /*0680*/  LDCU UR28, c[0x0][0x3e0] ;  /* 0x00007c00ff1c77ac */ /* 0x000e620008000800 */
[----:B------:R-:W2:Y:S01]  /*0690*/  LDCU UR34, c[0x0][0x444] ;  /* 0x00008880ff2277ac */ /* 0x000ea20008000800 */
[----:B-1----:R-:W-:-:S04]  /*06a0*/  UIMAD UR28, UR20, UR28, UR19 ;  /* 0x0000001c141c72a4 */ /* 0x002fc8000f8e0213 */
[----:B--2---:R-:W-:-:S12]  /*06b0*/  UIMAD UR28, UR28, UR34, URZ ;  /* 0x000000221c1c72a4 */ /* 0x004fd8000f8e02ff */
.L_x_2267:
[----:B------:R-:W1:Y:S01]  /*06c0*/  S2R R183, SR_TID.X ;  /* 0x0000000000b77919 */ /* 0x000e620000002100 */
[----:B------:R-:W2:Y:S01]  /*06d0*/  LDCU.64 UR6, c[0x0][0x588] ;  /* 0x0000b100ff0677ac */ /* 0x000ea20008000a00 */
[----:B------:R-:W3:Y:S01]  /*06e0*/  LDC.64 R12, c[0x0][0x590] ;  /* 0x00016400ff0c7b82 */ /* 0x000ee20000000a00 */
[----:B------:R-:W-:Y:S01]  /*06f0*/  IMAD.MOV.U32 R9, RZ, RZ, RZ ;  /* 0x000000ffff097224 */ /* 0x000fe200078e00ff */
[----:B------:R-:W-:Y:S01]  /*0700*/  ISETP.NE.AND P3, PT, RZ, UR38, PT ;  /* 0x00000026ff007c0c */ /* 0x000fe2000bf65270 */
[----:B------:R-:W4:Y:S01]  /*0710*/  LDCU.64 UR4, c[0x0][0x3a0] ;  /* 0x00007400ff0477ac */ /* 0x000f220008000a00 */
[----:B------:R-:W5:Y:S01]  /*0720*/  S2R R23, SR_CTAID.X ;  /* 0x0000000000177919 */ /* 0x000f620000002500 */
[----:B------:R-:W-:Y:S02]  /*0730*/  CS2R R126, SRZ ;  /* 0x00000000007e7805 */ /* 0x000fe4000001ff00 */
[----:B------:R-:W-:Y:S01]  /*0740*/  CS2R R124, SRZ ;  /* 0x00000000007c7805 */ /* 0x000fe2000001ff00 */
[----:B------:R-:W-:Y:S01]  /*0750*/  ULEA UR36, UR31, 0xffffff80, 0x7 ;  /* 0xffffff801f247891 */ /* 0x000fe2000f8e38ff */
[----:B------:R-:W5:Y:S01]  /*0760*/  LDC.64 R16, c[0x0][0x598] ;  /* 0x00016600ff107b82 */ /* 0x000f620000000a00 */
[----:B------:R-:W5:Y:S01]  /*0770*/  LDCU.64 UR14, c[0x0][0x3d0] ;  /* 0x00007a00ff0e77ac */ /* 0x000f620008000a00 */
[----:B------:R-:W-:-:S02]  /*0780*/  CS2R R130, SRZ ;  /* 0x0000000000827805 */ /* 0x000fc4000001ff00 */
[----:B------:R-:W-:Y:S02]  /*0790*/  CS2R R128, SRZ ;  /* 0x0000000000807805 */ /* 0x000fe4000001ff00 */
[----:B------:R-:W-:Y:S01]  /*07a0*/  CS2R R122, SRZ ;  /* 0x00000000007a7805 */ /* 0x000fe2000001ff00 */
[----:B------:R-:W-:Y:S01]  /*07b0*/  USHF.R.S32.HI UR35, URZ, 0x1f, UR36 ;  /* 0x0000001fff237899 */ /* 0x000fe20008011424 */
[----:B------:R-:W-:Y:S01]  /*07c0*/  CS2R R120, SRZ ;  /* 0x0000000000787805 */ /* 0x000fe2000001ff00 */
[----:B------:R-:W-:Y:S01]  /*07d0*/  USHF.R.S32.HI UR40, URZ, 0x1f, UR32 ;  /* 0x0000001fff287899 */ /* 0x000fe20008011420 */
[----:B------:R-:W5:Y:S01]  /*07e0*/  LDC.64 R18, c[0x0][0x3b0] ;  /* 0x0000ec00ff127b82 */ /* 0x000f620000000a00 */
[----:B--2---:R-:W-:Y:S01]  /*07f0*/  IMAD.U32 R2, RZ, RZ, UR6 ;  /* 0x00000006ff027e24 */ /* 0x004fe2000f8e00ff */
[----:B------:R-:W-:Y:S01]  /*0800*/  UIADD3 UR38, UP0, UPT, UR37, UR32, URZ ;  /* 0x0000002025267290 */ /* 0x000fe2000ff1e0ff */
[----:B------:R-:W-:Y:S01]  /*0810*/  IMAD.U32 R4, RZ, RZ, UR7 ;  /* 0x00000007ff047e24 */ /* 0x000fe2000f8e00ff */
[----:B------:R-:W2:Y:S01]  /*0820*/  LDCU.64 UR6, c[0x0][0x3a8] ;  /* 0x00007500ff0677ac */ /* 0x000ea20008000a00 */
[----:B----4-:R-:W-:Y:S01]  /*0830*/  IMAD.U32 R10, RZ, RZ, UR5 ;  /* 0x00000005ff0a7e24 */ /* 0x010fe2000f8e00ff */
[----:B------:R-:W-:-:S02]  /*0840*/  CS2R R118, SRZ ;  /* 0x0000000000767805 */ /* 0x000fc4000001ff00 */
[----:B------:R-:W-:Y:S01]  /*0850*/  CS2R R116, SRZ ;  /* 0x0000000000747805 */ /* 0x000fe2000001ff00 */
[----:B---3--:R-:W-:Y:S01]  /*0860*/  IMAD R11, R12, UR35, RZ ;  /* 0x000000230c0b7c24 */ /* 0x008fe2000f8e02ff */
[----:B------:R-:W-:Y:S01]  /*0870*/  ULEA.HI.X.SX32 UR40, UR37, UR40, 0x1, UP0 ;  /* 0x0000002825287291 */ /* 0x000fe200080f0eff */
[----:B------:R-:W-:Y:S01]  /*0880*/  CS2R R110, SRZ ;  /* 0x00000000006e7805 */ /* 0x000fe2000001ff00 */
[----:B------:R-:W3:Y:S01]  /*0890*/  LDCU UR37, c[0x0][0x3e0] ;  /* 0x00007c00ff2577ac */ /* 0x000ee20008000800 */
[----:B------:R-:W-:Y:S01]  /*08a0*/  IMAD R11, R13, UR36, R11 ;  /* 0x000000240d0b7c24 */ /* 0x000fe2000f8e020b */
[----:B------:R-:W-:Y:S01]  /*08b0*/  CS2R R108, SRZ ;  /* 0x00000000006c7805 */ /* 0x000fe2000001ff00 */
[----:B-1----:R-:W-:Y:S01]  /*08c0*/  IMAD.SHL.U32 R251, R183, 0x8, RZ ;  /* 0x00000008b7fb7824 */ /* 0x002fe200078e00ff */
[--C-:B------:R-:W-:Y:S01]  /*08d0*/  SHF.R.U32.HI R25, RZ, 0x3, R183.reuse ;  /* 0x00000003ff197819 */ /* 0x100fe200000116b7 */
[----:B------:R-:W-:Y:S01]  /*08e0*/  USHF.R.S32.HI UR39, URZ, 0x1f, UR34 ;  /* 0x0000001fff277899 */ /* 0x000fe20008011422 */
[--C-:B------:R-:W-:Y:S01]  /*08f0*/  SHF.R.U32.HI R26, RZ, 0x5, R183.reuse ;  /* 0x00000005ff1a7819 */ /* 0x100fe200000116b7 */
[----:B------:R-:W-:Y:S01]  /*0900*/  UIMAD.WIDE.U32 UR42, UR20, UR34, URZ ;  /* 0x00000022142a72a5 */ /* 0x000fe2000f8e00ff */
[----:B------:R-:W-:Y:S01]  /*0910*/  LOP3.LUT R177, R251, 0x38, RZ, 0xc0, !PT ;  /* 0x00000038fbb17812 */ /* 0x000fe200078ec0ff */
[----:B------:R-:W-:Y:S01]  /*0920*/  UIMAD UR39, UR39, UR20, URZ ;  /* 0x00000014272772a4 */ /* 0x000fe2000f8e02ff */
[----:B------:R-:W-:Y:S01]  /*0930*/  SHF.R.U32.HI R24, RZ, 0x2, R183 ;  /* 0x00000002ff187819 */ /* 0x000fe200000116b7 */
[----:B------:R-:W-:Y:S01]  /*0940*/  IMAD.SHL.U32 R14, R26, 0x10, RZ ;  /* 0x000000101a0e7824 */ /* 0x000fe200078e00ff */
[----:B------:R-:W-:Y:S01]  /*0950*/  ULEA UR30, UR29, UR30, 0x7 ;  /* 0x0000001e1d1e7291 */ /* 0x000fe2000f8e38ff */
[----:B------:R-:W-:Y:S01]  /*0960*/  IMAD.MOV.U32 R8, RZ, RZ, R177 ;  /* 0x000000ffff087224 */ /* 0x000fe200078e00b1 */
[----:B------:R-:W-:Y:S01]  /*0970*/  ULEA UR28, UR29, UR28, 0x7 ;  /* 0x0000001c1d1c7291 */ /* 0x000fe2000f8e38ff */
[----:B------:R-:W-:-:S02]  /*0980*/  CS2R R114, SRZ ;  /* 0x0000000000727805 */ /* 0x000fc4000001ff00 */
[----:B------:R-:W-:Y:S01]  /*0990*/  LOP3.LUT R14, R14, 0x30, RZ, 0xc0, !PT ;  /* 0x000000300e0e7812 */ /* 0x000fe200078ec0ff */
[----:B------:R-:W-:Y:S01]  /*09a0*/  IMAD.WIDE.U32 R2, R2, UR20, R8 ;  /* 0x0000001402027c25 */ /* 0x000fe2000f8e0008 */
[----:B---3--:R-:W-:Y:S01]  /*09b0*/  USHF.R.S32.HI UR34, URZ, 0x1f, UR37 ;  /* 0x0000001fff227899 */ /* 0x008fe20008011425 */
[----:B------:R-:W-:Y:S02]  /*09c0*/  CS2R R112, SRZ ;  /* 0x0000000000707805 */ /* 0x000fe4000001ff00 */
[----:B------:R-:W-:Y:S01]  /*09d0*/  LOP3.LUT R24, R14, 0x7, R24, 0xf8, !PT ;  /* 0x000000070e187812 */ /* 0x000fe200078ef818 */
[----:B------:R-:W-:Y:S01]  /*09e0*/  IMAD R3, R4, UR20, R3 ;  /* 0x0000001404037c24 */ /* 0x000fe2000f8e0203 */
[----:B------:R-:W-:Y:S01]  /*09f0*/  CS2R R106, SRZ ;  /* 0x00000000006a7805 */ /* 0x000fe2000001ff00 */
[----:B------:R-:W-:Y:S01]  /*0a00*/  IMAD.U32 R4, RZ, RZ, UR4 ;  /* 0x00000004ff047e24 */ /* 0x000fe2000f8e00ff */
[----:B------:R-:W1:Y:S01]  /*0a10*/  LDCU.64 UR4, c[0x0][0x3d8] ;  /* 0x00007b00ff0477ac */ /* 0x000e620008000a00 */
[----:B------:R-:W-:Y:S01]  /*0a20*/  IMAD.WIDE.U32 R6, R12, UR36, R2 ;  /* 0x000000240c067c25 */ /* 0x000fe2000f8e0002 */
[----:B------:R-:W-:-:S02]  /*0a30*/  CS2R R104, SRZ ;  /* 0x0000000000687805 */ /* 0x000fc4000001ff00 */
[----:B------:R-:W-:Y:S02]  /*0a40*/  CS2R R102, SRZ ;  /* 0x0000000000667805 */ /* 0x000fe4000001ff00 */
[----:B------:R-:W-:Y:S01]  /*0a50*/  CS2R R100, SRZ ;  /* 0x0000000000647805 */ /* 0x000fe2000001ff00 */
[----:B------:R-:W-:Y:S01]  /*0a60*/  IMAD.WIDE.U32 R4, R4, UR20, R8 ;  /* 0x0000001404047c25 */ /* 0x000fe2000f8e0008 */
[----:B------:R-:W-:Y:S02]  /*0a70*/  CS2R R94, SRZ ;  /* 0x00000000005e7805 */ /* 0x000fe4000001ff00 */
[----:B------:R-:W-:Y:S02]  /*0a80*/  CS2R R92, SRZ ;  /* 0x00000000005c7805 */ /* 0x000fe4000001ff00 */
[----:B------:R-:W-:Y:S01]  /*0a90*/  CS2R R98, SRZ ;  /* 0x0000000000627805 */ /* 0x000fe2000001ff00 */
[----:B--2---:R-:W-:Y:S01]  /*0aa0*/  IMAD.U32 R2, RZ, RZ, UR6 ;  /* 0x00000006ff027e24 */ /* 0x004fe2000f8e00ff */
[----:B------:R-:W-:Y:S01]  /*0ab0*/  CS2R R96, SRZ ;  /* 0x0000000000607805 */ /* 0x000fe2000001ff00 */
[----:B------:R-:W-:Y:S01]  /*0ac0*/  IMAD R3, R10, UR20, R5 ;  /* 0x000000140a037c24 */ /* 0x000fe2000f8e0205 */
[----:B------:R-:W-:Y:S01]  /*0ad0*/  CS2R R90, SRZ ;  /* 0x00000000005a7805 */ /* 0x000fe2000001ff00 */
[----:B------:R-:W-:Y:S01]  /*0ae0*/  IMAD.WIDE.U32 R8, R2, UR20, R8 ;  /* 0x0000001402087c25 */ /* 0x000fe2000f8e0008 */
[----:B------:R-:W-:-:S02]  /*0af0*/  CS2R R88, SRZ ;  /* 0x0000000000587805 */ /* 0x000fc4000001ff00 */
[----:B------:R-:W-:Y:S02]  /*0b00*/  CS2R R86, SRZ ;  /* 0x0000000000567805 */ /* 0x000fe4000001ff00 */
[----:B------:R-:W-:Y:S01]  /*0b10*/  CS2R R84, SRZ ;  /* 0x0000000000547805 */ /* 0x000fe2000001ff00 */
[----:B------:R-:W-:Y:S01]  /*0b20*/  IMAD.IADD R5, R7, 0x1, R11 ;  /* 0x0000000107057824 */ /* 0x000fe200078e020b */
[----:B------:R-:W-:Y:S01]  /*0b30*/  CS2R R78, SRZ ;  /* 0x00000000004e7805 */ /* 0x000fe2000001ff00 */
[----:B------:R-:W-:Y:S01]  /*0b40*/  IMAD.MOV.U32 R2, RZ, RZ, R4 ;  /* 0x000000ffff027224 */ /* 0x000fe200078e0004 */
[----:B------:R-:W-:Y:S01]  /*0b50*/  CS2R R76, SRZ ;  /* 0x00000000004c7805 */ /* 0x000fe2000001ff00 */
[----:B------:R-:W-:Y:S01]  /*0b60*/  IMAD.U32 R7, RZ, RZ, UR7 ;  /* 0x00000007ff077e24 */ /* 0x000fe2000f8e00ff */
[----:B------:R-:W2:Y:S01]  /*0b70*/  LDCU.64 UR6, c[0x0][0x550] ;  /* 0x0000aa00ff0677ac */ /* 0x000ea20008000a00 */
[----:B------:R-:W-:Y:S01]  /*0b80*/  IMAD.MOV.U32 R4, RZ, RZ, R6 ;  /* 0x000000ffff047224 */ /* 0x000fe200078e0006 */
[----:B------:R-:W-:Y:S01]  /*0b90*/  CS2R R82, SRZ ;  /* 0x0000000000527805 */ /* 0x000fe2000001ff00 */
[----:B-----5:R-:W-:Y:S01]  /*0ba0*/  IMAD.WIDE.U32 R10, R0, UR14, R2 ;  /* 0x0000000e000a7c25 */ /* 0x020fe2000f8e0002 */
[----:B------:R-:W-:-:S02]  /*0bb0*/  CS2R R80, SRZ ;  /* 0x0000000000507805 */ /* 0x000fc4000001ff00 */
[----:B------:R-:W-:Y:S02]  /*0bc0*/  CS2R R74, SRZ ;  /* 0x00000000004a7805 */ /* 0x000fe4000001ff00 */
[----:B------:R-:W-:Y:S01]  /*0bd0*/  CS2R R72, SRZ ;  /* 0x0000000000487805 */ /* 0x000fe2000001ff00 */
[----:B------:R-:W-:Y:S01]  /*0be0*/  IMAD.WIDE.U32 R4, R16, UR19, R4 ;  /* 0x0000001310047c25 */ /* 0x000fe2000f8e0004 */
[----:B------:R-:W-:Y:S02]  /*0bf0*/  CS2R R70, SRZ ;  /* 0x0000000000467805 */ /* 0x000fe4000001ff00 */
[----:B------:R-:W-:Y:S01]  /*0c00*/  CS2R R68, SRZ ;  /* 0x0000000000447805 */ /* 0x000fe2000001ff00 */
[C---:B------:R-:W-:Y:S02]  /*0c10*/  IMAD R6, R15.reuse, UR14, RZ ;  /* 0x0000000e0f067c24 */ /* 0x040fe4000f8e02ff */
[----:B-1----:R-:W-:Y:S02]  /*0c20*/  IMAD R2, R15, UR4, RZ ;  /* 0x000000040f027c24 */ /* 0x002fe4000f8e02ff */
[----:B------:R-:W-:-:S02]  /*0c30*/  IMAD R7, R7, UR20, R9 ;  /* 0x0000001407077c24 */ /* 0x000fc4000f8e0209 */
[----:B------:R-:W-:Y:S02]  /*0c40*/  IMAD R3, R17, UR19, R5 ;  /* 0x0000001311037c24 */ /* 0x000fe4000f8e0205 */
[C---:B------:R-:W-:Y:S01]  /*0c50*/  IMAD R9, R0.reuse, UR15, R6 ;  /* 0x0000000f00097c24 */ /* 0x040fe2000f8e0206 */
[----:B------:R-:W1:Y:S01]  /*0c60*/  LDCU.64 UR14, c[0x0][0x460] ;  /* 0x00008c00ff0e77ac */ /* 0x000e620008000a00 */
[C---:B------:R-:W-:Y:S02]  /*0c70*/  IMAD R5, R0.reuse, UR5, R2 ;  /* 0x0000000500057c24 */ /* 0x040fe4000f8e0202 */
[----:B------:R-:W-:Y:S02]  /*0c80*/  IMAD.MOV.U32 R6, RZ, RZ, R8 ;  /* 0x000000ffff067224 */ /* 0x000fe400078e0008 */
[----:B------:R-:W-:Y:S02]  /*0c90*/  IMAD.MOV.U32 R2, RZ, RZ, R4 ;  /* 0x000000ffff027224 */ /* 0x000fe400078e0004 */
[----:B------:R-:W-:Y:S01]  /*0ca0*/  IMAD.WIDE.U32 R6, R0, UR4, R6 ;  /* 0x0000000400067c25 */ /* 0x000fe2000f8e0006 */
[----:B------:R-:W3:Y:S03]  /*0cb0*/  LDCU.64 UR4, c[0x0][0x398] ;  /* 0x00007300ff0477ac */ /* 0x000ee60008000a00 */
[----:B------:R-:W-:-:S04]  /*0cc0*/  IMAD.WIDE.U32 R2, R25, R12, R2 ;  /* 0x0000000c19027225 */ /* 0x000fc800078e0002 */
[----:B------:R-:W-:Y:S01]  /*0cd0*/  IMAD R0, R25, R13, R3 ;  /* 0x0000000d19007224 */ /* 0x000fe200078e0203 */
[----:B------:R-:W-:Y:S01]  /*0ce0*/  @P3 BAR.SYNC.DEFER_BLOCKING 0x0 ;  /* 0x0000000000003b1d */ /* 0x000fe20000010000 */
[----:B--2---:R-:W-:Y:S01]  /*0cf0*/  LEA R22, P0, R2, UR6, 0x1 ;  /* 0x0000000602167c11 */ /* 0x004fe2000f8008ff */
[----:B------:R-:W-:Y:S01]  /*0d00*/  IMAD R8, R18, UR35, RZ ;  /* 0x0000002312087c24 */ /* 0x000fe2000f8e02ff */
[----:B-1----:R-:W-:Y:S01]  /*0d10*/  UISETP.NE.U32.AND UP0, UPT, UR14, URZ, UPT ;  /* 0x000000ff0e00728c */ /* 0x002fe2000bf05070 */
[----:B------:R-:W-:Y:S01]  /*0d20*/  IMAD.IADD R21, R7, 0x1, R5 ;  /* 0x0000000107157824 */ /* 0x000fe200078e0205 */
[----:B------:R-:W-:Y:S01]  /*0d30*/  LEA.HI.X R252, R2, UR7, R0, 0x1, P0 ;  /* 0x0000000702fc7c11 */ /* 0x000fe200080f0c00 */
[----:B------:R-:W1:Y:S01]  /*0d40*/  LDCU.64 UR6, c[0x0][0x3c8] ;  /* 0x00007900ff0677ac */ /* 0x000e620008000a00 */
[----:B------:R-:W-:Y:S01]  /*0d50*/  IMAD.WIDE.U32 R4, R18, UR36, RZ ;  /* 0x0000002412047c25 */ /* 0x000fe2000f8e00ff */
[----:B------:R-:W-:Y:S01]  /*0d60*/  LOP3.LUT R0, R251, 0x1f8, RZ, 0xc0, !PT ;  /* 0x000001f8fb007812 */ /* 0x000fe200078ec0ff */
[----:B------:R2:W-:Y:S01]  /*0d70*/  STL [R1], R22 ;  /* 0x0000001601007387 */ /* 0x0005e20000100800 */
[----:B------:R-:W-:Y:S01]  /*0d80*/  UIADD3 UR14, UPT, UPT, UR43, UR39, URZ ;  /* 0x000000272b0e7290 */ /* 0x000fe2000fffe0ff */
[----:B------:R-:W-:Y:S01]  /*0d90*/  IMAD R3, R19, UR36, R8 ;  /* 0x0000002413037c24 */ /* 0x000fe2000f8e0208 */
[----:B------:R-:W-:Y:S01]  /*0da0*/  LOP3.LUT R2, R4, R177, RZ, 0xfc, !PT ;  /* 0x000000b104027212 */ /* 0x000fe200078efcff */
[----:B------:R-:W-:Y:S01]  /*0db0*/  IMAD.SHL.U32 R7, R12, 0x20, RZ ;  /* 0x000000200c077824 */ /* 0x000fe200078e00ff */
[----:B------:R-:W-:Y:S01]  /*0dc0*/  LOP3.LUT R8, R0, 0x38, R183, 0x78, !PT ;  /* 0x0000003800087812 */ /* 0x000fe200078e78b7 */
[----:B------:R-:W-:Y:S01]  /*0dd0*/  IMAD.IADD R3, R5, 0x1, R3 ;  /* 0x0000000105037824 */ /* 0x000fe200078e0203 */
[----:B------:R-:W-:Y:S01]  /*0de0*/  SHF.L.U64.HI R5, R12, 0x5, R13 ;  /* 0x000000050c057819 */ /* 0x000fe2000001020d */
[----:B------:R-:W-:Y:S01]  /*0df0*/  IMAD.MOV.U32 R20, RZ, RZ, R6 ;  /* 0x000000ffff147224 */ /* 0x000fe200078e0006 */
[C---:B------:R-:W-:Y:S01]  /*0e00*/  LEA R4, P0, R7.reuse, R22, 0x1 ;  /* 0x0000001607047211 */ /* 0x040fe200078008ff */
[----:B---3--:R-:W-:Y:S01]  /*0e10*/  IMAD.U32 R6, RZ, RZ, UR4 ;  /* 0x00000004ff067e24 */ /* 0x008fe2000f8e00ff */
[----:B------:R-:W-:Y:S01]  /*0e20*/  UMOV UR4, UR17 ;  /* 0x0000001100047c82 */ /* 0x000fe20008000000 */
[----:B------:R-:W-:Y:S01]  /*0e30*/  IMAD.U32 R0, RZ, RZ, UR5 ;  /* 0x00000005ff007e24 */ /* 0x000fe2000f8e00ff */
[----:B------:R-:W-:Y:S01]  /*0e40*/  LEA.HI.X R5, R7, R252, R5, 0x1, P0 ;  /* 0x000000fc07057211 */ /* 0x000fe200000f0c05 */
[----:B------:R-:W-:Y:S01]  /*0e50*/  IMAD.WIDE.U32 R6, R6, UR20, R2 ;  /* 0x0000001406067c25 */ /* 0x000fe2000f8e0002 */
[----:B------:R-:W-:Y:S01]  /*0e60*/  LOP3.LUT R2, R8, 0x1e00, R251, 0xf8, !PT ;  /* 0x00001e0008027812 */ /* 0x000fe200078ef8fb */
[----:B------:R-:W-:-:S02]  /*0e70*/  ULOP3.LUT UR5, UR29, 0x80000001, URZ, 0xc0, !UPT ;  /* 0x800000011d057892 */ /* 0x000fc4000f8ec0ff */
[----:B------:R-:W-:Y:S01]  /*0e80*/  IMAD R7, R0, UR20, R7 ;  /* 0x0000001400077c24 */ /* 0x000fe2000f8e0207 */
[----:B-1----:R-:W-:Y:S01]  /*0e90*/  MOV R0, UR6 ;  /* 0x0000000600007c02 */ /* 0x002fe20008000f00 */
[----:B------:R-:W-:Y:S01]  /*0ea0*/  IMAD.MOV.U32 R3, RZ, RZ, R252 ;  /* 0x000000ffff037224 */ /* 0x000fe200078e00fc */
[----:B------:R-:W-:Y:S01]  /*0eb0*/  LEA R14, R2, UR4, 0x1 ;  /* 0x00000004020e7c11 */ /* 0x000fe2000f8e08ff */
[----:B------:R-:W-:Y:S01]  /*0ec0*/  IMAD.MOV.U32 R2, RZ, RZ, R22 ;  /* 0x000000ffff027224 */ /* 0x000fe200078e0016 */
[----:B------:R-:W-:Y:S01]  /*0ed0*/  UISETP.NE.AND UP1, UPT, UR5, 0x1, UPT ;  /* 0x000000010500788c */ /* 0x000fe2000bf25270 */
[----:B------:R-:W-:Y:S01]  /*0ee0*/  IMAD.SHL.U32 R8, R12, 0x40, RZ ;  /* 0x000000400c087824 */ /* 0x000fe200078e00ff */
[----:B------:R-:W-:Y:S01]  /*0ef0*/  UIMAD UR14, UR14, UR37, URZ ;  /* 0x000000250e0e72a4 */ /* 0x000fe2000f8e02ff */
[----:B------:R-:W-:Y:S01]  /*0f00*/  IMAD.WIDE.U32 R6, R0, UR19, R6 ;  /* 0x0000001300067c25 */ /* 0x000fe2000f8e0006 */
[----:B------:R-:W-:Y:S01]  /*0f10*/  @!PT LDS RZ, [RZ] ;  /* 0x00000000fffff984 */ /* 0x000fe20000000800 */
[----:B------:R-:W-:Y:S01]  /*0f20*/  @!PT LDS RZ, [RZ] ;  /* 0x00000000fffff984 */ /* 0x000fe20000000800 */
[----:B------:R-:W-:Y:S01]  /*0f30*/  @!PT LDS RZ, [RZ] ;  /* 0x00000000fffff984 */ /* 0x000fe20000000800 */
[----:B------:R1:W-:Y:S01]  /*0f40*/  LDGSTS.E.BYPASS.LTC128B.128 [R14+0x8000], desc[UR24][R2.64] ;  /* 0x08000000020e7fae */ /* 0x0003e2000b981a18 */
[----:B------:R-:W-:-:S02]  /*0f50*/  USEL UR5, URZ, 0x4000, UP1 ;  /* 0x00004000ff057887 */ /* 0x000fc40008800000 */
[----:B------:R-:W-:Y:S01]  /*0f60*/  IMAD.U32 R0, RZ, RZ, UR7 ;  /* 0x00000007ff007e24 */ /* 0x000fe2000f8e00ff */
[----:B------:R-:W3:Y:S01]  /*0f70*/  LDCU.64 UR6, c[0x0][0x380] ;  /* 0x00007000ff0677ac */ /* 0x000ee20008000a00 */
[----:B------:R-:W-:Y:S01]  /*0f80*/  IMAD.IADD R17, R11, 0x1, R9 ;  /* 0x000000010b117824 */ /* 0x000fe200078e0209 */
[----:B------:R-:W-:Y:S01]  /*0f90*/  SHF.L.U64.HI R9, R12, 0x6, R13 ;  /* 0x000000060c097819 */ /* 0x000fe2000001020d */
[----:B------:R-:W-:Y:S01]  /*0fa0*/  IMAD.MOV.U32 R16, RZ, RZ, R10 ;  /* 0x000000ffff107224 */ /* 0x000fe200078e000a */
[----:B------:R-:W4:Y:S01]  /*0fb0*/  LDC.64 R12, c[0x0][0x3b8] ;  /* 0x0000ee00ff0c7b82 */ /* 0x000f220000000a00 */
[----:B------:R5:W-:Y:S01]  /*0fc0*/  LDGSTS.E.BYPASS.LTC128B.128 [R14+0x9000], desc[UR24][R4.64] ;  /* 0x09000000040e7fae */ /* 0x000be2000b981a18 */
[----:B------:R-:W-:Y:S01]  /*0fd0*/  VIADD R242, R14, UR5 ;  /* 0x000000050ef27c36 */ /* 0x000fe20008000000 */
[----:B------:R-:W-:Y:S02]  /*0fe0*/  UIMAD UR14, UR34, UR42, UR14 ;  /* 0x0000002a220e72a4 */ /* 0x000fe4000f8e020e */
[----:B------:R-:W-:-:S03]  /*0ff0*/  UISETP.NE.AND.EX UP0, UPT, UR15, URZ, UPT, UP0 ;  /* 0x000000ff0f00728c */ /* 0x000fc6000bf05300 */
[----:B------:R-:W2:Y:S01]  /*1000*/  LDC.64 R10, c[0x0][0x5f8] ;  /* 0x00017e00ff0a7b82 */ /* 0x000ea20000000a00 */
[----:B------:R-:W-:-:S04]  /*1010*/  USEL UR33, UR33, URZ, UP0 ;  /* 0x000000ff21217287 */ /* 0x000fc80008000000 */
[----:B------:R-:W-:-:S04]  /*1020*/  UIADD3 UR33, UP0, UPT, UR36, UR33, URZ ;  /* 0x0000002124217290 */ /* 0x000fc8000ff1e0ff */
[----:B------:R-:W-:Y:S01]  /*1030*/  UIADD3.X UR35, UPT, UPT, URZ, UR35, URZ, UP0, !UPT ;  /* 0x00000023ff237290 */ /* 0x000fe200087fe4ff */
[----:B-1----:R-:W-:Y:S01]  /*1040*/  IADD3 R2, P1, PT, R8, R4, RZ ;  /* 0x0000000408027210 */ /* 0x002fe20007f3e0ff */
[----:B------:R-:W-:-:S03]  /*1050*/  UISETP.GE.AND UP0, UPT, UR27, 0x1, UPT ;  /* 0x000000011b00788c */ /* 0x000fc6000bf06270 */
[----:B------:R-:W-:Y:S01]  /*1060*/  IADD3 R8, P0, PT, R2, R8, RZ ;  /* 0x0000000802087210 */ /* 0x000fe20007f1e0ff */
[----:B------:R-:W-:Y:S02]  /*1070*/  IMAD.X R3, R9, 0x1, R5, P1 ;  /* 0x0000000109037824 */ /* 0x000fe400008e0605 */
[----:B-----5:R-:W-:-:S03]  /*1080*/  IMAD R5, R0, UR19, R7 ;  /* 0x0000001300057c24 */ /* 0x020fc6000f8e0207 */
[----:B------:R1:W-:Y:S01]  /*1090*/  LDGSTS.E.BYPASS.LTC128B.128 [R14+0xa000], desc[UR24][R2.64] ;  /* 0x0a000000020e7fae */ /* 0x0003e2000b981a18 */
[----:B------:R-:W-:Y:S02]  /*10a0*/  IMAD.MOV.U32 R4, RZ, RZ, R6 ;  /* 0x000000ffff047224 */ /* 0x000fe400078e0006 */
[----:B------:R-:W-:Y:S02]  /*10b0*/  IMAD.X R9, R3, 0x1, R9, P0 ;  /* 0x0000000103097824 */ /* 0x000fe400000e0609 */
[----:B--2---:R-:W-:-:S03]  /*10c0*/  IMAD.WIDE.U32 R6, R23, R10, RZ ;  /* 0x0000000a17067225 */ /* 0x004fc600078e00ff */
[----:B------:R2:W-:Y:S01]  /*10d0*/  LDGSTS.E.BYPASS.LTC128B.128 [R14+0xb000], desc[UR24][R8.64] ;  /* 0x0b000000080e7fae */ /* 0x0005e2000b981a18 */
[----:B------:R-:W-:Y:S01]  /*10e0*/  IMAD.SHL.U32 R10, R18, 0x40, RZ ;  /* 0x00000040120a7824 */ /* 0x000fe200078e00ff */
[----:B------:R-:W-:Y:S01]  /*10f0*/  SEL R22, R6, RZ, P3 ;  /* 0x000000ff06167207 */ /* 0x000fe20001800000 */
[----:B------:R-:W-:Y:S01]  /*1100*/  IMAD R23, R23, R11, R7 ;  /* 0x0000000b17177224 */ /* 0x000fe200078e0207 */
[----:B------:R-:W-:Y:S01]  /*1110*/  SHF.L.U64.HI R11, R18, 0x6, R19 ;  /* 0x00000006120b7819 */ /* 0x000fe20000010213 */
[----:B----4-:R-:W-:-:S04]  /*1120*/  IMAD.WIDE.U32 R6, R12, UR38, R16 ;  /* 0x000000260c067c25 */ /* 0x010fc8000f8e0010 */
[----:B-1----:R-:W-:-:S04]  /*1130*/  IMAD.WIDE.U32 R2, R25, R18, R4 ;  /* 0x0000001219027225 */ /* 0x002fc800078e0004 */
[----:B------:R-:W-:Y:S01]  /*1140*/  IMAD R0, R25, R19, R3 ;  /* 0x0000001319007224 */ /* 0x000fe200078e0203 */
[----:B---3--:R-:W-:Y:S02]  /*1150*/  LEA R250, P0, R2, UR6, 0x1 ;  /* 0x0000000602fa7c11 */ /* 0x008fe4000f8008ff */
[----:B------:R-:W-:Y:S02]  /*1160*/  SHF.L.U64.HI R3, R18, 0x5, R19 ;  /* 0x0000000512037819 */ /* 0x000fe40000010213 */
[----:B------:R-:W-:Y:S01]  /*1170*/  LEA.HI.X R245, R2, UR7, R0, 0x1, P0 ;  /* 0x0000000702f57c11 */ /* 0x000fe200080f0c00 */
[----:B------:R-:W-:Y:S01]  /*1180*/  IMAD.SHL.U32 R0, R18, 0x20, RZ ;  /* 0x0000002012007824 */ /* 0x000fe200078e00ff */
[----:B------:R-:W1:Y:S01]  /*1190*/  LDCU.64 UR6, c[0x0][0x388] ;  /* 0x00007100ff0677ac */ /* 0x000e620008000a00 */
[----:B------:R-:W-:Y:S01]  /*11a0*/  IMAD R2, R12, UR40, RZ ;  /* 0x000000280c027c24 */ /* 0x000fe2000f8e02ff */
[----:B------:R-:W3:Y:S01]  /*11b0*/  LDC R18, c[0x0][0x44c] ;  /* 0x00011300ff127b82 */ /* 0x000ee20000000800 */
[----:B--2---:R-:W-:Y:S01]  /*11c0*/  IMAD.MOV.U32 R8, RZ, RZ, R250 ;  /* 0x000000ffff087224 */ /* 0x004fe200078e00fa */
[----:B------:R-:W-:Y:S01]  /*11d0*/  LEA R4, P0, R0, R250, 0x1 ;  /* 0x000000fa00047211 */ /* 0x000fe200078008ff */
[----:B------:R-:W-:-:S02]  /*11e0*/  IMAD R15, R13, UR38, R2 ;  /* 0x000000260d0f7c24 */ /* 0x000fc4000f8e0202 */
[----:B------:R-:W-:Y:S01]  /*11f0*/  IMAD.MOV.U32 R9, RZ, RZ, R245 ;  /* 0x000000ffff097224 */ /* 0x000fe200078e00f5 */
[----:B------:R-:W-:Y:S01]  /*1200*/  LEA.HI.X R5, R0, R245, R3, 0x1, P0 ;  /* 0x000000f500057211 */ /* 0x000fe200000f0c03 */
[----:B------:R-:W-:Y:S01]  /*1210*/  IMAD.IADD R7, R7, 0x1, R15 ;  /* 0x0000000107077824 */ /* 0x000fe200078e020f */
[----:B------:R-:W-:Y:S02]  /*1220*/  IADD3 R2, P0, PT, R10, R4, RZ ;  /* 0x000000040a027210 */ /* 0x000fe40007f1e0ff */
[----:B------:R2:W-:Y:S02]  /*1230*/  LDGSTS.E.BYPASS.LTC128B.128 [R242], desc[UR24][R8.64] ;  /* 0x0000000008f27fae */ /* 0x0005e4000b981a18 */
[----:B------:R-:W-:Y:S02]  /*1240*/  IADD3.X R3, PT, PT, R11, R5, RZ, P0, !PT ;  /* 0x000000050b037210 */ /* 0x000fe400007fe4ff */
[----:B------:R4:W-:Y:S04]  /*1250*/  LDGSTS.E.BYPASS.LTC128B.128 [R242+0x1000], desc[UR24][R4.64] ;  /* 0x0100000004f27fae */ /* 0x0009e8000b981a18 */
[----:B------:R1:W-:Y:S01]  /*1260*/  LDGSTS.E.BYPASS.LTC128B.128 [R242+0x2000], desc[UR24][R2.64] ;  /* 0x0200000002f27fae */ /* 0x0003e2000b981a18 */
[----:B--2---:R-:W-:Y:S01]  /*1270*/  IADD3 R8, P0, PT, R2, R10, RZ ;  /* 0x0000000a02087210 */ /* 0x004fe20007f1e0ff */
[----:B----4-:R-:W-:-:S04]  /*1280*/  IMAD.WIDE.U32 R4, R25, R12, R6 ;  /* 0x0000000c19047225 */ /* 0x010fc800078e0006 */
[----:B------:R-:W-:Y:S01]  /*1290*/  IMAD.X R9, R3, 0x1, R11, P0 ;  /* 0x0000000103097824 */ /* 0x000fe200000e060b */
[CC--:B------:R-:W-:Y:S01]  /*12a0*/  LEA R7, P0, R12.reuse, R4.reuse, 0x6 ;  /* 0x000000040c077211 */ /* 0x0c0fe200078030ff */
[----:B------:R-:W2:Y:S01]  /*12b0*/  LDC.64 R10, c[0x0][0x3c0] ;  /* 0x0000f000ff0a7b82 */ /* 0x000ea20000000a00 */
[----:B------:R-:W-:Y:S01]  /*12c0*/  IMAD.SHL.U32 R6, R12, 0x20, RZ ;  /* 0x000000200c067824 */ /* 0x000fe200078e00ff */
[----:B-1----:R-:W-:Y:S01]  /*12d0*/  LEA R2, P2, R4, UR6, 0x1 ;  /* 0x0000000604027c11 */ /* 0x002fe2000f8408ff */
[----:B------:R-:W-:Y:S01]  /*12e0*/  IMAD R0, R25, R13, R5 ;  /* 0x0000000d19007224 */ /* 0x000fe200078e0205 */
[----:B------:R1:W-:Y:S01]  /*12f0*/  LDGSTS.E.BYPASS.LTC128B.128 [R242+0x3000], desc[UR24][R8.64] ;  /* 0x0300000008f27fae */ /* 0x0003e2000b981a18 */
[----:B------:R-:W-:Y:S02]  /*1300*/  SHF.L.U64.HI R5, R12, 0x5, R13 ;  /* 0x000000050c057819 */ /* 0x000fe4000001020d */
[----:B------:R-:W-:Y:S02]  /*1310*/  IADD3 R15, P1, PT, R6, R4, RZ ;  /* 0x00000004060f7210 */ /* 0x000fe40007f3e0ff */
[----:B------:R-:W-:-:S02]  /*1320*/  LEA.HI.X R3, R4, UR7, R0, 0x1, P2 ;  /* 0x0000000704037c11 */ /* 0x000fc400090f0c00 */
[----:B------:R-:W-:-:S03]  /*1330*/  LEA R4, P2, R15, UR6, 0x1 ;  /* 0x000000060f047c11 */ /* 0x000fc6000f8408ff */
[----:B------:R2:W-:Y:S01]  /*1340*/  LDGSTS.E.BYPASS.LTC128B.128 [R14+0xc000], desc[UR24][R2.64] ;  /* 0x0c000000020e7fae */ /* 0x0005e2000b981a18 */
[----:B-1----:R-:W-:Y:S01]  /*1350*/  LEA.HI.X R9, R12, R0, R13, 0x6, P0 ;  /* 0x000000000c097211 */ /* 0x002fe200000f340d */
[----:B------:R-:W-:Y:S01]  /*1360*/  IMAD.X R13, R5, 0x1, R0, P1 ;  /* 0x00000001050d7824 */ /* 0x000fe200008e0600 */
[C---:B------:R-:W-:Y:S02]  /*1370*/  IADD3 R12, P0, PT, R7.reuse, R6, RZ ;  /* 0x00000006070c7210 */ /* 0x040fe40007f1e0ff */
[----:B------:R-:W-:-:S03]  /*1380*/  LEA R6, P1, R7, UR6, 0x1 ;  /* 0x0000000607067c11 */ /* 0x000fc6000f8208ff */
[----:B------:R-:W-:Y:S01]  /*1390*/  IMAD.X R0, R9, 0x1, R5, P0 ;  /* 0x0000000109007824 */ /* 0x000fe200000e0605 */
[----:B------:R-:W-:Y:S02]  /*13a0*/  LEA R8, P0, R12, UR6, 0x1 ;  /* 0x000000060c087c11 */ /* 0x000fe4000f8008ff */
[----:B------:R-:W-:Y:S01]  /*13b0*/  LEA.HI.X R7, R7, UR7, R9, 0x1, P1 ;  /* 0x0000000707077c11 */ /* 0x000fe200088f0c09 */
[----:B--2---:R-:W-:Y:S01]  /*13c0*/  IMAD.WIDE.U32 R2, R10, UR38, R20 ;  /* 0x000000260a027c25 */ /* 0x004fe2000f8e0014 */
[----:B------:R-:W-:Y:S02]  /*13d0*/  LEA.HI.X R9, R12, UR7, R0, 0x1, P0 ;  /* 0x000000070c097c11 */ /* 0x000fe400080f0c00 */
[----:B------:R-:W-:Y:S01]  /*13e0*/  LEA.HI.X R5, R15, UR7, R13, 0x1, P2 ;  /* 0x000000070f057c11 */ /* 0x000fe200090f0c0d */
[C---:B------:R-:W-:Y:S01]  /*13f0*/  IMAD R0, R10.reuse, UR40, RZ ;  /* 0x000000280a007c24 */ /* 0x040fe2000f8e02ff */
[----:B------:R-:W1:Y:S01]  /*1400*/  LDCU.64 UR6, c[0x0][0x390] ;  /* 0x00007200ff0677ac */ /* 0x000e620008000a00 */
[----:B------:R-:W-:-:S02]  /*1410*/  SHF.L.U64.HI R15, R10, 0x5, R11 ;  /* 0x000000050a0f7819 */ /* 0x000fc4000001020b */
[----:B------:R-:W-:Y:S01]  /*1420*/  IMAD R0, R11, UR38, R0 ;  /* 0x000000260b007c24 */ /* 0x000fe2000f8e0200 */
[----:B------:R2:W-:Y:S01]  /*1430*/  LDGSTS.E.BYPASS.LTC128B.128 [R14+0xd000], desc[UR24][R4.64] ;  /* 0x0d000000040e7fae */ /* 0x0005e2000b981a18 */
[----:B------:R-:W-:Y:S02]  /*1440*/  UIMAD.WIDE.U32 UR40, UR42, UR37, URZ ;  /* 0x000000252a2872a5 */ /* 0x000fe4000f8e00ff */
[----:B------:R-:W-:Y:S01]  /*1450*/  IMAD.IADD R3, R3, 0x1, R0 ;  /* 0x0000000103037824 */ /* 0x000fe200078e0200 */
[----:B------:R3:W-:Y:S01]  /*1460*/  LDGSTS.E.BYPASS.LTC128B.128 [R14+0xe000], desc[UR24][R6.64] ;  /* 0x0e000000060e7fae */ /* 0x0007e2000b981a18 */
[----:B------:R-:W-:Y:S01]  /*1470*/  UIADD3 UR14, UPT, UPT, UR41, UR14, URZ ;  /* 0x0000000e290e7290 */ /* 0x000fe2000fffe0ff */
[C---:B------:R-:W-:Y:S02]  /*1480*/  IMAD.WIDE.U32 R2, R25.reuse, R10, R2 ;  /* 0x0000000a19027225 */ /* 0x040fe400078e0002 */
[----:B------:R4:W-:Y:S01]  /*1490*/  LDGSTS.E.BYPASS.LTC128B.128 [R14+0xf000], desc[UR24][R8.64] ;  /* 0x0f000000080e7fae */ /* 0x0009e2000b981a18 */
[----:B------:R-:W5:Y:S01]  /*14a0*/  LDCU.64 UR42, c[0x0][0x5e8] ;  /* 0x0000bd00ff2a77ac */ /* 0x000f620008000a00 */
[----:B------:R-:W-:Y:S01]  /*14b0*/  IMAD R0, R25, R11, R3 ;  /* 0x0000000b19007224 */ /* 0x000fe200078e0203 */
[----:B-1----:R-:W-:-:S04]  /*14c0*/  LEA R12, P2, R2, UR6, 0x1 ;  /* 0x00000006020c7c11 */ /* 0x002fc8000f8408ff */
[----:B------:R-:W-:-:S05]  /*14d0*/  LEA.HI.X R13, R2, UR7, R0, 0x1, P2 ;  /* 0x00000007020d7c11 */ /* 0x000fca00090f0c00 */
[----:B------:R1:W-:Y:S01]  /*14e0*/  LDGSTS.E.BYPASS.LTC128B.128 [R14+0x10000], desc[UR24][R12.64] ;  /* 0x100000000c0e7fae */ /* 0x0003e2000b981a18 */
[----:B--2---:R-:W-:Y:S01]  /*14f0*/  LEA R4, P0, R10, R2, 0x6 ;  /* 0x000000020a047211 */ /* 0x004fe200078030ff */
[----:B-----5:R-:W-:Y:S01]  /*1500*/  UIMAD.WIDE UR42, UR28, 0x4, UR42 ;  /* 0x000000041c2a78a5 */ /* 0x020fe2000f8e022a */
[----:B---3--:R-:W-:Y:S01]  /*1510*/  IMAD R6, R18, UR14, RZ ;  /* 0x0000000e12067c24 */ /* 0x008fe2000f8e02ff */
[----:B------:R-:W2:Y:S01]  /*1520*/  LDCU.64 UR14, c[0x0][0x420] ;  /* 0x00008400ff0e77ac */ /* 0x000ea20008000a00 */
[----:B----4-:R-:W-:Y:S01]  /*1530*/  IMAD.SHL.U32 R9, R10, 0x20, RZ ;  /* 0x000000200a097824 */ /* 0x010fe200078e00ff */
[----:B------:R-:W-:-:S04]  /*1540*/  SHF.R.S32.HI R8, RZ, 0x1f, R18 ;  /* 0x0000001fff087819 */ /* 0x000fc80000011412 */
[----:B------:R-:W-:Y:S01]  /*1550*/  IADD3 R5, P1, PT, R9, R2, RZ ;  /* 0x0000000209057210 */ /* 0x000fe20007f3e0ff */
[----:B------:R-:W-:-:S04]  /*1560*/  IMAD R2, R18, UR19, RZ ;  /* 0x0000001312027c24 */ /* 0x000fc8000f8e02ff */
[----:B------:R-:W-:Y:S01]  /*1570*/  IMAD.X R7, R15, 0x1, R0, P1 ;  /* 0x000000010f077824 */ /* 0x000fe200008e0600 */
[C---:B------:R-:W-:Y:S02]  /*1580*/  LEA R16, P1, R5.reuse, UR6, 0x1 ;  /* 0x0000000605107c11 */ /* 0x040fe4000f8208ff */
[----:B------:R-:W-:Y:S01]  /*1590*/  LEA.HI.X R0, R10, R0, R11, 0x6, P0 ;  /* 0x000000000a007211 */ /* 0x000fe200000f340b */
[----:B------:R-:W-:Y:S01]  /*15a0*/  IMAD.WIDE R10, R18, UR37, RZ ;  /* 0x00000025120a7c25 */ /* 0x000fe2000f8e02ff */
[----:B------:R-:W-:Y:S02]  /*15b0*/  LEA.HI.X R17, R5, UR7, R7, 0x1, P1 ;  /* 0x0000000705117c11 */ /* 0x000fe400088f0c07 */
[----:B------:R-:W-:Y:S01]  /*15c0*/  SHF.R.S32.HI R3, RZ, 0x1f, R2 ;  /* 0x0000001fff037819 */ /* 0x000fe20000011402 */
[----:B------:R-:W-:Y:S01]  /*15d0*/  IMAD R7, R8, UR40, R6 ;  /* 0x0000002808077c24 */ /* 0x000fe2000f8e0206 */
[C---:B------:R-:W-:Y:S01]  /*15e0*/  LEA R8, P1, R4.reuse, UR6, 0x1 ;  /* 0x0000000604087c11 */ /* 0x040fe2000f8208ff */
[----:B------:R1:W-:Y:S01]  /*15f0*/  LDGSTS.E.BYPASS.LTC128B.128 [R14+0x11000], desc[UR24][R16.64] ;  /* 0x11000000100e7fae */ /* 0x0003e2000b981a18 */
[----:B------:R-:W-:Y:S01]  /*1600*/  IADD3 R5, P0, PT, R4, R9, RZ ;  /* 0x0000000904057210 */ /* 0x000fe20007f1e0ff */
[----:B------:R-:W-:Y:S01]  /*1610*/  IMAD.WIDE.U32 R2, R18, UR40, R2 ;  /* 0x0000002812027c25 */ /* 0x000fe2000f8e0002 */
[----:B------:R-:W-:Y:S01]  /*1620*/  LEA.HI.X R9, R4, UR7, R0, 0x1, P1 ;  /* 0x0000000704097c11 */ /* 0x000fe200088f0c00 */
[----:B--2---:R-:W-:-:S02]  /*1630*/  UIMAD.WIDE UR40, UR30, 0x4, UR14 ;  /* 0x000000041e2878a5 */ /* 0x004fc4000f8e020e */
[----:B------:R-:W-:Y:S01]  /*1640*/  IMAD.X R0, R0, 0x1, R15, P0 ;  /* 0x0000000100007824 */ /* 0x000fe200000e060f */
[----:B------:R-:W-:Y:S01]  /*1650*/  LEA R6, P0, R5, UR6, 0x1 ;  /* 0x0000000605067c11 */ /* 0x000fe2000f8008ff */
[----:B------:R-:W-:Y:S01]  /*1660*/  IMAD.IADD R3, R3, 0x1, R7 ;  /* 0x0000000103037824 */ /* 0x000fe200078e0207 */
[----:B------:R-:W-:Y:S01]  /*1670*/  LOP3.LUT R15, R183, 0x1f, RZ, 0xc0, !PT ;  /* 0x0000001fb70f7812 */ /* 0x000fe200078ec0ff */
[----:B------:R-:W-:Y:S01]  /*1680*/  IMAD R4, R11, UR33, RZ ;  /* 0x000000210b047c24 */ /* 0x000fe2000f8e02ff */
[----:B------:R-:W-:Y:S01]  /*1690*/  LEA.HI.X R7, R5, UR7, R0, 0x1, P0 ;  /* 0x0000000705077c11 */ /* 0x000fe200080f0c00 */
[----:B------:R-:W-:Y:S01]  /*16a0*/  IMAD R11, R18, UR37, RZ ;  /* 0x00000025120b7c24 */ /* 0x000fe2000f8e02ff */
[----:B------:R-:W2:Y:S01]  /*16b0*/  LDCU.64 UR6, c[0x0][0x570] ;  /* 0x0000ae00ff0677ac */ /* 0x000ea20008000a00 */
[----:B------:R1:W-:Y:S01]  /*16c0*/  LDGSTS.E.BYPASS.LTC128B.128 [R14+0x12000], desc[UR24][R8.64] ;  /* 0x12000000080e7fae */ /* 0x0003e2000b981a18 */
[C---:B------:R-:W-:Y:S02]  /*16d0*/  IMAD R4, R10.reuse, UR35, R4 ;  /* 0x000000230a047c24 */ /* 0x040fe4000f8e0204 */
[----:B------:R-:W-:Y:S01]  /*16e0*/  IMAD.WIDE.U32 R2, R10, UR33, R2 ;  /* 0x000000210a027c25 */ /* 0x000fe2000f8e0002 */
[----:B------:R1:W-:Y:S03]  /*16f0*/  LDGSTS.E.BYPASS.LTC128B.128 [R14+0x13000], desc[UR24][R6.64] ;  /* 0x13000000060e7fae */ /* 0x0003e6000b981a18 */
[----:B------:R-:W-:Y:S01]  /*1700*/  IMAD R0, R11, R26, R15 ;  /* 0x0000001a0b007224 */ /* 0x000fe200078e020f */
[----:B------:R-:W0:Y:S01]  /*1710*/  LDGDEPBAR ;  /* 0x00000000000079af */ /* 0x000e220000000000 */
[----:B------:R-:W-:Y:S01]  /*1720*/  IMAD.IADD R5, R3, 0x1, R4 ;  /* 0x0000000103057824 */ /* 0x000fe200078e0204 */
[----:B------:R-:W-:-:S02]  /*1730*/  SEL R3, R23, RZ, P3 ;  /* 0x000000ff17037207 */ /* 0x000fc40001800000 */
[----:B------:R-:W-:Y:S01]  /*1740*/  IADD3 R4, P1, P0, R0, R2, R22 ;  /* 0x0000000200047210 */ /* 0x000fe2000783e016 */
[----:B------:R-:W-:Y:S01]  /*1750*/  IMAD.SHL.U32 R2, R11, 0x80, RZ ;  /* 0x000000800b027824 */ /* 0x000fe200078e00ff */
[----:B------:R-:W-:-:S04]  /*1760*/  SHF.R.S32.HI R0, RZ, 0x1f, R0 ;  /* 0x0000001fff007819 */ /* 0x000fc80000011400 */
[----:B------:R-:W-:Y:S02]  /*1770*/  IADD3.X R3, PT, PT, R0, R5, R3, P1, P0 ;  /* 0x0000000500037210 */ /* 0x000fe40000fe0403 */
[----:B------:R-:W-:-:S04]  /*1780*/  IADD3 R0, P0, PT, R2, R4, RZ ;  /* 0x0000000402007210 */ /* 0x000fc80007f1e0ff */
[----:B------:R-:W-:Y:S02]  /*1790*/  LEA.HI.X.SX32 R2, R2, R3, 0x1, P0 ;  /* 0x0000000302027211 */ /* 0x000fe400000f0eff */
[----:B--2---:R-:W-:-:S04]  /*17a0*/  LEA R240, P0, R0, UR6, 0x2 ;  /* 0x0000000600f07c11 */ /* 0x004fc8000f8010ff */
[----:B------:R-:W-:Y:S01]  /*17b0*/  LEA.HI.X R241, R0, UR7, R2, 0x2, P0 ;  /* 0x0000000700f17c11 */ /* 0x000fe200080f1402 */
[----:B-1----:R-:W-:Y:S08]  /*17c0*/  BRA.U !UP0, `(.L_x_2268) ;  /* 0x0000006508f87547 */ /* 0x002ff0000b800000 */
[----:B------:R-:W1:Y:S01]  /*17d0*/  LDC.64 R8, c[0x0][0x528] ;  /* 0x00014a00ff087b82 */ /* 0x000e620000000a00 */
[----:B------:R-:W-:Y:S01]  /*17e0*/  IMAD.MOV.U32 R2, RZ, RZ, 0x4 ;  /* 0x00000004ff027424 */ /* 0x000fe200078e00ff */
[----:B------:R-:W-:Y:S01]  /*17f0*/  SHF.R.U32.HI R7, RZ, 0x6, R183 ;  /* 0x00000006ff077819 */ /* 0x000fe200000116b7 */
[C---:B------:R-:W-:Y:S02]  /*1800*/  IMAD.SHL.U32 R173, R183.reuse, 0x40, RZ ;  /* 0x00000040b7ad7824 */ /* 0x040fe400078e00ff */
[----:B------:R-:W-:Y:S01]  /*1810*/  IMAD.SHL.U32 R10, R183, 0x20, RZ ;  /* 0x00000020b70a7824 */ /* 0x000fe200078e00ff */
[----:B------:R-:W-:Y:S01]  /*1820*/  LOP3.LUT R0, R26, 0x3, RZ, 0xc0, !PT ;  /* 0x000000031a007812 */ /* 0x000fe200078ec0ff */
[----:B------:R-:W-:Y:S01]  /*1830*/  IMAD.WIDE.U32 R2, R24, R2, UR40 ;  /* 0x0000002818027e25 */ /* 0x000fe2000f8e0002 */
[----:B------:R-:W-:Y:S01]  /*1840*/  UIMAD UR28, UR20, UR37, UR19 ;  /* 0x00000025141c72a4 */ /* 0x000fe2000f8e0213 */
[----:B------:R-:W2:Y:S01]  /*1850*/  LDC R243, c[0x0][0x44c] ;  /* 0x00011300fff37b82 */ /* 0x000ea20000000800 */
[----:B------:R-:W3:Y:S02]  /*1860*/  LDCU UR14, c[0x0][0x3b0] ;  /* 0x00007600ff0e77ac */ /* 0x000ee40008000800 */
[----:B------:R-:W4:Y:S01]  /*1870*/  LDG.E R14, desc[UR24][R2.64] ;  /* 0x00000018020e7981 */ /* 0x000f22000c1e1900 */
[----:B------:R-:W-:Y:S01]  /*1880*/  IMAD.U32 R244, RZ, RZ, UR31 ;  /* 0x0000001ffff47e24 */ /* 0x000fe2000f8e00ff */
[----:B------:R-:W5:Y:S02]  /*1890*/  LDCU UR15, c[0x0][0x3b4] ;  /* 0x00007680ff0f77ac */ /* 0x000f640008000800 */
[----:B------:R-:W2:Y:S01]  /*18a0*/  LDG.E R13, desc[UR24][R2.64+0x20] ;  /* 0x00002018020d7981 */ /* 0x000ea2000c1e1900 */
[----:B------:R-:W5:Y:S03]  /*18b0*/  LDCU UR6, c[0x0][0x590] ;  /* 0x0000b200ff0677ac */ /* 0x000f660008000800 */
[----:B------:R-:W2:Y:S01]  /*18c0*/  LDG.E R12, desc[UR24][R2.64+0x100] ;  /* 0x00010018020c7981 */ /* 0x000ea2000c1e1900 */
[----:B------:R-:W5:Y:S03]  /*18d0*/  LDCU UR7, c[0x0][0x594] ;  /* 0x0000b280ff0777ac */ /* 0x000f660008000800 */
[----:B-1----:R-:W2:Y:S01]  /*18e0*/  LDG.E.64 R4, desc[UR24][R8.64+0x8] ;  /* 0x0000081808047981 */ /* 0x002ea2000c1e1b00 */
[----:B------:R-:W-:Y:S01]  /*18f0*/  LOP3.LUT R6, R173, 0x200, RZ, 0xc0, !PT ;  /* 0x00000200ad067812 */ /* 0x000fe200078ec0ff */
[----:B------:R-:W-:Y:S01]  /*1900*/  IMAD.MOV.U32 R176, RZ, RZ, 0x40 ;  /* 0x00000040ffb07424 */ /* 0x000fe200078e00ff */
[----:B------:R-:W-:Y:S01]  /*1910*/  LOP3.LUT R177, R177, 0x1c0, R173, 0xf8, !PT ;  /* 0x000001c0b1b17812 */ /* 0x000fe200078ef8ad */
[----:B------:R1:W2:Y:S01]  /*1920*/  LDG.E R11, desc[UR24][R2.64+0x120] ;  /* 0x00012018020b7981 */ /* 0x0002a2000c1e1900 */
[----:B------:R-:W-:Y:S01]  /*1930*/  LOP3.LUT R7, R7, 0xe, RZ, 0xc0, !PT ;  /* 0x0000000e07077812 */ /* 0x000fe200078ec0ff */
[----:B------:R-:W-:Y:S01]  /*1940*/  IMAD.MOV.U32 R239, RZ, RZ, 0x10 ;  /* 0x00000010ffef7424 */ /* 0x000fe200078e00ff */
[----:B------:R-:W1:Y:S01]  /*1950*/  LDCU UR20, c[0x0][0x3e0] ;  /* 0x00007c00ff1477ac */ /* 0x000e620008000800 */
[----:B------:R-:W2:Y:S01]  /*1960*/  LDG.E.64 R8, desc[UR24][R8.64] ;  /* 0x0000001808087981 */ /* 0x000ea2000c1e1b00 */
[----:B-1----:R-:W-:-:S04]  /*1970*/  SHF.R.U32.HI R2, RZ, 0x4, R183 ;  /* 0x00000004ff027819 */ /* 0x002fc800000116b7 */
[----:B------:R-:W-:Y:S02]  /*1980*/  LOP3.LUT R2, R2, 0x8, RZ, 0xc0, !PT ;  /* 0x0000000802027812 */ /* 0x000fe400078ec0ff */
[--C-:B------:R-:W-:Y:S02]  /*1990*/  SHF.R.U32.HI R3, RZ, 0x1, R183.reuse ;  /* 0x00000001ff037819 */ /* 0x100fe400000116b7 */
[----:B------:R-:W-:Y:S02]  /*19a0*/  LOP3.LUT R2, R2, 0x10, R183, 0xf8, !PT ;  /* 0x0000001002027812 */ /* 0x000fe400078ef8b7 */
[----:B------:R-:W1:Y:S01]  /*19b0*/  S2R R183, SR_TID.X ;  /* 0x0000000000b77919 */ /* 0x000e620000002100 */
[----:B------:R-:W-:Y:S02]  /*19c0*/  LOP3.LUT R6, R6, 0xc00, R10, 0xf8, !PT ;  /* 0x00000c0006067812 */ /* 0x000fe400078ef80a */
[----:B------:R-:W-:-:S04]  /*19d0*/  LOP3.LUT R3, R177, 0x8, R3, 0x78, !PT ;  /* 0x00000008b1037812 */ /* 0x000fc800078e7803 */
[----:B------:R-:W-:Y:S02]  /*19e0*/  LOP3.LUT R6, R6, R3, RZ, 0xfc, !PT ;  /* 0x0000000306067212 */ /* 0x000fe400078efcff */
[----:B------:R-:W-:Y:S01]  /*19f0*/  LOP3.LUT R177, R2, R177, RZ, 0x3c, !PT ;  /* 0x000000b102b17212 */ /* 0x000fe200078e3cff */
[----:B------:R-:W-:Y:S01]  /*1a00*/  IMAD R244, R244, 0x8, R0 ;  /* 0x00000008f4f47824 */ /* 0x000fe200078e0200 */
[----:B------:R-:W-:Y:S01]  /*1a10*/  USHF.L.U32 UR28, UR28, 0x5, URZ ;  /* 0x000000051c1c7899 */ /* 0x000fe200080006ff */
[----:B------:R-:W-:-:S03]  /*1a20*/  IMAD.U32 R0, RZ, RZ, UR26 ;  /* 0x0000001aff007e24 */ /* 0x000fc6000f8e00ff */
[----:B------:R-:W-:Y:S01]  /*1a30*/  USHF.R.S32.HI UR27, URZ, 0x1f, UR28 ;  /* 0x0000001fff1b7899 */ /* 0x000fe2000801141c */
[----:B------:R-:W-:Y:S02]  /*1a40*/  IMAD R0, R0, 0x4, R7 ;  /* 0x0000000400007824 */ /* 0x000fe400078e0207 */
[C---:B-1----:R-:W-:Y:S02]  /*1a50*/  IMAD.SHL.U32 R3, R183.reuse, 0x10, RZ ;  /* 0x00000010b7037824 */ /* 0x042fe400078e00ff */
[C---:B------:R-:W-:Y:S02]  /*1a60*/  IMAD.SHL.U32 R2, R183.reuse, 0x2, RZ ;  /* 0x00000002b7027824 */ /* 0x040fe400078e00ff */
[----:B------:R-:W-:Y:S01]  /*1a70*/  IMAD.SHL.U32 R184, R183, 0x40, RZ ;  /* 0x00000040b7b87824 */ /* 0x000fe200078e00ff */
[----:B------:R-:W-:Y:S01]  /*1a80*/  LOP3.LUT R3, R3, 0x1c0, RZ, 0xc0, !PT ;  /* 0x000001c003037812 */ /* 0x000fe200078ec0ff */
[----:B------:R-:W-:Y:S01]  /*1a90*/  IMAD.SHL.U32 R186, R183, 0x20, RZ ;  /* 0x00000020b7ba7824 */ /* 0x000fe200078e00ff */
[----:B------:R-:W-:-:S02]  /*1aa0*/  SHF.R.U32.HI R181, RZ, 0x1, R183 ;  /* 0x00000001ffb57819 */ /* 0x000fc400000116b7 */
[----:B------:R-:W-:Y:S02]  /*1ab0*/  LOP3.LUT R3, R3, 0x38, R2, 0xf8, !PT ;  /* 0x0000003803037812 */ /* 0x000fe400078ef802 */
[----:B------:R-:W-:Y:S02]  /*1ac0*/  LOP3.LUT R2, R2, 0xe006, R184, 0xc8, !PT ;  /* 0x0000e00602027812 */ /* 0x000fe400078ec8b8 */
[----:B------:R-:W-:Y:S02]  /*1ad0*/  SHF.R.U32.HI R10, RZ, 0x2, R183 ;  /* 0x00000002ff0a7819 */ /* 0x000fe400000116b7 */
[----:B------:R-:W-:Y:S02]  /*1ae0*/  LOP3.LUT R7, R181, 0x30, RZ, 0xc0, !PT ;  /* 0x00000030b5077812 */ /* 0x000fe400078ec0ff */
[----:B------:R-:W-:Y:S02]  /*1af0*/  LOP3.LUT R2, R2, 0xc00, R186, 0xf8, !PT ;  /* 0x00000c0002027812 */ /* 0x000fe400078ef8ba */
[----:B------:R-:W-:-:S02]  /*1b00*/  LOP3.LUT R7, R7, 0x7, R10, 0xf8, !PT ;  /* 0x0000000707077812 */ /* 0x000fc400078ef80a */
[----:B------:R-:W-:Y:S01]  /*1b10*/  LOP3.LUT R3, R2, R3, RZ, 0xfc, !PT ;  /* 0x0000000302037212 */ /* 0x000fe200078efcff */
[----:B------:R-:W-:Y:S01]  /*1b20*/  IMAD.MOV.U32 R179, RZ, RZ, 0x20 ;  /* 0x00000020ffb37424 */ /* 0x000fe200078e00ff */
[----:B------:R-:W-:Y:S01]  /*1b30*/  LOP3.LUT R173, R177, 0x200, R173, 0xf8, !PT ;  /* 0x00000200b1ad7812 */ /* 0x000fe200078ef8ad */
[----:B------:R-:W-:Y:S01]  /*1b40*/  IMAD.MOV.U32 R127, RZ, RZ, RZ ;  /* 0x000000ffff7f7224 */ /* 0x000fe200078e00ff */
[----:B---3--:R-:W-:Y:S02]  /*1b50*/  USHF.L.U32 UR30, UR14, 0x7, URZ ;  /* 0x000000070e1e7899 */ /* 0x008fe400080006ff */
[----:B-----5:R-:W-:Y:S02]  /*1b60*/  USHF.L.U64.HI UR15, UR14, 0x6, UR15 ;  /* 0x000000060e0f7899 */ /* 0x020fe4000801020f */
[----:B------:R-:W-:Y:S02]  /*1b70*/  USHF.L.U32 UR31, UR6, 0x7, URZ ;  /* 0x00000007061f7899 */ /* 0x000fe400080006ff */
[----:B------:R-:W-:-:S02]  /*1b80*/  USHF.L.U64.HI UR7, UR6, 0x6, UR7 ;  /* 0x0000000606077899 */ /* 0x000fc40008010207 */
[----:B------:R-:W-:Y:S02]  /*1b90*/  USHF.L.U32 UR14, UR14, 0x6, URZ ;  /* 0x000000060e0e7899 */ /* 0x000fe400080006ff */
[----:B------:R-:W-:Y:S01]  /*1ba0*/  USHF.L.U32 UR6, UR6, 0x6, URZ ;  /* 0x0000000606067899 */ /* 0x000fe200080006ff */
[----:B----4-:R-:W-:Y:S04]  /*1bb0*/  STL [R1+0x10], R14 ;  /* 0x0000100e01007387 */ /* 0x010fe80000100800 */
[----:B--2---:R-:W-:Y:S01]  /*1bc0*/  STL [R1+0xc], R13 ;  /* 0x00000c0d01007387 */ /* 0x004fe20000100800 */
[----:B------:R-:W-:-:S03]  /*1bd0*/  IADD3 R4, P1, P0, R4, UR28, R15 ;  /* 0x0000001c04047c10 */ /* 0x000fc6000f83e00f */
[----:B------:R-:W-:Y:S01]  /*1be0*/  STL [R1+0x8], R12 ;  /* 0x0000080c01007387 */ /* 0x000fe20000100800 */
[----:B------:R-:W1:Y:S01]  /*1bf0*/  LDCU UR28, c[0x0][0x45c] ;  /* 0x00008b80ff1c77ac */ /* 0x000e620008000800 */
[----:B------:R-:W-:Y:S02]  /*1c00*/  IADD3.X R2, PT, PT, R5, UR27, RZ, P1, P0 ;  /* 0x0000001b05027c10 */ /* 0x000fe40008fe04ff */
[----:B------:R-:W-:Y:S01]  /*1c10*/  STL [R1+0x4], R11 ;  /* 0x0000040b01007387 */ /* 0x000fe20000100800 */
[----:B------:R-:W2:Y:S03]  /*1c20*/  LDCU.U8 UR27, c[0x0][0x4f8] ;  /* 0x00009f00ff1b77ac */ /* 0x000ea60008000000 */
[----:B------:R-:W-:Y:S04]  /*1c30*/  STL [R1+0x14], R7 ;  /* 0x0000140701007387 */ /* 0x000fe80000100800 */
[----:B------:R-:W-:Y:S04]  /*1c40*/  STL [R1+0x24], R3 ;  /* 0x0000240301007387 */ /* 0x000fe80000100800 */
[----:B------:R3:W-:Y:S01]  /*1c50*/  STL [R1+0x20], R2 ;  /* 0x0000200201007387 */ /* 0x0007e20000100800 */
[----:B------:R-:W-:-:S02]  /*1c60*/  R2UR UR44, R9 ;  /* 0x00000000092c72ca */ /* 0x000fc400000e0000 */
[----:B------:R-:W-:-:S11]  /*1c70*/  R2UR UR39, R8 ;  /* 0x00000000082772ca */ /* 0x000fd600000e0000 */
[----:B------:R-:W-:Y:S02]  /*1c80*/  UIADD3 UR38, UPT, UPT, UR44, -0x4498517b, URZ ;  /* 0xbb67ae852c267890 */ /* 0x000fe4000fffe0ff */
[----:B------:R-:W-:Y:S01]  /*1c90*/  UIADD3 UR37, UPT, UPT, UR44, 0x76cf5d0a, URZ ;  /* 0x76cf5d0a2c257890 */ /* 0x000fe2000fffe0ff */
[----:B------:R-:W-:Y:S01]  /*1ca0*/  IMAD.WIDE.U32 R4, R4, -0x2daee0ad, RZ ;  /* 0xd2511f5304047825 */ /* 0x000fe200078e00ff */
[C---:B------:R-:W-:Y:S01]  /*1cb0*/  LOP3.LUT P1, RZ, R183.reuse, 0x2, RZ, 0xc0, !PT ;  /* 0x00000002b7ff7812 */ /* 0x040fe2000782c0ff */
[----:B------:R-:W-:Y:S01]  /*1cc0*/  UIADD3 UR36, UPT, UPT, UR44, 0x32370b8f, URZ ;  /* 0x32370b8f2c247890 */ /* 0x000fe2000fffe0ff */
[----:B------:R-:W-:Y:S01]  /*1cd0*/  LOP3.LUT P0, RZ, R183, 0x4, RZ, 0xc0, !PT ;  /* 0x00000004b7ff7812 */ /* 0x000fe2000780c0ff */
[C---:B---3--:R-:W-:Y:S01]  /*1ce0*/  VIADD R2, R0.reuse, 0x1 ;  /* 0x0000000100027836 */ /* 0x048fe20000000000 */
[----:B------:R3:W-:Y:S01]  /*1cf0*/  STL.64 [R1+0x18], R4 ;  /* 0x0000180401007387 */ /* 0x0007e20000100a00 */
[----:B------:R-:W-:Y:S01]  /*1d00*/  LOP3.LUT R0, R0, UR44, RZ, 0x3c, !PT ;  /* 0x0000002c00007c12 */ /* 0x000fe2000f8e3cff */
[----:B------:R-:W-:Y:S01]  /*1d10*/  VIADD R244, R244, 0xfffffff8 ;  /* 0xfffffff8f4f47836 */ /* 0x000fe20000000000 */
[----:B------:R-:W-:Y:S01]  /*1d20*/  LOP3.LUT R178, R184, 0x200, RZ, 0xc0, !PT ;  /* 0x00000200b8b27812 */ /* 0x000fe200078ec0ff */
[----:B------:R-:W-:Y:S01]  /*1d30*/  UIADD3 UR35, UPT, UPT, UR44, -0x126145ec, URZ ;  /* 0xed9eba142c237890 */ /* 0x000fe2000fffe0ff */
[----:B------:R-:W-:Y:S01]  /*1d40*/  LOP3.LUT R2, R2, UR44, RZ, 0x3c, !PT ;  /* 0x0000002c02027c12 */ /* 0x000fe2000f8e3cff */
[----:B------:R-:W-:Y:S01]  /*1d50*/  UIADD3 UR34, UPT, UPT, UR44, -0x56f99767, URZ ;  /* 0xa90668992c227890 */ /* 0x000fe2000fffe0ff */
[C---:B------:R-:W-:Y:S01]  /*1d60*/  LOP3.LUT R0, R5.reuse, R0, RZ, 0x3c, !PT ;  /* 0x0000000005007212 */ /* 0x040fe200078e3cff */
[----:B------:R-:W-:Y:S01]  /*1d70*/  UIADD3 UR33, UPT, UPT, UR44, 0x646e171e, URZ ;  /* 0x646e171e2c217890 */ /* 0x000fe2000fffe0ff */
[----:B------:R-:W-:-:S02]  /*1d80*/  LOP3.LUT R2, R5, R2, RZ, 0x3c, !PT ;  /* 0x0000000205027212 */ /* 0x000fc400078e3cff */
[----:B------:R-:W-:Y:S01]  /*1d90*/  LEA R175, R6, UR4, 0x1 ;  /* 0x0000000406af7c11 */ /* 0x000fe2000f8e08ff */
[----:B------:R-:W-:Y:S01]  /*1da0*/  IMAD.WIDE.U32 R248, R0, -0x326172a9, RZ ;  /* 0xcd9e8d5700f87825 */ /* 0x000fe200078e00ff */
[----:B------:R-:W-:Y:S02]  /*1db0*/  LEA R173, R173, UR4, 0x1 ;  /* 0x00000004adad7c11 */ /* 0x000fe4000f8e08ff */
[----:B------:R-:W-:Y:S01]  /*1dc0*/  LOP3.LUT R182, R183, 0x8, RZ, 0xc0, !PT ;  /* 0x00000008b7b67812 */ /* 0x000fe200078ec0ff */
[----:B------:R-:W-:Y:S01]  /*1dd0*/  IMAD.WIDE.U32 R246, R2, -0x326172a9, RZ ;  /* 0xcd9e8d5702f67825 */ /* 0x000fe200078e00ff */
[----:B------:R-:W-:Y:S02]  /*1de0*/  SEL R176, R176, 0xffffffc0, !P0 ;  /* 0xffffffc0b0b07807 */ /* 0x000fe40004000000 */
[----:B------:R-:W-:Y:S01]  /*1df0*/  SEL R239, R239, 0xfffffff0, !P0 ;  /* 0xfffffff0efef7807 */ /* 0x000fe20004000000 */
[----:B------:R-:W-:Y:S01]  /*1e00*/  VIADD R175, R175, UR5 ;  /* 0x00000005afaf7c36 */ /* 0x000fe20008000000 */
[----:B------:R-:W-:Y:S01]  /*1e10*/  SEL R180, R179, 0xffffffe0, !P1 ;  /* 0xffffffe0b3b47807 */ /* 0x000fe20004800000 */
[----:B------:R-:W-:Y:S01]  /*1e20*/  VIADD R173, R173, UR5 ;  /* 0x00000005adad7c36 */ /* 0x000fe20008000000 */
[----:B------:R-:W-:Y:S01]  /*1e30*/  LOP3.LUT R185, R186, 0x7200, RZ, 0xc0, !PT ;  /* 0x00007200bab97812 */ /* 0x000fe200078ec0ff */
[----:B------:R-:W-:Y:S01]  /*1e40*/  UMOV UR5, UR43 ;  /* 0x0000002b00057c82 */ /* 0x000fe20008000000 */
[----:B-12---:R-:W-:-:S07]  /*1e50*/  LOP3.LUT R178, R178, 0xc00, R186, 0xf8, !PT ;  /* 0x00000c00b2b27812 */ /* 0x006fce00078ef8ba */
.L_x_2271:
[----:B------:R-:W0:Y:S01]  /*1e60*/  LDGDEPBAR ;  /* 0x00000000000079af */ /* 0x000e220000000000 */
[----:B------:R-:W1:Y:S01]  /*1e70*/  S2UR UR43, SR_CgaCtaId ;  /* 0x00000000002b79c3 */ /* 0x000e620000008800 */
[----:B------:R-:W-:Y:S01]  /*1e80*/  IMAD.SHL.U32 R251, R183, 0x8, RZ ;  /* 0x00000008b7fb7824 */ /* 0x000fe200078e00ff */
[----:B------:R-:W-:Y:S05]  /*1e90*/  UMOV UR44, 0x400 ;  /* 0x00000400002c7882 */ /* 0x000fea0000000000 */
[----:B------:R-:W2:Y:S01]  /*1ea0*/  LDL R190, [R1+0x20] ;  /* 0x0000200001be7983 */ /* 0x000ea20000100800 */
[----:B------:R-:W-:Y:S01]  /*1eb0*/  IMAD.IADD R144, R175, 0x1, R180 ;  /* 0x00000001af907824 */ /* 0x000fe200078e02b4 */
[----:B------:R-:W-:Y:S02]  /*1ec0*/  R2P PR, R183, 0x18 ;  /* 0x00000018b7007804 */ /* 0x000fe40000000000 */
[----:B------:R-:W-:Y:S01]  /*1ed0*/  LOP3.LUT R177, R251, 0x38, RZ, 0xc0, !PT ;  /* 0x00000038fbb17812 */ /* 0x000fe200078ec0ff */
[----:B------:R-:W4:Y:S03]  /*1ee0*/  LDL R187, [R1+0x24] ;  /* 0x0000240001bb7983 */ /* 0x000f260000100800 */
[----:B------:R-:W-:Y:S01]  /*1ef0*/  LOP3.LUT R174, R177, 0x1c0, R184, 0xf8, !PT ;  /* 0x000001c0b1ae7812 */ /* 0x000fe200078ef8b8 */
[----:B------:R-:W2:Y:S03]  /*1f00*/  LDL.64 R188, [R1+0x18] ;  /* 0x0000180001bc7983 */ /* 0x000ea60000100a00 */
[----:B------:R-:W-:Y:S03]  /*1f10*/  LOP3.LUT R0, R185, R174, R182, 0xf6, !PT ;  /* 0x000000aeb9007212 */ /* 0x000fe600078ef6b6 */
[----:B------:R-:W4:Y:S04]  /*1f20*/  LDL R203, [R1+0x10] ;  /* 0x0000100001cb7983 */ /* 0x000f280000100800 */
[----:B------:R-:W2:Y:S04]  /*1f30*/  LDL R202, [R1+0xc] ;  /* 0x00000c0001ca7983 */ /* 0x000ea80000100800 */
[----:B------:R-:W2:Y:S04]  /*1f40*/  LDL R200, [R1+0x4] ;  /* 0x0000040001c87983 */ /* 0x000ea80000100800 */
[----:B------:R-:W2:Y:S01]  /*1f50*/  LDL R201, [R1+0x8] ;  /* 0x0000080001c97983 */ /* 0x000ea20000100800 */
[----:B------:R-:W-:Y:S04]  /*1f60*/  DEPBAR.LE SB0, 0x0 ;  /* 0x000080000000791a */ /* 0x000fe80000000000 */
[----:B------:R-:W-:Y:S01]  /*1f70*/  BAR.SYNC.DEFER_BLOCKING 0x0 ;  /* 0x0000000000007b1d */ /* 0x000fe20000010000 */
[----:B-1----:R-:W-:Y:S02]  /*1f80*/  ULEA UR4, UR43, UR44, 0x18 ;  /* 0x0000002c2b047291 */ /* 0x002fe4000f8ec0ff */
[----:B------:R-:W-:Y:S02]  /*1f90*/  UIADD3 UR43, UPT, UPT, UR39, -0x61c88647, URZ ;  /* 0x9e3779b9272b7890 */ /* 0x000fe4000fffe0ff */
[----:B------:R-:W-:Y:S02]  /*1fa0*/  UIADD3 UR44, UPT, UPT, UR39, 0x3c6ef372, URZ ;  /* 0x3c6ef372272c7890 */ /* 0x000fe4000fffe0ff */
[----:B------:R-:W-:Y:S01]  /*1fb0*/  LEA R2, R0, UR4, 0x1 ;  /* 0x0000000400027c11 */ /* 0x000fe2000f8e08ff */
[----:B------:R-:W-:Y:S04]  /*1fc0*/  IMAD.IADD R0, R175, 0x1, R176 ;  /* 0x00000001af007824 */ /* 0x000fe800078e02b0 */
[--C-:B------:R-:W-:Y:S02]  /*1fd0*/  IMAD.IADD R3, R180, 0x1, R2.reuse ;  /* 0x00000001b4037824 */ /* 0x100fe400078e0202 */
[----:B------:R-:W-:Y:S01]  /*1fe0*/  IMAD.IADD R172, R176, 0x1, R2 ;  /* 0x00000001b0ac7824 */ /* 0x000fe200078e0202 */
[----:B------:R-:W-:Y:S08]  /*1ff0*/  LDSM.16.M88.4 R64, [R175] ;  /* 0x00000000af40783b */ /* 0x000ff00000000200 */
[----:B------:R-:W3:Y:S08]  /*2000*/  LDSM.16.M88.4 R16, [R2+0xc000] ;  /* 0x00c000000210783b */ /* 0x000ef00000000200 */
[----:B------:R-:W1:Y:S08]  /*2010*/  LDSM.16.M88.4 R60, [R175+0x2000] ;  /* 0x00200000af3c783b */ /* 0x000e700000000200 */
[----:B------:R-:W1:Y:S08]  /*2020*/  LDSM.16.M88.4 R32, [R2+0xc800] ;  /* 0x00c800000220783b */ /* 0x000e700000000200 */
[----:B------:R-:W1:Y:S08]  /*2030*/  LDSM.16.M88.4 R48, [R2+0xd000] ;  /* 0x00d000000230783b */ /* 0x000e700000000200 */
[----:B------:R-:W1:Y:S01]  /*2040*/  LDSM.16.M88.4 R132, [R2+0xd800] ;  /* 0x00d800000284783b */ /* 0x000e620000000200 */
[-C--:B---3--:R-:W-:Y:S07]  /*2050*/  HMMA.16816.F32.BF16 R4, R64, R16.reuse, RZ ;  /* 0x000000104004723c */ /* 0x088fee00000418ff */
[----:B------:R-:W-:Y:S01]  /*2060*/  LDSM.16.M88.4 R136, [R144] ;  /* 0x000000009088783b */ /* 0x000fe20000000200 */
[C---:B-1----:R-:W-:Y:S07]  /*2070*/  HMMA.16816.F32.BF16 R8, R60.reuse, R16, RZ ;  /* 0x000000103c08723c */ /* 0x042fee00000418ff */
[----:B------:R-:W1:Y:S01]  /*2080*/  LDSM.16.M88.4 R140, [R3+0xc000] ;  /* 0x00c00000038c783b */ /* 0x000e620000000200 */
[-C--:B------:R-:W-:Y:S07]  /*2090*/  HMMA.16816.F32.BF16 R12, R60, R18.reuse, RZ ;  /* 0x000000123c0c723c */ /* 0x080fee00000418ff */
[----:B------:R-:W3:Y:S01]  /*20a0*/  LDSM.16.M88.4 R144, [R144+0x2000] ;  /* 0x002000009090783b */ /* 0x000ee20000000200 */
[C---:B------:R-:W-:Y:S07]  /*20b0*/  HMMA.16816.F32.BF16 R16, R64.reuse, R18, RZ ;  /* 0x000000124010723c */ /* 0x040fee00000418ff */
[----:B------:R-:W3:Y:S01]  /*20c0*/  LDSM.16.M88.4 R148, [R3+0xc800] ;  /* 0x00c800000394783b */ /* 0x000ee20000000200 */
[-C--:B------:R-:W-:Y:S07]  /*20d0*/  HMMA.16816.F32.BF16 R20, R64, R32.reuse, RZ ;  /* 0x000000204014723c */ /* 0x080fee00000418ff */
[----:B------:R-:W3:Y:S01]  /*20e0*/  LDSM.16.M88.4 R152, [R3+0xd000] ;  /* 0x00d000000398783b */ /* 0x000ee20000000200 */
[C---:B------:R-:W-:Y:S07]  /*20f0*/  HMMA.16816.F32.BF16 R24, R60.reuse, R32, RZ ;  /* 0x000000203c18723c */ /* 0x040fee00000418ff */
[----:B------:R-:W2:Y:S01]  /*2100*/  LDSM.16.M88.4 R156, [R3+0xd800] ;  /* 0x00d80000039c783b */ /* 0x000ea20000000200 */
[-C--:B------:R-:W-:Y:S07]  /*2110*/  HMMA.16816.F32.BF16 R28, R60, R34.reuse, RZ ;  /* 0x000000223c1c723c */ /* 0x080fee00000418ff */
[----:B------:R-:W-:Y:S01]  /*2120*/  LDSM.16.M88.4 R160, [R0] ;  /* 0x0000000000a0783b */ /* 0x000fe20000000200 */
[C---:B------:R-:W-:Y:S07]  /*2130*/  HMMA.16816.F32.BF16 R32, R64.reuse, R34, RZ ;  /* 0x000000224020723c */ /* 0x040fee00000418ff */
[----:B------:R-:W2:Y:S01]  /*2140*/  LDSM.16.M88.4 R164, [R172+0xc000] ;  /* 0x00c00000aca4783b */ /* 0x000ea20000000200 */
[-C--:B------:R-:W-:Y:S07]  /*2150*/  HMMA.16816.F32.BF16 R36, R64, R48.reuse, RZ ;  /* 0x000000304024723c */ /* 0x080fee00000418ff */
[----:B------:R-:W2:Y:S01]  /*2160*/  LDSM.16.M88.4 R168, [R0+0x2000] ;  /* 0x0020000000a8783b */ /* 0x000ea20000000200 */
        /* <DEDUP_REMOVED lines=9> */
[C---:B---3--:R-:W-:Y:S08]  /*2200*/  HMMA.16816.F32.BF16 R8, R144.reuse, R140, R8 ;  /* 0x0000008c9008723c */ /* 0x048ff00000041808 */
        /* <DEDUP_REMOVED lines=9> */
[----:B----4-:R-:W-:Y:S02]  /*22a0*/  FSETP.NEU.FTZ.AND P2, PT, R203, -INF , PT ;  /* 0xff800000cb00780b */ /* 0x010fe40003f5d000 */
[----:B--2---:R-:W-:Y:S03]  /*22b0*/  FSETP.NEU.FTZ.AND P1, PT, R202, -INF , PT ;  /* 0xff800000ca00780b */ /* 0x004fe60003f3d000 */
[C---:B------:R-:W-:Y:S08]  /*22c0*/  HMMA.16816.F32.BF16 R48, R136.reuse, R154, R48 ;  /* 0x0000009a8830723c */ /* 0x040ff00000041830 */
[-C--:B------:R-:W-:Y:S08]  /*22d0*/  HMMA.16816.F32.BF16 R52, R136, R156.reuse, R52 ;  /* 0x0000009c8834723c */ /* 0x080ff00000041834 */
[C---:B------:R-:W-:Y:S04]  /*22e0*/  HMMA.16816.F32.BF16 R56, R144.reuse, R156, R56 ;  /* 0x0000009c9038723c */ /* 0x040fe80000041838 */
[----:B------:R-:W-:Y:S04]  /*22f0*/  LEA R156, R187, UR4, 0x1 ;  /* 0x00000004bb9c7c11 */ /* 0x000fe8000f8e08ff */
[-C--:B------:R-:W-:Y:S03]  /*2300*/  HMMA.16816.F32.BF16 R60, R144, R158.reuse, R60 ;  /* 0x0000009e903c723c */ /* 0x080fe6000004183c */
[----:B------:R-:W-:Y:S05]  /*2310*/  VIADD R187, R156, 0x1c040 ;  /* 0x0001c0409cbb7836 */ /* 0x000fea0000000000 */
[----:B------:R-:W-:Y:S04]  /*2320*/  HMMA.16816.F32.BF16 R64, R136, R158, R64 ;  /* 0x0000009e8840723c */ /* 0x000fe80000041840 */
[C---:B------:R-:W-:Y:S02]  /*2330*/  VIADD R138, R244.reuse, 0x4 ;  /* 0x00000004f48a7836 */ /* 0x040fe40000000000 */
[----:B------:R-:W-:Y:S02]  /*2340*/  IMAD.WIDE.U32 R136, R244, -0x326172a9, RZ ;  /* 0xcd9e8d57f4887825 */ /* 0x000fe400078e00ff */
[-C--:B------:R-:W-:Y:S05]  /*2350*/  HMMA.16816.F32.BF16 R4, R160, R164.reuse, R4 ;  /* 0x000000a4a004723c */ /* 0x080fea0000041804 */
[----:B------:R-:W-:Y:S02]  /*2360*/  LOP3.LUT R139, R190, UR39, R137, 0x96, !PT ;  /* 0x00000027be8b7c12 */ /* 0x000fe4000f8e9689 */
[C---:B------:R-:W-:Y:S01]  /*2370*/  LOP3.LUT R150, R136.reuse, UR43, R249, 0x96, !PT ;  /* 0x0000002b88967c12 */ /* 0x040fe2000f8e96f9 */
[C---:B------:R-:W-:Y:S04]  /*2380*/  HMMA.16816.F32.BF16 R8, R168.reuse, R164, R8 ;  /* 0x000000a4a808723c */ /* 0x040fe80000041808 */
[----:B------:R-:W-:Y:S01]  /*2390*/  IMAD.WIDE.U32 R148, R139, -0x2daee0ad, RZ ;  /* 0xd2511f538b947825 */ /* 0x000fe200078e00ff */
[----:B------:R-:W-:Y:S03]  /*23a0*/  LOP3.LUT R152, R136, UR43, R247, 0x96, !PT ;  /* 0x0000002b88987c12 */ /* 0x000fe6000f8e96f7 */
[-C--:B------:R-:W-:Y:S03]  /*23b0*/  HMMA.16816.F32.BF16 R12, R168, R166.reuse, R12 ;  /* 0x000000a6a80c723c */ /* 0x080fe6000004180c */
[----:B------:R-:W-:Y:S01]  /*23c0*/  IMAD.WIDE.U32 R136, R138, -0x326172a9, RZ ;  /* 0xcd9e8d578a887825 */ /* 0x000fe200078e00ff */
[----:B------:R-:W-:Y:S03]  /*23d0*/  LOP3.LUT R145, R188, UR38, R149, 0x96, !PT ;  /* 0x00000026bc917c12 */ /* 0x000fe6000f8e9695 */
[----:B------:R-:W-:Y:S01]  /*23e0*/  IMAD.WIDE.U32 R150, R150, -0x2daee0ad, RZ ;  /* 0xd2511f5396967825 */ /* 0x000fe200078e00ff */
[C---:B------:R-:W-:Y:S04]  /*23f0*/  HMMA.16816.F32.BF16 R16, R160.reuse, R166, R16 ;  /* 0x000000a6a010723c */ /* 0x040fe80000041810 */
[----:B------:R-:W-:Y:S01]  /*2400*/  LOP3.LUT R141, R190, UR39, R137, 0x96, !PT ;  /* 0x00000027be8d7c12 */ /* 0x000fe2000f8e9689 */
[----:B------:R-:W-:Y:S01]  /*2410*/  IMAD.WIDE.U32 R152, R152, -0x2daee0ad, RZ ;  /* 0xd2511f5398987825 */ /* 0x000fe200078e00ff */
[C---:B------:R-:W-:Y:S02]  /*2420*/  LOP3.LUT R140, R136.reuse, UR43, R249, 0x96, !PT ;  /* 0x0000002b888c7c12 */ /* 0x040fe4000f8e96f9 */
[-C--:B------:R-:W-:Y:S03]  /*2430*/  HMMA.16816.F32.BF16 R20, R160, R132.reuse, R20 ;  /* 0x00000084a014723c */ /* 0x080fe60000041814 */
[----:B------:R-:W-:Y:S01]  /*2440*/  LOP3.LUT R142, R136, UR43, R247, 0x96, !PT ;  /* 0x0000002b888e7c12 */ /* 0x000fe2000f8e96f7 */
[----:B------:R-:W-:Y:S01]  /*2450*/  IMAD.WIDE.U32 R158, R141, -0x2daee0ad, RZ ;  /* 0xd2511f538d9e7825 */ /* 0x000fe200078e00ff */
[----:B------:R-:W1:Y:S01]  /*2460*/  LDSM.16.M88.4 R136, [R172+0xd000] ;  /* 0x00d00000ac88783b */ /* 0x000e620000000200 */
[----:B------:R-:W-:Y:S01]  /*2470*/  UIADD3 UR43, UPT, UPT, UR39, -0x255992d5, URZ ;  /* 0xdaa66d2b272b7890 */ /* 0x000fe2000fffe0ff */
[----:B------:R-:W-:Y:S01]  /*2480*/  LOP3.LUT R144, R148, UR37, R151, 0x96, !PT ;  /* 0x0000002594907c12 */ /* 0x000fe2000f8e9697 */
[C---:B------:R-:W-:Y:S04]  /*2490*/  HMMA.16816.F32.BF16 R24, R168.reuse, R132, R24 ;  /* 0x00000084a818723c */ /* 0x040fe80000041818 */
[----:B------:R-:W-:Y:S01]  /*24a0*/  LOP3.LUT R133, R188, UR38, R159, 0x96, !PT ;  /* 0x00000026bc857c12 */ /* 0x000fe2000f8e969f */
[----:B------:R-:W-:Y:S01]  /*24b0*/  VIADD R132, R156, 0x1c000 ;  /* 0x0001c0009c847836 */ /* 0x000fe20000000000 */
[----:B------:R-:W-:Y:S01]  /*24c0*/  LOP3.LUT R148, R148, UR37, R153, 0x96, !PT ;  /* 0x0000002594947c12 */ /* 0x000fe2000f8e9699 */
[----:B------:R-:W-:Y:S01]  /*24d0*/  IMAD.WIDE.U32 R188, R145, -0x326172a9, RZ ;  /* 0xcd9e8d5791bc7825 */ /* 0x000fe200078e00ff */
[-C--:B------:R-:W-:Y:S03]  /*24e0*/  HMMA.16816.F32.BF16 R28, R168, R134.reuse, R28 ;  /* 0x00000086a81c723c */ /* 0x080fe6000004181c */
[----:B------:R-:W-:Y:S01]  /*24f0*/  @P4 VIADD R187, R132, 0xffffffc0 ;  /* 0xffffffc084bb4836 */ /* 0x000fe20000000000 */
[----:B------:R-:W-:Y:S01]  /*2500*/  LOP3.LUT R132, R248, UR44, R189, 0x96, !PT ;  /* 0x0000002cf8847c12 */ /* 0x000fe2000f8e96bd */
[----:B------:R-:W-:Y:S03]  /*2510*/  IMAD.WIDE.U32 R192, R133, -0x326172a9, RZ ;  /* 0xcd9e8d5785c07825 */ /* 0x000fe600078e00ff */
[C---:B------:R-:W-:Y:S04]  /*2520*/  HMMA.16816.F32.BF16 R32, R160.reuse, R134, R32 ;  /* 0x00000086a020723c */ /* 0x040fe80000041820 */
[----:B------:R-:W-:Y:S02]  /*2530*/  IMAD.WIDE.U32 R194, R132, -0x2daee0ad, RZ ;  /* 0xd2511f5384c27825 */ /* 0x000fe400078e00ff */
[----:B------:R-:W2:Y:S02]  /*2540*/  LDSM.16.M88.4 R132, [R172+0xd800] ;  /* 0x00d80000ac84783b */ /* 0x000ea40000000200 */
[----:B------:R-:W-:Y:S01]  /*2550*/  IMAD.WIDE.U32 R140, R140, -0x2daee0ad, RZ ;  /* 0xd2511f538c8c7825 */ /* 0x000fe200078e00ff */
[----:B------:R-:W-:Y:S03]  /*2560*/  LOP3.LUT R150, R150, UR36, R195, 0x96, !PT ;  /* 0x0000002496967c12 */ /* 0x000fe6000f8e96c3 */
[----:B------:R-:W-:Y:S01]  /*2570*/  IMAD.WIDE.U32 R142, R142, -0x2daee0ad, RZ ;  /* 0xd2511f538e8e7825 */ /* 0x000fe200078e00ff */
[----:B------:R-:W-:Y:S02]  /*2580*/  LOP3.LUT R146, R158, UR37, R141, 0x96, !PT ;  /* 0x000000259e927c12 */ /* 0x000fe4000f8e968d */
[----:B------:R-:W-:Y:S01]  /*2590*/  LOP3.LUT R141, R246, UR44, R189, 0x96, !PT ;  /* 0x0000002cf68d7c12 */ /* 0x000fe2000f8e96bd */
[----:B------:R-:W-:Y:S01]  /*25a0*/  IMAD.WIDE.U32 R144, R144, -0x326172a9, RZ ;  /* 0xcd9e8d5790907825 */ /* 0x000fe200078e00ff */
[----:B------:R-:W-:Y:S02]  /*25b0*/  LOP3.LUT R158, R158, UR37, R143, 0x96, !PT ;  /* 0x000000259e9e7c12 */ /* 0x000fe4000f8e968f */
[----:B------:R-:W-:Y:S01]  /*25c0*/  LOP3.LUT R143, R248, UR44, R193, 0x96, !PT ;  /* 0x0000002cf88f7c12 */ /* 0x000fe2000f8e96c1 */
[----:B------:R-:W-:Y:S01]  /*25d0*/  IMAD.WIDE.U32 R148, R148, -0x326172a9, RZ ;  /* 0xcd9e8d5794947825 */ /* 0x000fe200078e00ff */
[-C--:B-1----:R-:W-:Y:S03]  /*25e0*/  HMMA.16816.F32.BF16 R36, R160, R136.reuse, R36 ;  /* 0x00000088a024723c */ /* 0x082fe60000041824 */
[----:B------:R-:W-:Y:S01]  /*25f0*/  LOP3.LUT R164, R188, UR43, R145, 0x96, !PT ;  /* 0x0000002bbca47c12 */ /* 0x000fe2000f8e9691 */
[----:B------:R-:W-:Y:S01]  /*2600*/  IMAD.WIDE.U32 R146, R146, -0x326172a9, RZ ;  /* 0xcd9e8d5792927825 */ /* 0x000fe200078e00ff */
[----:B------:R-:W-:Y:S02]  /*2610*/  LOP3.LUT R188, R188, UR43, R149, 0x96, !PT ;  /* 0x0000002bbcbc7c12 */ /* 0x000fe4000f8e9695 */
[----:B------:R-:W-:Y:S01]  /*2620*/  LOP3.LUT R145, R246, UR44, R193, 0x96, !PT ;  /* 0x0000002cf6917c12 */ /* 0x000fe2000f8e96c1 */
[C---:B------:R-:W-:Y:S01]  /*2630*/  HMMA.16816.F32.BF16 R40, R168.reuse, R136, R40 ;  /* 0x00000088a828723c */ /* 0x040fe20000041828 */
[----:B------:R-:W-:Y:S03]  /*2640*/  UIADD3 UR44, UPT, UPT, UR39, 0x78dde6e4, URZ ;  /* 0x78dde6e4272c7890 */ /* 0x000fe6000fffe0ff */
[----:B------:R-:W-:Y:S01]  /*2650*/  IMAD.WIDE.U32 R158, R158, -0x326172a9, RZ ;  /* 0xcd9e8d579e9e7825 */ /* 0x000fe200078e00ff */
[C---:B------:R-:W-:Y:S03]  /*2660*/  LOP3.LUT R190, R192.reuse, UR43, R147, 0x96, !PT ;  /* 0x0000002bc0be7c12 */ /* 0x040fe6000f8e9693 */
[-C--:B------:R-:W-:Y:S03]  /*2670*/  HMMA.16816.F32.BF16 R44, R168, R138.reuse, R44 ;  /* 0x0000008aa82c723c */ /* 0x080fe6000004182c */
[----:B------:R-:W-:Y:S01]  /*2680*/  IMAD.WIDE.U32 R154, R141, -0x2daee0ad, RZ ;  /* 0xd2511f538d9a7825 */ /* 0x000fe200078e00ff */
[----:B------:R-:W-:Y:S01]  /*2690*/  LOP3.LUT R192, R192, UR43, R159, 0x96, !PT ;  /* 0x0000002bc0c07c12 */ /* 0x000fe2000f8e969f */
[----:B------:R-:W-:Y:S02]  /*26a0*/  UIADD3 UR43, UPT, UPT, UR39, 0x1715609d, URZ ;  /* 0x1715609d272b7890 */ /* 0x000fe4000fffe0ff */
[----:B------:R-:W-:Y:S01]  /*26b0*/  IMAD.WIDE.U32 R188, R188, -0x2daee0ad, RZ ;  /* 0xd2511f53bcbc7825 */ /* 0x000fe200078e00ff */
[C---:B------:R-:W-:Y:S04]  /*26c0*/  HMMA.16816.F32.BF16 R48, R160.reuse, R138, R48 ;  /* 0x0000008aa030723c */ /* 0x040fe80000041830 */
[----:B------:R-:W-:Y:S01]  /*26d0*/  IMAD.WIDE.U32 R166, R143, -0x2daee0ad, RZ ;  /* 0xd2511f538fa67825 */ /* 0x000fe200078e00ff */
[----:B------:R-:W-:Y:S02]  /*26e0*/  LOP3.LUT R141, R152, UR36, R155, 0x96, !PT ;  /* 0x00000024988d7c12 */ /* 0x000fe4000f8e969b */
[----:B------:R-:W-:Y:S01]  /*26f0*/  LOP3.LUT R143, R154, UR35, R189, 0x96, !PT ;  /* 0x000000239a8f7c12 */ /* 0x000fe2000f8e96bd */
[-C--:B--2---:R-:W-:Y:S03]  /*2700*/  HMMA.16816.F32.BF16 R52, R160, R132.reuse, R52 ;  /* 0x00000084a034723c */ /* 0x084fe60000041834 */
[----:B------:R-:W-:Y:S01]  /*2710*/  IMAD.WIDE.U32 R164, R164, -0x2daee0ad, RZ ;  /* 0xd2511f53a4a47825 */ /* 0x000fe200078e00ff */
[----:B------:R-:W-:Y:S03]  /*2720*/  LOP3.LUT R154, R140, UR36, R167, 0x96, !PT ;  /* 0x000000248c9a7c12 */ /* 0x000fe6000f8e96a7 */
[----:B------:R-:W-:Y:S01]  /*2730*/  IMAD.WIDE.U32 R152, R145, -0x2daee0ad, RZ ;  /* 0xd2511f5391987825 */ /* 0x000fe200078e00ff */
[C---:B------:R-:W-:Y:S04]  /*2740*/  HMMA.16816.F32.BF16 R56, R168.reuse, R132, R56 ;  /* 0x00000084a838723c */ /* 0x040fe80000041838 */
[----:B------:R-:W-:Y:S01]  /*2750*/  LOP3.LUT R194, R194, UR35, R165, 0x96, !PT ;  /* 0x00000023c2c27c12 */ /* 0x000fe2000f8e96a5 */
[----:B------:R-:W-:Y:S01]  /*2760*/  IMAD.WIDE.U32 R192, R192, -0x2daee0ad, RZ ;  /* 0xd2511f53c0c07825 */ /* 0x000fe200078e00ff */
[----:B------:R-:W-:Y:S02]  /*2770*/  LOP3.LUT R147, R142, UR36, R153, 0x96, !PT ;  /* 0x000000248e937c12 */ /* 0x000fe4000f8e9699 */
[-C--:B------:R-:W-:Y:S03]  /*2780*/  HMMA.16816.F32.BF16 R60, R168, R134.reuse, R60 ;  /* 0x00000086a83c723c */ /* 0x080fe6000004183c */
[----:B------:R-:W-:Y:S01]  /*2790*/  IMAD.WIDE.U32 R136, R150, -0x326172a9, RZ ;  /* 0xcd9e8d5796887825 */ /* 0x000fe200078e00ff */
[----:B------:R-:W-:Y:S03]  /*27a0*/  LOP3.LUT R151, R152, UR35, R193, 0x96, !PT ;  /* 0x0000002398977c12 */ /* 0x000fe6000f8e96c1 */
[----:B------:R-:W-:Y:S01]  /*27b0*/  IMAD.WIDE.U32 R140, R141, -0x326172a9, RZ ;  /* 0xcd9e8d578d8c7825 */ /* 0x000fe200078e00ff */
[----:B------:R-:W-:Y:S04]  /*27c0*/  HMMA.16816.F32.BF16 R64, R160, R134, R64 ;  /* 0x00000086a040723c */ /* 0x000fe80000041840 */
[----:B------:R-:W-:Y:S01]  /*27d0*/  IMAD.WIDE.U32 R198, R143, -0x326172a9, RZ ;  /* 0xcd9e8d578fc67825 */ /* 0x000fe200078e00ff */
[----:B------:R-:W-:Y:S02]  /*27e0*/  LOP3.LUT R152, R144, UR44, R137, 0x96, !PT ;  /* 0x0000002c90987c12 */ /* 0x000fe4000f8e9689 */
[----:B------:R-:W-:Y:S01]  /*27f0*/  LOP3.LUT R149, R148, UR44, R141, 0x96, !PT ;  /* 0x0000002c94957c12 */ /* 0x000fe2000f8e968d */
[----:B------:R-:W-:Y:S01]  /*2800*/  IMAD.WIDE.U32 R194, R194, -0x326172a9, RZ ;  /* 0xcd9e8d57c2c27825 */ /* 0x000fe200078e00ff */
[----:B------:R-:W-:Y:S03]  /*2810*/  LOP3.LUT R145, R140, UR43, R199, 0x96, !PT ;  /* 0x0000002b8c917c12 */ /* 0x000fe6000f8e96c7 */
[----:B------:R-:W-:Y:S01]  /*2820*/  FMUL.FTZ R134, R203, 1.4426950216293334961 ;  /* 0x3fb8aa3bcb867820 */ /* 0x000fe20000410000 */
[----:B------:R-:W-:Y:S01]  /*2830*/  IMAD.IADD R144, R180, 0x1, R0 ;  /* 0x00000001b4907824 */ /* 0x000fe200078e0200 */
[----:B------:R-:W-:Y:S01]  /*2840*/  LOP3.LUT R150, R136, UR43, R195, 0x96, !PT ;  /* 0x0000002b88967c12 */ /* 0x000fe2000f8e96c3 */
[----:B------:R-:W-:Y:S02]  /*2850*/  IMAD.IADD R148, R180, 0x1, R172 ;  /* 0x00000001b4947824 */ /* 0x000fe400078e02ac */
[----:B------:R-:W-:Y:S01]  /*2860*/  IMAD.WIDE.U32 R190, R190, -0x2daee0ad, RZ ;  /* 0xd2511f53bebe7825 */ /* 0x000fe200078e00ff */
[----:B------:R-:W-:Y:S02]  /*2870*/  LDSM.16.M88.4 R136, [R144] ;  /* 0x000000009088783b */ /* 0x000fe40000000200 */
[----:B------:R-:W-:Y:S01]  /*2880*/  FSEL R134, R134, RZ, P2 ;  /* 0x000000ff86867208 */ /* 0x000fe20001000000 */
[----:B------:R-:W-:Y:S01]  /*2890*/  IMAD.WIDE.U32 R154, R154, -0x326172a9, RZ ;  /* 0xcd9e8d579a9a7825 */ /* 0x000fe200078e00ff */
[----:B------:R-:W-:Y:S02]  /*28a0*/  LOP3.LUT R166, R166, UR35, R191, 0x96, !PT ;  /* 0x00000023a6a67c12 */ /* 0x000fe4000f8e96bf */
[----:B------:R-:W-:Y:S01]  /*28b0*/  FSETP.NEU.FTZ.AND P2, PT, R201, -INF , PT ;  /* 0xff800000c900780b */ /* 0x000fe20003f5d000 */
[----:B------:R-:W-:Y:S01]  /*28c0*/  IMAD.WIDE.U32 R152, R152, -0x2daee0ad, RZ ;  /* 0xd2511f5398987825 */ /* 0x000fe200078e00ff */
[----:B------:R-:W1:Y:S02]  /*28d0*/  LDSM.16.M88.4 R140, [R148+0xc000] ;  /* 0x00c00000948c783b */ /* 0x000e640000000200 */
[----:B------:R-:W-:Y:S01]  /*28e0*/  LOP3.LUT R159, R146, UR44, R155, 0x96, !PT ;  /* 0x0000002c929f7c12 */ /* 0x000fe2000f8e969b */
        /* <DEDUP_REMOVED lines=10> */
[----:B------:R-:W-:Y:S01]  /*2990*/  PRMT R169, R132, 0x7773, RZ ;  /* 0x0000777384a97816 */ /* 0x000fe200000000ff */
[----:B------:R-:W-:Y:S01]  /*29a0*/  IMAD.WIDE.U32 R150, R150, -0x2daee0ad, RZ ;  /* 0xd2511f5396967825 */ /* 0x000fe200078e00ff */
[----:B------:R-:W-:Y:S01]  /*29b0*/  LOP3.LUT R197, R146, UR43, R197, 0x96, !PT ;  /* 0x0000002b92c57c12 */ /* 0x000fe2000f8e96c5 */
[----:B------:R-:W-:Y:S01]  /*29c0*/  UIADD3 UR43, UPT, UPT, UR39, -0x4ab325aa, URZ ;  /* 0xb54cda56272b7890 */ /* 0x000fe2000fffe0ff */
[----:B------:R-:W-:Y:S01]  /*29d0*/  PRMT R168, R132, 0x7770, RZ ;  /* 0x0000777084a87816 */ /* 0x000fe200000000ff */
[----:B------:R-:W-:Y:S01]  /*29e0*/  IMAD.WIDE.U32 R146, R145, -0x2daee0ad, RZ ;  /* 0xd2511f5391927825 */ /* 0x000fe200078e00ff */
[----:B------:R-:W-:Y:S02]  /*29f0*/  LOP3.LUT R153, R152, UR33, R151, 0x96, !PT ;  /* 0x0000002198997c12 */ /* 0x000fe4000f8e9697 */
[----:B------:R-:W-:Y:S02]  /*2a00*/  PRMT R164, R150, 0x7770, RZ ;  /* 0x0000777096a47816 */ /* 0x000fe400000000ff */
[----:B------:R-:W-:Y:S02]  /*2a10*/  LOP3.LUT R154, R154, UR33, R147, 0x96, !PT ;  /* 0x000000219a9a7c12 */ /* 0x000fe4000f8e9693 */
[C---:B------:R-:W-:Y:S02]  /*2a20*/  PRMT R188, R146.reuse, 0x7770, RZ ;  /* 0x0000777092bc7816 */ /* 0x040fe400000000ff */
[C---:B------:R-:W-:Y:S02]  /*2a30*/  PRMT R191, R146.reuse, 0x7771, RZ ;  /* 0x0000777192bf7816 */ /* 0x040fe400000000ff */
[----:B------:R-:W-:Y:S01]  /*2a40*/  PRMT R189, R146, 0x7772, RZ ;  /* 0x0000777292bd7816 */ /* 0x000fe200000000ff */
[-C--:B-1----:R-:W-:Y:S05]  /*2a50*/  HMMA.16816.F32.BF16 R4, R136, R140.reuse, R4 ;  /* 0x0000008c8804723c */ /* 0x082fea0000041804 */
[C---:B------:R-:W-:Y:S02]  /*2a60*/  PRMT R157, R150.reuse, 0x7771, RZ ;  /* 0x00007771969d7816 */ /* 0x040fe400000000ff */
[C---:B------:R-:W-:Y:S02]  /*2a70*/  PRMT R149, R150.reuse, 0x7772, RZ ;  /* 0x0000777296957816 */ /* 0x040fe400000000ff */
[----:B------:R-:W-:Y:S01]  /*2a80*/  PRMT R193, R150, 0x7773, RZ ;  /* 0x0000777396c17816 */ /* 0x000fe200000000ff */
[----:B------:R-:W-:Y:S01]  /*2a90*/  IMAD.WIDE.U32 R150, R159, -0x2daee0ad, RZ ;  /* 0xd2511f539f967825 */ /* 0x000fe200078e00ff */
[----:B------:R-:W-:Y:S02]  /*2aa0*/  PRMT R238, R146, 0x7773, RZ ;  /* 0x0000777392ee7816 */ /* 0x000fe400000000ff */
[----:B------:R-:W-:Y:S01]  /*2ab0*/  PRMT R170, R132, 0x7772, RZ ;  /* 0x0000777284aa7816 */ /* 0x000fe200000000ff */
[----:B------:R-:W1:Y:S01]  /*2ac0*/  LDSM.16.M88.4 R144, [R144+0x2000] ;  /* 0x002000009090783b */ /* 0x000e620000000200 */
[----:B------:R-:W-:Y:S01]  /*2ad0*/  LOP3.LUT R152, R150, UR33, R133, 0x96, !PT ;  /* 0x0000002196987c12 */ /* 0x000fe2000f8e9685 */
[----:B------:R-:W-:Y:S01]  /*2ae0*/  IMAD.WIDE.U32 R132, R165, -0x326172a9, RZ ;  /* 0xcd9e8d57a5847825 */ /* 0x000fe200078e00ff */
[----:B------:R-:W-:Y:S03]  /*2af0*/  LOP3.LUT R151, R190, UR34, R151, 0x96, !PT ;  /* 0x00000022be977c12 */ /* 0x000fe6000f8e9697 */
[--C-:B------:R-:W-:Y:S01]  /*2b00*/  FFMA.FTZ R4, R4, UR28, -R134.reuse ;  /* 0x0000001c04047c23 */ /* 0x100fe20008010886 */
[----:B------:R-:W-:Y:S01]  /*2b10*/  IMAD.WIDE.U32 R158, R158, -0x2daee0ad, RZ ;  /* 0xd2511f539e9e7825 */ /* 0x000fe200078e00ff */
[----:B------:R-:W-:Y:S03]  /*2b20*/  LOP3.LUT R135, R194, UR43, R133, 0x96, !PT ;  /* 0x0000002bc2877c12 */ /* 0x000fe6000f8e9685 */
[----:B------:R-:W-:Y:S01]  /*2b30*/  FMUL.FTZ R133, R202, 1.4426950216293334961 ;  /* 0x3fb8aa3bca857820 */ /* 0x000fe20000410000 */
[----:B------:R-:W-:Y:S01]  /*2b40*/  IMAD.WIDE.U32 R150, R151, -0x326172a9, RZ ;  /* 0xcd9e8d5797967825 */ /* 0x000fe200078e00ff */
[----:B------:R2:W3:Y:S01]  /*2b50*/  MUFU.EX2 R202, R4 ;  /* 0x0000000400ca7308 */ /* 0x0004e20000000800 */
[----:B------:R-:W-:Y:S02]  /*2b60*/  ISETP.GT.U32.AND P5, PT, R149, UR27, PT ;  /* 0x0000001b95007c0c */ /* 0x000fe4000bfa4070 */
[----:B------:R-:W-:Y:S02]  /*2b70*/  LOP3.LUT R0, R135, 0xff, RZ, 0xc0, !PT ;  /* 0x000000ff87007812 */ /* 0x000fe400078ec0ff */
[----:B------:R-:W-:Y:S01]  /*2b80*/  LOP3.LUT R149, R166, UR43, R151, 0x96, !PT ;  /* 0x0000002ba6957c12 */ /* 0x000fe2000f8e9697 */
[----:B------:R-:W-:Y:S01]  /*2b90*/  FMUL.FTZ R151, R200, 1.4426950216293334961 ;  /* 0x3fb8aa3bc8977820 */ /* 0x000fe20000410000 */
[----:B------:R-:W-:Y:S02]  /*2ba0*/  ISETP.LE.U32.AND P4, PT, R0, UR27, PT ;  /* 0x0000001b00007c0c */ /* 0x000fe4000bf83070 */
[----:B------:R-:W-:Y:S02]  /*2bb0*/  FSEL R133, R133, RZ, P1 ;  /* 0x000000ff85857208 */ /* 0x000fe40000800000 */
[----:B------:R-:W-:Y:S02]  /*2bc0*/  LOP3.LUT R0, R135, 0xffff, RZ, 0xc0, !PT ;  /* 0x0000ffff87007812 */ /* 0x000fe400078ec0ff */
[----:B------:R-:W-:Y:S01]  /*2bd0*/  FSETP.NEU.FTZ.AND P1, PT, R200, -INF , PT ;  /* 0xff800000c800780b */ /* 0x000fe20003f3d000 */
[----:B--2---:R-:W-:Y:S01]  /*2be0*/  FFMA.FTZ R4, R5, UR28, -R134 ;  /* 0x0000001c05047c23 */ /* 0x004fe20008010886 */
[----:B------:R-:W-:Y:S01]  /*2bf0*/  LOP3.LUT R192, R192, UR34, R159, 0x96, !PT ;  /* 0x00000022c0c07c12 */ /* 0x000fe2000f8e969f */
[--C-:B------:R-:W-:Y:S01]  /*2c00*/  FFMA.FTZ R6, R6, UR28, -R133.reuse ;  /* 0x0000001c06067c23 */ /* 0x100fe20008010885 */
[----:B------:R-:W-:Y:S01]  /*2c10*/  ISETP.GT.U32.AND P6, PT, R157, UR27, PT ;  /* 0x0000001b9d007c0c */ /* 0x000fe2000bfc4070 */
[----:B------:R2:W4:Y:S01]  /*2c20*/  MUFU.EX2 R200, R4 ;  /* 0x0000000400c87308 */ /* 0x0005220000000800 */
[----:B------:R-:W-:Y:S01]  /*2c30*/  SHF.R.U32.HI R0, RZ, 0x8, R0 ;  /* 0x00000008ff007819 */ /* 0x000fe20000011600 */
[----:B------:R-:W-:Y:S01]  /*2c40*/  FFMA.FTZ R7, R7, UR28, -R133 ;  /* 0x0000001c07077c23 */ /* 0x000fe20008010885 */
[C---:B------:R-:W-:Y:S07]  /*2c50*/  PRMT R157, R132.reuse, 0x7770, RZ ;  /* 0x00007770849d7816 */ /* 0x040fee00000000ff */
[----:B------:R-:W-:Y:S01]  /*2c60*/  MUFU.EX2 R199, R6 ;  /* 0x0000000600c77308 */ /* 0x000fe20000000800 */
[----:B------:R-:W-:Y:S01]  /*2c70*/  PRMT R155, R132, 0x7771, RZ ;  /* 0x00007771849b7816 */ /* 0x000fe200000000ff */
[----:B---3--:R-:W-:Y:S01]  /*2c80*/  @!P4 FADD.FTZ R202, -R202, -RZ ;  /* 0x800000ffcacac221 */ /* 0x008fe20000010100 */
[C---:B------:R-:W-:Y:S07]  /*2c90*/  PRMT R159, R132.reuse, 0x7773, RZ ;  /* 0x00007773849f7816 */ /* 0x040fee00000000ff */
[----:B------:R3:W3:Y:S01]  /*2ca0*/  MUFU.EX2 R225, R7 ;  /* 0x0000000700e17308 */ /* 0x0006e20000000800 */
[----:B------:R-:W-:Y:S01]  /*2cb0*/  PRMT R160, R132, 0x7772, RZ ;  /* 0x0000777284a07816 */ /* 0x000fe200000000ff */
[----:B------:R-:W-:Y:S01]  /*2cc0*/  FMUL.FTZ R132, R201, 1.4426950216293334961 ;  /* 0x3fb8aa3bc9847820 */ /* 0x000fe20000410000 */
[C---:B-1----:R-:W-:Y:S04]  /*2cd0*/  HMMA.16816.F32.BF16 R8, R144.reuse, R140, R8 ;  /* 0x0000008c9008723c */ /* 0x042fe80000041808 */
[----:B------:R-:W-:Y:S02]  /*2ce0*/  LOP3.LUT R0, R0, 0xffff, RZ, 0xc0, !PT ;  /* 0x0000ffff00007812 */ /* 0x000fe400078ec0ff */
[----:B------:R-:W-:Y:S02]  /*2cf0*/  FSEL R132, R132, RZ, P2 ;  /* 0x000000ff84847208 */ /* 0x000fe40001000000 */
[-C--:B------:R-:W-:Y:S03]  /*2d00*/  HMMA.16816.F32.BF16 R12, R144, R142.reuse, R12 ;  /* 0x0000008e900c723c */ /* 0x080fe6000004180c */
[----:B------:R-:W-:Y:S02]  /*2d10*/  ISETP.LE.U32.AND P2, PT, R0, UR27, PT ;  /* 0x0000001b00007c0c */ /* 0x000fe4000bf43070 */
[----:B--2---:R-:W-:Y:S02]  /*2d20*/  PRMT R4, R150, 0x7770, RZ ;  /* 0x0000777096047816 */ /* 0x004fe400000000ff */
[--C-:B------:R-:W-:Y:S01]  /*2d30*/  SHF.R.U32.HI R5, RZ, 0x18, R135.reuse ;  /* 0x00000018ff057819 */ /* 0x100fe20000011687 */
[C---:B------:R-:W-:Y:S04]  /*2d40*/  HMMA.16816.F32.BF16 R16, R136.reuse, R142, R16 ;  /* 0x0000008e8810723c */ /* 0x040fe80000041810 */
[----:B------:R-:W-:Y:S01]  /*2d50*/  FSEL R0, R151, RZ, P1 ;  /* 0x000000ff97007208 */ /* 0x000fe20000800000 */
[--C-:B------:R-:W-:Y:S01]  /*2d60*/  FFMA.FTZ R141, R8, UR28, -R132.reuse ;  /* 0x0000001c088d7c23 */ /* 0x100fe20008010884 */
[----:B------:R-:W-:Y:S01]  /*2d70*/  PRMT R135, R135, 0x7632, R135 ;  /* 0x0000763287877816 */ /* 0x000fe20000000087 */
[--C-:B------:R-:W-:Y:S01]  /*2d80*/  FFMA.FTZ R9, R9, UR28, -R132.reuse ;  /* 0x0000001c09097c23 */ /* 0x100fe20008010884 */
[----:B------:R-:W-:Y:S01]  /*2d90*/  SEL R151, R179, 0xffffffe0, !P3 ;  /* 0xffffffe0b3977807 */ /* 0x000fe20005800000 */
[----:B----4-:R-:W-:Y:S01]  /*2da0*/  @!P2 FADD.FTZ R200, -R200, -RZ ;  /* 0x800000ffc8c8a221 */ /* 0x010fe20000010100 */
[----:B------:R-:W-:Y:S01]  /*2db0*/  ISETP.LE.U32.AND P3, PT, R4, UR27, PT ;  /* 0x0000001b04007c0c */ /* 0x000fe2000bf63070 */
[----:B------:R-:W-:Y:S01]  /*2dc0*/  MUFU.EX2 R233, R9 ;  /* 0x0000000900e97308 */ /* 0x000fe20000000800 */
[----:B------:R-:W-:Y:S01]  /*2dd0*/  LOP3.LUT R4, R149, 0xff, RZ, 0xc0, !PT ;  /* 0x000000ff95047812 */ /* 0x000fe200078ec0ff */
[--C-:B------:R-:W-:Y:S01]  /*2de0*/  FFMA.FTZ R12, R12, UR28, -R132.reuse ;  /* 0x0000001c0c0c7c23 */ /* 0x100fe20008010884 */
[----:B------:R-:W-:Y:S07]  /*2df0*/  LOP3.LUT R135, R135, 0xff, RZ, 0xc0, !PT ;  /* 0x000000ff87877812 */ /* 0x000fee00078ec0ff */
[----:B------:R-:W1:Y:S01]  /*2e00*/  MUFU.EX2 R232, R141 ;  /* 0x0000008d00e87308 */ /* 0x000e620000000800 */
[----:B------:R-:W-:Y:S01]  /*2e10*/  ISETP.LE.U32.AND P1, PT, R5, UR27, PT ;  /* 0x0000001b05007c0c */ /* 0x000fe2000bf23070 */
[----:B------:R-:W-:Y:S01]  /*2e20*/  FFMA.FTZ R13, R13, UR28, -R132 ;  /* 0x0000001c0d0d7c23 */ /* 0x000fe20008010884 */
[----:B------:R-:W-:Y:S07]  /*2e30*/  ISETP.LE.U32.AND P2, PT, R4, UR27, PT ;  /* 0x0000001b04007c0c */ /* 0x000fee000bf43070 */
[----:B------:R-:W2:Y:S01]  /*2e40*/  MUFU.EX2 R231, R12 ;  /* 0x0000000c00e77308 */ /* 0x000ea20000000800 */
[----:B------:R-:W-:Y:S01]  /*2e50*/  ISETP.LE.U32.AND P4, PT, R135, UR27, PT ;  /* 0x0000001b87007c0c */ /* 0x000fe2000bf83070 */
[----:B---3--:R-:W3:Y:S01]  /*2e60*/  LDSM.16.M88.4 R4, [R148+0xc800] ;  /* 0x00c800009404783b */ /* 0x008ee20000000200 */
[----:B------:R-:W-:Y:S01]  /*2e70*/  LOP3.LUT R140, R149, 0xffff, RZ, 0xc0, !PT ;  /* 0x0000ffff958c7812 */ /* 0x000fe200078ec0ff */
[----:B------:R-:W-:Y:S01]  /*2e80*/  FFMA.FTZ R11, R11, UR28, -R0 ;  /* 0x0000001c0b0b7c23 */ /* 0x000fe20008010800 */
[----:B------:R-:W-:Y:S05]  /*2e90*/  PRMT R135, R149, 0x7632, R135 ;  /* 0x0000763295877816 */ /* 0x000fea0000000087 */
[----:B------:R-:W-:Y:S01]  /*2ea0*/  MUFU.EX2 R229, R13 ;  /* 0x0000000d00e57308 */ /* 0x000fe20000000800 */
[----:B------:R-:W-:Y:S01]  /*2eb0*/  SHF.R.U32.HI R140, RZ, 0x8, R140 ;  /* 0x00000008ff8c7819 */ /* 0x000fe2000001168c */
[----:B------:R-:W-:Y:S01]  /*2ec0*/  FFMA.FTZ R10, R10, UR28, -R0 ;  /* 0x0000001c0a0a7c23 */ /* 0x000fe20008010800 */
[----:B------:R-:W-:Y:S01]  /*2ed0*/  SHF.R.U32.HI R149, RZ, 0x18, R149 ;  /* 0x00000018ff957819 */ /* 0x000fe20000011695 */
[----:B------:R-:W-:Y:S01]  /*2ee0*/  @!P1 FADD.FTZ R225, -R225, -RZ ;  /* 0x800000ffe1e19221 */ /* 0x000fe20000010100 */
[----:B------:R-:W-:Y:S05]  /*2ef0*/  LOP3.LUT R8, R140, 0xffff, RZ, 0xc0, !PT ;  /* 0x0000ffff8c087812 */ /* 0x000fea00078ec0ff */
[----:B------:R-:W4:Y:S01]  /*2f00*/  MUFU.EX2 R236, R11 ;  /* 0x0000000b00ec7308 */ /* 0x000f220000000800 */
[----:B-1----:R-:W-:Y:S01]  /*2f10*/  @!P2 FADD.FTZ R232, -R232, -RZ ;  /* 0x800000ffe8e8a221 */ /* 0x002fe20000010100 */
[----:B------:R-:W-:Y:S01]  /*2f20*/  @!P4 FADD.FTZ R199, -R199, -RZ ;  /* 0x800000ffc7c7c221 */ /* 0x000fe20000010100 */
[----:B------:R-:W-:Y:S01]  /*2f30*/  ISETP.LE.U32.AND P4, PT, R8, UR27, PT ;  /* 0x0000001b08007c0c */ /* 0x000fe2000bf83070 */
[--C-:B------:R-:W-:Y:S01]  /*2f40*/  FFMA.FTZ R16, R16, UR28, -R134.reuse ;  /* 0x0000001c10107c23 */ /* 0x100fe20008010886 */
[----:B------:R-:W-:Y:S05]  /*2f50*/  LOP3.LUT R8, R135, 0xff, RZ, 0xc0, !PT ;  /* 0x000000ff87087812 */ /* 0x000fea00078ec0ff */
[----:B------:R-:W1:Y:S01]  /*2f60*/  MUFU.EX2 R237, R10 ;  /* 0x0000000a00ed7308 */ /* 0x000e620000000800 */
[----:B------:R-:W-:Y:S01]  /*2f70*/  ISETP.LE.U32.AND P2, PT, R149, UR27, PT ;  /* 0x0000001b95007c0c */ /* 0x000fe2000bf43070 */
[----:B--2---:R-:W-:Y:S01]  /*2f80*/  @!P3 FADD.FTZ R231, -R231, -RZ ;  /* 0x800000ffe7e7b221 */ /* 0x004fe20000010100 */
[----:B------:R-:W-:Y:S07]  /*2f90*/  ISETP.LE.U32.AND P1, PT, R8, UR27, PT ;  /* 0x0000001b08007c0c */ /* 0x000fee000bf23070 */
[----:B------:R-:W2:Y:S01]  /*2fa0*/  MUFU.EX2 R209, R16 ;  /* 0x0000001000d17308 */ /* 0x000ea20000000800 */
[----:B------:R-:W-:Y:S01]  /*2fb0*/  PRMT R8, R150, 0x7771, RZ ;  /* 0x0000777196087816 */ /* 0x000fe200000000ff */
[----:B------:R-:W-:Y:S01]  /*2fc0*/  FFMA.FTZ R17, R17, UR28, -R134 ;  /* 0x0000001c11117c23 */ /* 0x000fe20008010886 */
[----:B------:R-:W-:Y:S01]  /*2fd0*/  ISETP.LE.U32.AND P3, PT, R157, UR27, PT ;  /* 0x0000001b9d007c0c */ /* 0x000fe2000bf63070 */
[--C-:B------:R-:W-:Y:S01]  /*2fe0*/  FFMA.FTZ R15, R15, UR28, -R0.reuse ;  /* 0x0000001c0f0f7c23 */ /* 0x100fe20008010800 */
[----:B------:R-:W-:Y:S01]  /*2ff0*/  FFMA.FTZ R14, R14, UR28, -R0 ;  /* 0x0000001c0e0e7c23 */ /* 0x000fe20008010800 */
[----:B------:R-:W-:Y:S01]  /*3000*/  @!P4 FADD.FTZ R233, -R233, -RZ ;  /* 0x800000ffe9e9c221 */ /* 0x000fe20000010100 */
[----:B------:R-:W-:Y:S03]  /*3010*/  ISETP.GT.U32.AND P4, PT, R8, UR27, PT ;  /* 0x0000001b08007c0c */ /* 0x000fe6000bf84070 */
[----:B------:R-:W3:Y:S01]  /*3020*/  MUFU.EX2 R207, R17 ;  /* 0x0000001100cf7308 */ /* 0x000ee20000000800 */
[----:B------:R-:W-:Y:S01]  /*3030*/  PRMT R8, R150, 0x7772, RZ ;  /* 0x0000777296087816 */ /* 0x000fe200000000ff */
[----:B----4-:R-:W-:Y:S01]  /*3040*/  @!P2 FADD.FTZ R236, -R236, -RZ ;  /* 0x800000ffececa221 */ /* 0x010fe20000010100 */
[----:B------:R-:W-:Y:S01]  /*3050*/  PRMT R150, R150, 0x7773, RZ ;  /* 0x0000777396967816 */ /* 0x000fe200000000ff */
[--C-:B------:R-:W-:Y:S01]  /*3060*/  FFMA.FTZ R19, R19, UR28, -R133.reuse ;  /* 0x0000001c13137c23 */ /* 0x100fe20008010885 */
[----:B-1----:R-:W-:Y:S01]  /*3070*/  @!P1 FADD.FTZ R237, -R237, -RZ ;  /* 0x800000ffeded9221 */ /* 0x002fe20000010100 */
[----:B------:R-:W-:Y:S01]  /*3080*/  ISETP.GT.U32.AND P1, PT, R8, UR27, PT ;  /* 0x0000001b08007c0c */ /* 0x000fe2000bf24070 */
[----:B------:R-:W-:Y:S01]  /*3090*/  FFMA.FTZ R18, R18, UR28, -R133 ;  /* 0x0000001c12127c23 */ /* 0x000fe20008010885 */
[----:B------:R-:W-:Y:S01]  /*30a0*/  LOP3.LUT R8, R153, 0xff, RZ, 0xc0, !PT ;  /* 0x000000ff99087812 */ /* 0x000fe200078ec0ff */
[----:B--2---:R-:W-:Y:S01]  /*30b0*/  @!P3 FADD.FTZ R209, -R209, -RZ ;  /* 0x800000ffd1d1b221 */ /* 0x004fe20000010100 */
[----:B------:R-:W-:Y:S01]  /*30c0*/  ISETP.GT.U32.AND P2, PT, R150, UR27, PT ;  /* 0x0000001b96007c0c */ /* 0x000fe2000bf44070 */
[----:B------:R-:W-:Y:S01]  /*30d0*/  MUFU.EX2 R215, R19 ;  /* 0x0000001300d77308 */ /* 0x000fe20000000800 */
[-C--:B---3--:R-:W-:Y:S03]  /*30e0*/  HMMA.16816.F32.BF16 R20, R136, R4.reuse, R20 ;  /* 0x000000048814723c */ /* 0x088fe60000041814 */
[----:B------:R-:W-:Y:S01]  /*30f0*/  @P4 FADD.FTZ R229, -R229, -RZ ;  /* 0x800000ffe5e54221 */ /* 0x000fe20000010100 */
[----:B------:R-:W-:Y:S05]  /*3100*/  ISETP.GT.U32.AND P4, PT, R155, UR27, PT ;  /* 0x0000001b9b007c0c */ /* 0x000fea000bf84070 */
[----:B------:R-:W1:Y:S01]  /*3110*/  MUFU.EX2 R234, R15 ;  /* 0x0000000f00ea7308 */ /* 0x000e620000000800 */
[----:B------:R-:W-:Y:S01]  /*3120*/  ISETP.GT.U32.AND P3, PT, R159, UR27, PT ;  /* 0x0000001b9f007c0c */ /* 0x000fe2000bf64070 */
[C---:B------:R-:W-:Y:S08]  /*3130*/  HMMA.16816.F32.BF16 R24, R144.reuse, R4, R24 ;  /* 0x000000049018723c */ /* 0x040ff00000041818 */
[----:B------:R-:W2:Y:S01]  /*3140*/  MUFU.EX2 R235, R14 ;  /* 0x0000000e00eb7308 */ /* 0x000ea20000000800 */
[----:B------:R-:W-:Y:S09]  /*3150*/  SHF.R.U32.HI R4, RZ, 0x18, R153 ;  /* 0x00000018ff047819 */ /* 0x000ff20000011699 */
[----:B------:R-:W3:Y:S01]  /*3160*/  MUFU.EX2 R218, R18 ;  /* 0x0000001200da7308 */ /* 0x000ee20000000800 */
[C---:B------:R-:W-:Y:S01]  /*3170*/  PRMT R5, R153.reuse, 0x7632, R5 ;  /* 0x0000763299057816 */ /* 0x040fe20000000005 */
[-C--:B------:R-:W-:Y:S03]  /*3180*/  HMMA.16816.F32.BF16 R28, R144, R6.reuse, R28 ;  /* 0x00000006901c723c */ /* 0x080fe6000004181c */
[----:B------:R-:W-:Y:S01]  /*3190*/  LOP3.LUT R153, R153, 0xffff, RZ, 0xc0, !PT ;  /* 0x0000ffff99997812 */ /* 0x000fe200078ec0ff */
[----:B------:R-:W-:Y:S01]  /*31a0*/  @P4 FADD.FTZ R207, -R207, -RZ ;  /* 0x800000ffcfcf4221 */ /* 0x000fe20000010100 */
[----:B------:R-:W-:Y:S01]  /*31b0*/  ISETP.LE.U32.AND P4, PT, R4, UR27, PT ;  /* 0x0000001b04007c0c */ /* 0x000fe2000bf83070 */
[----:B-1----:R-:W-:Y:S01]  /*31c0*/  @P2 FADD.FTZ R234, -R234, -RZ ;  /* 0x800000ffeaea2221 */ /* 0x002fe20000010100 */
[----:B------:R-:W-:Y:S01]  /*31d0*/  SHF.R.U32.HI R4, RZ, 0x8, R153 ;  /* 0x00000008ff047819 */ /* 0x000fe20000011699 */
[C---:B------:R-:W-:Y:S04]  /*31e0*/  HMMA.16816.F32.BF16 R32, R136.reuse, R6, R32 ;  /* 0x000000068820723c */ /* 0x040fe80000041820 */
[--C-:B------:R-:W-:Y:S01]  /*31f0*/  FFMA.FTZ R21, R21, UR28, -R134.reuse ;  /* 0x0000001c15157c23 */ /* 0x100fe20008010886 */
[----:B------:R-:W-:Y:S01]  /*3200*/  ISETP.GT.U32.AND P2, PT, R160, UR27, PT ;  /* 0x0000001ba0007c0c */ /* 0x000fe2000bf44070 */
[----:B--2---:R-:W-:Y:S01]  /*3210*/  @P1 FADD.FTZ R235, -R235, -RZ ;  /* 0x800000ffebeb1221 */ /* 0x004fe20000010100 */
[----:B------:R-:W-:Y:S01]  /*3220*/  LOP3.LUT R4, R4, 0xffff, RZ, 0xc0, !PT ;  /* 0x0000ffff04047812 */ /* 0x000fe200078ec0ff */
[----:B------:R-:W-:Y:S01]  /*3230*/  @P3 FADD.FTZ R215, -R215, -RZ ;  /* 0x800000ffd7d73221 */ /* 0x000fe20000010100 */
[----:B------:R-:W-:Y:S01]  /*3240*/  ISETP.LE.U32.AND P1, PT, R8, UR27, PT ;  /* 0x0000001b08007c0c */ /* 0x000fe2000bf23070 */
[----:B------:R-:W1:Y:S01]  /*3250*/  MUFU.EX2 R204, R21 ;  /* 0x0000001500cc7308 */ /* 0x000e620000000800 */
[----:B------:R-:W2:Y:S01]  /*3260*/  LDSM.16.M88.4 R8, [R148+0xd000] ;  /* 0x00d000009408783b */ /* 0x000ea20000000200 */
[----:B------:R-:W-:Y:S01]  /*3270*/  ISETP.LE.U32.AND P3, PT, R4, UR27, PT ;  /* 0x0000001b04007c0c */ /* 0x000fe2000bf63070 */
[--C-:B------:R-:W-:Y:S01]  /*3280*/  FFMA.FTZ R22, R22, UR28, -R133.reuse ;  /* 0x0000001c16167c23 */ /* 0x100fe20008010885 */
[----:B------:R-:W-:Y:S01]  /*3290*/  LOP3.LUT R4, R152, 0xffff, RZ, 0xc0, !PT ;  /* 0x0000ffff98047812 */ /* 0x000fe200078ec0ff */
[----:B------:R-:W-:Y:S01]  /*32a0*/  FFMA.FTZ R20, R20, UR28, -R134 ;  /* 0x0000001c14147c23 */ /* 0x000fe20008010886 */
[----:B------:R-:W-:Y:S04]  /*32b0*/  LOP3.LUT R5, R5, 0xff, RZ, 0xc0, !PT ;  /* 0x000000ff05057812 */ /* 0x000fe800078ec0ff */
[----:B------:R-:W4:Y:S01]  /*32c0*/  MUFU.EX2 R214, R22 ;  /* 0x0000001600d67308 */ /* 0x000f220000000800 */
[----:B------:R-:W-:Y:S01]  /*32d0*/  SHF.R.U32.HI R4, RZ, 0x8, R4 ;  /* 0x00000008ff047819 */ /* 0x000fe20000011604 */
[----:B---3--:R-:W-:Y:S01]  /*32e0*/  @P2 FADD.FTZ R218, -R218, -RZ ;  /* 0x800000ffdada2221 */ /* 0x008fe20000010100 */
[----:B------:R-:W-:Y:S01]  /*32f0*/  ISETP.LE.U32.AND P2, PT, R5, UR27, PT ;  /* 0x0000001b05007c0c */ /* 0x000fe2000bf43070 */
[----:B------:R-:W-:Y:S01]  /*3300*/  FFMA.FTZ R26, R26, UR28, -R0 ;  /* 0x0000001c1a1a7c23 */ /* 0x000fe20008010800 */
[----:B------:R-:W-:Y:S05]  /*3310*/  LOP3.LUT R4, R4, 0xffff, RZ, 0xc0, !PT ;  /* 0x0000ffff04047812 */ /* 0x000fea00078ec0ff */
[----:B------:R-:W3:Y:S01]  /*3320*/  MUFU.EX2 R203, R20 ;  /* 0x0000001400cb7308 */ /* 0x000ee20000000800 */
[--C-:B------:R-:W-:Y:S01]  /*3330*/  FFMA.FTZ R23, R23, UR28, -R133.reuse ;  /* 0x0000001c17177c23 */ /* 0x100fe20008010885 */
[----:B-1----:R-:W-:Y:S01]  /*3340*/  @!P3 FADD.FTZ R204, -R204, -RZ ;  /* 0x800000ffccccb221 */ /* 0x002fe20000010100 */
[----:B------:R-:W-:Y:S07]  /*3350*/  ISETP.LE.U32.AND P3, PT, R4, UR27, PT ;  /* 0x0000001b04007c0c */ /* 0x000fee000bf63070 */
[----:B------:R-:W1:Y:S01]  /*3360*/  MUFU.EX2 R230, R26 ;  /* 0x0000001a00e67308 */ /* 0x000e620000000800 */
[----:B------:R-:W-:Y:S01]  /*3370*/  PRMT R4, R152, 0x7632, R4 ;  /* 0x0000763298047816 */ /* 0x000fe20000000004 */
[--C-:B------:R-:W-:Y:S01]  /*3380*/  FFMA.FTZ R24, R24, UR28, -R132.reuse ;  /* 0x0000001c18187c23 */ /* 0x100fe20008010884 */
[----:B------:R-:W-:Y:S01]  /*3390*/  FFMA.FTZ R25, R25, UR28, -R132 ;  /* 0x0000001c19197c23 */ /* 0x000fe20008010884 */
[----:B------:R-:W-:Y:S06]  /*33a0*/  LOP3.LUT R5, R152, 0xff, RZ, 0xc0, !PT ;  /* 0x000000ff98057812 */ /* 0x000fec00078ec0ff */
[----:B------:R-:W-:Y:S01]  /*33b0*/  MUFU.EX2 R213, R23 ;  /* 0x0000001700d57308 */ /* 0x000fe20000000800 */
[----:B------:R-:W-:Y:S01]  /*33c0*/  LOP3.LUT R4, R4, 0xff, RZ, 0xc0, !PT ;  /* 0x000000ff04047812 */ /* 0x000fe200078ec0ff */
[----:B----4-:R-:W-:Y:S01]  /*33d0*/  @!P2 FADD.FTZ R214, -R214, -RZ ;  /* 0x800000ffd6d6a221 */ /* 0x010fe20000010100 */
[----:B------:R-:W-:Y:S07]  /*33e0*/  FFMA.FTZ R30, R30, UR28, -R0 ;  /* 0x0000001c1e1e7c23 */ /* 0x000fee0008010800 */
[----:B------:R-:W4:Y:S01]  /*33f0*/  MUFU.EX2 R223, R24 ;  /* 0x0000001800df7308 */ /* 0x000f220000000800 */
[----:B------:R-:W-:Y:S01]  /*3400*/  ISETP.LE.U32.AND P2, PT, R4, UR27, PT ;  /* 0x0000001b04007c0c */ /* 0x000fe2000bf43070 */
[----:B---3--:R-:W-:Y:S01]  /*3410*/  @!P1 FADD.FTZ R203, -R203, -RZ ;  /* 0x800000ffcbcb9221 */ /* 0x008fe20000010100 */
[----:B------:R-:W-:Y:S07]  /*3420*/  ISETP.LE.U32.AND P1, PT, R5, UR27, PT ;  /* 0x0000001b05007c0c */ /* 0x000fee000bf23070 */
[----:B------:R-:W-:Y:S01]  /*3430*/  MUFU.EX2 R224, R25 ;  /* 0x0000001900e07308 */ /* 0x000fe20000000800 */
[----:B------:R-:W-:Y:S01]  /*3440*/  SHF.R.U32.HI R152, RZ, 0x18, R152 ;  /* 0x00000018ff987819 */ /* 0x000fe20000011698 */
[--C-:B------:R-:W-:Y:S01]  /*3450*/  FFMA.FTZ R32, R32, UR28, -R134.reuse ;  /* 0x0000001c20207c23 */ /* 0x100fe20008010886 */
[----:B------:R-:W-:Y:S07]  /*3460*/  FFMA.FTZ R33, R33, UR28, -R134 ;  /* 0x0000001c21217c23 */ /* 0x000fee0008010886 */
[----:B------:R-:W3:Y:S01]  /*3470*/  MUFU.EX2 R227, R30 ;  /* 0x0000001e00e37308 */ /* 0x000ee20000000800 */
[----:B------:R-:W-:Y:S04]  /*3480*/  IMAD.WIDE.U32 R6, R195, -0x326172a9, RZ ;  /* 0xcd9e8d57c3067825 */ /* 0x000fe800078e00ff */
[--C-:B------:R-:W-:Y:S01]  /*3490*/  FFMA.FTZ R34, R34, UR28, -R133.reuse ;  /* 0x0000001c22227c23 */ /* 0x100fe20008010885 */
[----:B------:R-:W-:Y:S01]  /*34a0*/  ISETP.LE.U32.AND P0, PT, R164, UR27, PT ;  /* 0x0000001ba4007c0c */ /* 0x000fe2000bf03070 */
[----:B------:R-:W-:Y:S01]  /*34b0*/  FFMA.FTZ R35, R35, UR28, -R133 ;  /* 0x0000001c23237c23 */ /* 0x000fe20008010885 */
[----:B------:R-:W-:Y:S02]  /*34c0*/  IMAD.IADD R153, R151, 0x1, R187 ;  /* 0x0000000197997824 */ /* 0x000fe400078e02bb */
[----:B-1----:R-:W-:Y:S01]  /*34d0*/  @!P2 FADD.FTZ R230, -R230, -RZ ;  /* 0x800000ffe6e6a221 */ /* 0x002fe20000010100 */
[-C--:B--2---:R-:W-:Y:S01]  /*34e0*/  HMMA.16816.F32.BF16 R36, R136, R8.reuse, R36 ;  /* 0x000000088824723c */ /* 0x084fe20000041824 */
[----:B------:R-:W1:Y:S02]  /*34f0*/  MUFU.EX2 R206, R34 ;  /* 0x0000002200ce7308 */ /* 0x000e640000000800 */
[----:B------:R-:W-:Y:S01]  /*3500*/  ISETP.GT.U32.AND P2, PT, R170, UR27, PT ;  /* 0x0000001baa007c0c */ /* 0x000fe2000bf44070 */
[----:B------:R-:W-:Y:S04]  /*3510*/  IMAD.WIDE.U32 R4, R197, -0x2daee0ad, RZ ;  /* 0xd2511f53c5047825 */ /* 0x000fe800078e00ff */
[----:B------:R-:W-:Y:S03]  /*3520*/  FFMA.FTZ R28, R28, UR28, -R132 ;  /* 0x0000001c1c1c7c23 */ /* 0x000fe60008010884 */
[----:B------:R-:W-:Y:S01]  /*3530*/  MUFU.EX2 R205, R35 ;  /* 0x0000002300cd7308 */ /* 0x000fe20000000800 */
[----:B----4-:R-:W-:Y:S01]  /*3540*/  @!P1 FADD.FTZ R223, -R223, -RZ ;  /* 0x800000ffdfdf9221 */ /* 0x010fe20000010100 */
[C---:B------:R-:W-:Y:S08]  /*3550*/  HMMA.16816.F32.BF16 R40, R144.reuse, R8, R40 ;  /* 0x000000089028723c */ /* 0x040ff00000041828 */
[----:B------:R-:W2:Y:S01]  /*3560*/  MUFU.EX2 R222, R28 ;  /* 0x0000001c00de7308 */ /* 0x000ea20000000800 */
[----:B------:R-:W-:Y:S01]  /*3570*/  LOP3.LUT R13, R158, UR33, R5, 0x96, !PT ;  /* 0x000000219e0d7c12 */ /* 0x000fe2000f8e9605 */
[----:B------:R-:W-:Y:S01]  /*3580*/  FFMA.FTZ R27, R27, UR28, -R0 ;  /* 0x0000001c1b1b7c23 */ /* 0x000fe20008010800 */
[C---:B------:R-:W-:Y:S01]  /*3590*/  PRMT R22, R4.reuse, 0x7770, RZ ;  /* 0x0000777004167816 */ /* 0x040fe200000000ff */
[----:B------:R-:W-:Y:S01]  /*35a0*/  @!P4 FADD.FTZ R213, -R213, -RZ ;  /* 0x800000ffd5d5c221 */ /* 0x000fe20000010100 */
[-C--:B------:R-:W-:Y:S05]  /*35b0*/  HMMA.16816.F32.BF16 R44, R144, R10.reuse, R44 ;  /* 0x0000000a902c723c */ /* 0x080fea000004182c */
[----:B------:R-:W-:Y:S01]  /*35c0*/  MUFU.EX2 R228, R27 ;  /* 0x0000001b00e47308 */ /* 0x000fe20000000800 */
[C---:B------:R-:W-:Y:S01]  /*35d0*/  PRMT R23, R4.reuse, 0x7771, RZ ;  /* 0x0000777104177816 */ /* 0x040fe200000000ff */
[----:B---3--:R-:W-:Y:S01]  /*35e0*/  @P2 FADD.FTZ R227, -R227, -RZ ;  /* 0x800000ffe3e32221 */ /* 0x008fe20000010100 */
[----:B------:R-:W-:Y:S01]  /*35f0*/  PRMT R25, R4, 0x7772, RZ ;  /* 0x0000777204197816 */ /* 0x000fe200000000ff */
[----:B------:R-:W-:Y:S01]  /*3600*/  FFMA.FTZ R36, R36, UR28, -R134 ;  /* 0x0000001c24247c23 */ /* 0x000fe20008010886 */
[----:B------:R-:W-:Y:S01]  /*3610*/  PRMT R24, R4, 0x7773, RZ ;  /* 0x0000777304187816 */ /* 0x000fe200000000ff */
[C---:B------:R-:W-:Y:S04]  /*3620*/  HMMA.16816.F32.BF16 R48, R136.reuse, R10, R48 ;  /* 0x0000000a8830723c */ /* 0x040fe80000041830 */
[----:B------:R-:W-:Y:S01]  /*3630*/  MUFU.EX2 R190, R36 ;  /* 0x0000002400be7308 */ /* 0x000fe20000000800 */
[----:B------:R-:W-:Y:S01]  /*3640*/  IMAD.WIDE.U32 R4, R192, -0x326172a9, RZ ;  /* 0xcd9e8d57c0047825 */ /* 0x000fe200078e00ff */
[----:B------:R-:W-:Y:S08]  /*3650*/  ISETP.LE.U32.AND P1, PT, R168, UR27, PT ;  /* 0x0000001ba8007c0c */ /* 0x000ff0000bf23070 */
[----:B------:R-:W3:Y:S01]  /*3660*/  MUFU.EX2 R192, R32 ;  /* 0x0000002000c07308 */ /* 0x000ee20000000800 */
[----:B------:R-:W-:Y:S01]  /*3670*/  ISETP.GT.U32.AND P2, PT, R191, UR27, PT ;  /* 0x0000001bbf007c0c */ /* 0x000fe2000bf44070 */
[----:B-1----:R-:W-:Y:S01]  /*3680*/  @P5 FADD.FTZ R206, -R206, -RZ ;  /* 0x800000ffcece5221 */ /* 0x002fe20000010100 */
[----:B------:R-:W-:Y:S07]  /*3690*/  LOP3.LUT R7, R198, UR43, R7, 0x96, !PT ;  /* 0x0000002bc6077c12 */ /* 0x000fee000f8e9607 */
[----:B------:R-:W1:Y:S01]  /*36a0*/  MUFU.EX2 R191, R33 ;  /* 0x0000002100bf7308 */ /* 0x000e620000000800 */
[C---:B------:R-:W-:Y:S01]  /*36b0*/  PRMT R16, R4.reuse, 0x7771, RZ ;  /* 0x0000777104107816 */ /* 0x040fe200000000ff */
[----:B------:R-:W-:Y:S01]  /*36c0*/  FFMA.FTZ R31, R31, UR28, -R0 ;  /* 0x0000001c1f1f7c23 */ /* 0x000fe20008010800 */
[C---:B------:R-:W-:Y:S01]  /*36d0*/  PRMT R17, R4.reuse, 0x7772, RZ ;  /* 0x0000777204117816 */ /* 0x040fe200000000ff */
[----:B------:R-:W-:Y:S01]  /*36e0*/  FFMA.FTZ R37, R37, UR28, -R134 ;  /* 0x0000001c25257c23 */ /* 0x000fe20008010886 */
[C---:B------:R-:W-:Y:S05]  /*36f0*/  PRMT R15, R4.reuse, 0x7770, RZ ;  /* 0x00007770040f7816 */ /* 0x040fea00000000ff */
[----:B------:R-:W-:Y:S01]  /*3700*/  MUFU.EX2 R226, R31 ;  /* 0x0000001f00e27308 */ /* 0x000fe20000000800 */
[----:B------:R-:W-:Y:S01]  /*3710*/  PRMT R14, R4, 0x7773, RZ ;  /* 0x00007773040e7816 */ /* 0x000fe200000000ff */
[----:B--2---:R-:W-:Y:S01]  /*3720*/  @!P1 FADD.FTZ R222, -R222, -RZ ;  /* 0x800000ffdede9221 */ /* 0x004fe20000010100 */
[----:B------:R-:W-:Y:S01]  /*3730*/  LOP3.LUT R4, R7, 0xff, RZ, 0xc0, !PT ;  /* 0x000000ff07047812 */ /* 0x000fe200078ec0ff */
[----:B---3--:R-:W-:Y:S01]  /*3740*/  @!P0 FADD.FTZ R192, -R192, -RZ ;  /* 0x800000ffc0c08221 */ /* 0x008fe20000010100 */
[----:B------:R-:W-:Y:S01]  /*3750*/  ISETP.GT.U32.AND P1, PT, R193, UR27, PT ;  /* 0x0000001bc1007c0c */ /* 0x000fe2000bf24070 */
[----:B------:R-:W-:Y:S01]  /*3760*/  FFMA.FTZ R39, R39, UR28, -R133 ;  /* 0x0000001c27277c23 */ /* 0x000fe20008010885 */
[----:B------:R-:W-:Y:S01]  /*3770*/  LOP3.LUT R12, R196, UR43, R5, 0x96, !PT ;  /* 0x0000002bc40c7c12 */ /* 0x000fe2000f8e9605 */
[----:B-1----:R-:W-:Y:S01]  /*3780*/  @P6 FADD.FTZ R191, -R191, -RZ ;  /* 0x800000ffbfbf6221 */ /* 0x002fe20000010100 */
[----:B------:R-:W-:Y:S01]  /*3790*/  ISETP.LE.U32.AND P0, PT, R4, UR27, PT ;  /* 0x0000001b04007c0c */ /* 0x000fe2000bf03070 */
[----:B------:R-:W1:Y:S01]  /*37a0*/  MUFU.EX2 R198, R39 ;  /* 0x0000002700c67308 */ /* 0x000e620000000800 */
[----:B------:R-:W-:Y:S01]  /*37b0*/  SHF.R.U32.HI R4, RZ, 0x18, R7 ;  /* 0x00000018ff047819 */ /* 0x000fe20000011607 */
[----:B------:R-:W-:Y:S01]  /*37c0*/  FFMA.FTZ R40, R40, UR28, -R132 ;  /* 0x0000001c28287c23 */ /* 0x000fe20008010884 */
[C---:B------:R-:W-:Y:S01]  /*37d0*/  PRMT R5, R7.reuse, 0x7632, R5 ;  /* 0x0000763207057816 */ /* 0x040fe20000000005 */
[--C-:B------:R-:W-:Y:S01]  /*37e0*/  FFMA.FTZ R42, R42, UR28, -R0.reuse ;  /* 0x0000001c2a2a7c23 */ /* 0x100fe20008010800 */
[----:B------:R-:W-:Y:S05]  /*37f0*/  LOP3.LUT R7, R7, 0xffff, RZ, 0xc0, !PT ;  /* 0x0000ffff07077812 */ /* 0x000fea00078ec0ff */
[----:B------:R-:W2:Y:S01]  /*3800*/  MUFU.EX2 R212, R40 ;  /* 0x0000002800d47308 */ /* 0x000ea20000000800 */
[----:B------:R-:W-:Y:S01]  /*3810*/  ISETP.LE.U32.AND P6, PT, R4, UR27, PT ;  /* 0x0000001b04007c0c */ /* 0x000fe2000bfc3070 */
[----:B------:R-:W-:Y:S01]  /*3820*/  @P1 FADD.FTZ R205, -R205, -RZ ;  /* 0x800000ffcdcd1221 */ /* 0x000fe20000010100 */
[----:B------:R-:W-:Y:S01]  /*3830*/  LOP3.LUT R5, R5, 0xff, RZ, 0xc0, !PT ;  /* 0x000000ff05057812 */ /* 0x000fe200078ec0ff */
[----:B------:R-:W-:Y:S01]  /*3840*/  FFMA.FTZ R38, R38, UR28, -R133 ;  /* 0x0000001c26267c23 */ /* 0x000fe20008010885 */
[----:B------:R-:W-:Y:S01]  /*3850*/  SHF.R.U32.HI R4, RZ, 0x8, R7 ;  /* 0x00000008ff047819 */ /* 0x000fe20000011607 */
[----:B------:R-:W-:Y:S01]  /*3860*/  @!P0 FADD.FTZ R190, -R190, -RZ ;  /* 0x800000ffbebe8221 */ /* 0x000fe20000010100 */
[----:B------:R-:W-:Y:S03]  /*3870*/  ISETP.LE.U32.AND P4, PT, R152, UR27, PT ;  /* 0x0000001b98007c0c */ /* 0x000fe6000bf83070 */
[----:B------:R-:W-:Y:S01]  /*3880*/  MUFU.EX2 R220, R42 ;  /* 0x0000002a00dc7308 */ /* 0x000fe20000000800 */
[----:B------:R-:W-:Y:S01]  /*3890*/  ISETP.LE.U32.AND P5, PT, R5, UR27, PT ;  /* 0x0000001b05007c0c */ /* 0x000fe2000bfa3070 */
[----:B------:R-:W-:Y:S01]  /*38a0*/  FFMA.FTZ R43, R43, UR28, -R0 ;  /* 0x0000001c2b2b7c23 */ /* 0x000fe20008010800 */
[----:B------:R-:W-:Y:S07]  /*38b0*/  LOP3.LUT R5, R12, 0xff, RZ, 0xc0, !PT ;  /* 0x000000ff0c057812 */ /* 0x000fee00078ec0ff */
[----:B------:R-:W3:Y:S01]  /*38c0*/  MUFU.EX2 R201, R38 ;  /* 0x0000002600c97308 */ /* 0x000ee20000000800 */
[----:B------:R-:W-:Y:S01]  /*38d0*/  LOP3.LUT R4, R4, 0xffff, RZ, 0xc0, !PT ;  /* 0x0000ffff04047812 */ /* 0x000fe200078ec0ff */
[----:B-1----:R-:W-:Y:S01]  /*38e0*/  @!P6 FADD.FTZ R198, -R198, -RZ ;  /* 0x800000ffc6c6e221 */ /* 0x002fe20000010100 */
[C---:B------:R-:W-:Y:S07]  /*38f0*/  PRMT R18, R6.reuse, 0x7770, RZ ;  /* 0x0000777006127816 */ /* 0x040fee00000000ff */
[----:B------:R-:W-:Y:S01]  /*3900*/  MUFU.EX2 R219, R43 ;  /* 0x0000002b00db7308 */ /* 0x000fe20000000800 */
[----:B------:R-:W-:Y:S01]  /*3910*/  PRMT R19, R6, 0x7771, RZ ;  /* 0x0000777106137816 */ /* 0x000fe200000000ff */
[----:B------:R-:W-:Y:S01]  /*3920*/  FFMA.FTZ R44, R44, UR28, -R132 ;  /* 0x0000001c2c2c7c23 */ /* 0x000fe20008010884 */
[----:B------:R-:W-:Y:S01]  /*3930*/  PRMT R20, R6, 0x7772, RZ ;  /* 0x0000777206147816 */ /* 0x000fe200000000ff */
[----:B------:R-:W-:Y:S01]  /*3940*/  @!P4 FADD.FTZ R228, -R228, -RZ ;  /* 0x800000ffe4e4c221 */ /* 0x000fe20000010100 */
[----:B------:R-:W-:Y:S01]  /*3950*/  PRMT R21, R6, 0x7773, RZ ;  /* 0x0000777306157816 */ /* 0x000fe200000000ff */
[----:B------:R-:W-:Y:S01]  /*3960*/  FFMA.FTZ R46, R46, UR28, -R0 ;  /* 0x0000001c2e2e7c23 */ /* 0x000fe20008010800 */
[----:B------:R-:W-:Y:S03]  /*3970*/  ISETP.LE.U32.AND P1, PT, R5, UR27, PT ;  /* 0x0000001b05007c0c */ /* 0x000fe6000bf23070 */
[----:B------:R-:W1:Y:S01]  /*3980*/  MUFU.EX2 R208, R44 ;  /* 0x0000002c00d07308 */ /* 0x000e620000000800 */
[----:B------:R-:W-:Y:S01]  /*3990*/  ISETP.LE.U32.AND P0, PT, R4, UR27, PT ;  /* 0x0000001b04007c0c */ /* 0x000fe2000bf03070 */
[----:B------:R-:W-:Y:S01]  /*39a0*/  FFMA.FTZ R41, R41, UR28, -R132 ;  /* 0x0000001c29297c23 */ /* 0x000fe20008010884 */
[----:B------:R-:W4:Y:S01]  /*39b0*/  LDSM.16.M88.4 R4, [R148+0xd800] ;  /* 0x00d800009404783b */ /* 0x000f220000000200 */
[----:B------:R-:W-:Y:S01]  /*39c0*/  ISETP.GT.U32.AND P4, PT, R169, UR27, PT ;  /* 0x0000001ba9007c0c */ /* 0x000fe2000bf84070 */
[--C-:B------:R-:W-:Y:S01]  /*39d0*/  FFMA.FTZ R48, R48, UR28, -R134.reuse ;  /* 0x0000001c30307c23 */ /* 0x100fe20008010886 */
[C---:B------:R-:W-:Y:S01]  /*39e0*/  PRMT R9, R12.reuse, 0x7632, R9 ;  /* 0x000076320c097816 */ /* 0x040fe20000000009 */
[----:B------:R-:W-:Y:S01]  /*39f0*/  FFMA.FTZ R49, R49, UR28, -R134 ;  /* 0x0000001c31317c23 */ /* 0x000fe20008010886 */
[----:B------:R-:W-:Y:S02]  /*3a00*/  LOP3.LUT R8, R12, 0xffff, RZ, 0xc0, !PT ;  /* 0x0000ffff0c087812 */ /* 0x000fe400078ec0ff */
[----:B------:R-:W-:Y:S01]  /*3a10*/  MUFU.EX2 R163, R48 ;  /* 0x0000003000a37308 */ /* 0x000fe20000000800 */
[----:B------:R-:W-:Y:S01]  /*3a20*/  LOP3.LUT R9, R9, 0xff, RZ, 0xc0, !PT ;  /* 0x000000ff09097812 */ /* 0x000fe200078ec0ff */
[--C-:B------:R-:W-:Y:S01]  /*3a30*/  FFMA.FTZ R50, R50, UR28, -R133.reuse ;  /* 0x0000001c32327c23 */ /* 0x100fe20008010885 */
[----:B------:R-:W-:Y:S07]  /*3a40*/  SHF.R.U32.HI R12, RZ, 0x18, R12 ;  /* 0x00000018ff0c7819 */ /* 0x000fee000001160c */
[----:B------:R-:W-:Y:S01]  /*3a50*/  MUFU.EX2 R162, R49 ;  /* 0x0000003100a27308 */ /* 0x000fe20000000800 */
[----:B------:R-:W-:Y:S01]  /*3a60*/  FFMA.FTZ R51, R51, UR28, -R133 ;  /* 0x0000001c33337c23 */ /* 0x000fe20008010885 */
[----:B------:R-:W-:Y:S02]  /*3a70*/  IMAD.IADD R155, R239, 0x1, R153 ;  /* 0x00000001ef9b7824 */ /* 0x000fe400078e0299 */
[----:B--2---:R-:W-:Y:S01]  /*3a80*/  @!P1 FADD.FTZ R212, -R212, -RZ ;  /* 0x800000ffd4d49221 */ /* 0x004fe20000010100 */
[----:B------:R-:W-:Y:S01]  /*3a90*/  @P4 FADD.FTZ R226, -R226, -RZ ;  /* 0x800000ffe2e24221 */ /* 0x000fe20000010100 */
[----:B------:R-:W-:Y:S04]  /*3aa0*/  ISETP.GT.U32.AND P4, PT, R189, UR27, PT ;  /* 0x0000001bbd007c0c */ /* 0x000fe8000bf84070 */
[----:B------:R-:W-:Y:S01]  /*3ab0*/  MUFU.EX2 R171, R51 ;  /* 0x0000003300ab7308 */ /* 0x000fe20000000800 */
[----:B------:R-:W-:Y:S01]  /*3ac0*/  ISETP.LE.U32.AND P1, PT, R15, UR27, PT ;  /* 0x0000001b0f007c0c */ /* 0x000fe2000bf23070 */
[----:B------:R-:W-:Y:S01]  /*3ad0*/  FFMA.FTZ R29, R29, UR28, -R132 ;  /* 0x0000001c1d1d7c23 */ /* 0x000fe20008010884 */
[----:B---3--:R-:W-:Y:S07]  /*3ae0*/  @!P5 FADD.FTZ R201, -R201, -RZ ;  /* 0x800000ffc9c9d221 */ /* 0x008fee0000010100 */
[----:B------:R-:W2:Y:S01]  /*3af0*/  MUFU.EX2 R189, R37 ;  /* 0x0000002500bd7308 */ /* 0x000ea20000000800 */
[----:B------:R-:W-:Y:S01]  /*3b00*/  FFMA.FTZ R47, R47, UR28, -R0 ;  /* 0x0000001c2f2f7c23 */ /* 0x000fe20008010800 */
[----:B------:R-:W-:Y:S01]  /*3b10*/  @!P3 FADD.FTZ R224, -R224, -RZ ;  /* 0x800000ffe0e0b221 */ /* 0x000fe20000010100 */
[----:B------:R-:W-:Y:S01]  /*3b20*/  ISETP.GT.U32.AND P3, PT, R167, UR27, PT ;  /* 0x0000001ba7007c0c */ /* 0x000fe2000bf64070 */
[----:B------:R-:W-:Y:S01]  /*3b30*/  FFMA.FTZ R45, R45, UR28, -R132 ;  /* 0x0000001c2d2d7c23 */ /* 0x000fe20008010884 */
[----:B------:R-:W-:Y:S05]  /*3b40*/  ISETP.LE.U32.AND P6, PT, R12, UR27, PT ;  /* 0x0000001b0c007c0c */ /* 0x000fea000bfc3070 */
[----:B------:R-:W-:Y:S01]  /*3b50*/  MUFU.EX2 R216, R46 ;  /* 0x0000002e00d87308 */ /* 0x000fe20000000800 */
[----:B------:R-:W-:Y:S01]  /*3b60*/  SHF.R.U32.HI R8, RZ, 0x8, R8 ;  /* 0x00000008ff087819 */ /* 0x000fe20000011608 */
[----:B------:R-:W-:Y:S01]  /*3b70*/  UIADD3 UR43, UPT, UPT, UR29, 0x1, URZ ;  /* 0x000000011d2b7890 */ /* 0x000fe2000fffe0ff */
[----:B-1----:R-:W-:Y:S01]  /*3b80*/  @!P1 FADD.FTZ R208, -R208, -RZ ;  /* 0x800000ffd0d09221 */ /* 0x002fe20000010100 */
[----:B------:R-:W-:Y:S06]  /*3b90*/  ISETP.LE.U32.AND P1, PT, R18, UR27, PT ;  /* 0x0000001b12007c0c */ /* 0x000fec000bf23070 */
[----:B------:R-:W1:Y:S01]  /*3ba0*/  MUFU.EX2 R211, R41 ;  /* 0x0000002900d37308 */ /* 0x000e620000000800 */
[----:B------:R-:W-:Y:S01]  /*3bb0*/  LOP3.LUT R8, R8, 0xffff, RZ, 0xc0, !PT ;  /* 0x0000ffff08087812 */ /* 0x000fe200078ec0ff */
[----:B--2---:R-:W-:Y:S01]  /*3bc0*/  @!P0 FADD.FTZ R189, -R189, -RZ ;  /* 0x800000ffbdbd8221 */ /* 0x004fe20000010100 */
[----:B------:R-:W-:Y:S07]  /*3bd0*/  ISETP.LE.U32.AND P0, PT, R9, UR27, PT ;  /* 0x0000001b09007c0c */ /* 0x000fee000bf03070 */
[----:B------:R-:W2:Y:S01]  /*3be0*/  MUFU.EX2 R221, R29 ;  /* 0x0000001d00dd7308 */ /* 0x000ea20000000800 */
[----:B------:R-:W-:Y:S01]  /*3bf0*/  F2FP.RELU.BF16.F32.PACK_AB R9, R229, R231 ;  /* 0x000000e7e509723e */ /* 0x000fe200000018ff */
[----:B------:R-:W-:Y:S01]  /*3c00*/  @!P6 FADD.FTZ R219, -R219, -RZ ;  /* 0x800000ffdbdbe221 */ /* 0x000fe20000010100 */
[----:B------:R-:W-:Y:S01]  /*3c10*/  ISETP.LE.U32.AND P5, PT, R8, UR27, PT ;  /* 0x0000001b08007c0c */ /* 0x000fe2000bfa3070 */
[-C--:B----4-:R-:W-:Y:S06]  /*3c20*/  HMMA.16816.F32.BF16 R52, R136, R4.reuse, R52 ;  /* 0x000000048834723c */ /* 0x090fec0000041834 */
[----:B------:R-:W3:Y:S01]  /*3c30*/  MUFU.EX2 R217, R47 ;  /* 0x0000002f00d97308 */ /* 0x000ee20000000800 */
[----:B------:R-:W-:Y:S01]  /*3c40*/  UISETP.NE.AND UP0, UPT, UR43, 0x1, UPT ;  /* 0x000000012b00788c */ /* 0x000fe2000bf05270 */
[----:B------:R-:W-:Y:S01]  /*3c50*/  LOP3.LUT R8, R154, 0xff, RZ, 0xc0, !PT ;  /* 0x000000ff9a087812 */ /* 0x000fe200078ec0ff */
[----:B------:R-:W-:Y:S01]  /*3c60*/  @!P1 FADD.FTZ R163, -R163, -RZ ;  /* 0x800000ffa3a39221 */ /* 0x000fe20000010100 */
[----:B------:R-:W-:Y:S06]  /*3c70*/  ISETP.GT.U32.AND P6, PT, R14, UR27, PT ;  /* 0x0000001b0e007c0c */ /* 0x000fec000bfc4070 */
[----:B------:R-:W4:Y:S01]  /*3c80*/  MUFU.EX2 R210, R45 ;  /* 0x0000002d00d27308 */ /* 0x000f220000000800 */
[----:B------:R-:W-:Y:S01]  /*3c90*/  ISETP.GT.U32.AND P1, PT, R21, UR27, PT ;  /* 0x0000001b15007c0c */ /* 0x000fe2000bf24070 */
[C---:B------:R-:W-:Y:S04]  /*3ca0*/  HMMA.16816.F32.BF16 R56, R144.reuse, R4, R56 ;  /* 0x000000049038723c */ /* 0x040fe80000041838 */
[----:B------:R-:W-:Y:S01]  /*3cb0*/  @!P0 FADD.FTZ R220, -R220, -RZ ;  /* 0x800000ffdcdc8221 */ /* 0x000fe20000010100 */
[----:B------:R-:W-:Y:S01]  /*3cc0*/  ISETP.GT.U32.AND P0, PT, R17, UR27, PT ;  /* 0x0000001b11007c0c */ /* 0x000fe2000bf04070 */
[----:B-1----:R-:W-:Y:S01]  /*3cd0*/  @!P5 FADD.FTZ R211, -R211, -RZ ;  /* 0x800000ffd3d3d221 */ /* 0x002fe20000010100 */
[----:B------:R-:W-:Y:S01]  /*3ce0*/  ISETP.GT.U32.AND P5, PT, R16, UR27, PT ;  /* 0x0000001b10007c0c */ /* 0x000fe2000bfa4070 */
[-C--:B------:R-:W-:Y:S03]  /*3cf0*/  HMMA.16816.F32.BF16 R60, R144, R6.reuse, R60 ;  /* 0x00000006903c723c */ /* 0x080fe6000004183c */
[----:B--2---:R-:W-:Y:S01]  /*3d00*/  @P3 FADD.FTZ R221, -R221, -RZ ;  /* 0x800000ffdddd3221 */ /* 0x004fe20000010100 */
[----:B------:R-:W-:Y:S01]  /*3d10*/  ISETP.LE.U32.AND P3, PT, R188, UR27, PT ;  /* 0x0000001bbc007c0c */ /* 0x000fe2000bf63070 */
[----:B---3--:R-:W-:Y:S01]  /*3d20*/  @P6 FADD.FTZ R217, -R217, -RZ ;  /* 0x800000ffd9d96221 */ /* 0x008fe20000010100 */
[----:B------:R-:W1:Y:S01]  /*3d30*/  MUFU.EX2 R188, R50 ;  /* 0x0000003200bc7308 */ /* 0x000e620000000800 */
[----:B------:R-:W-:Y:S01]  /*3d40*/  LOP3.LUT R4, R154, 0xffff, RZ, 0xc0, !PT ;  /* 0x0000ffff9a047812 */ /* 0x000fe200078ec0ff */
[----:B------:R-:W-:Y:S04]  /*3d50*/  HMMA.16816.F32.BF16 R64, R136, R6, R64 ;  /* 0x000000068840723c */ /* 0x000fe80000041840 */
[----:B------:R-:W-:Y:S01]  /*3d60*/  @P0 FADD.FTZ R216, -R216, -RZ ;  /* 0x800000ffd8d80221 */ /* 0x000fe20000010100 */
[----:B------:R-:W-:Y:S01]  /*3d70*/  ISETP.GT.U32.AND P0, PT, R19, UR27, PT ;  /* 0x0000001b13007c0c */ /* 0x000fe2000bf04070 */
[----:B------:R-:W-:Y:S01]  /*3d80*/  FFMA.FTZ R52, R52, UR28, -R134 ;  /* 0x0000001c34347c23 */ /* 0x000fe20008010886 */
[----:B------:R-:W-:Y:S01]  /*3d90*/  ISETP.GT.U32.AND P6, PT, R20, UR27, PT ;  /* 0x0000001b14007c0c */ /* 0x000fe2000bfc4070 */
[----:B----4-:R-:W-:Y:S01]  /*3da0*/  @P5 FADD.FTZ R210, -R210, -RZ ;  /* 0x800000ffd2d25221 */ /* 0x010fe20000010100 */
[----:B------:R-:W-:Y:S01]  /*3db0*/  SHF.R.U32.HI R4, RZ, 0x8, R4 ;  /* 0x00000008ff047819 */ /* 0x000fe20000011604 */
[----:B------:R-:W2:Y:S01]  /*3dc0*/  MUFU.EX2 R161, R52 ;  /* 0x0000003400a17308 */ /* 0x000ea20000000800 */
[----:B------:R-:W-:Y:S01]  /*3dd0*/  PRMT R5, R154, 0x7632, R5 ;  /* 0x000076329a057816 */ /* 0x000fe20000000005 */
[--C-:B------:R-:W-:Y:S01]  /*3de0*/  FFMA.FTZ R53, R53, UR28, -R134.reuse ;  /* 0x0000001c35357c23 */ /* 0x100fe20008010886 */
[----:B------:R-:W-:Y:S01]  /*3df0*/  LOP3.LUT R4, R4, 0xffff, RZ, 0xc0, !PT ;  /* 0x0000ffff04047812 */ /* 0x000fe200078ec0ff */
[----:B------:R-:W-:Y:S01]  /*3e00*/  @P1 FADD.FTZ R171, -R171, -RZ ;  /* 0x800000ffabab1221 */ /* 0x000fe20000010100 */
[----:B------:R-:W-:Y:S05]  /*3e10*/  ISETP.LE.U32.AND P5, PT, R8, UR27, PT ;  /* 0x0000001b08007c0c */ /* 0x000fea000bfa3070 */
[----:B------:R-:W3:Y:S01]  /*3e20*/  MUFU.EX2 R160, R53 ;  /* 0x0000003500a07308 */ /* 0x000ee20000000800 */
[----:B------:R-:W-:Y:S01]  /*3e30*/  FFMA.FTZ R54, R54, UR28, -R133 ;  /* 0x0000001c36367c23 */ /* 0x000fe20008010885 */
[----:B------:R-:W-:Y:S01]  /*3e40*/  @P0 FADD.FTZ R162, -R162, -RZ ;  /* 0x800000ffa2a20221 */ /* 0x000fe20000010100 */
[----:B------:R-:W-:Y:S01]  /*3e50*/  ISETP.LE.U32.AND P0, PT, R4, UR27, PT ;  /* 0x0000001b04007c0c */ /* 0x000fe2000bf03070 */
[--C-:B------:R-:W-:Y:S01]  /*3e60*/  FFMA.FTZ R64, R64, UR28, -R134.reuse ;  /* 0x0000001c40407c23 */ /* 0x100fe20008010886 */
[----:B------:R-:W-:Y:S01]  /*3e70*/  LOP3.LUT R4, R5, 0xff, RZ, 0xc0, !PT ;  /* 0x000000ff05047812 */ /* 0x000fe200078ec0ff */
[----:B-1----:R-:W-:Y:S01]  /*3e80*/  @P6 FADD.FTZ R188, -R188, -RZ ;  /* 0x800000ffbcbc6221 */ /* 0x002fe20000010100 */
[----:B------:R-:W-:Y:S01]  /*3e90*/  FFMA.FTZ R134, R65, UR28, -R134 ;  /* 0x0000001c41867c23 */ /* 0x000fe20008010886 */
[----:B------:R-:W-:Y:S01]  /*3ea0*/  SHF.R.U32.HI R5, RZ, 0x18, R13 ;  /* 0x00000018ff057819 */ /* 0x000fe2000001160d */
[--C-:B------:R-:W-:Y:S01]  /*3eb0*/  FFMA.FTZ R66, R66, UR28, -R133.reuse ;  /* 0x0000001c42427c23 */ /* 0x100fe20008010885 */
[----:B------:R-:W-:Y:S01]  /*3ec0*/  ISETP.LE.U32.AND P6, PT, R4, UR27, PT ;  /* 0x0000001b04007c0c */ /* 0x000fe2000bfc3070 */
[----:B------:R-:W1:Y:S01]  /*3ed0*/  MUFU.EX2 R159, R134 ;  /* 0x00000086009f7308 */ /* 0x000e620000000800 */
[----:B------:R-:W-:Y:S01]  /*3ee0*/  SHF.R.U32.HI R4, RZ, 0x18, R154 ;  /* 0x00000018ff047819 */ /* 0x000fe2000001169a */
[----:B--2---:R-:W-:Y:S01]  /*3ef0*/  @!P5 FADD.FTZ R161, -R161, -RZ ;  /* 0x800000ffa1a1d221 */ /* 0x004fe20000010100 */
[--C-:B------:R-:W-:Y:S01]  /*3f00*/  FFMA.FTZ R55, R55, UR28, -R133.reuse ;  /* 0x0000001c37377c23 */ /* 0x100fe20008010885 */
[----:B------:R-:W-:Y:S01]  /*3f10*/  FFMA.FTZ R133, R67, UR28, -R133 ;  /* 0x0000001c43857c23 */ /* 0x000fe20008010885 */
[----:B------:R-:W-:Y:S01]  /*3f20*/  ISETP.LE.U32.AND P1, PT, R4, UR27, PT ;  /* 0x0000001b04007c0c */ /* 0x000fe2000bf23070 */
[----:B---3--:R-:W-:Y:S01]  /*3f30*/  @!P0 FADD.FTZ R160, -R160, -RZ ;  /* 0x800000ffa0a08221 */ /* 0x008fe20000010100 */
[C---:B------:R-:W-:Y:S03]  /*3f40*/  LOP3.LUT R4, R13.reuse, 0xff, RZ, 0xc0, !PT ;  /* 0x000000ff0d047812 */ /* 0x040fe600078ec0ff */
[----:B------:R-:W2:Y:S01]  /*3f50*/  MUFU.EX2 R165, R133 ;  /* 0x0000008500a57308 */ /* 0x000ea20000000800 */
[----:B------:R-:W-:Y:S01]  /*3f60*/  ISETP.GT.U32.AND P0, PT, R238, UR27, PT ;  /* 0x0000001bee007c0c */ /* 0x000fe2000bf04070 */
[----:B------:R-:W-:Y:S01]  /*3f70*/  IMAD.IADD R154, R156, 0x1, R151 ;  /* 0x000000019c9a7824 */ /* 0x000fe200078e0297 */
[----:B------:R-:W-:Y:S07]  /*3f80*/  ISETP.LE.U32.AND P5, PT, R4, UR27, PT ;  /* 0x0000001b04007c0c */ /* 0x000fee000bfa3070 */
[----:B------:R-:W3:Y:S01]  /*3f90*/  MUFU.EX2 R168, R54 ;  /* 0x0000003600a87308 */ /* 0x000ee20000000800 */
[----:B------:R-:W-:Y:S01]  /*3fa0*/  LOP3.LUT R4, R13, 0xffff, RZ, 0xc0, !PT ;  /* 0x0000ffff0d047812 */ /* 0x000fe200078ec0ff */
[----:B-1----:R-:W-:Y:S01]  /*3fb0*/  @P2 FADD.FTZ R159, -R159, -RZ ;  /* 0x800000ff9f9f2221 */ /* 0x002fe20000010100 */
[----:B------:R-:W-:Y:S01]  /*3fc0*/  ISETP.LE.U32.AND P2, PT, R5, UR27, PT ;  /* 0x0000001b05007c0c */ /* 0x000fe2000bf43070 */
[----:B------:R-:W-:Y:S01]  /*3fd0*/  IMAD.IADD R157, R239, 0x1, R154 ;  /* 0x00000001ef9d7824 */ /* 0x000fe200078e029a */
[----:B------:R-:W-:Y:S05]  /*3fe0*/  SHF.R.U32.HI R4, RZ, 0x8, R4 ;  /* 0x00000008ff047819 */ /* 0x000fea0000011604 */
[----:B------:R-:W1:Y:S01]  /*3ff0*/  MUFU.EX2 R166, R55 ;  /* 0x0000003700a67308 */ /* 0x000e620000000800 */
[----:B------:R-:W-:Y:S01]  /*4000*/  F2FP.RELU.BF16.F32.PACK_AB R5, R225, R199 ;  /* 0x000000c7e105723e */ /* 0x000fe200000018ff */
[--C-:B------:R-:W-:Y:S01]  /*4010*/  FFMA.FTZ R62, R62, UR28, -R0.reuse ;  /* 0x0000001c3e3e7c23 */ /* 0x100fe20008010800 */
[----:B------:R-:W-:Y:S01]  /*4020*/  LOP3.LUT R6, R4, 0xffff, RZ, 0xc0, !PT ;  /* 0x0000ffff04067812 */ /* 0x000fe200078ec0ff */
[----:B--2---:R-:W-:Y:S01]  /*4030*/  @P0 FADD.FTZ R165, -R165, -RZ ;  /* 0x800000ffa5a50221 */ /* 0x004fe20000010100 */
[----:B------:R-:W-:Y:S01]  /*4040*/  F2FP.RELU.BF16.F32.PACK_AB R4, R200, R202 ;  /* 0x000000cac804723e */ /* 0x000fe200000018ff */
[----:B------:R2:W-:Y:S01]  /*4050*/  STS [R156+0x1c400], R5 ;  /* 0x01c400059c007388 */ /* 0x0005e20000000800 */
[----:B------:R-:W-:Y:S03]  /*4060*/  F2FP.RELU.BF16.F32.PACK_AB R8, R207, R209 ;  /* 0x000000d1cf08723e */ /* 0x000fe600000018ff */
[----:B------:R-:W4:Y:S01]  /*4070*/  MUFU.EX2 R164, R66 ;  /* 0x0000004200a47308 */ /* 0x000f220000000800 */
[----:B------:R-:W-:Y:S01]  /*4080*/  ISETP.LE.U32.AND P0, PT, R6, UR27, PT ;  /* 0x0000001b06007c0c */ /* 0x000fe2000bf03070 */
[----:B------:R2:W-:Y:S01]  /*4090*/  STS [R156+0x1c000], R4 ;  /* 0x01c000049c007388 */ /* 0x0005e20000000800 */
[----:B------:R-:W-:Y:S01]  /*40a0*/  F2FP.RELU.BF16.F32.PACK_AB R6, R236, R237 ;  /* 0x000000edec06723e */ /* 0x000fe200000018ff */
[--C-:B------:R-:W-:Y:S01]  /*40b0*/  FFMA.FTZ R58, R58, UR28, -R0.reuse ;  /* 0x0000001c3a3a7c23 */ /* 0x100fe20008010800 */
[----:B------:R-:W-:Y:S01]  /*40c0*/  F2FP.RELU.BF16.F32.PACK_AB R7, R233, R232 ;  /* 0x000000e8e907723e */ /* 0x000fe200000018ff */
[--C-:B------:R-:W-:Y:S01]  /*40d0*/  FFMA.FTZ R59, R59, UR28, -R0.reuse ;  /* 0x0000001c3b3b7c23 */ /* 0x100fe20008010800 */
[----:B------:R-:W-:Y:S03]  /*40e0*/  FFMA.FTZ R0, R63, UR28, -R0 ;  /* 0x0000001c3f007c23 */ /* 0x000fe60008010800 */
[----:B------:R-:W2:Y:S01]  /*40f0*/  MUFU.EX2 R158, R64 ;  /* 0x00000040009e7308 */ /* 0x000ea20000000800 */
[----:B---3--:R-:W-:Y:S01]  /*4100*/  @!P6 FADD.FTZ R168, -R168, -RZ ;  /* 0x800000ffa8a8e221 */ /* 0x008fe20000010100 */
[----:B-1----:R-:W-:Y:S01]  /*4110*/  @!P1 FADD.FTZ R166, -R166, -RZ ;  /* 0x800000ffa6a69221 */ /* 0x002fe20000010100 */
[--C-:B------:R-:W-:Y:S07]  /*4120*/  FFMA.FTZ R56, R56, UR28, -R132.reuse ;  /* 0x0000001c38387c23 */ /* 0x100fee0008010884 */
[----:B------:R1:W-:Y:S01]  /*4130*/  MUFU.EX2 R193, R0 ;  /* 0x0000000000c17308 */ /* 0x0003e20000000800 */
[----:B------:R-:W-:Y:S01]  /*4140*/  PRMT R13, R13, 0x7632, R13 ;  /* 0x000076320d0d7816 */ /* 0x000fe2000000000d */
[----:B----4-:R-:W-:Y:S01]  /*4150*/  @P4 FADD.FTZ R164, -R164, -RZ ;  /* 0x800000ffa4a44221 */ /* 0x010fe20000010100 */
[--C-:B------:R-:W-:Y:S07]  /*4160*/  FFMA.FTZ R57, R57, UR28, -R132.reuse ;  /* 0x0000001c39397c23 */ /* 0x100fee0008010884 */
[----:B------:R-:W3:Y:S01]  /*4170*/  MUFU.EX2 R195, R56 ;  /* 0x0000003800c37308 */ /* 0x000ee20000000800 */
[----:B------:R-:W-:Y:S01]  /*4180*/  LOP3.LUT R13, R13, 0xff, RZ, 0xc0, !PT ;  /* 0x000000ff0d0d7812 */ /* 0x000fe200078ec0ff */
[--C-:B------:R-:W-:Y:S01]  /*4190*/  FFMA.FTZ R60, R60, UR28, -R132.reuse ;  /* 0x0000001c3c3c7c23 */ /* 0x100fe20008010884 */
[----:B------:R-:W-:Y:S07]  /*41a0*/  FFMA.FTZ R132, R61, UR28, -R132 ;  /* 0x0000001c3d847c23 */ /* 0x000fee0008010884 */
[----:B------:R-:W4:Y:S01]  /*41b0*/  MUFU.EX2 R170, R57 ;  /* 0x0000003900aa7308 */ /* 0x000f220000000800 */
[----:B------:R-:W-:Y:S01]  /*41c0*/  ISETP.LE.U32.AND P4, PT, R13, UR27, PT ;  /* 0x0000001b0d007c0c */ /* 0x000fe2000bf83070 */
[----:B--2---:R-:W-:Y:S01]  /*41d0*/  @!P3 FADD.FTZ R158, -R158, -RZ ;  /* 0x800000ff9e9eb221 */ /* 0x004fe20000010100 */
[----:B------:R-:W-:Y:S07]  /*41e0*/  F2FP.RELU.BF16.F32.PACK_AB R5, R215, R218 ;  /* 0x000000dad705723e */ /* 0x000fee00000018ff */
[----:B------:R-:W2:Y:S01]  /*41f0*/  MUFU.EX2 R197, R58 ;  /* 0x0000003a00c57308 */ /* 0x000ea20000000800 */
[----:B------:R-:W-:Y:S01]  /*4200*/  ISETP.GT.U32.AND P1, PT, R23, UR27, PT ;  /* 0x0000001b17007c0c */ /* 0x000fe2000bf24070 */
[----:B------:R-:W2:Y:S01]  /*4210*/  LDL R238, [R1+0x14] ;  /* 0x0000140001ee7983 */ /* 0x000ea20000100800 */
[----:B------:R-:W-:Y:S01]  /*4220*/  IMAD.IADD R4, R156, 0x1, R239 ;  /* 0x000000019c047824 */ /* 0x000fe200078e02ef */
[----:B-1----:R-:W-:Y:S06]  /*4230*/  F2FP.RELU.BF16.F32.PACK_AB R0, R165, R164 ;  /* 0x000000a4a500723e */ /* 0x002fec00000018ff */
[----:B------:R-:W1:Y:S01]  /*4240*/  MUFU.EX2 R196, R59 ;  /* 0x0000003b00c47308 */ /* 0x000e620000000800 */
[----:B---3--:R-:W-:Y:S01]  /*4250*/  @!P5 FADD.FTZ R195, -R195, -RZ ;  /* 0x800000ffc3c3d221 */ /* 0x008fe20000010100 */
[----:B------:R-:W-:Y:S01]  /*4260*/  ISETP.LE.U32.AND P6, PT, R22, UR27, PT ;  /* 0x0000001b16007c0c */ /* 0x000fe2000bfc3070 */
[----:B------:R3:W-:Y:S07]  /*4270*/  STS [R4+0x1c000], R8 ;  /* 0x01c0000804007388 */ /* 0x0007ee0000000800 */
[----:B------:R-:W1:Y:S01]  /*4280*/  MUFU.EX2 R169, R60 ;  /* 0x0000003c00a97308 */ /* 0x000e620000000800 */
[----:B------:R-:W-:Y:S01]  /*4290*/  ISETP.GT.U32.AND P5, PT, R25, UR27, PT ;  /* 0x0000001b19007c0c */ /* 0x000fe2000bfa4070 */
[----:B----4-:R-:W-:Y:S01]  /*42a0*/  @!P0 FADD.FTZ R170, -R170, -RZ ;  /* 0x800000ffaaaa8221 */ /* 0x010fe20000010100 */
[----:B------:R4:W-:Y:S07]  /*42b0*/  STS [R4+0x1c400], R5 ;  /* 0x01c4000504007388 */ /* 0x0009ee0000000800 */
[----:B------:R-:W3:Y:S01]  /*42c0*/  MUFU.EX2 R167, R132 ;  /* 0x0000008400a77308 */ /* 0x000ee20000000800 */
[----:B------:R-:W-:Y:S01]  /*42d0*/  ISETP.GT.U32.AND P3, PT, R24, UR27, PT ;  /* 0x0000001b18007c0c */ /* 0x000fe2000bf64070 */
[----:B--2---:R-:W-:Y:S01]  /*42e0*/  @!P4 FADD.FTZ R197, -R197, -RZ ;  /* 0x800000ffc5c5c221 */ /* 0x004fe20000010100 */
[----:B------:R2:W-:Y:S07]  /*42f0*/  STS [R156+0x1e400], R6 ;  /* 0x01e400069c007388 */ /* 0x0005ee0000000800 */
[----:B------:R-:W4:Y:S01]  /*4300*/  MUFU.EX2 R194, R62 ;  /* 0x0000003e00c27308 */ /* 0x000f220000000800 */
[----:B------:R-:W-:Y:S01]  /*4310*/  FSETP.GE.FTZ.AND P4, PT, R204, RZ, PT ;  /* 0x000000ffcc00720b */ /* 0x000fe20003f96000 */
[----:B-1----:R-:W-:Y:S01]  /*4320*/  @!P2 FADD.FTZ R196, -R196, -RZ ;  /* 0x800000ffc4c4a221 */ /* 0x002fe20000010100 */
[----:B------:R1:W-:Y:S01]  /*4330*/  STS [R156+0x1e000], R7 ;  /* 0x01e000079c007388 */ /* 0x0003e20000000800 */
[----:B------:R-:W-:Y:S01]  /*4340*/  FSETP.GE.FTZ.AND P2, PT, R202, RZ, PT ;  /* 0x000000ffca00720b */ /* 0x000fe20003f56000 */
[----:B------:R-:W-:Y:S02]  /*4350*/  @!P6 FADD.FTZ R169, -R169, -RZ ;  /* 0x800000ffa9a9e221 */ /* 0x000fe40000010100 */
[----:B------:R-:W-:Y:S01]  /*4360*/  STS [R4+0x1e000], R9 ;  /* 0x01e0000904007388 */ /* 0x000fe20000000800 */
[----:B---3--:R-:W-:Y:S01]  /*4370*/  @P1 FADD.FTZ R167, -R167, -RZ ;  /* 0x800000ffa7a71221 */ /* 0x008fe20000010100 */
[----:B------:R-:W-:Y:S01]  /*4380*/  @P3 FADD.FTZ R193, -R193, -RZ ;  /* 0x800000ffc1c13221 */ /* 0x000fe20000010100 */
[----:B------:R-:W-:Y:S01]  /*4390*/  FSETP.GE.FTZ.AND P1, PT, R200, RZ, PT ;  /* 0x000000ffc800720b */ /* 0x000fe20003f36000 */
[----:B----4-:R-:W-:Y:S01]  /*43a0*/  @P5 FADD.FTZ R194, -R194, -RZ ;  /* 0x800000ffc2c25221 */ /* 0x010fe20000010100 */
[----:B------:R-:W-:Y:S02]  /*43b0*/  FSETP.GE.FTZ.AND P3, PT, R192, RZ, PT ;  /* 0x000000ffc000720b */ /* 0x000fe40003f76000 */
[----:B------:R-:W-:Y:S02]  /*43c0*/  F2FP.RELU.BF16.F32.PACK_AB R8, R234, R235 ;  /* 0x000000ebea08723e */ /* 0x000fe400000018ff */
[----:B------:R-:W-:Y:S03]  /*43d0*/  F2FP.RELU.BF16.F32.PACK_AB R5, R191, R192 ;  /* 0x000000c0bf05723e */ /* 0x000fe600000018ff */
[----:B------:R3:W-:Y:S01]  /*43e0*/  STS [R4+0x1e400], R8 ;  /* 0x01e4000804007388 */ /* 0x0007e20000000800 */
[----:B--2---:R-:W-:Y:S02]  /*43f0*/  F2FP.RELU.BF16.F32.PACK_AB R6, R213, R214 ;  /* 0x000000d6d506723e */ /* 0x004fe400000018ff */
[----:B-1----:R-:W-:Y:S03]  /*4400*/  F2FP.RELU.BF16.F32.PACK_AB R7, R204, R203 ;  /* 0x000000cbcc07723e */ /* 0x002fe600000018ff */
[----:B------:R1:W-:Y:S04]  /*4410*/  STS [R154+0x1c400], R6 ;  /* 0x01c400069a007388 */ /* 0x0003e80000000800 */
[----:B------:R2:W-:Y:S04]  /*4420*/  STS [R154+0x1c000], R7 ;  /* 0x01c000079a007388 */ /* 0x0005e80000000800 */
[----:B------:R4:W-:Y:S01]  /*4430*/  STS [R157+0x1c000], R5 ;  /* 0x01c000059d007388 */ /* 0x0009e20000000800 */
[----:B---3--:R-:W-:Y:S02]  /*4440*/  F2FP.RELU.BF16.F32.PACK_AB R8, R224, R223 ;  /* 0x000000dfe008723e */ /* 0x008fe400000018ff */
[----:B------:R-:W-:Y:S02]  /*4450*/  F2FP.RELU.BF16.F32.PACK_AB R4, R226, R227 ;  /* 0x000000e3e204723e */ /* 0x000fe400000018ff */
[----:B-1----:R-:W-:Y:S02]  /*4460*/  F2FP.RELU.BF16.F32.PACK_AB R6, R205, R206 ;  /* 0x000000cecd06723e */ /* 0x002fe400000018ff */
[----:B--2---:R-:W-:Y:S03]  /*4470*/  F2FP.RELU.BF16.F32.PACK_AB R7, R228, R230 ;  /* 0x000000e6e407723e */ /* 0x004fe600000018ff */
[----:B------:R1:W-:Y:S01]  /*4480*/  STS [R157+0x1c400], R6 ;  /* 0x01c400069d007388 */ /* 0x0003e20000000800 */
[----:B----4-:R-:W-:Y:S03]  /*4490*/  F2FP.RELU.BF16.F32.PACK_AB R5, R221, R222 ;  /* 0x000000dedd05723e */ /* 0x010fe600000018ff */
[----:B------:R2:W-:Y:S04]  /*44a0*/  STS [R154+0x1e000], R8 ;  /* 0x01e000089a007388 */ /* 0x0005e80000000800 */
[----:B------:R3:W-:Y:S04]  /*44b0*/  STS [R154+0x1e400], R7 ;  /* 0x01e400079a007388 */ /* 0x0007e80000000800 */
[----:B------:R4:W-:Y:S04]  /*44c0*/  STS [R157+0x1e000], R5 ;  /* 0x01e000059d007388 */ /* 0x0009e80000000800 */
[----:B------:R4:W-:Y:S01]  /*44d0*/  STS [R157+0x1e400], R4 ;  /* 0x01e400049d007388 */ /* 0x0009e20000000800 */
[----:B-1----:R-:W-:Y:S02]  /*44e0*/  F2FP.RELU.BF16.F32.PACK_AB R6, R162, R163 ;  /* 0x000000a3a206723e */ /* 0x002fe400000018ff */
[----:B--2---:R-:W-:Y:S02]  /*44f0*/  F2FP.RELU.BF16.F32.PACK_AB R8, R217, R216 ;  /* 0x000000d8d908723e */ /* 0x004fe400000018ff */
[----:B---3--:R-:W-:Y:S02]  /*4500*/  F2FP.RELU.BF16.F32.PACK_AB R7, R198, R201 ;  /* 0x000000c9c607723e */ /* 0x008fe400000018ff */
[----:B----4-:R-:W-:Y:S03]  /*4510*/  F2FP.RELU.BF16.F32.PACK_AB R5, R189, R190 ;  /* 0x000000bebd05723e */ /* 0x010fe600000018ff */
[----:B------:R1:W-:Y:S01]  /*4520*/  STS [R187+0x400], R7 ;  /* 0x00040007bb007388 */ /* 0x0003e20000000800 */
[----:B------:R-:W-:Y:S03]  /*4530*/  IMAD.IADD R4, R239, 0x1, R187 ;  /* 0x00000001ef047824 */ /* 0x000fe600078e02bb */
[----:B------:R2:W-:Y:S04]  /*4540*/  STS [R187], R5 ;  /* 0x00000005bb007388 */ /* 0x0005e80000000800 */
[----:B------:R3:W-:Y:S01]  /*4550*/  STS [R4], R6 ;  /* 0x0000000604007388 */ /* 0x0007e20000000800 */
[----:B-1----:R-:W-:Y:S02]  /*4560*/  F2FP.RELU.BF16.F32.PACK_AB R7, R211, R212 ;  /* 0x000000d4d307723e */ /* 0x002fe400000018ff */
[----:B--2---:R-:W-:Y:S02]  /*4570*/  F2FP.RELU.BF16.F32.PACK_AB R5, R171, R188 ;  /* 0x000000bcab05723e */ /* 0x004fe400000018ff */
[----:B---3--:R-:W-:Y:S03]  /*4580*/  F2FP.RELU.BF16.F32.PACK_AB R6, R219, R220 ;  /* 0x000000dcdb06723e */ /* 0x008fe600000018ff */
[----:B------:R1:W-:Y:S04]  /*4590*/  STS [R4+0x400], R5 ;  /* 0x0004000504007388 */ /* 0x0003e80000000800 */
[----:B------:R2:W-:Y:S04]  /*45a0*/  STS [R187+0x2000], R7 ;  /* 0x00200007bb007388 */ /* 0x0005e80000000800 */
[----:B------:R3:W-:Y:S04]  /*45b0*/  STS [R187+0x2400], R6 ;  /* 0x00240006bb007388 */ /* 0x0007e80000000800 */
[----:B------:R-:W-:Y:S01]  /*45c0*/  STS [R4+0x2400], R8 ;  /* 0x0024000804007388 */ /* 0x000fe20000000800 */
[----:B-1----:R-:W-:Y:S02]  /*45d0*/  F2FP.RELU.BF16.F32.PACK_AB R5, R210, R208 ;  /* 0x000000d0d205723e */ /* 0x002fe400000018ff */
[----:B--2---:R-:W-:Y:S03]  /*45e0*/  F2FP.RELU.BF16.F32.PACK_AB R7, R160, R161 ;  /* 0x000000a1a007723e */ /* 0x004fe600000018ff */
[----:B------:R1:W-:Y:S01]  /*45f0*/  STS [R4+0x2000], R5 ;  /* 0x0020000504007388 */ /* 0x0003e20000000800 */
[----:B---3--:R-:W-:Y:S03]  /*4600*/  F2FP.RELU.BF16.F32.PACK_AB R6, R166, R168 ;  /* 0x000000a8a606723e */ /* 0x008fe600000018ff */
[----:B------:R2:W-:Y:S04]  /*4610*/  STS [R153], R7 ;  /* 0x0000000799007388 */ /* 0x0005e80000000800 */
[----:B------:R3:W-:Y:S04]  /*4620*/  STS [R153+0x400], R6 ;  /* 0x0004000699007388 */ /* 0x0007e80000000800 */
[----:B------:R4:W-:Y:S01]  /*4630*/  STS [R155+0x400], R0 ;  /* 0x000400009b007388 */ /* 0x0009e20000000800 */
[----:B-1----:R-:W-:Y:S02]  /*4640*/  F2FP.RELU.BF16.F32.PACK_AB R5, R159, R158 ;  /* 0x0000009e9f05723e */ /* 0x002fe400000018ff */
[----:B------:R-:W-:Y:S02]  /*4650*/  F2FP.RELU.BF16.F32.PACK_AB R4, R193, R194 ;  /* 0x000000c2c104723e */ /* 0x000fe400000018ff */
[----:B--2---:R-:W-:Y:S01]  /*4660*/  F2FP.RELU.BF16.F32.PACK_AB R7, R170, R195 ;  /* 0x000000c3aa07723e */ /* 0x004fe200000018ff */
[----:B------:R1:W-:Y:S01]  /*4670*/  STS [R155], R5 ;  /* 0x000000059b007388 */ /* 0x0003e20000000800 */
[----:B---3--:R-:W-:Y:S03]  /*4680*/  F2FP.RELU.BF16.F32.PACK_AB R6, R196, R197 ;  /* 0x000000c5c406723e */ /* 0x008fe600000018ff */
[----:B------:R-:W-:Y:S01]  /*4690*/  STS [R153+0x2000], R7 ;  /* 0x0020000799007388 */ /* 0x000fe20000000800 */
[----:B----4-:R-:W-:Y:S03]  /*46a0*/  LOP3.LUT R0, R174, 0x8, R181, 0x78, !PT ;  /* 0x00000008ae007812 */ /* 0x010fe600078e78b5 */
[----:B------:R-:W-:Y:S01]  /*46b0*/  STS [R153+0x2400], R6 ;  /* 0x0024000699007388 */ /* 0x000fe20000000800 */
[----:B------:R-:W-:Y:S03]  /*46c0*/  LOP3.LUT R0, R178, R0, RZ, 0xfc, !PT ;  /* 0x00000000b2007212 */ /* 0x000fe600078efcff */
[----:B------:R-:W-:Y:S01]  /*46d0*/  STS [R155+0x2400], R4 ;  /* 0x002400049b007388 */ /* 0x000fe20000000800 */
[----:B------:R-:W-:Y:S05]  /*46e0*/  LEA R149, R0, UR4, 0x1 ;  /* 0x0000000400957c11 */ /* 0x000fea000f8e08ff */
[C---:B------:R-:W-:Y:S02]  /*46f0*/  IMAD.IADD R151, R149.reuse, 0x1, R180 ;  /* 0x0000000195977824 */ /* 0x040fe400078e02b4 */
[----:B------:R-:W-:Y:S01]  /*4700*/  IMAD.IADD R150, R149, 0x1, R176 ;  /* 0x0000000195967824 */ /* 0x000fe200078e02b0 */
[----:B-1----:R-:W-:Y:S05]  /*4710*/  F2FP.RELU.BF16.F32.PACK_AB R5, R167, R169 ;  /* 0x000000a9a705723e */ /* 0x002fea00000018ff */
        /* <DEDUP_REMOVED lines=11> */
[----:B---3--:R-:W-:Y:S01]  /*47d0*/  IMAD.U32 R2, RZ, RZ, UR42 ;  /* 0x0000002aff027e24 */ /* 0x008fe2000f8e00ff */
[-C--:B------:R-:W-:Y:S06]  /*47e0*/  HMMA.16816.F32.BF16 R12, R60, R18.reuse, RZ ;  /* 0x000000123c0c723c */ /* 0x080fec00000418ff */
[----:B------:R-:W-:Y:S01]  /*47f0*/  LDSM.16.M88.4 R144, [R3+0x11800] ;  /* 0x011800000390783b */ /* 0x000fe20000000200 */
[C---:B------:R-:W-:Y:S01]  /*4800*/  LEA R2, P0, R238.reuse, R2, 0x2 ;  /* 0x00000002ee027211 */ /* 0x040fe200078010ff */
        /* <DEDUP_REMOVED lines=24> */
[----:B-1----:R-:W-:Y:S05]  /*4990*/  IMAD.U32 R3, RZ, RZ, UR5 ;  /* 0x00000005ff037e24 */ /* 0x002fea000f8e00ff */
[----:B------:R-:W-:Y:S02]  /*49a0*/  LEA.HI.X R3, R238, R3, RZ, 0x2, P0 ;  /* 0x00000003ee037211 */ /* 0x000fe400000f14ff */
[----:B------:R-:W-:Y:S03]  /*49b0*/  FSETP.GE.FTZ.AND P0, PT, R199, RZ, PT ;  /* 0x000000ffc700720b */ /* 0x000fe60003f16000 */
[----:B------:R-:W3:Y:S01]  /*49c0*/  LDG.E R152, desc[UR24][R2.64] ;  /* 0x0000001802987981 */ /* 0x000ee2000c1e1900 */
        /* <DEDUP_REMOVED lines=26> */
[----:B------:R-:W-:Y:S07]  /*4b70*/  LDSM.16.M88.4 R136, [R148+0x10000] ;  /* 0x010000009488783b */ /* 0x000fee0000000200 */
[-C--:B------:R-:W-:Y:S08]  /*4b80*/  HMMA.16816.F32.BF16 R52, R132, R144.reuse, R52 ;  /* 0x000000908434723c */ /* 0x080ff00000041834 */
[C---:B------:R-:W-:Y:S01]  /*4b90*/  HMMA.16816.F32.BF16 R56, R140.reuse, R144, R56 ;  /* 0x000000908c38723c */ /* 0x040fe20000041838 */
[----:B------:R-:W2:Y:S03]  /*4ba0*/  LDG.E R145, desc[UR24][R2.64+0x20] ;  /* 0x0000201802917981 */ /* 0x000ea6000c1e1900 */
[----:B------:R-:W-:Y:S04]  /*4bb0*/  IMAD.IADD R144, R180, 0x1, R150 ;  /* 0x00000001b4907824 */ /* 0x000fe800078e0296 */
[-C--:B------:R-:W-:Y:S08]  /*4bc0*/  HMMA.16816.F32.BF16 R60, R140, R146.reuse, R60 ;  /* 0x000000928c3c723c */ /* 0x080ff0000004183c */
[----:B------:R-:W-:Y:S01]  /*4bd0*/  HMMA.16816.F32.BF16 R64, R132, R146, R64 ;  /* 0x000000928440723c */ /* 0x000fe20000041840 */
[----:B------:R-:W1:Y:S07]  /*4be0*/  LDSM.16.M88.4 R132, [R144+0x8000] ;  /* 0x008000009084783b */ /* 0x000e6e0000000200 */
[-C--:B-1----:R-:W-:Y:S11]  /*4bf0*/  HMMA.16816.F32.BF16 R4, R132, R136.reuse, R4 ;  /* 0x000000888404723c */ /* 0x082ff60000041804 */
[----:B------:R-:W-:Y:S08]  /*4c00*/  @!UPT UIADD3 URZ, UPT, UPT, URZ, URZ, URZ ;  /* 0x000000fffffff290 */ /* 0x000ff0000fffe0ff */
[C---:B---3--:R-:W-:Y:S01]  /*4c10*/  FADD.FTZ R140, -R152.reuse, R4 ;  /* 0x00000004988c7221 */ /* 0x048fe20000010100 */
[----:B------:R-:W-:Y:S04]  /*4c20*/  FADD.FTZ R4, -R152, R5 ;  /* 0x0000000598047221 */ /* 0x000fe80000010100 */
[-C--:B------:R-:W-:Y:S02]  /*4c30*/  FSEL R5, R140, R152.reuse, P2 ;  /* 0x000000988c057208 */ /* 0x080fe40001000000 */
[----:B------:R-:W-:Y:S01]  /*4c40*/  FSEL R4, R4, R152, P1 ;  /* 0x0000009804047208 */ /* 0x000fe20000800000 */
[----:B------:R-:W1:Y:S01]  /*4c50*/  LDSM.16.M88.4 R140, [R144+0xa000] ;  /* 0x00a00000908c783b */ /* 0x000e620000000200 */
[----:B------:R-:W-:Y:S01]  /*4c60*/  FSETP.GE.FTZ.AND P2, PT, R209, RZ, PT ;  /* 0x000000ffd100720b */ /* 0x000fe20003f56000 */
[----:B------:R-:W-:Y:S01]  /*4c70*/  FMUL.FTZ R202, R202, R5 ;  /* 0x00000005caca7220 */ /* 0x000fe20000410000 */
[----:B------:R-:W-:Y:S01]  /*4c80*/  FSETP.GE.FTZ.AND P1, PT, R207, RZ, PT ;  /* 0x000000ffcf00720b */ /* 0x000fe20003f36000 */
[----:B------:R-:W-:Y:S04]  /*4c90*/  FMUL.FTZ R5, R200, R4 ;  /* 0x00000004c8057220 */ /* 0x000fe80000410000 */
[----:B------:R-:W5:Y:S01]  /*4ca0*/  LDG.E R4, desc[UR24][R2.64+0x100] ;  /* 0x0001001802047981 */ /* 0x000f62000c1e1900 */
[----:B------:R-:W-:Y:S03]  /*4cb0*/  F2FP.BF16.F32.PACK_AB R5, R5, R202 ;  /* 0x000000ca0505723e */ /* 0x000fe600000010ff */
[----:B------:R3:W5:Y:S01]  /*4cc0*/  LDG.E R2, desc[UR24][R2.64+0x120] ;  /* 0x0001201802027981 */ /* 0x000762000c1e1900 */
[C---:B-1----:R-:W-:Y:S08]  /*4cd0*/  HMMA.16816.F32.BF16 R8, R140.reuse, R136, R8 ;  /* 0x000000888c08723c */ /* 0x042ff00000041808 */
[-C--:B------:R-:W-:Y:S08]  /*4ce0*/  HMMA.16816.F32.BF16 R12, R140, R138.reuse, R12 ;  /* 0x0000008a8c0c723c */ /* 0x080ff0000004180c */
[C---:B------:R-:W-:Y:S01]  /*4cf0*/  HMMA.16816.F32.BF16 R16, R132.reuse, R138, R16 ;  /* 0x0000008a8410723c */ /* 0x040fe20000041810 */
[----:B------:R-:W1:Y:S11]  /*4d00*/  LDSM.16.M88.4 R136, [R148+0x10800] ;  /* 0x010800009488783b */ /* 0x000e760000000200 */
[----:B------:R-:W-:Y:S07]  /*4d10*/  @!UPT UIADD3 URZ, UPT, UPT, URZ, URZ, URZ ;  /* 0x000000fffffff290 */ /* 0x000fee000fffe0ff */
[C---:B------:R-:W-:Y:S01]  /*4d20*/  FADD.FTZ R16, -R152.reuse, R16 ;  /* 0x0000001098107221 */ /* 0x040fe20000010100 */
[----:B------:R-:W-:Y:S04]  /*4d30*/  FADD.FTZ R17, -R152, R17 ;  /* 0x0000001198117221 */ /* 0x000fe80000010100 */
[-C--:B------:R-:W-:Y:S02]  /*4d40*/  FSEL R16, R16, R152.reuse, P2 ;  /* 0x0000009810107208 */ /* 0x080fe40001000000 */
[----:B------:R-:W-:Y:S02]  /*4d50*/  FSETP.GE.FTZ.AND P2, PT, R191, RZ, PT ;  /* 0x000000ffbf00720b */ /* 0x000fe40003f56000 */
[----:B------:R-:W-:Y:S01]  /*4d60*/  FSEL R17, R17, R152, P1 ;  /* 0x0000009811117208 */ /* 0x000fe20000800000 */
[----:B------:R-:W-:Y:S01]  /*4d70*/  FMUL.FTZ R16, R209, R16 ;  /* 0x00000010d1107220 */ /* 0x000fe20000410000 */
[----:B------:R-:W-:Y:S01]  /*4d80*/  FSETP.GE.FTZ.AND P1, PT, R190, RZ, PT ;  /* 0x000000ffbe00720b */ /* 0x000fe20003f36000 */
[-C--:B-1----:R-:W-:Y:S08]  /*4d90*/  HMMA.16816.F32.BF16 R20, R132, R136.reuse, R20 ;  /* 0x000000888414723c */ /* 0x082ff00000041814 */
[C---:B------:R-:W-:Y:S08]  /*4da0*/  HMMA.16816.F32.BF16 R24, R140.reuse, R136, R24 ;  /* 0x000000888c18723c */ /* 0x040ff00000041818 */
[-C--:B------:R-:W-:Y:S03]  /*4db0*/  HMMA.16816.F32.BF16 R28, R140, R138.reuse, R28 ;  /* 0x0000008a8c1c723c */ /* 0x080fe6000004181c */
[C---:B------:R-:W-:Y:S01]  /*4dc0*/  FADD.FTZ R20, -R152.reuse, R20 ;  /* 0x0000001498147221 */ /* 0x040fe20000010100 */
[----:B------:R-:W-:Y:S04]  /*4dd0*/  FADD.FTZ R21, -R152, R21 ;  /* 0x0000001598157221 */ /* 0x000fe80000010100 */
[C---:B------:R-:W-:Y:S01]  /*4de0*/  HMMA.16816.F32.BF16 R32, R132.reuse, R138, R32 ;  /* 0x0000008a8420723c */ /* 0x040fe20000041820 */
[----:B------:R-:W1:Y:S03]  /*4df0*/  LDSM.16.M88.4 R136, [R148+0x11000] ;  /* 0x011000009488783b */ /* 0x000e660000000200 */
[-C--:B------:R-:W-:Y:S05]  /*4e00*/  FSEL R21, R21, R152.reuse, P4 ;  /* 0x0000009815157208 */ /* 0x080fea0002000000 */
[----:B------:R-:W-:Y:S10]  /*4e10*/  FMUL.FTZ R21, R204, R21 ;  /* 0x00000015cc157220 */ /* 0x000ff40000410000 */
[----:B------:R-:W-:Y:S05]  /*4e20*/  FADD.FTZ R32, -R152, R32 ;  /* 0x0000002098207221 */ /* 0x000fea0000010100 */
[----:B------:R-:W-:Y:S05]  /*4e30*/  FSEL R32, R32, R152, P3 ;  /* 0x0000009820207208 */ /* 0x000fea0001800000 */
[----:B------:R-:W-:Y:S01]  /*4e40*/  FMUL.FTZ R32, R192, R32 ;  /* 0x00000020c0207220 */ /* 0x000fe20000410000 */
[-C--:B-1----:R-:W-:Y:S08]  /*4e50*/  HMMA.16816.F32.BF16 R36, R132, R136.reuse, R36 ;  /* 0x000000888424723c */ /* 0x082ff00000041824 */
[C---:B------:R-:W-:Y:S08]  /*4e60*/  HMMA.16816.F32.BF16 R40, R140.reuse, R136, R40 ;  /* 0x000000888c28723c */ /* 0x040ff00000041828 */
[-C--:B------:R-:W-:Y:S03]  /*4e70*/  HMMA.16816.F32.BF16 R44, R140, R138.reuse, R44 ;  /* 0x0000008a8c2c723c */ /* 0x080fe6000004182c */
[C---:B------:R-:W-:Y:S01]  /*4e80*/  FADD.FTZ R36, -R152.reuse, R36 ;  /* 0x0000002498247221 */ /* 0x040fe20000010100 */
[----:B------:R-:W-:Y:S04]  /*4e90*/  FADD.FTZ R37, -R152, R37 ;  /* 0x0000002598257221 */ /* 0x000fe80000010100 */
[----:B------:R-:W-:Y:S01]  /*4ea0*/  FSEL R36, R36, R152, P1 ;  /* 0x0000009824247208 */ /* 0x000fe20000800000 */
[C---:B------:R-:W-:Y:S01]  /*4eb0*/  HMMA.16816.F32.BF16 R48, R132.reuse, R138, R48 ;  /* 0x0000008a8430723c */ /* 0x040fe20000041830 */
[----:B------:R-:W1:Y:S03]  /*4ec0*/  LDSM.16.M88.4 R136, [R148+0x11800] ;  /* 0x011800009488783b */ /* 0x000e660000000200 */
[----:B------:R-:W-:Y:S01]  /*4ed0*/  FSETP.GE.FTZ.AND P1, PT, R161, RZ, PT ;  /* 0x000000ffa100720b */ /* 0x000fe20003f36000 */
[----:B------:R-:W-:Y:S11]  /*4ee0*/  FMUL.FTZ R36, R190, R36 ;  /* 0x00000024be247220 */ /* 0x000ff60000410000 */
[----:B------:R-:W-:Y:S03]  /*4ef0*/  @!UPT UIADD3 URZ, UPT, UPT, URZ, URZ, URZ ;  /* 0x000000fffffff290 */ /* 0x000fe6000fffe0ff */
[C---:B------:R-:W-:Y:S01]  /*4f00*/  FADD.FTZ R48, -R152.reuse, R48 ;  /* 0x0000003098307221 */ /* 0x040fe20000010100 */
[----:B--2---:R-:W-:Y:S01]  /*4f10*/  FADD.FTZ R0, -R145, R6 ;  /* 0x0000000691007221 */ /* 0x004fe20000010100 */
[----:B------:R-:W-:Y:S01]  /*4f20*/  FMUL.FTZ R6, R207, R17 ;  /* 0x00000011cf067220 */ /* 0x000fe20000410000 */
[----:B------:R-:W-:Y:S03]  /*4f30*/  FADD.FTZ R17, -R152, R49 ;  /* 0x0000003198117221 */ /* 0x000fe60000010100 */
[----:B------:R-:W-:Y:S02]  /*4f40*/  FSEL R0, R0, R145, P0 ;  /* 0x0000009100007208 */ /* 0x000fe40000000000 */
[----:B------:R-:W-:Y:S02]  /*4f50*/  FSETP.GE.FTZ.AND P0, PT, R203, RZ, PT ;  /* 0x000000ffcb00720b */ /* 0x000fe40003f16000 */
[----:B------:R-:W-:Y:S01]  /*4f60*/  F2FP.BF16.F32.PACK_AB R6, R6, R16 ;  /* 0x000000100606723e */ /* 0x000fe200000010ff */
[----:B------:R-:W-:Y:S01]  /*4f70*/  FMUL.FTZ R199, R199, R0 ;  /* 0x00000000c7c77220 */ /* 0x000fe20000410000 */
[--C-:B------:R-:W-:Y:S01]  /*4f80*/  SHF.R.U32.HI R0, RZ, 0x4, R183.reuse ;  /* 0x00000004ff007819 */ /* 0x100fe200000116b7 */
[-C--:B-1----:R-:W-:Y:S03]  /*4f90*/  HMMA.16816.F32.BF16 R52, R132, R136.reuse, R52 ;  /* 0x000000888434723c */ /* 0x082fe60000041834 */
[----:B------:R-:W-:Y:S02]  /*4fa0*/  LOP3.LUT R0, R0, 0x8, RZ, 0xc0, !PT ;  /* 0x0000000800007812 */ /* 0x000fe400078ec0ff */
[----:B------:R-:W-:Y:S02]  /*4fb0*/  FSEL R20, R20, R152, P0 ;  /* 0x0000009814147208 */ /* 0x000fe40000000000 */
[----:B------:R-:W-:Y:S01]  /*4fc0*/  LOP3.LUT R0, R0, 0x10, R183, 0xf8, !PT ;  /* 0x0000001000007812 */ /* 0x000fe200078ef8b7 */
[C---:B------:R-:W-:Y:S04]  /*4fd0*/  HMMA.16816.F32.BF16 R56, R140.reuse, R136, R56 ;  /* 0x000000888c38723c */ /* 0x040fe80000041838 */
[----:B---3--:R-:W-:Y:S01]  /*4fe0*/  LOP3.LUT R3, R0, R174, RZ, 0x3c, !PT ;  /* 0x000000ae00037212 */ /* 0x008fe200078e3cff */
[----:B------:R-:W-:Y:S01]  /*4ff0*/  FADD.FTZ R0, -R152, R33 ;  /* 0x0000002198007221 */ /* 0x000fe20000010100 */
[----:B------:R-:W-:Y:S01]  /*5000*/  FSETP.GE.FTZ.AND P0, PT, R189, RZ, PT ;  /* 0x000000ffbd00720b */ /* 0x000fe20003f16000 */
[----:B------:R-:W-:Y:S01]  /*5010*/  FMUL.FTZ R20, R203, R20 ;  /* 0x00000014cb147220 */ /* 0x000fe20000410000 */
[-C--:B------:R-:W-:Y:S03]  /*5020*/  HMMA.16816.F32.BF16 R60, R140, R138.reuse, R60 ;  /* 0x0000008a8c3c723c */ /* 0x080fe6000004183c */
[-C--:B------:R-:W-:Y:S01]  /*5030*/  FSEL R0, R0, R152.reuse, P2 ;  /* 0x0000009800007208 */ /* 0x080fe20001000000 */
[----:B------:R-:W-:Y:S01]  /*5040*/  FADD.FTZ R53, -R152, R53 ;  /* 0x0000003598357221 */ /* 0x000fe20000010100 */
[----:B------:R-:W-:Y:S02]  /*5050*/  FSETP.GE.FTZ.AND P2, PT, R162, RZ, PT ;  /* 0x000000ffa200720b */ /* 0x000fe40003f56000 */
[----:B------:R-:W-:Y:S01]  /*5060*/  FSEL R37, R37, R152, P0 ;  /* 0x0000009825257208 */ /* 0x000fe20000000000 */
[----:B------:R-:W-:Y:S04]  /*5070*/  HMMA.16816.F32.BF16 R64, R132, R138, R64 ;  /* 0x0000008a8440723c */ /* 0x000fe80000041840 */
[----:B------:R-:W-:Y:S01]  /*5080*/  FSETP.GE.FTZ.AND P0, PT, R163, RZ, PT ;  /* 0x000000ffa300720b */ /* 0x000fe20003f16000 */
[----:B------:R-:W-:Y:S01]  /*5090*/  FMUL.FTZ R0, R191, R0 ;  /* 0x00000000bf007220 */ /* 0x000fe20000410000 */
[-C--:B------:R-:W-:Y:S01]  /*50a0*/  FSEL R17, R17, R152.reuse, P2 ;  /* 0x0000009811117208 */ /* 0x080fe20001000000 */
[----:B------:R-:W-:Y:S01]  /*50b0*/  FMUL.FTZ R37, R189, R37 ;  /* 0x00000025bd257220 */ /* 0x000fe20000410000 */
[----:B------:R-:W-:Y:S02]  /*50c0*/  FSEL R48, R48, R152, P0 ;  /* 0x0000009830307208 */ /* 0x000fe40000000000 */
[----:B------:R-:W-:Y:S01]  /*50d0*/  F2FP.BF16.F32.PACK_AB R132, R0, R32 ;  /* 0x000000200084723e */ /* 0x000fe200000010ff */
[----:B------:R-:W-:Y:S01]  /*50e0*/  FADD.FTZ R0, -R152, R52 ;  /* 0x0000003498007221 */ /* 0x000fe20000010100 */
[----:B------:R-:W-:Y:S01]  /*50f0*/  FSETP.GE.FTZ.AND P0, PT, R160, RZ, PT ;  /* 0x000000ffa000720b */ /* 0x000fe20003f16000 */
[----:B------:R-:W-:Y:S01]  /*5100*/  FMUL.FTZ R48, R163, R48 ;  /* 0x00000030a3307220 */ /* 0x000fe20000410000 */
[----:B------:R-:W-:Y:S01]  /*5110*/  F2FP.BF16.F32.PACK_AB R133, R21, R20 ;  /* 0x000000141585723e */ /* 0x000fe200000010ff */
[----:B------:R-:W-:Y:S01]  /*5120*/  FMUL.FTZ R20, R162, R17 ;  /* 0x00000011a2147220 */ /* 0x000fe20000410000 */
[-C--:B------:R-:W-:Y:S02]  /*5130*/  FSEL R0, R0, R152.reuse, P1 ;  /* 0x0000009800007208 */ /* 0x080fe40000800000 */
[----:B------:R-:W-:Y:S02]  /*5140*/  FSETP.GE.FTZ.AND P1, PT, R159, RZ, PT ;  /* 0x000000ff9f00720b */ /* 0x000fe40003f36000 */
[----:B------:R-:W-:Y:S01]  /*5150*/  FSEL R16, R53, R152, P0 ;  /* 0x0000009835107208 */ /* 0x000fe20000000000 */
[----:B------:R-:W-:Y:S01]  /*5160*/  FMUL.FTZ R17, R161, R0 ;  /* 0x00000000a1117220 */ /* 0x000fe20000410000 */
[----:B------:R-:W-:Y:S01]  /*5170*/  FSETP.GE.FTZ.AND P0, PT, R158, RZ, PT ;  /* 0x000000ff9e00720b */ /* 0x000fe20003f16000 */
[----:B------:R-:W-:Y:S01]  /*5180*/  FADD.FTZ R0, -R152, R64 ;  /* 0x0000004098007221 */ /* 0x000fe20000010100 */
[----:B------:R-:W-:Y:S01]  /*5190*/  F2FP.BF16.F32.PACK_AB R52, R20, R48 ;  /* 0x000000301434723e */ /* 0x000fe200000010ff */
[----:B------:R-:W-:Y:S01]  /*51a0*/  FMUL.FTZ R16, R160, R16 ;  /* 0x00000010a0107220 */ /* 0x000fe20000410000 */
[----:B------:R-:W-:Y:S02]  /*51b0*/  F2FP.BF16.F32.PACK_AB R53, R37, R36 ;  /* 0x000000242535723e */ /* 0x000fe400000010ff */
[----:B------:R-:W-:Y:S02]  /*51c0*/  FSEL R0, R0, R152, P0 ;  /* 0x0000009800007208 */ /* 0x000fe40000000000 */
[----:B------:R-:W-:Y:S01]  /*51d0*/  F2FP.BF16.F32.PACK_AB R49, R16, R17 ;  /* 0x000000111031723e */ /* 0x000fe200000010ff */
[----:B------:R-:W-:Y:S02]  /*51e0*/  @P1 FADD.FTZ R152, -R152, R65 ;  /* 0x0000004198981221 */ /* 0x000fe40000010100 */
[----:B------:R-:W-:Y:S01]  /*51f0*/  FMUL.FTZ R48, R158, R0 ;  /* 0x000000009e307220 */ /* 0x000fe20000410000 */
        /* <DEDUP_REMOVED lines=27> */
.L_x_2269:
[----:B------:R2:W-:Y:S01]  /*53b0*/  STS [R156+0x14000], R5 ;  /* 0x014000059c007388 */ /* 0x0005e20000000800 */
[C---:B------:R-:W-:Y:S01]  /*53c0*/  FADD.FTZ R0, -R145.reuse, R18 ;  /* 0x0000001291007221 */ /* 0x040fe20000010100 */
[C---:B------:R-:W-:Y:S01]  /*53d0*/  FADD.FTZ R19, -R145.reuse, R19 ;  /* 0x0000001391137221 */ /* 0x040fe20000010100 */
[----:B------:R-:W-:Y:S01]  /*53e0*/  FSETP.GE.FTZ.AND P0, PT, R218, RZ, PT ;  /* 0x000000ffda00720b */ /* 0x000fe20003f16000 */
[----:B-1----:R-:W-:Y:S01]  /*53f0*/  FADD.FTZ R17, -R145, R22 ;  /* 0x0000001691117221 */ /* 0x002fe20000010100 */
[----:B------:R-:W-:Y:S01]  /*5400*/  FSETP.GE.FTZ.AND P2, PT, R215, RZ, PT ;  /* 0x000000ffd700720b */ /* 0x000fe20003f56000 */
[C---:B------:R-:W-:Y:S01]  /*5410*/  FADD.FTZ R16, -R145.reuse, R23 ;  /* 0x0000001791107221 */ /* 0x040fe20000010100 */
[-C--:B------:R-:W-:Y:S01]  /*5420*/  FSEL R0, R0, R145.reuse, P0 ;  /* 0x0000009100007208 */ /* 0x080fe20000000000 */
[----:B------:R-:W-:Y:S01]  /*5430*/  FADD.FTZ R50, -R145, R50 ;  /* 0x0000003291327221 */ /* 0x000fe20000010100 */
[-C--:B------:R-:W-:Y:S01]  /*5440*/  FSEL R19, R19, R145.reuse, P2 ;  /* 0x0000009113137208 */ /* 0x080fe20001000000 */
[----:B------:R-:W-:Y:S01]  /*5450*/  FADD.FTZ R54, -R145, R54 ;  /* 0x0000003691367221 */ /* 0x000fe20000010100 */
[----:B------:R-:W-:Y:S01]  /*5460*/  FSETP.GE.FTZ.AND P1, PT, R225, RZ, PT ;  /* 0x000000ffe100720b */ /* 0x000fe20003f36000 */
[----:B------:R-:W-:Y:S01]  /*5470*/  FADD.FTZ R55, -R145, R55 ;  /* 0x0000003791377221 */ /* 0x000fe20000010100 */
[----:B------:R-:W-:Y:S01]  /*5480*/  FSETP.GE.FTZ.AND P0, PT, R213, RZ, PT ;  /* 0x000000ffd500720b */ /* 0x000fe20003f16000 */
[----:B------:R-:W-:Y:S01]  /*5490*/  FADD.FTZ R39, -R145, R39 ;  /* 0x0000002791277221 */ /* 0x000fe20000010100 */
[----:B------:R-:W-:Y:S01]  /*54a0*/  FSETP.GE.FTZ.AND P2, PT, R205, RZ, PT ;  /* 0x000000ffcd00720b */ /* 0x000fe20003f56000 */
[----:B-----5:R-:W-:Y:S01]  /*54b0*/  FADD.FTZ R9, -R4, R9 ;  /* 0x0000000904097221 */ /* 0x020fe20000010100 */
[----:B------:R-:W-:Y:S01]  /*54c0*/  FSEL R16, R16, R145, P0 ;  /* 0x0000009110107208 */ /* 0x000fe20000000000 */
[----:B------:R-:W-:Y:S01]  /*54d0*/  FADD.FTZ R8, -R4, R8 ;  /* 0x0000000804087221 */ /* 0x000fe20000010100 */
[----:B------:R-:W-:Y:S01]  /*54e0*/  FSETP.GE.FTZ.AND P0, PT, R206, RZ, PT ;  /* 0x000000ffce00720b */ /* 0x000fe20003f16000 */
[C---:B------:R-:W-:Y:S01]  /*54f0*/  FADD.FTZ R13, -R4.reuse, R13 ;  /* 0x0000000d040d7221 */ /* 0x040fe20000010100 */
[C---:B------:R-:W-:Y:S01]  /*5500*/  FADD.FTZ R24, -R4.reuse, R24 ;  /* 0x0000001804187221 */ /* 0x040fe20000010100 */
[----:B------:R-:W-:Y:S01]  /*5510*/  FMUL.FTZ R18, R213, R16 ;  /* 0x00000010d5127220 */ /* 0x000fe20000410000 */
[C---:B------:R-:W-:Y:S01]  /*5520*/  FADD.FTZ R16, -R145.reuse, R35 ;  /* 0x0000002391107221 */ /* 0x040fe20000010100 */
[----:B------:R-:W-:Y:S01]  /*5530*/  FADD.FTZ R12, -R4, R12 ;  /* 0x0000000c040c7221 */ /* 0x000fe20000010100 */
[----:B--2---:R-:W-:Y:S01]  /*5540*/  FADD.FTZ R5, -R145, R7 ;  /* 0x0000000791057221 */ /* 0x004fe20000010100 */
[----:B------:R-:W-:Y:S01]  /*5550*/  FMUL.FTZ R7, R218, R0 ;  /* 0x00000000da077220 */ /* 0x000fe20000410000 */
[----:B------:R-:W-:Y:S01]  /*5560*/  FMUL.FTZ R0, R215, R19 ;  /* 0x00000013d7007220 */ /* 0x000fe20000410000 */
[-C--:B------:R-:W-:Y:S01]  /*5570*/  FSEL R16, R16, R145.reuse, P2 ;  /* 0x0000009110107208 */ /* 0x080fe20001000000 */
[C---:B------:R-:W-:Y:S01]  /*5580*/  FADD.FTZ R25, -R4.reuse, R25 ;  /* 0x0000001904197221 */ /* 0x040fe20000010100 */
[----:B------:R-:W-:Y:S01]  /*5590*/  FSEL R5, R5, R145, P1 ;  /* 0x0000009105057208 */ /* 0x000fe20000800000 */
[----:B------:R-:W-:Y:S01]  /*55a0*/  FADD.FTZ R29, -R4, R29 ;  /* 0x0000001d041d7221 */ /* 0x000fe20000010100 */
[----:B------:R-:W-:Y:S01]  /*55b0*/  FSETP.GE.FTZ.AND P1, PT, R214, RZ, PT ;  /* 0x000000ffd600720b */ /* 0x000fe20003f36000 */
[----:B------:R-:W-:Y:S01]  /*55c0*/  FMUL.FTZ R20, R205, R16 ;  /* 0x00000010cd147220 */ /* 0x000fe20000410000 */
[----:B------:R-:W-:Y:S01]  /*55d0*/  F2FP.BF16.F32.PACK_AB R0, R0, R7 ;  /* 0x000000070000723e */ /* 0x000fe200000010ff */
[----:B------:R-:W-:Y:S01]  /*55e0*/  FADD.FTZ R7, -R145, R38 ;  /* 0x0000002691077221 */ /* 0x000fe20000010100 */
[----:B------:R-:W-:Y:S01]  /*55f0*/  FSEL R17, R17, R145, P1 ;  /* 0x0000009111117208 */ /* 0x000fe20000800000 */
[----:B------:R-:W-:Y:S01]  /*5600*/  FMUL.FTZ R5, R225, R5 ;  /* 0x00000005e1057220 */ /* 0x000fe20000410000 */
[----:B------:R-:W-:Y:S01]  /*5610*/  FSETP.GE.FTZ.AND P1, PT, R201, RZ, PT ;  /* 0x000000ffc900720b */ /* 0x000fe20003f36000 */
[----:B------:R-:W-:Y:S01]  /*5620*/  FADD.FTZ R44, -R4, R44 ;  /* 0x0000002c042c7221 */ /* 0x000fe20000010100 */
[----:B------:R-:W-:Y:S01]  /*5630*/  FSETP.GE.FTZ.AND P2, PT, R168, RZ, PT ;  /* 0x000000ffa800720b */ /* 0x000fe20003f56000 */
[----:B------:R-:W-:Y:S01]  /*5640*/  FMUL.FTZ R19, R214, R17 ;  /* 0x00000011d6137220 */ /* 0x000fe20000410000 */
[----:B------:R-:W-:Y:S01]  /*5650*/  FADD.FTZ R17, -R145, R34 ;  /* 0x0000002291117221 */ /* 0x000fe20000010100 */
[-C--:B------:R-:W-:Y:S01]  /*5660*/  FSEL R7, R7, R145.reuse, P1 ;  /* 0x0000009107077208 */ /* 0x080fe20000800000 */
[----:B------:R-:W-:Y:S01]  /*5670*/  FADD.FTZ R26, -R2, R26 ;  /* 0x0000001a021a7221 */ /* 0x000fe20000010100 */
[----:B------:R-:W-:Y:S01]  /*5680*/  FSETP.GE.FTZ.AND P1, PT, R188, RZ, PT ;  /* 0x000000ffbc00720b */ /* 0x000fe20003f36000 */
[C---:B------:R-:W-:Y:S01]  /*5690*/  FADD.FTZ R27, -R2.reuse, R27 ;  /* 0x0000001b021b7221 */ /* 0x040fe20000010100 */
[-C--:B------:R-:W-:Y:S01]  /*56a0*/  FSEL R17, R17, R145.reuse, P0 ;  /* 0x0000009111117208 */ /* 0x080fe20000000000 */
[----:B------:R-:W-:Y:S01]  /*56b0*/  FADD.FTZ R30, -R2, R30 ;  /* 0x0000001e021e7221 */ /* 0x000fe20000010100 */
[----:B------:R-:W-:Y:S01]  /*56c0*/  FSEL R50, R50, R145, P1 ;  /* 0x0000009132327208 */ /* 0x000fe20000800000 */
[----:B------:R-:W-:Y:S01]  /*56d0*/  FADD.FTZ R31, -R2, R31 ;  /* 0x0000001f021f7221 */ /* 0x000fe20000010100 */
[----:B------:R-:W-:Y:S01]  /*56e0*/  FSETP.GE.FTZ.AND P1, PT, R166, RZ, PT ;  /* 0x000000ffa600720b */ /* 0x000fe20003f36000 */
[----:B------:R-:W-:Y:S01]  /*56f0*/  FMUL.FTZ R21, R206, R17 ;  /* 0x00000011ce157220 */ /* 0x000fe20000410000 */
[-C--:B------:R-:W-:Y:S01]  /*5700*/  FSEL R17, R54, R145.reuse, P2 ;  /* 0x0000009136117208 */ /* 0x080fe20001000000 */
[----:B------:R-:W-:Y:S01]  /*5710*/  FMUL.FTZ R50, R188, R50 ;  /* 0x00000032bc327220 */ /* 0x000fe20000410000 */
[----:B------:R-:W-:Y:S01]  /*5720*/  FSEL R16, R55, R145, P1 ;  /* 0x0000009137107208 */ /* 0x000fe20000800000 */
[----:B------:R-:W-:Y:S01]  /*5730*/  FADD.FTZ R42, -R2, R42 ;  /* 0x0000002a022a7221 */ /* 0x000fe20000010100 */
[----:B------:R-:W-:Y:S01]  /*5740*/  F2FP.BF16.F32.PACK_AB R5, R5, R199 ;  /* 0x000000c70505723e */ /* 0x000fe200000010ff */
[----:B------:R-:W-:Y:S01]  /*5750*/  FMUL.FTZ R17, R168, R17 ;  /* 0x00000011a8117220 */ /* 0x000fe20000410000 */
[----:B------:R-:W-:Y:S01]  /*5760*/  FSETP.GE.FTZ.AND P0, PT, R198, RZ, PT ;  /* 0x000000ffc600720b */ /* 0x000fe20003f16000 */
[----:B------:R-:W-:Y:S01]  /*5770*/  FMUL.FTZ R16, R166, R16 ;  /* 0x00000010a6107220 */ /* 0x000fe20000410000 */
[----:B------:R-:W-:Y:S01]  /*5780*/  F2FP.BF16.F32.PACK_AB R33, R18, R19 ;  /* 0x000000131221723e */ /* 0x000fe200000010ff */
[----:B------:R1:W-:Y:S01]  /*5790*/  STS [R156+0x14400], R5 ;  /* 0x014400059c007388 */ /* 0x0003e20000000800 */
[----:B------:R-:W-:Y:S01]  /*57a0*/  FMUL.FTZ R19, R201, R7 ;  /* 0x00000007c9137220 */ /* 0x000fe20000410000 */
[----:B------:R-:W-:Y:S01]  /*57b0*/  FSEL R39, R39, R145, P0 ;  /* 0x0000009127277208 */ /* 0x000fe20000000000 */
[----:B------:R-:W-:Y:S01]  /*57c0*/  FADD.FTZ R7, -R145, R51 ;  /* 0x0000003391077221 */ /* 0x000fe20000010100 */
[----:B------:R-:W-:Y:S01]  /*57d0*/  FSETP.GE.FTZ.AND P0, PT, R171, RZ, PT ;  /* 0x000000ffab00720b */ /* 0x000fe20003f16000 */
[----:B------:R-:W-:Y:S01]  /*57e0*/  FADD.FTZ R43, -R2, R43 ;  /* 0x0000002b022b7221 */ /* 0x000fe20000010100 */
[----:B------:R-:W-:Y:S01]  /*57f0*/  F2FP.BF16.F32.PACK_AB R23, R16, R17 ;  /* 0x000000111017723e */ /* 0x000fe200000010ff */
[----:B------:R-:W-:Y:S01]  /*5800*/  IMAD.IADD R16, R156, 0x1, R239 ;  /* 0x000000019c107824 */ /* 0x000fe200078e02ef */
[----:B------:R-:W-:Y:S01]  /*5810*/  FSEL R7, R7, R145, P0 ;  /* 0x0000009107077208 */ /* 0x000fe20000000000 */
[----:B------:R-:W-:Y:S01]  /*5820*/  FMUL.FTZ R39, R198, R39 ;  /* 0x00000027c6277220 */ /* 0x000fe20000410000 */
[----:B------:R-:W-:Y:S01]  /*5830*/  FSETP.GE.FTZ.AND P0, PT, R165, RZ, PT ;  /* 0x000000ffa500720b */ /* 0x000fe20003f16000 */
[----:B------:R-:W-:Y:S01]  /*5840*/  FADD.FTZ R58, -R2, R58 ;  /* 0x0000003a023a7221 */ /* 0x000fe20000010100 */
[----:B------:R2:W-:Y:S01]  /*5850*/  STS [R16+0x14400], R0 ;  /* 0x0144000010007388 */ /* 0x0005e20000000800 */
[----:B------:R-:W-:Y:S01]  /*5860*/  FMUL.FTZ R18, R171, R7 ;  /* 0x00000007ab127220 */ /* 0x000fe20000410000 */
[----:B------:R-:W-:Y:S01]  /*5870*/  FADD.FTZ R7, -R145, R66 ;  /* 0x0000004291077221 */ /* 0x000fe20000010100 */
[----:B------:R-:W-:Y:S02]  /*5880*/  FSETP.GE.FTZ.AND P1, PT, R164, RZ, PT ;  /* 0x000000ffa400720b */ /* 0x000fe40003f36000 */
[----:B------:R3:W-:Y:S01]  /*5890*/  STS [R16+0x14000], R6 ;  /* 0x0140000610007388 */ /* 0x0007e20000000800 */
[----:B------:R-:W-:Y:S01]  /*58a0*/  FSETP.GE.FTZ.AND P2, PT, R233, RZ, PT ;  /* 0x000000ffe900720b */ /* 0x000fe20003f56000 */
[----:B------:R-:W-:Y:S01]  /*58b0*/  FMUL.FTZ R152, R159, R152 ;  /* 0x000000989f987220 */ /* 0x000fe20000410000 */
[----:B------:R-:W-:Y:S02]  /*58c0*/  FSEL R7, R7, R145, P1 ;  /* 0x0000009107077208 */ /* 0x000fe40000800000 */
[----:B------:R-:W-:Y:S01]  /*58d0*/  FSETP.GE.FTZ.AND P1, PT, R231, RZ, PT ;  /* 0x000000ffe700720b */ /* 0x000fe20003f36000 */
[----:B------:R-:W-:Y:S01]  /*58e0*/  @P0 FADD.FTZ R145, -R145, R67 ;  /* 0x0000004391910221 */ /* 0x000fe20000010100 */
[----:B------:R-:W-:Y:S01]  /*58f0*/  FSETP.GE.FTZ.AND P0, PT, R232, RZ, PT ;  /* 0x000000ffe800720b */ /* 0x000fe20003f16000 */
[----:B------:R-:W-:Y:S01]  /*5900*/  FMUL.FTZ R7, R164, R7 ;  /* 0x00000007a4077220 */ /* 0x000fe20000410000 */
[-C--:B-1----:R-:W-:Y:S01]  /*5910*/  FSEL R5, R9, R4.reuse, P2 ;  /* 0x0000000409057208 */ /* 0x082fe20001000000 */
[----:B------:R-:W-:Y:S01]  /*5920*/  FMUL.FTZ R145, R165, R145 ;  /* 0x00000091a5917220 */ /* 0x000fe20000410000 */
[----:B------:R-:W-:Y:S02]  /*5930*/  FSEL R8, R8, R4, P0 ;  /* 0x0000000408087208 */ /* 0x000fe40000000000 */
[----:B------:R-:W-:Y:S01]  /*5940*/  FSETP.GE.FTZ.AND P0, PT, R229, RZ, PT ;  /* 0x000000ffe500720b */ /* 0x000fe20003f16000 */
[----:B------:R-:W-:Y:S01]  /*5950*/  FMUL.FTZ R5, R233, R5 ;  /* 0x00000005e9057220 */ /* 0x000fe20000410000 */
[----:B------:R-:W-:Y:S01]  /*5960*/  FSETP.GE.FTZ.AND P4, PT, R224, RZ, PT ;  /* 0x000000ffe000720b */ /* 0x000fe20003f96000 */
[----:B------:R-:W-:Y:S01]  /*5970*/  FMUL.FTZ R8, R232, R8 ;  /* 0x00000008e8087220 */ /* 0x000fe20000410000 */
[----:B------:R-:W-:Y:S02]  /*5980*/  FSEL R13, R13, R4, P0 ;  /* 0x000000040d0d7208 */ /* 0x000fe40000000000 */
[----:B------:R-:W-:Y:S02]  /*5990*/  FSETP.GE.FTZ.AND P0, PT, R223, RZ, PT ;  /* 0x000000ffdf00720b */ /* 0x000fe40003f16000 */
[----:B--2---:R-:W-:Y:S01]  /*59a0*/  F2FP.BF16.F32.PACK_AB R0, R5, R8 ;  /* 0x000000080500723e */ /* 0x004fe200000010ff */
[----:B------:R-:W-:Y:S01]  /*59b0*/  FADD.FTZ R5, -R4, R41 ;  /* 0x0000002904057221 */ /* 0x000fe20000010100 */
[-C--:B------:R-:W-:Y:S01]  /*59c0*/  FSEL R24, R24, R4.reuse, P0 ;  /* 0x0000000418187208 */ /* 0x080fe20000000000 */
[C---:B------:R-:W-:Y:S01]  /*59d0*/  FADD.FTZ R8, -R4.reuse, R28 ;  /* 0x0000001c04087221 */ /* 0x040fe20000010100 */
[----:B------:R-:W-:Y:S01]  /*59e0*/  F2FP.BF16.F32.PACK_AB R145, R145, R7 ;  /* 0x000000079191723e */ /* 0x000fe200000010ff */
[----:B---3--:R-:W-:Y:S01]  /*59f0*/  FADD.FTZ R6, -R4, R40 ;  /* 0x0000002804067221 */ /* 0x008fe20000010100 */
[-C--:B------:R-:W-:Y:S01]  /*5a00*/  FSEL R12, R12, R4.reuse, P1 ;  /* 0x000000040c0c7208 */ /* 0x080fe20000800000 */
[----:B------:R-:W-:Y:S01]  /*5a10*/  FMUL.FTZ R13, R229, R13 ;  /* 0x0000000de50d7220 */ /* 0x000fe20000410000 */
[----:B------:R-:W-:Y:S01]  /*5a20*/  FSETP.GE.FTZ.AND P0, PT, R211, RZ, PT ;  /* 0x000000ffd300720b */ /* 0x000fe20003f16000 */
[----:B------:R1:W-:Y:S01]  /*5a30*/  STS [R156+0x16000], R0 ;  /* 0x016000009c007388 */ /* 0x0003e20000000800 */
[----:B------:R-:W-:Y:S01]  /*5a40*/  FSEL R7, R25, R4, P4 ;  /* 0x0000000419077208 */ /* 0x000fe20002000000 */
[----:B------:R-:W-:Y:S01]  /*5a50*/  FMUL.FTZ R12, R231, R12 ;  /* 0x0000000ce70c7220 */ /* 0x000fe20000410000 */
[----:B------:R-:W-:Y:S02]  /*5a60*/  FSETP.GE.FTZ.AND P3, PT, R222, RZ, PT ;  /* 0x000000ffde00720b */ /* 0x000fe40003f76000 */
[----:B------:R-:W-:Y:S01]  /*5a70*/  FSETP.GE.FTZ.AND P1, PT, R212, RZ, PT ;  /* 0x000000ffd400720b */ /* 0x000fe20003f36000 */
[----:B------:R-:W-:Y:S01]  /*5a80*/  FMUL.FTZ R7, R224, R7 ;  /* 0x00000007e0077220 */ /* 0x000fe20000410000 */
[----:B------:R-:W-:Y:S02]  /*5a90*/  FSEL R5, R5, R4, P0 ;  /* 0x0000000405057208 */ /* 0x000fe40000000000 */
[----:B------:R-:W-:Y:S01]  /*5aa0*/  F2FP.BF16.F32.PACK_AB R32, R20, R21 ;  /* 0x000000151420723e */ /* 0x000fe200000010ff */
[----:B------:R-:W-:Y:S01]  /*5ab0*/  FMUL.FTZ R21, R223, R24 ;  /* 0x00000018df157220 */ /* 0x000fe20000410000 */
[----:B------:R-:W-:Y:S02]  /*5ac0*/  FSETP.GE.FTZ.AND P0, PT, R167, RZ, PT ;  /* 0x000000ffa700720b */ /* 0x000fe40003f16000 */
[-C--:B------:R-:W-:Y:S02]  /*5ad0*/  FSEL R8, R8, R4.reuse, P3 ;  /* 0x0000000408087208 */ /* 0x080fe40001800000 */
[----:B------:R-:W-:Y:S02]  /*5ae0*/  FSEL R6, R6, R4, P1 ;  /* 0x0000000406067208 */ /* 0x000fe40000800000 */
[----:B------:R-:W-:Y:S02]  /*5af0*/  FSETP.GE.FTZ.AND P2, PT, R221, RZ, PT ;  /* 0x000000ffdd00720b */ /* 0x000fe40003f56000 */
[----:B------:R-:W-:Y:S01]  /*5b00*/  F2FP.BF16.F32.PACK_AB R50, R18, R50 ;  /* 0x000000321232723e */ /* 0x000fe200000010ff */
[----:B------:R-:W-:Y:S01]  /*5b10*/  FMUL.FTZ R18, R222, R8 ;  /* 0x00000008de127220 */ /* 0x000fe20000410000 */
[----:B------:R-:W-:Y:S01]  /*5b20*/  F2FP.BF16.F32.PACK_AB R22, R13, R12 ;  /* 0x0000000c0d16723e */ /* 0x000fe200000010ff */
[----:B------:R-:W-:Y:S01]  /*5b30*/  FMUL.FTZ R9, R212, R6 ;  /* 0x00000006d4097220 */ /* 0x000fe20000410000 */
[----:B------:R-:W-:Y:S01]  /*5b40*/  F2FP.BF16.F32.PACK_AB R21, R7, R21 ;  /* 0x000000150715723e */ /* 0x000fe200000010ff */
[----:B------:R-:W-:Y:S01]  /*5b50*/  FMUL.FTZ R13, R211, R5 ;  /* 0x00000005d30d7220 */ /* 0x000fe20000410000 */
[-C--:B------:R-:W-:Y:S01]  /*5b60*/  FSEL R29, R29, R4.reuse, P2 ;  /* 0x000000041d1d7208 */ /* 0x080fe20001000000 */
[C---:B------:R-:W-:Y:S01]  /*5b70*/  FADD.FTZ R8, -R4.reuse, R45 ;  /* 0x0000002d04087221 */ /* 0x040fe20000010100 */
[C---:B------:R-:W-:Y:S01]  /*5b80*/  FADD.FTZ R7, -R4.reuse, R56 ;  /* 0x0000003804077221 */ /* 0x040fe20000010100 */
[C---:B------:R-:W-:Y:S01]  /*5b90*/  FADD.FTZ R6, -R4.reuse, R57 ;  /* 0x0000003904067221 */ /* 0x040fe20000010100 */
[----:B------:R-:W-:Y:S01]  /*5ba0*/  FADD.FTZ R5, -R4, R60 ;  /* 0x0000003c04057221 */ /* 0x000fe20000010100 */
[----:B------:R-:W-:Y:S01]  /*5bb0*/  FSETP.GE.FTZ.AND P5, PT, R208, RZ, PT ;  /* 0x000000ffd000720b */ /* 0x000fe20003fb6000 */
[----:B------:R-:W-:Y:S01]  /*5bc0*/  FMUL.FTZ R12, R221, R29 ;  /* 0x0000001ddd0c7220 */ /* 0x000fe20000410000 */
[----:B------:R-:W-:Y:S01]  /*5bd0*/  FSETP.GE.FTZ.AND P4, PT, R210, RZ, PT ;  /* 0x000000ffd200720b */ /* 0x000fe20003f96000 */
[----:B-1----:R-:W-:Y:S01]  /*5be0*/  FADD.FTZ R0, -R2, R62 ;  /* 0x0000003e02007221 */ /* 0x002fe20000010100 */
[----:B------:R-:W-:Y:S02]  /*5bf0*/  FSETP.GE.FTZ.AND P3, PT, R195, RZ, PT ;  /* 0x000000ffc300720b */ /* 0x000fe40003f76000 */
[----:B------:R-:W-:Y:S02]  /*5c00*/  FSETP.GE.FTZ.AND P2, PT, R170, RZ, PT ;  /* 0x000000ffaa00720b */ /* 0x000fe40003f56000 */
[----:B------:R-:W-:Y:S02]  /*5c10*/  FSETP.GE.FTZ.AND P1, PT, R169, RZ, PT ;  /* 0x000000ffa900720b */ /* 0x000fe40003f36000 */
[-C--:B------:R-:W-:Y:S02]  /*5c20*/  FSEL R44, R44, R4.reuse, P5 ;  /* 0x000000042c2c7208 */ /* 0x080fe40002800000 */
[-C--:B------:R-:W-:Y:S02]  /*5c30*/  FSEL R8, R8, R4.reuse, P4 ;  /* 0x0000000408087208 */ /* 0x080fe40002000000 */
[----:B------:R-:W-:Y:S01]  /*5c40*/  FSEL R7, R7, R4, P3 ;  /* 0x0000000407077208 */ /* 0x000fe20001800000 */
[----:B------:R-:W-:Y:S01]  /*5c50*/  FMUL.FTZ R17, R208, R44 ;  /* 0x0000002cd0117220 */ /* 0x000fe20000410000 */
[----:B------:R-:W-:Y:S01]  /*5c60*/  FSEL R6, R6, R4, P2 ;  /* 0x0000000406067208 */ /* 0x000fe20001000000 */
[----:B------:R-:W-:Y:S01]  /*5c70*/  FMUL.FTZ R8, R210, R8 ;  /* 0x00000008d2087220 */ /* 0x000fe20000410000 */
[----:B------:R-:W-:Y:S01]  /*5c80*/  FSEL R5, R5, R4, P1 ;  /* 0x0000000405057208 */ /* 0x000fe20000800000 */
[----:B------:R-:W-:Y:S01]  /*5c90*/  @P0 FADD.FTZ R4, -R4, R61 ;  /* 0x0000003d04040221 */ /* 0x000fe20000010100 */
[----:B------:R-:W-:Y:S01]  /*5ca0*/  F2FP.BF16.F32.PACK_AB R39, R39, R19 ;  /* 0x000000132727723e */ /* 0x000fe200000010ff */
[----:B------:R-:W-:Y:S01]  /*5cb0*/  FMUL.FTZ R7, R195, R7 ;  /* 0x00000007c3077220 */ /* 0x000fe20000410000 */
[----:B------:R-:W-:Y:S01]  /*5cc0*/  FMUL.FTZ R6, R170, R6 ;  /* 0x00000006aa067220 */ /* 0x000fe20000410000 */
[----:B------:R-:W-:Y:S01]  /*5cd0*/  FMUL.FTZ R5, R169, R5 ;  /* 0x00000005a9057220 */ /* 0x000fe20000410000 */
[----:B------:R-:W-:Y:S01]  /*5ce0*/  FMUL.FTZ R19, R167, R4 ;  /* 0x00000004a7137220 */ /* 0x000fe20000410000 */
[----:B------:R-:W-:Y:S01]  /*5cf0*/  F2FP.BF16.F32.PACK_AB R12, R12, R18 ;  /* 0x000000120c0c723e */ /* 0x000fe200000010ff */
[----:B------:R-:W-:Y:S01]  /*5d00*/  FADD.FTZ R4, -R2, R15 ;  /* 0x0000000f02047221 */ /* 0x000fe20000010100 */
[----:B------:R-:W-:Y:S01]  /*5d10*/  F2FP.BF16.F32.PACK_AB R18, R6, R7 ;  /* 0x000000070612723e */ /* 0x000fe200000010ff */
[C---:B------:R-:W-:Y:S01]  /*5d20*/  FADD.FTZ R7, -R2.reuse, R10 ;  /* 0x0000000a02077221 */ /* 0x040fe20000010100 */
[----:B------:R-:W-:Y:S01]  /*5d30*/  F2FP.BF16.F32.PACK_AB R19, R19, R5 ;  /* 0x000000051313723e */ /* 0x000fe200000010ff */
[C---:B------:R-:W-:Y:S01]  /*5d40*/  FADD.FTZ R5, -R2.reuse, R14 ;  /* 0x0000000e02057221 */ /* 0x040fe20000010100 */
[----:B------:R-:W-:Y:S01]  /*5d50*/  FADD.FTZ R6, -R2, R11 ;  /* 0x0000000b02067221 */ /* 0x000fe20000010100 */
[----:B------:R-:W-:Y:S02]  /*5d60*/  FSETP.GE.FTZ.AND P1, PT, R235, RZ, PT ;  /* 0x000000ffeb00720b */ /* 0x000fe40003f36000 */
[----:B------:R-:W-:Y:S02]  /*5d70*/  FSETP.GE.FTZ.AND P3, PT, R237, RZ, PT ;  /* 0x000000ffed00720b */ /* 0x000fe40003f76000 */
[----:B------:R-:W-:Y:S02]  /*5d80*/  FSETP.GE.FTZ.AND P2, PT, R236, RZ, PT ;  /* 0x000000ffec00720b */ /* 0x000fe40003f56000 */
[----:B------:R-:W-:Y:S02]  /*5d90*/  FSETP.GE.FTZ.AND P0, PT, R234, RZ, PT ;  /* 0x000000ffea00720b */ /* 0x000fe40003f16000 */
[-C--:B------:R-:W-:Y:S02]  /*5da0*/  FSEL R5, R5, R2.reuse, P1 ;  /* 0x0000000205057208 */ /* 0x080fe40000800000 */
[-C--:B------:R-:W-:Y:S02]  /*5db0*/  FSEL R7, R7, R2.reuse, P3 ;  /* 0x0000000207077208 */ /* 0x080fe40001800000 */
[-C--:B------:R-:W-:Y:S01]  /*5dc0*/  FSEL R6, R6, R2.reuse, P2 ;  /* 0x0000000206067208 */ /* 0x080fe20001000000 */
[----:B------:R-:W-:Y:S01]  /*5dd0*/  FMUL.FTZ R5, R235, R5 ;  /* 0x00000005eb057220 */ /* 0x000fe20000410000 */
[----:B------:R-:W-:Y:S01]  /*5de0*/  FSETP.GE.FTZ.AND P1, PT, R230, RZ, PT ;  /* 0x000000ffe600720b */ /* 0x000fe20003f36000 */
[----:B------:R-:W-:Y:S01]  /*5df0*/  FMUL.FTZ R7, R237, R7 ;  /* 0x00000007ed077220 */ /* 0x000fe20000410000 */
[----:B------:R-:W-:Y:S01]  /*5e00*/  FSEL R4, R4, R2, P0 ;  /* 0x0000000204047208 */ /* 0x000fe20000000000 */
[----:B------:R-:W-:Y:S01]  /*5e10*/  FMUL.FTZ R6, R236, R6 ;  /* 0x00000006ec067220 */ /* 0x000fe20000410000 */
[----:B------:R-:W-:Y:S02]  /*5e20*/  FSEL R26, R26, R2, P1 ;  /* 0x000000021a1a7208 */ /* 0x000fe40000800000 */
[----:B------:R-:W-:Y:S01]  /*5e30*/  FSETP.GE.FTZ.AND P0, PT, R228, RZ, PT ;  /* 0x000000ffe400720b */ /* 0x000fe20003f16000 */
[----:B------:R-:W-:Y:S01]  /*5e40*/  FMUL.FTZ R4, R234, R4 ;  /* 0x00000004ea047220 */ /* 0x000fe20000410000 */
[----:B------:R-:W-:Y:S01]  /*5e50*/  FSETP.GE.FTZ.AND P1, PT, R227, RZ, PT ;  /* 0x000000ffe300720b */ /* 0x000fe20003f36000 */
[----:B------:R-:W-:Y:S01]  /*5e60*/  FMUL.FTZ R26, R230, R26 ;  /* 0x0000001ae61a7220 */ /* 0x000fe20000410000 */
[-C--:B------:R-:W-:Y:S02]  /*5e70*/  FSEL R27, R27, R2.reuse, P0 ;  /* 0x000000021b1b7208 */ /* 0x080fe40000000000 */
[----:B------:R-:W-:Y:S02]  /*5e80*/  FSEL R30, R30, R2, P1 ;  /* 0x000000021e1e7208 */ /* 0x000fe40000800000 */
[----:B------:R-:W-:Y:S01]  /*5e90*/  F2FP.BF16.F32.PACK_AB R10, R6, R7 ;  /* 0x00000007060a723e */ /* 0x000fe200000010ff */
[----:B------:R-:W-:Y:S01]  /*5ea0*/  FMUL.FTZ R7, R228, R27 ;  /* 0x0000001be4077220 */ /* 0x000fe20000410000 */
[----:B------:R-:W-:Y:S01]  /*5eb0*/  FSETP.GE.FTZ.AND P0, PT, R226, RZ, PT ;  /* 0x000000ffe200720b */ /* 0x000fe20003f16000 */
[----:B------:R-:W-:Y:S01]  /*5ec0*/  FMUL.FTZ R30, R227, R30 ;  /* 0x0000001ee31e7220 */ /* 0x000fe20000410000 */
[----:B------:R-:W-:Y:S01]  /*5ed0*/  FSETP.GE.FTZ.AND P1, PT, R220, RZ, PT ;  /* 0x000000ffdc00720b */ /* 0x000fe20003f36000 */
[----:B------:R-:W-:Y:S01]  /*5ee0*/  STS [R156+0x16400], R10 ;  /* 0x0164000a9c007388 */ /* 0x000fe20000000800 */
[----:B------:R-:W-:Y:S01]  /*5ef0*/  F2FP.BF16.F32.PACK_AB R13, R13, R9 ;  /* 0x000000090d0d723e */ /* 0x000fe200000010ff */
[----:B------:R-:W-:Y:S01]  /*5f00*/  FADD.FTZ R6, -R2, R47 ;  /* 0x0000002f02067221 */ /* 0x000fe20000010100 */
[----:B------:R-:W-:Y:S01]  /*5f10*/  F2FP.BF16.F32.PACK_AB R9, R4, R5 ;  /* 0x000000050409723e */ /* 0x000fe200000010ff */
[----:B------:R-:W-:Y:S01]  /*5f20*/  FADD.FTZ R5, -R2, R46 ;  /* 0x0000002e02057221 */ /* 0x000fe20000010100 */
[-C--:B------:R-:W-:Y:S01]  /*5f30*/  FSEL R31, R31, R2.reuse, P0 ;  /* 0x000000021f1f7208 */ /* 0x080fe20000000000 */
[----:B------:R-:W-:Y:S01]  /*5f40*/  STS [R16+0x16000], R22 ;  /* 0x0160001610007388 */ /* 0x000fe20000000800 */
[-C--:B------:R-:W-:Y:S01]  /*5f50*/  FSEL R42, R42, R2.reuse, P1 ;  /* 0x000000022a2a7208 */ /* 0x080fe20000800000 */
[----:B------:R-:W-:Y:S01]  /*5f60*/  FADD.FTZ R4, -R2, R59 ;  /* 0x0000003b02047221 */ /* 0x000fe20000010100 */
[----:B------:R-:W-:Y:S02]  /*5f70*/  FSETP.GE.FTZ.AND P0, PT, R219, RZ, PT ;  /* 0x000000ffdb00720b */ /* 0x000fe40003f16000 */
[----:B------:R-:W-:Y:S01]  /*5f80*/  STS [R16+0x16400], R9 ;  /* 0x0164000910007388 */ /* 0x000fe20000000800 */
[----:B------:R-:W-:Y:S01]  /*5f90*/  FSETP.GE.FTZ.AND P1, PT, R216, RZ, PT ;  /* 0x000000ffd800720b */ /* 0x000fe20003f36000 */
[----:B------:R-:W-:Y:S01]  /*5fa0*/  FMUL.FTZ R31, R226, R31 ;  /* 0x0000001fe21f7220 */ /* 0x000fe20000410000 */
[-C--:B------:R-:W-:Y:S02]  /*5fb0*/  FSEL R43, R43, R2.reuse, P0 ;  /* 0x000000022b2b7208 */ /* 0x080fe40000000000 */
[----:B------:R-:W-:Y:S01]  /*5fc0*/  STS [R154+0x14000], R133 ;  /* 0x014000859a007388 */ /* 0x000fe20000000800 */
[----:B------:R-:W-:Y:S01]  /*5fd0*/  FSEL R5, R5, R2, P1 ;  /* 0x0000000205057208 */ /* 0x000fe20000800000 */
[----:B------:R-:W-:Y:S01]  /*5fe0*/  FMUL.FTZ R42, R220, R42 ;  /* 0x0000002adc2a7220 */ /* 0x000fe20000410000 */
[----:B------:R-:W-:Y:S02]  /*5ff0*/  FSETP.GE.FTZ.AND P0, PT, R193, RZ, PT ;  /* 0x000000ffc100720b */ /* 0x000fe40003f16000 */
[----:B------:R-:W-:Y:S01]  /*6000*/  STS [R154+0x14400], R33 ;  /* 0x014400219a007388 */ /* 0x000fe20000000800 */
[----:B------:R-:W-:Y:S01]  /*6010*/  FSETP.GE.FTZ.AND P1, PT, R194, RZ, PT ;  /* 0x000000ffc200720b */ /* 0x000fe20003f36000 */
[----:B------:R-:W-:Y:S01]  /*6020*/  FMUL.FTZ R20, R216, R5 ;  /* 0x00000005d8147220 */ /* 0x000fe20000410000 */
[----:B------:R-:W-:Y:S02]  /*6030*/  F2FP.BF16.F32.PACK_AB R7, R7, R26 ;  /* 0x0000001a0707723e */ /* 0x000fe400000010ff */
[----:B------:R-:W-:Y:S01]  /*6040*/  STS [R157+0x14000], R132 ;  /* 0x014000849d007388 */ /* 0x000fe20000000800 */
[----:B------:R-:W-:Y:S01]  /*6050*/  FSEL R0, R0, R2, P1 ;  /* 0x0000000200007208 */ /* 0x000fe20000800000 */
[----:B------:R-:W-:Y:S01]  /*6060*/  FMUL.FTZ R43, R219, R43 ;  /* 0x0000002bdb2b7220 */ /* 0x000fe20000410000 */
[----:B------:R-:W-:Y:S02]  /*6070*/  FSETP.GE.FTZ.AND P4, PT, R217, RZ, PT ;  /* 0x000000ffd900720b */ /* 0x000fe40003f96000 */
[----:B------:R-:W-:Y:S01]  /*6080*/  STS [R157+0x14400], R32 ;  /* 0x014400209d007388 */ /* 0x000fe20000000800 */
[----:B------:R-:W-:Y:S01]  /*6090*/  FSETP.GE.FTZ.AND P3, PT, R197, RZ, PT ;  /* 0x000000ffc500720b */ /* 0x000fe20003f76000 */
[----:B------:R-:W-:Y:S01]  /*60a0*/  FMUL.FTZ R11, R194, R0 ;  /* 0x00000000c20b7220 */ /* 0x000fe20000410000 */
[----:B------:R-:W-:Y:S02]  /*60b0*/  FSETP.GE.FTZ.AND P2, PT, R196, RZ, PT ;  /* 0x000000ffc400720b */ /* 0x000fe40003f56000 */
[----:B------:R-:W-:Y:S01]  /*60c0*/  STS [R154+0x16000], R21 ;  /* 0x016000159a007388 */ /* 0x000fe20000000800 */
[----:B------:R-:W-:Y:S02]  /*60d0*/  F2FP.BF16.F32.PACK_AB R0, R31, R30 ;  /* 0x0000001e1f00723e */ /* 0x000fe400000010ff */
[-C--:B------:R-:W-:Y:S02]  /*60e0*/  FSEL R6, R6, R2.reuse, P4 ;  /* 0x0000000206067208 */ /* 0x080fe40002000000 */
[----:B------:R-:W-:Y:S01]  /*60f0*/  STS [R154+0x16400], R7 ;  /* 0x016400079a007388 */ /* 0x000fe20000000800 */
[-C--:B------:R-:W-:Y:S02]  /*6100*/  FSEL R5, R58, R2.reuse, P3 ;  /* 0x000000023a057208 */ /* 0x080fe40001800000 */
[----:B------:R-:W-:Y:S01]  /*6110*/  FSEL R4, R4, R2, P2 ;  /* 0x0000000204047208 */ /* 0x000fe20001000000 */
[----:B------:R-:W-:Y:S01]  /*6120*/  @P0 FADD.FTZ R2, -R2, R63 ;  /* 0x0000003f02020221 */ /* 0x000fe20000010100 */
[----:B------:R-:W-:Y:S01]  /*6130*/  STS [R157+0x16000], R12 ;  /* 0x0160000c9d007388 */ /* 0x000fe20000000800 */
[----:B------:R-:W-:Y:S01]  /*6140*/  F2FP.BF16.F32.PACK_AB R17, R8, R17 ;  /* 0x000000110811723e */ /* 0x000fe200000010ff */
[----:B------:R-:W-:Y:S01]  /*6150*/  FMUL.FTZ R15, R217, R6 ;  /* 0x00000006d90f7220 */ /* 0x000fe20000410000 */
[----:B------:R-:W-:Y:S02]  /*6160*/  FMUL.FTZ R8, R193, R2 ;  /* 0x00000002c1087220 */ /* 0x000fe40000410000 */
[----:B------:R1:W-:Y:S01]  /*6170*/  STS [R157+0x16400], R0 ;  /* 0x016400009d007388 */ /* 0x0003e20000000800 */
[----:B------:R-:W-:Y:S02]  /*6180*/  IMAD.IADD R2, R239, 0x1, R187 ;  /* 0x00000001ef027824 */ /* 0x000fe400078e02bb */
[----:B------:R-:W-:Y:S01]  /*6190*/  FMUL.FTZ R6, R196, R4 ;  /* 0x00000004c4067220 */ /* 0x000fe20000410000 */
[----:B------:R-:W-:Y:S01]  /*61a0*/  F2FP.BF16.F32.PACK_AB R4, R43, R42 ;  /* 0x0000002a2b04723e */ /* 0x000fe200000010ff */
[----:B------:R-:W-:Y:S01]  /*61b0*/  STS [R187+-0x8000], R53 ;  /* 0xff800035bb007388 */ /* 0x000fe20000000800 */
[----:B------:R-:W-:Y:S01]  /*61c0*/  FMUL.FTZ R14, R197, R5 ;  /* 0x00000005c50e7220 */ /* 0x000fe20000410000 */
[----:B------:R-:W-:Y:S03]  /*61d0*/  F2FP.BF16.F32.PACK_AB R5, R15, R20 ;  /* 0x000000140f05723e */ /* 0x000fe600000010ff */
[----:B------:R-:W-:Y:S01]  /*61e0*/  STS [R187+-0x7c00], R39 ;  /* 0xff840027bb007388 */ /* 0x000fe20000000800 */
[----:B------:R-:W-:Y:S02]  /*61f0*/  F2FP.BF16.F32.PACK_AB R48, R152, R48 ;  /* 0x000000309830723e */ /* 0x000fe400000010ff */
[----:B------:R-:W-:Y:S02]  /*6200*/  F2FP.BF16.F32.PACK_AB R6, R6, R14 ;  /* 0x0000000e0606723e */ /* 0x000fe400000010ff */
[----:B------:R-:W-:Y:S01]  /*6210*/  STS [R2+-0x8000], R52 ;  /* 0xff80003402007388 */ /* 0x000fe20000000800 */
[----:B------:R-:W-:Y:S04]  /*6220*/  F2FP.BF16.F32.PACK_AB R8, R8, R11 ;  /* 0x0000000b0808723e */ /* 0x000fe800000010ff */
[----:B------:R-:W-:Y:S05]  /*6230*/  STS [R2+-0x7c00], R50 ;  /* 0xff84003202007388 */ /* 0x000fea0000000800 */
[----:B------:R-:W-:Y:S05]  /*6240*/  STS [R187+-0x6000], R13 ;  /* 0xffa0000dbb007388 */ /* 0x000fea0000000800 */
[----:B------:R-:W-:Y:S01]  /*6250*/  STS [R187+-0x5c00], R4 ;  /* 0xffa40004bb007388 */ /* 0x000fe20000000800 */
[----:B-1----:R-:W-:Y:S04]  /*6260*/  LOP3.LUT R0, R182, 0x30, R181, 0xf8, !PT ;  /* 0x00000030b6007812 */ /* 0x002fe800078ef8b5 */
[----:B------:R-:W-:Y:S01]  /*6270*/  STS [R2+-0x6000], R17 ;  /* 0xffa0001102007388 */ /* 0x000fe20000000800 */
[----:B------:R-:W-:Y:S04]  /*6280*/  LOP3.LUT R0, R0, 0x1c0, R184, 0xf8, !PT ;  /* 0x000001c000007812 */ /* 0x000fe800078ef8b8 */
[----:B------:R1:W-:Y:S01]  /*6290*/  STS [R2+-0x5c00], R5 ;  /* 0xffa4000502007388 */ /* 0x0003e20000000800 */
[----:B------:R-:W-:Y:S04]  /*62a0*/  LOP3.LUT R0, R0, R177, RZ, 0x3c, !PT ;  /* 0x000000b100007212 */ /* 0x000fe800078e3cff */
[----:B------:R-:W-:Y:S05]  /*62b0*/  STS [R153+-0x8000], R49 ;  /* 0xff80003199007388 */ /* 0x000fea0000000800 */
[----:B------:R-:W-:Y:S05]  /*62c0*/  STS [R153+-0x7c00], R23 ;  /* 0xff84001799007388 */ /* 0x000fea0000000800 */
[----:B------:R-:W-:Y:S05]  /*62d0*/  STS [R155+-0x8000], R48 ;  /* 0xff8000309b007388 */ /* 0x000fea0000000800 */
[----:B------:R2:W-:Y:S05]  /*62e0*/  STS [R155+-0x7c00], R145 ;  /* 0xff8400919b007388 */ /* 0x0005ea0000000800 */
[----:B------:R-:W-:Y:S05]  /*62f0*/  STS [R153+-0x6000], R18 ;  /* 0xffa0001299007388 */ /* 0x000fea0000000800 */
[----:B------:R-:W-:Y:S01]  /*6300*/  STS [R153+-0x5c00], R6 ;  /* 0xffa4000699007388 */ /* 0x000fe20000000800 */
[----:B-1----:R-:W-:Y:S02]  /*6310*/  LOP3.LUT R2, R0, 0x200, R186, 0xf8, !PT ;  /* 0x0000020000027812 */ /* 0x002fe400078ef8ba */
[----:B------:R-:W-:Y:S02]  /*6320*/  LOP3.LUT R0, R3, 0x200, R184, 0xf8, !PT ;  /* 0x0000020003007812 */ /* 0x000fe400078ef8b8 */
[----:B------:R-:W-:Y:S01]  /*6330*/  STS [R155+-0x6000], R19 ;  /* 0xffa000139b007388 */ /* 0x000fe20000000800 */
[----:B------:R-:W-:Y:S02]  /*6340*/  LEA R2, R2, UR4, 0x1 ;  /* 0x0000000402027c11 */ /* 0x000fe4000f8e08ff */
[----:B------:R-:W-:Y:S02]  /*6350*/  LEA R0, R0, UR4, 0x1 ;  /* 0x0000000400007c11 */ /* 0x000fe4000f8e08ff */
[----:B------:R-:W-:Y:S01]  /*6360*/  STS [R155+-0x5c00], R8 ;  /* 0xffa400089b007388 */ /* 0x000fe20000000800 */
[----:B------:R-:W-:Y:S02]  /*6370*/  BAR.SYNC.DEFER_BLOCKING 0x0 ;  /* 0x0000000000007b1d */ /* 0x000fe40000010000 */
[----:B------:R-:W-:Y:S02]  /*6380*/  IMAD.IADD R3, R0, 0x1, R176 ;  /* 0x0000000100037824 */ /* 0x000fe400078e02b0 */
[----:B--2---:R-:W-:Y:S02]  /*6390*/  IMAD R145, R243, UR20, RZ ;  /* 0x00000014f3917c24 */ /* 0x004fe4000f8e02ff */
        /* <DEDUP_REMOVED lines=93> */
[----:B------:R-:W-:Y:S01]  /*6970*/  LEA.HI.X.SX32 R4, R4, R241, 0x2, P0 ;  /* 0x000000f104047211 */ /* 0x000fe200000f16ff */
[----:B------:R-:W-:Y:S03]  /*6980*/  IMAD.MOV.U32 R240, RZ, RZ, R5 ;  /* 0x000000fffff07224 */ /* 0x000fe600078e0005 */
[-C--:B------:R-:W-:Y:S03]  /*6990*/  HMMA.16816.F32.BF16 R76, R32, R22.reuse, R76 ;  /* 0x00000016204c723c */ /* 0x080fe6000004184c */
[----:B------:R-:W-:Y:S05]  /*69a0*/  IMAD.MOV.U32 R241, RZ, RZ, R4 ;  /* 0x000000fffff17224 */ /* 0x000fea00078e0004 */
[C---:B------:R-:W-:Y:S08]  /*69b0*/  HMMA.16816.F32.BF16 R80, R12.reuse, R22, R80 ;  /* 0x000000160c50723c */ /* 0x040ff00000041850 */
[-C--:B------:R-:W-:Y:S08]  /*69c0*/  HMMA.16816.F32.BF16 R84, R12, R36.reuse, R84 ;  /* 0x000000240c54723c */ /* 0x080ff00000041854 */
[C---:B------:R-:W-:Y:S08]  /*69d0*/  HMMA.16816.F32.BF16 R88, R32.reuse, R36, R88 ;  /* 0x000000242058723c */ /* 0x040ff00000041858 */
[-C--:B------:R-:W-:Y:S08]  /*69e0*/  HMMA.16816.F32.BF16 R92, R32, R38.reuse, R92 ;  /* 0x00000026205c723c */ /* 0x080ff0000004185c */
[----:B------:R-:W-:Y:S01]  /*69f0*/  HMMA.16816.F32.BF16 R96, R12, R38, R96 ;  /* 0x000000260c60723c */ /* 0x000fe20000041860 */
[----:B------:R-:W-:Y:S08]  /*6a00*/  @!UPT UIADD3 URZ, UPT, UPT, URZ, URZ, URZ ;  /* 0x000000fffffff290 */ /* 0x000ff0000fffe0ff */
[----:B------:R-:W-:Y:S11]  /*6a10*/  BRA.U !UP0, `(.L_x_2270) ;  /* 0x00000001086c7547 */ /* 0x000ff6000b800000 */
[----:B------:R-:W-:Y:S01]  /*6a20*/  IADD3 R5, P0, PT, RZ, -UR22, RZ ;  /* 0x80000016ff057c10 */ /* 0x000fe2000ff1e0ff */
[----:B------:R-:W2:Y:S04]  /*6a30*/  LDL.LU R64, [R1] ;  /* 0x0000000001407983 */ /* 0x000ea80000300800 */
[----:B------:R-:W-:Y:S05]  /*6a40*/  IMAD.X R4, RZ, RZ, ~UR31, P0 ;  /* 0x8000001fff047e24 */ /* 0x000fea00080e06ff */
[----:B------:R-:W-:Y:S02]  /*6a50*/  SHF.R.S64 R6, R5, 0x1f, R4 ;  /* 0x0000001f05067819 */ /* 0x000fe40000001004 */
[----:B------:R-:W-:Y:S04]  /*6a60*/  LOP3.LUT R5, R251, 0x1f8, RZ, 0xc0, !PT ;  /* 0x000001f8fb057812 */ /* 0x000fe800078ec0ff */
[----:B------:R-:W-:Y:S04]  /*6a70*/  LOP3.LUT R5, R5, 0x38, R183, 0x78, !PT ;  /* 0x0000003805057812 */ /* 0x000fe800078e78b7 */
[----:B------:R-:W-:Y:S04]  /*6a80*/  LOP3.LUT R5, R5, 0x1e00, R251, 0xf8, !PT ;  /* 0x00001e0005057812 */ /* 0x000fe800078ef8fb */
[----:B------:R-:W-:Y:S02]  /*6a90*/  LEA R8, R5, UR4, 0x1 ;  /* 0x0000000405087c11 */ /* 0x000fe4000f8e08ff */
[----:B--2---:R-:W-:Y:S04]  /*6aa0*/  IADD3 R64, P0, PT, R6, R64, RZ ;  /* 0x0000004006407210 */ /* 0x004fe80007f1e0ff */
[----:B------:R-:W-:Y:S01]  /*6ab0*/  LEA.HI.X.SX32 R252, R4, R252, 0x1, P0 ;  /* 0x000000fc04fc7211 */ /* 0x000fe200000f0eff */
[----:B------:R1:W-:Y:S01]  /*6ac0*/  STL [R1], R64 ;  /* 0x0000004001007387 */ /* 0x0003e20000100800 */
[----:B------:R-:W-:Y:S01]  /*6ad0*/  IADD3 R6, P0, PT, R64, UR6, RZ ;  /* 0x0000000640067c10 */ /* 0x000fe2000ff1e0ff */
[----:B------:R-:W-:Y:S02]  /*6ae0*/  IMAD.MOV.U32 R12, RZ, RZ, R64 ;  /* 0x000000ffff0c7224 */ /* 0x000fe400078e0040 */
        /* <DEDUP_REMOVED lines=14> */
.L_x_2270:
        /* <DEDUP_REMOVED lines=14> */
[----:B------:R-:W5:Y:S04]  /*6cb0*/  LDL R170, [R1+0xc] ;  /* 0x00000c0001aa7983 */ /* 0x000f680000100800 */
[----:B------:R-:W3:Y:S04]  /*6cc0*/  LDSM.16.MT88.4 R44, [R0+0xc800] ;  /* 0x00c80000002c783b */ /* 0x000ee80000004200 */
[----:B------:R-:W5:Y:S04]  /*6cd0*/  LDL R169, [R1+0x8] ;  /* 0x0000080001a97983 */ /* 0x000f680000100800 */
[----:B------:R-:W3:Y:S04]  /*6ce0*/  LDSM.16.M88.4 R48, [R151+0x16000] ;  /* 0x016000009730783b */ /* 0x000ee80000000200 */
[----:B------:R-:W5:Y:S01]  /*6cf0*/  LDL R168, [R1+0x4] ;  /* 0x0000040001a87983 */ /* 0x000f620000100800 */
[-C--:B-1----:R-:W-:Y:S03]  /*6d00*/  HMMA.16816.F32.BF16 R4, R32, R16.reuse, RZ ;  /* 0x000000102004723c */ /* 0x082fe600000418ff */
[----:B------:R-:W1:Y:S04]  /*6d10*/  LDSM.16.MT88.4 R52, [R3+0xc800] ;  /* 0x00c800000334783b */ /* 0x000e680000004200 */
[----:B------:R-:W-:Y:S01]  /*6d20*/  LDSM.16.M88.4 R56, [R150+0x14000] ;  /* 0x014000009638783b */ /* 0x000fe20000000200 */
[C---:B--2---:R-:W-:Y:S03]  /*6d30*/  HMMA.16816.F32.BF16 R8, R28.reuse, R16, RZ ;  /* 0x000000101c08723c */ /* 0x044fe600000418ff */
[----:B------:R-:W2:Y:S04]  /*6d40*/  LDSM.16.MT88.4 R60, [R0+0xd000] ;  /* 0x00d00000003c783b */ /* 0x000ea80000004200 */
[----:B------:R-:W2:Y:S01]  /*6d50*/  LDSM.16.M88.4 R64, [R150+0x16000] ;  /* 0x016000009640783b */ /* 0x000ea20000000200 */
[-C--:B------:R-:W-:Y:S03]  /*6d60*/  HMMA.16816.F32.BF16 R12, R28, R18.reuse, RZ ;  /* 0x000000121c0c723c */ /* 0x080fe600000418ff */
[----:B------:R-:W2:Y:S04]  /*6d70*/  LDSM.16.MT88.4 R132, [R3+0xd000] ;  /* 0x00d000000384783b */ /* 0x000ea80000004200 */
[----:B------:R-:W-:Y:S01]  /*6d80*/  LDSM.16.M88.4 R136, [R144+0x16000] ;  /* 0x016000009088783b */ /* 0x000fe20000000200 */
        /* <DEDUP_REMOVED lines=16> */
[----:B------:R-:W-:Y:S04]  /*6e90*/  LDSM.16.M88.4 R40, [R149+0x18000] ;  /* 0x018000009528783b */ /* 0x000fe80000000200 */
[----:B------:R-:W1:Y:S03]  /*6ea0*/  LDSM.16.MT88.4 R52, [R0+0xe000] ;  /* 0x00e000000034783b */ /* 0x000e660000004200 */
[-C--:B--2---:R-:W-:Y:S08]  /*6eb0*/  HMMA.16816.F32.BF16 R4, R56, R60.reuse, R4 ;  /* 0x0000003c3804723c */ /* 0x084ff00000041804 */
        /* <DEDUP_REMOVED lines=8> */
[----:B------:R-:W2:Y:S07]  /*6f40*/  LDSM.16.M88.4 R56, [R149+0x1a000] ;  /* 0x01a000009538783b */ /* 0x000eae0000000200 */
[-C--:B---3--:R-:W-:Y:S08]  /*6f50*/  HMMA.16816.F32.BF16 R4, R36, R44.reuse, R4 ;  /* 0x0000002c2404723c */ /* 0x088ff00000041804 */
[C---:B------:R-:W-:Y:S08]  /*6f60*/  HMMA.16816.F32.BF16 R8, R136.reuse, R44, R8 ;  /* 0x0000002c8808723c */ /* 0x040ff00000041808 */
[-C--:B------:R-:W-:Y:S08]  /*6f70*/  HMMA.16816.F32.BF16 R12, R136, R46.reuse, R12 ;  /* 0x0000002e880c723c */ /* 0x080ff0000004180c */
[C---:B------:R-:W-:Y:S01]  /*6f80*/  HMMA.16816.F32.BF16 R16, R36.reuse, R46, R16 ;  /* 0x0000002e2410723c */ /* 0x040fe20000041810 */
[----:B------:R-:W3:Y:S07]  /*6f90*/  LDSM.16.MT88.4 R44, [R3+0xe000] ;  /* 0x00e00000032c783b */ /* 0x000eee0000004200 */
[-C--:B-1----:R-:W-:Y:S08]  /*6fa0*/  HMMA.16816.F32.BF16 R20, R36, R48.reuse, R20 ;  /* 0x000000302414723c */ /* 0x082ff00000041814 */
        /* <DEDUP_REMOVED lines=9> */
[-C--:B------:R-:W-:Y:S05]  /*7040*/  HMMA.16816.F32.BF16 R4, R40, R52.reuse, R4 ;  /* 0x000000342804723c */ /* 0x080fea0000041804 */
[C---:B------:R-:W-:Y:S02]  /*7050*/  LEA.HI.X.SX32 R165, R145.reuse, R167, 0x5, P0 ;  /* 0x000000a791a57211 */ /* 0x040fe400000f2eff */
[C---:B------:R-:W-:Y:S01]  /*7060*/  LEA R162, P0, R145.reuse, R164, 0x5 ;  /* 0x000000a491a27211 */ /* 0x040fe200078028ff */
[C---:B--2---:R-:W-:Y:S04]  /*7070*/  HMMA.16816.F32.BF16 R8, R56.reuse, R52, R8 ;  /* 0x000000343808723c */ /* 0x044fe80000041808 */
[C---:B------:R-:W-:Y:S02]  /*7080*/  LEA.HI.X.SX32 R163, R145.reuse, R165, 0x5, P0 ;  /* 0x000000a591a37211 */ /* 0x040fe400000f2eff */
[C---:B------:R-:W-:Y:S02]  /*7090*/  LEA R160, P0, R145.reuse, R162, 0x5 ;  /* 0x000000a291a07211 */ /* 0x040fe400078028ff */
[-C--:B------:R-:W-:Y:S03]  /*70a0*/  HMMA.16816.F32.BF16 R12, R56, R54.reuse, R12 ;  /* 0x00000036380c723c */ /* 0x080fe6000004180c */
[C---:B------:R-:W-:Y:S02]  /*70b0*/  LEA.HI.X.SX32 R161, R145.reuse, R163, 0x5, P0 ;  /* 0x000000a391a17211 */ /* 0x040fe400000f2eff */
[C---:B------:R-:W-:Y:S03]  /*70c0*/  LEA R158, P0, R145.reuse, R160, 0x5 ;  /* 0x000000a0919e7211 */ /* 0x040fe600078028ff */
[C---:B------:R-:W-:Y:S01]  /*70d0*/  HMMA.16816.F32.BF16 R16, R40.reuse, R54, R16 ;  /* 0x000000362810723c */ /* 0x040fe20000041810 */
[----:B------:R-:W2:Y:S03]  /*70e0*/  LDSM.16.M88.4 R52, [R151+0x1a000] ;  /* 0x01a000009734783b */ /* 0x000ea60000000200 */
        /* <DEDUP_REMOVED lines=14> */
[C---:B------:R-:W-:Y:S01]  /*71d0*/  LEA.HI.X.SX32 R147, R145.reuse, R153, 0x5, P0 ;  /* 0x0000009991937211 */ /* 0x040fe200000f2eff */
[----:B------:R-:W4:Y:S01]  /*71e0*/  LDSM.16.MT88.4 R44, [R0+0xf000] ;  /* 0x00f00000002c783b */ /* 0x000f220000004200 */
[C---:B------:R-:W-:Y:S02]  /*71f0*/  LEA R142, P0, R145.reuse, R146, 0x5 ;  /* 0x00000092918e7211 */ /* 0x040fe400078028ff */
[-C--:B-1----:R-:W-:Y:S05]  /*7200*/  HMMA.16816.F32.BF16 R4, R36, R48.reuse, R4 ;  /* 0x000000302404723c */ /* 0x082fea0000041804 */
        /* <DEDUP_REMOVED lines=15> */
[C---:B------:R-:W-:Y:S04]  /*7300*/  HMMA.16816.F32.BF16 R24, R52.reuse, R56, R24 ;  /* 0x000000383418723c */ /* 0x040fe80000041818 */
[C---:B------:R-:W-:Y:S04]  /*7310*/  LEA.HI.X.SX32 R149, R145.reuse, R135, 0x5, P0 ;  /* 0x0000008791957211 */ /* 0x040fe800000f2eff */
[-C--:B------:R-:W-:Y:S01]  /*7320*/  HMMA.16816.F32.BF16 R28, R52, R58.reuse, R28 ;  /* 0x0000003a341c723c */ /* 0x080fe2000004181c */
[----:B------:R-:W-:Y:S02]  /*7330*/  LDSM.16.M88.4 R52, [R144+0x1a000] ;  /* 0x01a000009034783b */ /* 0x000fe40000000200 */
[C---:B-1----:R-:W-:Y:S05]  /*7340*/  IMAD.WIDE R150, R145.reuse, -0x1c0, R148 ;  /* 0xfffffe4091967825 */ /* 0x042fea00078e0294 */
[----:B------:R-:W-:Y:S01]  /*7350*/  HMMA.16816.F32.BF16 R32, R36, R58, R32 ;  /* 0x0000003a2420723c */ /* 0x000fe20000041820 */
[----:B------:R-:W-:Y:S03]  /*7360*/  LDSM.16.M88.4 R36, [R144+0x18000] ;  /* 0x018000009024783b */ /* 0x000fe60000000200 */
[C---:B------:R-:W-:Y:S04]  /*7370*/  LEA R132, P0, R145.reuse, R150, 0x5 ;  /* 0x0000009691847211 */ /* 0x040fe800078028ff */
[-C--:B----4-:R-:W-:Y:S05]  /*7380*/  HMMA.16816.F32.BF16 R4, R40, R44.reuse, R4 ;  /* 0x0000002c2804723c */ /* 0x090fea0000041804 */
[C---:B------:R-:W-:Y:S02]  /*7390*/  LEA.HI.X.SX32 R133, R145.reuse, R151, 0x5, P0 ;  /* 0x0000009791857211 */ /* 0x040fe400000f2eff */
[C---:B------:R-:W-:Y:S01]  /*73a0*/  LEA R66, P0, R145.reuse, R132, 0x5 ;  /* 0x0000008491427211 */ /* 0x040fe200078028ff */
[C---:B--2---:R-:W-:Y:S04]  /*73b0*/  HMMA.16816.F32.BF16 R8, R48.reuse, R44, R8 ;  /* 0x0000002c3008723c */ /* 0x044fe80000041808 */
[C---:B------:R-:W-:Y:S02]  /*73c0*/  LEA.HI.X.SX32 R67, R145.reuse, R133, 0x5, P0 ;  /* 0x0000008591437211 */ /* 0x040fe400000f2eff */
[C---:B------:R-:W-:Y:S02]  /*73d0*/  LEA R64, P0, R145.reuse, R66, 0x5 ;  /* 0x0000004291407211 */ /* 0x040fe400078028ff */
[-C--:B------:R-:W-:Y:S03]  /*73e0*/  HMMA.16816.F32.BF16 R12, R48, R46.reuse, R12 ;  /* 0x0000002e300c723c */ /* 0x080fe6000004180c */
[C---:B------:R-:W-:Y:S05]  /*73f0*/  LEA.HI.X.SX32 R65, R145.reuse, R67, 0x5, P0 ;  /* 0x0000004391417211 */ /* 0x040fea00000f2eff */
[C---:B------:R-:W-:Y:S01]  /*7400*/  HMMA.16816.F32.BF16 R16, R40.reuse, R46, R16 ;  /* 0x0000002e2810723c */ /* 0x040fe20000041810 */
[----:B------:R1:W2:Y:S07]  /*7410*/  LDSM.16.MT88.4 R44, [R0+0xf800] ;  /* 0x00f80000002c783b */ /* 0x0002ae0000004200 */
[-C--:B------:R-:W-:Y:S08]  /*7420*/  HMMA.16816.F32.BF16 R20, R40, R60.reuse, R20 ;  /* 0x0000003c2814723c */ /* 0x080ff00000041814 */
[C---:B------:R-:W-:Y:S08]  /*7430*/  HMMA.16816.F32.BF16 R24, R48.reuse, R60, R24 ;  /* 0x0000003c3018723c */ /* 0x040ff00000041818 */
[-C--:B------:R-:W-:Y:S03]  /*7440*/  HMMA.16816.F32.BF16 R28, R48, R62.reuse, R28 ;  /* 0x0000003e301c723c */ /* 0x080fe6000004181c */
[----:B-1----:R-:W-:Y:S05]  /*7450*/  IMAD.IADD R0, R176, 0x1, R173 ;  /* 0x00000001b0007824 */ /* 0x002fea00078e02ad */
[----:B------:R-:W-:Y:S01]  /*7460*/  HMMA.16816.F32.BF16 R32, R40, R62, R32 ;  /* 0x0000003e2820723c */ /* 0x000fe20000041820 */
[----:B------:R-:W1:Y:S03]  /*7470*/  LDSM.16.MT88.4 R40, [R3+0xf800] ;  /* 0x00f800000328783b */ /* 0x000e660000004200 */
[C---:B------:R-:W-:Y:S04]  /*7480*/  LEA R62, P0, R145.reuse, R64, 0x5 ;  /* 0x00000040913e7211 */ /* 0x040fe800078028ff */
[C---:B------:R-:W-:Y:S01]  /*7490*/  LEA.HI.X.SX32 R63, R145.reuse, R65, 0x5, P0 ;  /* 0x00000041913f7211 */ /* 0x040fe200000f2eff */
[-C--:B--2---:R-:W-:Y:S05]  /*74a0*/  HMMA.16816.F32.BF16 R4, R36, R44.reuse, R4 ;  /* 0x0000002c2404723c */ /* 0x084fea0000041804 */
[C---:B------:R-:W-:Y:S03]  /*74b0*/  LEA R60, P0, R145.reuse, R62, 0x5 ;  /* 0x0000003e913c7211 */ /* 0x040fe600078028ff */
[C---:B------:R-:W-:Y:S04]  /*74c0*/  HMMA.16816.F32.BF16 R8, R52.reuse, R44, R8 ;  /* 0x0000002c3408723c */ /* 0x040fe80000041808 */
[----:B------:R-:W-:Y:S01]  /*74d0*/  @P1 IMAD.WIDE.U32 R44, R238, R172, UR40 ;  /* 0x00000028ee2c1e25 */ /* 0x000fe2000f8e00ac */
[C---:B------:R-:W-:Y:S01]  /*74e0*/  LEA.HI.X.SX32 R61, R145.reuse, R63, 0x5, P0 ;  /* 0x0000003f913d7211 */ /* 0x040fe200000f2eff */
[----:B------:R-:W-:Y:S01]  /*74f0*/  @UP0 UMOV UR40, UR44 ;  /* 0x0000002c00280c82 */ /* 0x000fe20008000000 */
[C---:B------:R-:W-:Y:S01]  /*7500*/  LEA R58, P0, R145.reuse, R60, 0x5 ;  /* 0x0000003c913a7211 */ /* 0x040fe200078028ff */
[-C--:B------:R-:W-:Y:S01]  /*7510*/  HMMA.16816.F32.BF16 R12, R52, R46.reuse, R12 ;  /* 0x0000002e340c723c */ /* 0x080fe2000004180c */
[----:B------:R-:W2:Y:S01]  /*7520*/  @P1 LDG.E R171, desc[UR24][R44.64+-0x200] ;  /* 0xfffe00182cab1981 */ /* 0x000ea2000c1e1900 */
[----:B------:R-:W-:Y:S01]  /*7530*/  @UP0 UMOV UR41, UR43 ;  /* 0x0000002b00290c82 */ /* 0x000fe20008000000 */
[C---:B------:R-:W-:Y:S02]  /*7540*/  LEA.HI.X.SX32 R59, R145.reuse, R61, 0x5, P0 ;  /* 0x0000003d913b7211 */ /* 0x040fe400000f2eff */
[----:B-----5:R-:W3:Y:S01]  /*7550*/  @P1 LDG.E R170, desc[UR24][R44.64+-0x1e0] ;  /* 0xfffe20182caa1981 */ /* 0x020ee2000c1e1900 */
[C---:B------:R-:W-:Y:S02]  /*7560*/  LEA R56, P0, R145.reuse, R58, 0x5 ;  /* 0x0000003a91387211 */ /* 0x040fe400078028ff */
[C---:B------:R-:W-:Y:S01]  /*7570*/  HMMA.16816.F32.BF16 R16, R36.reuse, R46, R16 ;  /* 0x0000002e2410723c */ /* 0x040fe20000041810 */
[----:B------:R-:W4:Y:S03]  /*7580*/  @P1 LDG.E R169, desc[UR24][R44.64+-0x100] ;  /* 0xffff00182ca91981 */ /* 0x000f26000c1e1900 */
[C---:B------:R-:W-:Y:S01]  /*7590*/  LEA.HI.X.SX32 R57, R145.reuse, R59, 0x5, P0 ;  /* 0x0000003b91397211 */ /* 0x040fe200000f2eff */
[----:B------:R5:W4:Y:S01]  /*75a0*/  @P1 LDG.E R168, desc[UR24][R44.64+-0xe0] ;  /* 0xffff20182ca81981 */ /* 0x000b22000c1e1900 */
[C---:B------:R-:W-:Y:S02]  /*75b0*/  LEA R50, P0, R145.reuse, R56, 0x5 ;  /* 0x0000003891327211 */ /* 0x040fe400078028ff */
[-C--:B-1----:R-:W-:Y:S01]  /*75c0*/  HMMA.16816.F32.BF16 R20, R36, R40.reuse, R20 ;  /* 0x000000282414723c */ /* 0x082fe20000041814 */
[----:B------:R-:W-:Y:S02]  /*75d0*/  REDG.E.ADD.F32.FTZ.RN.STRONG.GPU desc[UR24][R240.64], R4 ;  /* 0x00000004f00079a6 */ /* 0x000fe4000c12f318 */
[C---:B------:R-:W-:Y:S02]  /*75e0*/  LEA.HI.X.SX32 R51, R145.reuse, R57, 0x5, P0 ;  /* 0x0000003991337211 */ /* 0x040fe400000f2eff */
[----:B------:R-:W-:Y:S01]  /*75f0*/  REDG.E.ADD.F32.FTZ.RN.STRONG.GPU desc[UR24][R166.64], R5 ;  /* 0x00000005a60079a6 */ /* 0x000fe2000c12f318 */
[C---:B------:R-:W-:Y:S02]  /*7600*/  LEA R48, P0, R145.reuse, R50, 0x5 ;  /* 0x0000003291307211 */ /* 0x040fe400078028ff */
[C---:B------:R-:W-:Y:S01]  /*7610*/  HMMA.16816.F32.BF16 R24, R52.reuse, R40, R24 ;  /* 0x000000283418723c */ /* 0x040fe20000041818 */
[----:B------:R1:W-:Y:S03]  /*7620*/  REDG.E.ADD.F32.FTZ.RN.STRONG.GPU desc[UR24][R164.64], R6 ;  /* 0x00000006a40079a6 */ /* 0x0003e6000c12f318 */
[C---:B------:R-:W-:Y:S01]  /*7630*/  LEA.HI.X.SX32 R49, R145.reuse, R51, 0x5, P0 ;  /* 0x0000003391317211 */ /* 0x040fe200000f2eff */
[----:B------:R5:W-:Y:S01]  /*7640*/  REDG.E.ADD.F32.FTZ.RN.STRONG.GPU desc[UR24][R162.64], R7 ;  /* 0x00000007a20079a6 */ /* 0x000be2000c12f318 */
[C---:B------:R-:W-:Y:S02]  /*7650*/  LEA R46, P0, R145.reuse, R48, 0x5 ;  /* 0x00000030912e7211 */ /* 0x040fe400078028ff */
[-C--:B------:R-:W-:Y:S01]  /*7660*/  HMMA.16816.F32.BF16 R28, R52, R42.reuse, R28 ;  /* 0x0000002a341c723c */ /* 0x080fe2000004181c */
[----:B------:R5:W-:Y:S02]  /*7670*/  REDG.E.ADD.F32.FTZ.RN.STRONG.GPU desc[UR24][R160.64], R8 ;  /* 0x00000008a00079a6 */ /* 0x000be4000c12f318 */
[C---:B------:R-:W-:Y:S02]  /*7680*/  LEA.HI.X.SX32 R47, R145.reuse, R49, 0x5, P0 ;  /* 0x00000031912f7211 */ /* 0x040fe400000f2eff */
[----:B------:R5:W-:Y:S01]  /*7690*/  REDG.E.ADD.F32.FTZ.RN.STRONG.GPU desc[UR24][R158.64], R9 ;  /* 0x000000099e0079a6 */ /* 0x000be2000c12f318 */
[C---:B------:R-:W-:Y:S02]  /*76a0*/  LEA R40, P0, R145.reuse, R46, 0x5 ;  /* 0x0000002e91287211 */ /* 0x040fe400078028ff */
[----:B------:R-:W-:Y:S01]  /*76b0*/  HMMA.16816.F32.BF16 R32, R36, R42, R32 ;  /* 0x0000002a2420723c */ /* 0x000fe20000041820 */
[----:B------:R-:W-:Y:S03]  /*76c0*/  REDG.E.ADD.F32.FTZ.RN.STRONG.GPU desc[UR24][R156.64], R10 ;  /* 0x0000000a9c0079a6 */ /* 0x000fe6000c12f318 */
[C---:B------:R-:W-:Y:S01]  /*76d0*/  LEA.HI.X.SX32 R41, R145.reuse, R47, 0x5, P0 ;  /* 0x0000002f91297211 */ /* 0x040fe200000f2eff */
[----:B------:R-:W-:Y:S04]  /*76e0*/  REDG.E.ADD.F32.FTZ.RN.STRONG.GPU desc[UR24][R154.64], R11 ;  /* 0x0000000b9a0079a6 */ /* 0x000fe8000c12f318 */
[----:B------:R-:W-:Y:S01]  /*76f0*/  REDG.E.ADD.F32.FTZ.RN.STRONG.GPU desc[UR24][R152.64], R16 ;  /* 0x00000010980079a6 */ /* 0x000fe2000c12f318 */
[C---:B-1----:R-:W-:Y:S03]  /*7700*/  LEA R6, P0, R145.reuse, R40, 0x5 ;  /* 0x0000002891067211 */ /* 0x042fe600078028ff */
[----:B------:R-:W-:Y:S01]  /*7710*/  REDG.E.ADD.F32.FTZ.RN.STRONG.GPU desc[UR24][R146.64], R17 ;  /* 0x00000011920079a6 */ /* 0x000fe2000c12f318 */
[C---:B-----5:R-:W-:Y:S03]  /*7720*/  LEA.HI.X.SX32 R7, R145.reuse, R41, 0x5, P0 ;  /* 0x0000002991077211 */ /* 0x060fe600000f2eff */
[----:B------:R-:W-:Y:S01]  /*7730*/  REDG.E.ADD.F32.FTZ.RN.STRONG.GPU desc[UR24][R142.64], R18 ;  /* 0x000000128e0079a6 */ /* 0x000fe2000c12f318 */
[C---:B------:R-:W-:Y:S03]  /*7740*/  LEA R4, P0, R145.reuse, R6, 0x5 ;  /* 0x0000000691047211 */ /* 0x040fe600078028ff */
[----:B------:R-:W-:Y:S01]  /*7750*/  REDG.E.ADD.F32.FTZ.RN.STRONG.GPU desc[UR24][R140.64], R19 ;  /* 0x000000138c0079a6 */ /* 0x000fe2000c12f318 */
[C---:B------:R-:W-:Y:S02]  /*7760*/  LEA.HI.X.SX32 R5, R145.reuse, R7, 0x5, P0 ;  /* 0x0000000791057211 */ /* 0x040fe400000f2eff */
[C---:B------:R-:W-:Y:S01]  /*7770*/  LEA R8, P0, R145.reuse, R4, 0x5 ;  /* 0x0000000491087211 */ /* 0x040fe200078028ff */
[----:B------:R-:W-:Y:S03]  /*7780*/  REDG.E.ADD.F32.FTZ.RN.STRONG.GPU desc[UR24][R138.64], R12 ;  /* 0x0000000c8a0079a6 */ /* 0x000fe6000c12f318 */
[----:B------:R-:W-:Y:S01]  /*7790*/  LEA.HI.X.SX32 R9, R145, R5, 0x5, P0 ;  /* 0x0000000591097211 */ /* 0x000fe200000f2eff */
        /* <DEDUP_REMOVED lines=24> */
[----:B------:R-:W-:Y:S04]  /*7920*/  LDSM.16.MT88.4 R4, [R2+0x14000] ;  /* 0x014000000204783b */ /* 0x000fe80000004200 */
[----:B------:R-:W1:Y:S04]  /*7930*/  LDSM.16.MT88.4 R8, [R173] ;  /* 0x00000000ad08783b */ /* 0x000e680000004200 */
[----:B------:R-:W5:Y:S04]  /*7940*/  LDSM.16.MT88.4 R12, [R2+0x18000] ;  /* 0x01800000020c783b */ /* 0x000f680000004200 */
[----:B------:R-:W5:Y:S04]  /*7950*/  LDSM.16.MT88.4 R16, [R0] ;  /* 0x000000000010783b */ /* 0x000f680000004200 */
[----:B------:R-:W-:Y:S04]  /*7960*/  LDSM.16.MT88.4 R20, [R2+0x14800] ;  /* 0x014800000214783b */ /* 0x000fe80000004200 */
[----:B------:R-:W5:Y:S04]  /*7970*/  LDSM.16.MT88.4 R24, [R173+0x800] ;  /* 0x00080000ad18783b */ /* 0x000f680000004200 */
[----:B------:R-:W5:Y:S04]  /*7980*/  LDSM.16.MT88.4 R32, [R2+0x18800] ;  /* 0x018800000220783b */ /* 0x000f680000004200 */
[----:B------:R-:W-:Y:S04]  /*7990*/  LDSM.16.MT88.4 R28, [R173+0x1000] ;  /* 0x00100000ad1c783b */ /* 0x000fe80000004200 */
[----:B------:R-:W-:Y:S04]  /*79a0*/  LDSM.16.MT88.4 R36, [R2+0x19000] ;  /* 0x019000000224783b */ /* 0x000fe80000004200 */
[----:B------:R-:W-:Y:S04]  /*79b0*/  LDSM.16.MT88.4 R40, [R2+0x19800] ;  /* 0x019800000228783b */ /* 0x000fe80000004200 */
[----:B------:R-:W-:Y:S01]  /*79c0*/  LDSM.16.MT88.4 R44, [R0+0x1800] ;  /* 0x00180000002c783b */ /* 0x000fe20000004200 */
[-C--:B-1----:R-:W-:Y:S08]  /*79d0*/  HMMA.16816.F32.BF16 R100, R4, R8.reuse, R100 ;  /* 0x000000080464723c */ /* 0x082ff00000041864 */
[C---:B-----5:R-:W-:Y:S08]  /*79e0*/  HMMA.16816.F32.BF16 R104, R12.reuse, R8, R104 ;  /* 0x000000080c68723c */ /* 0x060ff00000041868 */
[-C--:B------:R-:W-:Y:S08]  /*79f0*/  HMMA.16816.F32.BF16 R108, R12, R10.reuse, R108 ;  /* 0x0000000a0c6c723c */ /* 0x080ff0000004186c */
[C---:B------:R-:W-:Y:S01]  /*7a00*/  HMMA.16816.F32.BF16 R112, R4.reuse, R10, R112 ;  /* 0x0000000a0470723c */ /* 0x040fe20000041870 */
[----:B------:R-:W1:Y:S07]  /*7a10*/  LDSM.16.MT88.4 R8, [R0+0x800] ;  /* 0x000800000008783b */ /* 0x000e6e0000004200 */
[-C--:B------:R-:W-:Y:S08]  /*7a20*/  HMMA.16816.F32.BF16 R116, R4, R16.reuse, R116 ;  /* 0x000000100474723c */ /* 0x080ff00000041874 */
[C---:B------:R-:W-:Y:S08]  /*7a30*/  HMMA.16816.F32.BF16 R120, R12.reuse, R16, R120 ;  /* 0x000000100c78723c */ /* 0x040ff00000041878 */
[-C--:B------:R-:W-:Y:S01]  /*7a40*/  HMMA.16816.F32.BF16 R124, R12, R18.reuse, R124 ;  /* 0x000000120c7c723c */ /* 0x080fe2000004187c */
[----:B------:R-:W5:Y:S07]  /*7a50*/  LDSM.16.MT88.4 R12, [R2+0x15000] ;  /* 0x01500000020c783b */ /* 0x000f6e0000004200 */
        /* <DEDUP_REMOVED lines=11> */
[----:B------:R-:W-:Y:S04]  /*7b10*/  LDSM.16.MT88.4 R32, [R0+0x2000] ;  /* 0x002000000020783b */ /* 0x000fe80000004200 */
[----:B--2---:R-:W-:Y:S03]  /*7b20*/  @P1 STL [R1+0x10], R171 ;  /* 0x000010ab01001387 */ /* 0x004fe60000100800 */
[----:B------:R-:W-:Y:S01]  /*7b30*/  HMMA.16816.F32.BF16 R128, R20, R10, R128 ;  /* 0x0000000a1480723c */ /* 0x000fe20000041880 */
[----:B------:R-:W-:Y:S04]  /*7b40*/  LDSM.16.MT88.4 R8, [R2+0x16000] ;  /* 0x016000000208783b */ /* 0x000fe80000004200 */
[----:B------:R-:W1:Y:S03]  /*7b50*/  LDSM.16.MT88.4 R20, [R173+0x2000] ;  /* 0x00200000ad14783b */ /* 0x000e660000004200 */
[-C--:B-----5:R-:W-:Y:S01]  /*7b60*/  HMMA.16816.F32.BF16 R100, R12, R28.reuse, R100 ;  /* 0x0000001c0c64723c */ /* 0x0a0fe20000041864 */
[----:B---3--:R-:W-:Y:S04]  /*7b70*/  @P1 STL [R1+0xc], R170 ;  /* 0x00000caa01001387 */ /* 0x008fe80000100800 */
[----:B----4-:R-:W-:Y:S03]  /*7b80*/  @P1 STL [R1+0x8], R169 ;  /* 0x000008a901001387 */ /* 0x010fe60000100800 */
[C---:B------:R-:W-:Y:S01]  /*7b90*/  HMMA.16816.F32.BF16 R104, R36.reuse, R28, R104 ;  /* 0x0000001c2468723c */ /* 0x040fe20000041868 */
[----:B------:R-:W-:Y:S07]  /*7ba0*/  @P1 STL [R1+0x4], R168 ;  /* 0x000004a801001387 */ /* 0x000fee0000100800 */
        /* <DEDUP_REMOVED lines=33> */
[----:B------:R2:W-:Y:S03]  /*7dc0*/  LDSM.16.MT88.4 R32, [R0+0x3800] ;  /* 0x003800000020783b */ /* 0x0005e60000004200 */
        /* <DEDUP_REMOVED lines=30> */
.L_x_2268:
[----:B------:R-:W1:Y:S01]  /*7fb0*/  LDCU UR6, c[0x0][0x4fc] ;  /* 0x00009f80ff0677ac */ /* 0x000e620008000800 */
[C---:B------:R-:W-:Y:S01]  /*7fc0*/  SHF.L.U32 R0, R183.reuse, 0x4, RZ ;  /* 0x00000004b7007819 */ /* 0x040fe200000006ff */
[----:B------:R-:W-:Y:S01]  /*7fd0*/  IMAD.MOV.U32 R9, RZ, RZ, 0x20 ;  /* 0x00000020ff097424 */ /* 0x000fe200078e00ff */
[C---:B------:R-:W-:Y:S01]  /*7fe0*/  SHF.L.U32 R3, R183.reuse, 0x5, RZ ;  /* 0x00000005b7037819 */ /* 0x040fe200000006ff */
[----:B------:R-:W2:Y:S01]  /*7ff0*/  LDCU.64 UR14, c[0x0][0x5a8] ;  /* 0x0000b500ff0e77ac */ /* 0x000ea20008000a00 */
[----:B------:R-:W-:Y:S02]  /*8000*/  SHF.L.U32 R2, R183, 0x1, RZ ;  /* 0x00000001b7027819 */ /* 0x000fe400000006ff */
[----:B------:R-:W-:Y:S01]  /*8010*/  LOP3.LUT R0, R0, 0x1c0, RZ, 0xc0, !PT ;  /* 0x000001c000007812 */ /* 0x000fe200078ec0ff */
[----:B------:R-:W3:Y:S01]  /*8020*/  LDCU UR5, c[0x0][0x500] ;  /* 0x0000a000ff0577ac */ /* 0x000ee20008000800 */
[----:B------:R-:W-:Y:S02]  /*8030*/  SHF.R.U32.HI R4, RZ, 0x4, R183 ;  /* 0x00000004ff047819 */ /* 0x000fe400000116b7 */
[----:B------:R-:W-:Y:S01]  /*8040*/  LOP3.LUT R3, R3, 0xc00, RZ, 0xc0, !PT ;  /* 0x00000c0003037812 */ /* 0x000fe200078ec0ff */
[----:B------:R-:W-:Y:S01]  /*8050*/  UMOV UR20, UR16 ;  /* 0x0000001000147c82 */ /* 0x000fe20008000000 */
[----:B------:R-:W-:-:S02]  /*8060*/  LOP3.LUT R0, R0, 0x38, R2, 0xf8, !PT ;  /* 0x0000003800007812 */ /* 0x000fc400078ef802 */
[----:B------:R-:W-:Y:S02]  /*8070*/  LOP3.LUT R2, R3, 0x6, R2, 0xf8, !PT ;  /* 0x0000000603027812 */ /* 0x000fe400078ef802 */
[----:B------:R-:W-:Y:S01]  /*8080*/  LOP3.LUT R0, R0, 0x8, R4, 0x78, !PT ;  /* 0x0000000800007812 */ /* 0x000fe200078e7804 */
        /* <DEDUP_REMOVED lines=32> */
[----:B------:R-:W1:Y:S01]  /*8290*/  LDCU.64 UR6, c[0x0][0x5b0] ;  /* 0x0000b600ff0677ac */ /* 0x000e620008000a00 */
[----:B------:R-:W-:Y:S01]  /*82a0*/  LOP3.LUT R6, R2, R0, RZ, 0xfc, !PT ;  /* 0x0000000002067212 */ /* 0x000fe200078efcff */
[----:B---3--:R-:W-:Y:S01]  /*82b0*/  FMUL.FTZ R100, R100, UR5 ;  /* 0x0000000564647c20 */ /* 0x008fe20008410000 */
[----:B------:R-:W-:Y:S01]  /*82c0*/  LOP3.LUT R0, R251, 0x1f8, RZ, 0xc0, !PT ;  /* 0x000001f8fb007812 */ /* 0x000fe200078ec0ff */
[----:B--2---:R-:W-:Y:S01]  /*82d0*/  UIMAD UR15, UR20, UR15, URZ ;  /* 0x0000000f140f72a4 */ /* 0x004fe2000f8e02ff */
[----:B------:R-:W-:Y:S01]  /*82e0*/  MOV R4, UR14 ;  /* 0x0000000e00047c02 */ /* 0x000fe20008000f00 */
[----:B------:R-:W-:Y:S01]  /*82f0*/  FMUL.FTZ R29, R101, UR5 ;  /* 0x00000005651d7c20 */ /* 0x000fe20008410000 */
[----:B------:R-:W-:Y:S01]  /*8300*/  MOV R2, R177 ;  /* 0x000000b100027202 */ /* 0x000fe20000000f00 */
[----:B------:R-:W-:Y:S01]  /*8310*/  FMUL.FTZ R102, R102, UR5 ;  /* 0x0000000566667c20 */ /* 0x000fe20008410000 */
[----:B------:R-:W-:Y:S01]  /*8320*/  MOV R3, RZ ;  /* 0x000000ff00037202 */ /* 0x000fe20000000f00 */
[----:B------:R-:W-:Y:S01]  /*8330*/  FMUL.FTZ R28, R103, UR5 ;  /* 0x00000005671c7c20 */ /* 0x000fe20008410000 */
[----:B------:R-:W-:Y:S01]  /*8340*/  LOP3.LUT R0, R0, 0x38, R183, 0x78, !PT ;  /* 0x0000003800007812 */ /* 0x000fe200078e78b7 */
[----:B------:R-:W-:Y:S01]  /*8350*/  FMUL.FTZ R112, R112, UR5 ;  /* 0x0000000570707c20 */ /* 0x000fe20008410000 */
[----:B------:R-:W-:Y:S01]  /*8360*/  R2P PR, R183, 0x18 ;  /* 0x00000018b7007804 */ /* 0x000fe20000000000 */
[----:B------:R-:W-:Y:S01]  /*8370*/  IMAD.WIDE.U32 R4, R4, UR20, R2 ;  /* 0x0000001404047c25 */ /* 0x000fe2000f8e0002 */
[----:B------:R-:W-:-:S03]  /*8380*/  LOP3.LUT R30, R0, 0x1e00, R251, 0xf8, !PT ;  /* 0x00001e00001e7812 */ /* 0x000fc600078ef8fb */
[----:B------:R-:W-:Y:S01]  /*8390*/  FMUL.FTZ R113, R113, UR5 ;  /* 0x0000000571717c20 */ /* 0x000fe20008410000 */
[----:B------:R-:W-:Y:S01]  /*83a0*/  LEA R0, R6, UR4, 0x1 ;  /* 0x0000000406007c11 */ /* 0x000fe2000f8e08ff */
[----:B------:R-:W-:Y:S01]  /*83b0*/  FMUL.FTZ R114, R114, UR5 ;  /* 0x0000000572727c20 */ /* 0x000fe20008410000 */
[----:B-1----:R-:W-:Y:S01]  /*83c0*/  MOV R8, UR6 ;  /* 0x0000000600087c02 */ /* 0x002fe20008000f00 */
[----:B------:R-:W-:Y:S01]  /*83d0*/  FMUL.FTZ R115, R115, UR5 ;  /* 0x0000000573737c20 */ /* 0x000fe20008410000 */
[----:B------:R-:W-:Y:S01]  /*83e0*/  MOV R6, R4 ;  /* 0x0000000400067202 */ /* 0x000fe20000000f00 */
[----:B------:R-:W-:Y:S01]  /*83f0*/  VIADD R4, R0, 0xc000 ;  /* 0x0000c00000047836 */ /* 0x000fe20000000000 */
[----:B------:R-:W-:Y:S01]  /*8400*/  IADD3 R7, PT, PT, R5, UR15, RZ ;  /* 0x0000000f05077c10 */ /* 0x000fe2000fffe0ff */
        /* <DEDUP_REMOVED lines=13> */
[----:B------:R-:W-:-:S04]  /*84e0*/  IMAD.WIDE.U32 R8, R8, UR20, R2 ;  /* 0x0000001408087c25 */ /* 0x000fc8000f8e0002 */
        /* <DEDUP_REMOVED lines=21> */
[----:B------:R-:W-:Y:S01]  /*8640*/  USHF.L.U32 UR14, UR26, 0x7, URZ ;  /* 0x000000071a0e7899 */ /* 0x000fe200080006ff */
[----:B------:R-:W-:Y:S01]  /*8650*/  F2FP.BF16.F32.PACK_AB R24, R24, R106 ;  /* 0x0000006a1818723e */ /* 0x000fe200000010ff */
[----:B------:R-:W-:Y:S01]  /*8660*/  UIMAD UR7, UR20, UR7, URZ ;  /* 0x00000007140772a4 */ /* 0x000fe2000f8e02ff */
[----:B------:R-:W-:Y:S01]  /*8670*/  F2FP.BF16.F32.PACK_AB R108, R109, R108 ;  /* 0x0000006c6d6c723e */ /* 0x000fe200000010ff */
[----:B------:R-:W-:Y:S01]  /*8680*/  USHF.R.S32.HI UR5, URZ, 0x1f, UR14 ;  /* 0x0000001fff057899 */ /* 0x000fe2000801140e */
[----:B------:R-:W-:Y:S01]  /*8690*/  F2FP.BF16.F32.PACK_AB R110, R111, R110 ;  /* 0x0000006e6f6e723e */ /* 0x000fe200000010ff */
[----:B------:R-:W-:Y:S01]  /*86a0*/  UIADD3 UR14, UP0, UPT, UR32, UR14, URZ ;  /* 0x0000000e200e7290 */ /* 0x000fe2000ff1e0ff */
[----:B------:R-:W-:Y:S01]  /*86b0*/  F2FP.BF16.F32.PACK_AB R116, R117, R116 ;  /* 0x000000747574723e */ /* 0x000fe200000010ff */
[----:B------:R-:W-:Y:S01]  /*86c0*/  STS [R0+0xc000], R29 ;  /* 0x00c0001d00007388 */ /* 0x000fe20000000800 */
[----:B------:R-:W-:Y:S01]  /*86d0*/  F2FP.BF16.F32.PACK_AB R118, R119, R118 ;  /* 0x000000767776723e */ /* 0x000fe200000010ff */
[----:B------:R-:W-:Y:S01]  /*86e0*/  ULEA.HI.X.SX32 UR32, UR32, UR5, 0x1, UP0 ;  /* 0x0000000520207291 */ /* 0x000fe200080f0eff */
[----:B------:R-:W-:Y:S01]  /*86f0*/  F2FP.BF16.F32.PACK_AB R128, R129, R128 ;  /* 0x000000808180723e */ /* 0x000fe200000010ff */
[----:B------:R-:W-:Y:S01]  /*8700*/  STS [R0+0xc400], R28 ;  /* 0x00c4001c00007388 */ /* 0x000fe20000000800 */
[----:B------:R-:W-:-:S02]  /*8710*/  F2FP.BF16.F32.PACK_AB R130, R131, R130 ;  /* 0x000000828382723e */ /* 0x000fc400000010ff */
[----:B------:R-:W-:Y:S01]  /*8720*/  IADD3 R4, PT, PT, R5, R2, RZ ;  /* 0x0000000205047210 */ /* 0x000fe20007ffe0ff */
        /* <DEDUP_REMOVED lines=18> */
[----:B------:R-:W-:Y:S01]  /*8850*/  STS [R2], R116 ;  /* 0x0000007402007388 */ /* 0x000fe20000000800 */
        /* <DEDUP_REMOVED lines=10> */
[----:B-1----:R-:W1:Y:S01]  /*8900*/  LDC.64 R24, c[0x0][0x5d8] ;  /* 0x00017600ff187b82 */ /* 0x002e620000000a00 */
[----:B------:R-:W-:Y:S01]  /*8910*/  F2FP.BF16.F32.PACK_AB R27, R27, R94 ;  /* 0x0000005e1b1b723e */ /* 0x000fe200000010ff */
[----:B------:R-:W-:Y:S01]  /*8920*/  STS [R2+0x2000], R120 ;  /* 0x0020007802007388 */ /* 0x000fe20000000800 */
[----:B------:R-:W-:-:S03]  /*8930*/  SHF.R.U32.HI R183, RZ, 0x3, R183 ;  /* 0x00000003ffb77819 */ /* 0x000fc600000116b7 */
        /* <DEDUP_REMOVED lines=8> */
[----:B------:R3:W-:Y:S04]  /*89c0*/  STS [R0+0x12400], R20 ;  /* 0x0124001400007388 */ /* 0x0007e80000000800 */
[----:B------:R-:W-:Y:S04]  /*89d0*/  STS [R3+0x12000], R18 ;  /* 0x0120001203007388 */ /* 0x000fe80000000800 */
[----:B------:R-:W-:Y:S04]  /*89e0*/  STS [R3+0x12400], R17 ;  /* 0x0124001103007388 */ /* 0x000fe80000000800 */
[----:B------:R-:W-:Y:S01]  /*89f0*/  STS [R2+0x4000], R16 ;  /* 0x0040001002007388 */ /* 0x000fe20000000800 */
[----:B--2---:R-:W2:Y:S03]  /*8a00*/  LDC.64 R10, c[0x0][0x5c0] ;  /* 0x00017000ff0a7b82 */ /* 0x004ea60000000a00 */
[----:B------:R-:W-:Y:S04]  /*8a10*/  STS [R2+0x4400], R15 ;  /* 0x0044000f02007388 */ /* 0x000fe80000000800 */
[----:B------:R4:W-:Y:S04]  /*8a20*/  STS [R4+0x4000], R14 ;  /* 0x0040000e04007388 */ /* 0x0009e80000000800 */
[----:B------:R-:W-:Y:S01]  /*8a30*/  STS [R4+0x4400], R13 ;  /* 0x0044000d04007388 */ /* 0x000fe20000000800 */
[----:B---3--:R-:W-:-:S03]  /*8a40*/  LEA R0, R30, UR4, 0x1 ;  /* 0x000000041e007c11 */ /* 0x008fc6000f8e08ff */
[----:B------:R-:W-:Y:S04]  /*8a50*/  STS [R2+0x6000], R23 ;  /* 0x0060001702007388 */ /* 0x000fe80000000800 */
[----:B------:R1:W-:Y:S04]  /*8a60*/  STS [R2+0x6400], R22 ;  /* 0x0064001602007388 */ /* 0x0003e80000000800 */
[----:B------:R-:W-:Y:S04]  /*8a70*/  STS [R4+0x6000], R26 ;  /* 0x0060001a04007388 */ /* 0x000fe80000000800 */
[----:B------:R3:W-:Y:S01]  /*8a80*/  STS [R4+0x6400], R27 ;  /* 0x0064001b04007388 */ /* 0x0007e20000000800 */
[----:B------:R-:W-:Y:S08]  /*8a90*/  BAR.SYNC.DEFER_BLOCKING 0x0 ;  /* 0x0000000000007b1d */ /* 0x000ff00000010000 */
[----:B----4-:R-:W4:Y:S01]  /*8aa0*/  LDC.64 R14, c[0x0][0x5e0] ;  /* 0x00017800ff0e7b82 */ /* 0x010f220000000a00 */
[----:B-1----:R-:W-:-:S07]  /*8ab0*/  IMAD.WIDE.U32 R2, R24, UR18, R6 ;  /* 0x0000001218027c25 */ /* 0x002fce000f8e0006 */
[----:B------:R-:W1:Y:S01]  /*8ac0*/  LDC.64 R12, c[0x0][0x5c8] ;  /* 0x00017200ff0c7b82 */ /* 0x000e620000000a00 */
[----:B------:R-:W-:Y:S02]  /*8ad0*/  IMAD R5, R25, UR18, R3 ;  /* 0x0000001219057c24 */ /* 0x000fe4000f8e0203 */
[C---:B--2---:R-:W-:Y:S01]  /*8ae0*/  IMAD R6, R10.reuse, UR32, RZ ;  /* 0x000000200a067c24 */ /* 0x044fe2000f8e02ff */
[----:B---3--:R-:W-:Y:S01]  /*8af0*/  MOV R4, R2 ;  /* 0x0000000200047202 */ /* 0x008fe20000000f00 */
[----:B------:R-:W-:Y:S01]  /*8b00*/  VIADD R3, R9, UR7 ;  /* 0x0000000709037c36 */ /* 0x000fe20008000000 */
[----:B------:R-:W2:Y:S01]  /*8b10*/  LDCU.128 UR4, c[0x0][0x560] ;  /* 0x0000ac00ff0477ac */ /* 0x000ea20008000c00 */
[----:B------:R-:W3:Y:S01]  /*8b20*/  LDS.128 R44, [R0+0xc000] ;  /* 0x00c00000002c7984 */ /* 0x000ee20000000c00 */
[----:B------:R-:W-:Y:S01]  /*8b30*/  MOV R2, R8 ;  /* 0x0000000800027202 */ /* 0x000fe20000000f00 */
[----:B------:R-:W-:Y:S02]  /*8b40*/  IMAD R6, R11, UR14, R6 ;  /* 0x0000000e0b067c24 */ /* 0x000fe4000f8e0206 */
[----:B------:R-:W5:Y:S01]  /*8b50*/  LDS.128 R40, [R0+0xd000] ;  /* 0x00d0000000287984 */ /* 0x000f620000000c00 */
[----:B------:R-:W-:-:S03]  /*8b60*/  IMAD.WIDE.U32 R4, R10, UR14, R4 ;  /* 0x0000000e0a047c25 */ /* 0x000fc6000f8e0004 */
[----:B------:R-:W5:Y:S01]  /*8b70*/  LDS.128 R36, [R0+0xe000] ;  /* 0x00e0000000247984 */ /* 0x000f620000000c00 */
[----:B----4-:R-:W-:Y:S01]  /*8b80*/  IMAD.WIDE.U32 R8, R14, UR18, R2 ;  /* 0x000000120e087c25 */ /* 0x010fe2000f8e0002 */
[----:B------:R-:W-:Y:S02]  /*8b90*/  IADD3 R3, PT, PT, R5, R6, RZ ;  /* 0x0000000605037210 */ /* 0x000fe40007ffe0ff */
[----:B------:R-:W4:Y:S01]  /*8ba0*/  LDS.128 R32, [R0+0xf000] ;  /* 0x00f0000000207984 */ /* 0x000f220000000c00 */
[----:B------:R-:W-:Y:S01]  /*8bb0*/  MOV R2, R4 ;  /* 0x0000000400027202 */ /* 0x000fe20000000f00 */
[----:B------:R-:W-:Y:S01]  /*8bc0*/  IMAD R5, R15, UR18, R9 ;  /* 0x000000120f057c24 */ /* 0x000fe2000f8e0209 */
[----:B------:R-:W-:Y:S01]  /*8bd0*/  MOV R4, R8 ;  /* 0x0000000800047202 */ /* 0x000fe20000000f00 */
[----:B------:R-:W4:Y:S01]  /*8be0*/  LDS.128 R28, [R0+0x10000] ;  /* 0x01000000001c7984 */ /* 0x000f220000000c00 */
[----:B-1----:R-:W-:Y:S01]  /*8bf0*/  IMAD R9, R12, UR32, RZ ;  /* 0x000000200c097c24 */ /* 0x002fe2000f8e02ff */
[C---:B------:R-:W-:Y:S01]  /*8c00*/  SHF.L.U32 R15, R10.reuse, 0x6, RZ ;  /* 0x000000060a0f7819 */ /* 0x040fe200000006ff */
[----:B------:R-:W-:Y:S01]  /*8c10*/  IMAD.WIDE.U32 R6, R183, R10, R2 ;  /* 0x0000000ab7067225 */ /* 0x000fe200078e0002 */
[----:B------:R-:W1:Y:S01]  /*8c20*/  LDS.128 R24, [R0+0x11000] ;  /* 0x0110000000187984 */ /* 0x000e620000000c00 */
[----:B------:R-:W-:-:S02]  /*8c30*/  SHF.L.U64.HI R14, R10, 0x6, R11 ;  /* 0x000000060a0e7819 */ /* 0x000fc4000001020b */
[----:B------:R-:W-:Y:S01]  /*8c40*/  IMAD R9, R13, UR14, R9 ;  /* 0x0000000e0d097c24 */ /* 0x000fe2000f8e0209 */
[----:B------:R-:W1:Y:S01]  /*8c50*/  LDS.128 R20, [R0+0x12000] ;  /* 0x0120000000147984 */ /* 0x000e620000000c00 */
[----:B------:R-:W-:Y:S01]  /*8c60*/  IMAD.WIDE.U32 R4, R12, UR14, R4 ;  /* 0x0000000e0c047c25 */ /* 0x000fe2000f8e0004 */
[----:B--2---:R-:W-:Y:S02]  /*8c70*/  LEA R2, P0, R6, UR4, 0x1 ;  /* 0x0000000406027c11 */ /* 0x004fe4000f8008ff */
[----:B------:R2:W1:Y:S01]  /*8c80*/  LDS.128 R16, [R0+0x13000] ;  /* 0x0130000000107984 */ /* 0x0004620000000c00 */
[----:B------:R-:W-:Y:S01]  /*8c90*/  IMAD R3, R183, R11, R7 ;  /* 0x0000000bb7037224 */ /* 0x000fe200078e0207 */
[----:B------:R-:W-:Y:S01]  /*8ca0*/  IADD3 R8, P1, PT, R15, R2, RZ ;  /* 0x000000020f087210 */ /* 0x000fe20007f3e0ff */
[----:B------:R-:W-:-:S03]  /*8cb0*/  IMAD.IADD R5, R5, 0x1, R9 ;  /* 0x0000000105057824 */ /* 0x000fc600078e0209 */
[----:B------:R-:W-:Y:S01]  /*8cc0*/  LEA.HI.X R3, R6, UR5, R3, 0x1, P0 ;  /* 0x0000000506037c11 */ /* 0x000fe200080f0c03 */
[----:B------:R-:W-:Y:S01]  /*8cd0*/  IMAD.WIDE.U32 R4, R183, R12, R4 ;  /* 0x0000000cb7047225 */ /* 0x000fe200078e0004 */
[----:B------:R-:W-:Y:S02]  /*8ce0*/  LEA R6, P0, R10, R2, 0x7 ;  /* 0x000000020a067211 */ /* 0x000fe400078038ff */
[-C--:B------:R-:W-:Y:S02]  /*8cf0*/  IADD3.X R9, PT, PT, R14, R3.reuse, RZ, P1, !PT ;  /* 0x000000030e097210 */ /* 0x080fe40000ffe4ff */
[----:B------:R-:W-:Y:S01]  /*8d00*/  LEA.HI.X R7, R10, R3, R11, 0x7, P0 ;  /* 0x000000030a077211 */ /* 0x000fe200000f3c0b */
[----:B---3--:R3:W-:Y:S01]  /*8d10*/  STG.E.128 desc[UR24][R2.64], R44 ;  /* 0x0000002c02007986 */ /* 0x0087e2000c101d18 */
[----:B------:R-:W-:-:S03]  /*8d20*/  IADD3 R10, P2, PT, R6, R15, RZ ;  /* 0x0000000f060a7210 */ /* 0x000fc60007f5e0ff */
[----:B-----5:R5:W-:Y:S01]  /*8d30*/  STG.E.128 desc[UR24][R8.64], R40 ;  /* 0x0000002808007986 */ /* 0x020be2000c101d18 */
[----:B------:R-:W-:-:S03]  /*8d40*/  IADD3.X R11, PT, PT, R7, R14, RZ, P2, !PT ;  /* 0x0000000e070b7210 */ /* 0x000fc600017fe4ff */
[----:B------:R1:W-:Y:S01]  /*8d50*/  STG.E.128 desc[UR24][R6.64], R36 ;  /* 0x0000002406007986 */ /* 0x0003e2000c101d18 */
[----:B--2---:R-:W-:-:S03]  /*8d60*/  IMAD R0, R183, R13, R5 ;  /* 0x0000000db7007224 */ /* 0x004fc600078e0205 */
[----:B----4-:R2:W-:Y:S01]  /*8d70*/  STG.E.128 desc[UR24][R10.64], R32 ;  /* 0x000000200a007986 */ /* 0x0105e2000c101d18 */
[----:B---3--:R-:W-:Y:S02]  /*8d80*/  LEA R2, P0, R4, UR6, 0x1 ;  /* 0x0000000604027c11 */ /* 0x008fe4000f8008ff */
[----:B-----5:R-:W-:Y:S02]  /*8d90*/  SHF.L.U32 R9, R12, 0x6, RZ ;  /* 0x000000060c097819 */ /* 0x020fe400000006ff */
[----:B------:R-:W-:Y:S02]  /*8da0*/  LEA.HI.X R3, R4, UR7, R0, 0x1, P0 ;  /* 0x0000000704037c11 */ /* 0x000fe400080f0c00 */
[CC--:B------:R-:W-:Y:S02]  /*8db0*/  LEA R4, P0, R12.reuse, R2.reuse, 0x7 ;  /* 0x000000020c047211 */ /* 0x0c0fe400078038ff */
[----:B------:R-:W-:Y:S01]  /*8dc0*/  SHF.L.U64.HI R0, R12, 0x6, R13 ;  /* 0x000000060c007819 */ /* 0x000fe2000001020d */
[----:B------:R2:W-:Y:S01]  /*8dd0*/  STG.E.128 desc[UR24][R2.64], R28 ;  /* 0x0000001c02007986 */ /* 0x0005e2000c101d18 */
[----:B------:R-:W-:-:S02]  /*8de0*/  IADD3 R8, P1, PT, R9, R2, RZ ;  /* 0x0000000209087210 */ /* 0x000fc40007f3e0ff */
[----:B------:R-:W-:Y:S02]  /*8df0*/  LEA.HI.X R5, R12, R3, R13, 0x7, P0 ;  /* 0x000000030c057211 */ /* 0x000fe400000f3c0d */
[----:B-1----:R-:W-:Y:S02]  /*8e00*/  IADD3 R6, P0, PT, R4, R9, RZ ;  /* 0x0000000904067210 */ /* 0x002fe40007f1e0ff */
[----:B------:R-:W-:Y:S02]  /*8e10*/  IADD3.X R9, PT, PT, R0, R3, RZ, P1, !PT ;  /* 0x0000000300097210 */ /* 0x000fe40000ffe4ff */
[----:B------:R-:W-:-:S03]  /*8e20*/  IADD3.X R7, PT, PT, R5, R0, RZ, P0, !PT ;  /* 0x0000000005077210 */ /* 0x000fc600007fe4ff */
[----:B------:R2:W-:Y:S04]  /*8e30*/  STG.E.128 desc[UR24][R8.64], R24 ;  /* 0x0000001808007986 */ /* 0x0005e8000c101d18 */
[----:B------:R2:W-:Y:S04]  /*8e40*/  STG.E.128 desc[UR24][R4.64], R20 ;  /* 0x0000001404007986 */ /* 0x0005e8000c101d18 */
[----:B------:R2:W-:Y:S02]  /*8e50*/  STG.E.128 desc[UR24][R6.64], R16 ;  /* 0x0000001006007986 */ /* 0x0005e4000c101d18 */
.L_x_2265:
[----:B------:R-:W1:Y:S01]  /*8e60*/  LDCU UR5, c[0x0][0x438] ;  /* 0x00008700ff0577ac */ /* 0x000e620008000800 */
[----:B------:R-:W3:Y:S01]  /*8e70*/  LDCU UR6, c[0x0][0x370] ;  /* 0x00006e00ff0677ac */ /* 0x000ee20008000800 */
[----:B-1----:R-:W-:-:S04]  /*8e80*/  UIADD3 UR5, UPT, UPT, UR5, 0x7f, URZ ;  /* 0x0000007f05057890 */ /* 0x002fc8000fffe0ff */
[----:B------:R-:W-:Y:S02]  /*8e90*/  USHF.R.S32.HI UR4, URZ, 0x1f, UR5 ;  /* 0x0000001fff047899 */ /* 0x000fe40008011405 */
[----:B---3--:R-:W-:Y:S02]  /*8ea0*/  UIADD3 UR26, UPT, UPT, UR6, UR26, URZ ;  /* 0x0000001a061a7290 */ /* 0x008fe4000fffe0ff */
[----:B------:R-:W-:-:S04]  /*8eb0*/  ULEA.HI UR4, UR4, UR5, URZ, 0x7 ;  /* 0x0000000504047291 */ /* 0x000fc8000f8f38ff */
[----:B------:R-:W-:-:S04]  /*8ec0*/  USHF.R.S32.HI UR4, URZ, 0x7, UR4 ;  /* 0x00000007ff047899 */ /* 0x000fc80008011404 */
[----:B------:R-:W-:-:S09]  /*8ed0*/  UISETP.GE.AND UP0, UPT, UR26, UR4, UPT ;  /* 0x000000041a00728c */ /* 0x000fd2000bf06270 */
[----:B------:R-:W-:Y:S05]  /*8ee0*/  BRA.U !UP0, `(.L_x_2272) ;  /* 0xffffff7108c47547 */ /* 0x000fea000b83ffff */
[----:B------:R-:W-:Y:S05]  /*8ef0*/  EXIT ;  /* 0x000000000000794d */ /* 0x000fea0003800000 */
.L_x_2273:
        /* <DEDUP_REMOVED lines=16> */
.L_x_2791:


//--------------------- .text._ZN5flash44flash_bwd_dq_dk_dv_loop_seqk_parallel_kernelI23Flash_bwd_kernel_traitsILi64ELi128ELi128ELi8ELi4ELi4ELi4ELb0ELb0EN7cutlass10bfloat16_tE19Flash_kernel_traitsILi64ELi128ELi128ELi8ES3_EELb0ELb0ELb0ELb0ELb1ELb1ELb1EEEvNS_16Flash_bwd_paramsE --------------------------
	.section	.text._ZN5flash44flash_bwd_dq_dk_dv_loop_seqk_parallel_kernelI23Flash_bwd_kernel_traitsILi64ELi128ELi128ELi8ELi4ELi4ELi4ELb0ELb0EN7cutlass10bfloat16_tE19Flash_kernel_traitsILi64ELi128ELi128ELi8ES3_EELb0ELb0ELb0ELb0ELb1ELb1ELb1EEEvNS_16Flash_bwd_paramsE,"ax",@progbits
	.align	128
        .global         _ZN5flash44flash_bwd_dq_dk_dv_loop_seqk_parallel_kernelI23Flash_bwd_kernel_traitsILi64ELi128ELi128ELi8ELi4ELi4ELi4ELb0ELb0EN7cutlass10bfloat16_tE19Flash_kernel_traitsILi64ELi128ELi128ELi8ES3_EELb0ELb0ELb0ELb0ELb1ELb1ELb1EEEvNS_16Flash_bwd_paramsE
        .type           _ZN5flash44flash_bwd_dq_dk_dv_loop_seqk_parallel_kernelI23Flash_bwd_kernel_traitsILi64ELi128ELi128ELi8ELi4ELi4ELi4ELb0ELb0EN7cutlass10bfloat16_tE19Flash_kernel_traitsILi64ELi128ELi128ELi8ES3_EELb0ELb0ELb0ELb0ELb1ELb1ELb1EEEvNS_16Flash_bwd_paramsE,@function
        .size           _ZN5flash44flash_bwd_dq_dk_dv_loop_seqk_parallel_kernelI23Flash_bwd_kernel_traitsILi64ELi128ELi128ELi8ELi4ELi4ELi4ELb0ELb0EN7cutlass10bfloat16_tE19Flash_kernel_traitsILi64ELi128ELi128ELi8ES3_EELb0ELb0ELb0ELb0ELb1ELb1ELb1EEEvNS_16Flash_bwd_paramsE,(.L_x_2792 - _ZN5flash44flash_bwd_dq_dk_dv_loop_seqk_parallel_kernelI23Flash_bwd_kernel_traitsILi64ELi128ELi128ELi8ELi4ELi4ELi4ELb0ELb0EN7cutlass10bfloat16_tE19Flash_kernel_traitsILi64ELi128ELi128ELi8ES3_EELb0ELb0ELb0ELb0ELb1ELb1ELb1EEEvNS_16Flash_bwd_paramsE)
        .other          _ZN5flash44flash_bwd_dq_dk_dv_loop_seqk_parallel_kernelI23Flash_bwd_kernel_traitsILi64ELi128ELi128ELi8ELi4ELi4ELi4ELb0ELb0EN7cutlass10bfloat16_tE19Flash_kernel_traitsILi64ELi128ELi128ELi8ES3_EELb0ELb0ELb0ELb0ELb1ELb1ELb1EEEvNS_16Flash_bwd_paramsE,@"STO_CUDA_ENTRY STV_DEFAULT"
_ZN5flash44flash_bwd_dq_dk_dv_loop_seqk_parallel_kernelI23Flash_bwd_kernel_traitsILi64ELi128ELi128ELi8ELi4ELi4ELi4ELb0ELb0EN7cutlass10bfloat16_tE19Flash_kernel_traitsILi64ELi128ELi128ELi8ES3_EELb0ELb0ELb0ELb0ELb1ELb1ELb1EEEvNS_16Flash_bwd_paramsE:
.text._ZN5flash44flash_bwd_dq_dk_dv_loop_seqk_parallel_kernelI23Flash_bwd_kernel_traitsILi64ELi128ELi128ELi8ELi4ELi4ELi4ELb0ELb0EN7cutlass10bfloat16_tE19Flash_kernel_traitsILi64ELi128ELi128ELi8ES3_EELb0ELb0ELb0ELb0ELb1ELb1ELb1EEEvNS_16Flash_bwd_paramsE:
        /* <DEDUP_REMOVED lines=35> */
.L_x_2281:
        /* <DEDUP_REMOVED lines=72> */
.L_x_2275:
[----:B------:R-:W1:Y:S01]  /*06b0*/  LDCU UR32, c[0x0][0x3e0] ;  /* 0x00007c00ff2077ac */ /* 0x000e620008000800 */
[----:B------:R-:W2:Y:S01]  /*06c0*/  LDCU UR44, c[0x0][0x444] ;  /* 0x00008880ff2c77ac */ /* 0x000ea20008000800 */
[----:B-1----:R-:W-:-:S04]  /*06d0*/  UIMAD UR32, UR37, UR32, UR24 ;  /* 0x00000020252072a4 */ /* 0x002fc8000f8e0218 */
[----:B--2---:R-:W-:-:S12]  /*06e0*/  UIMAD UR32, UR32, UR44, URZ ;  /* 0x0000002c202072a4 */ /* 0x004fd8000f8e02ff */
.L_x_2276:
        /* <DEDUP_REMOVED lines=38> */
[----:B------:R-:W-:Y:S01]  /*0950*/  LOP3.LUT R184, R36, 0x38, RZ, 0xc0, !PT ;  /* 0x0000003824b87812 */ /* 0x000fe200078ec0ff */
[----:B------:R2:W-:Y:S01]  /*0960*/  STL [R1+0x98], R36 ;  /* 0x0000982401007387 */ /* 0x0005e20000100800 */
[----:B------:R-:W-:Y:S01]  /*0970*/  UIMAD UR12, UR4, UR44, UR12 ;  /* 0x0000002c040c72a4 */ /* 0x000fe2000f8e020c */
[----:B------:R-:W-:Y:S01]  /*0980*/  CS2R R108, SRZ ;  /* 0x00000000006c7805 */ /* 0x000fe2000001ff00 */
[----:B------:R-:W4:Y:S01]  /*0990*/  LDCU.64 UR4, c[0x0][0x3d8] ;  /* 0x00007b00ff0477ac */ /* 0x000f220008000a00 */
[----:B------:R-:W-:Y:S01]  /*09a0*/  IMAD.MOV.U32 R2, RZ, RZ, R184 ;  /* 0x000000ffff027224 */ /* 0x000fe200078e00b8 */
[----:B------:R-:W-:-:S02]  /*09b0*/  CS2R R114, SRZ ;  /* 0x0000000000727805 */ /* 0x000fc4000001ff00 */
[----:B------:R-:W-:Y:S01]  /*09c0*/  CS2R R112, SRZ ;  /* 0x0000000000707805 */ /* 0x000fe2000001ff00 */
[----:B------:R-:W-:Y:S01]  /*09d0*/  ULEA UR41, UR41, 0xffffff80, 0x7 ;  /* 0xffffff8029297891 */ /* 0x000fe2000f8e38ff */
[--C-:B------:R-:W-:Y:S01]  /*09e0*/  IMAD.WIDE.U32 R8, R8, UR37, R2.reuse ;  /* 0x0000002508087c25 */ /* 0x100fe2000f8e0002 */
[----:B------:R-:W-:Y:S01]  /*09f0*/  ULEA UR34, UR33, UR34, 0x7 ;  /* 0x0000002221227291 */ /* 0x000fe2000f8e38ff */
[----:B------:R-:W-:Y:S01]  /*0a00*/  CS2R R106, SRZ ;  /* 0x00000000006a7805 */ /* 0x000fe2000001ff00 */
[----:B------:R-:W-:Y:S01]  /*0a10*/  ULEA UR32, UR33, UR32, 0x7 ;  /* 0x0000002021207291 */ /* 0x000fe2000f8e38ff */
[--C-:B------:R-:W-:Y:S01]  /*0a20*/  IMAD.WIDE.U32 R6, R6, UR37, R2.reuse ;  /* 0x0000002506067c25 */ /* 0x100fe2000f8e0002 */
[----:B------:R-:W-:Y:S02]  /*0a30*/  CS2R R104, SRZ ;  /* 0x0000000000687805 */ /* 0x000fe4000001ff00 */
[----:B------:R-:W-:Y:S01]  /*0a40*/  CS2R R102, SRZ ;  /* 0x0000000000667805 */ /* 0x000fe2000001ff00 */
[----:B-1----:R-:W-:Y:S01]  /*0a50*/  UISETP.NE.U32.AND UP0, UPT, UR14, URZ, UPT ;  /* 0x000000ff0e00728c */ /* 0x002fe2000bf05070 */
[----:B------:R-:W-:Y:S01]  /*0a60*/  IMAD.WIDE.U32 R4, R4, UR37, R2 ;  /* 0x0000002504047c25 */ /* 0x000fe2000f8e0002 */
[----:B------:R-:W-:-:S02]  /*0a70*/  CS2R R100, SRZ ;  /* 0x0000000000647805 */ /* 0x000fc4000001ff00 */
        /* <DEDUP_REMOVED lines=12> */
[----:B----4-:R-:W-:Y:S01]  /*0b40*/  IMAD.WIDE.U32 R18, R0, UR4, R4 ;  /* 0x0000000400127c25 */ /* 0x010fe2000f8e0004 */
[----:B------:R-:W-:Y:S01]  /*0b50*/  SHF.R.S32.HI R10, RZ, 0x1f, R12 ;  /* 0x0000001fff0a7819 */ /* 0x000fe2000001140c */
[----:B------:R-:W-:Y:S01]  /*0b60*/  USEL UR40, UR40, URZ, UP0 ;  /* 0x000000ff28287287 */ /* 0x000fe20008000000 */
[----:B------:R-:W-:Y:S01]  /*0b70*/  CS2R R98, SRZ ;  /* 0x0000000000627805 */ /* 0x000fe2000001ff00 */
[----:B------:R-:W-:Y:S01]  /*0b80*/  IMAD R3, R2, UR37, R7 ;  /* 0x0000002502037c24 */ /* 0x000fe2000f8e0207 */
[----:B------:R-:W-:Y:S01]  /*0b90*/  CS2R R96, SRZ ;  /* 0x0000000000607805 */ /* 0x000fe2000001ff00 */
[----:B------:R-:W-:Y:S01]  /*0ba0*/  IMAD.MOV.U32 R2, RZ, RZ, R6 ;  /* 0x000000ffff027224 */ /* 0x000fe200078e0006 */
[----:B------:R-:W-:Y:S01]  /*0bb0*/  UIADD3 UR40, UP0, UPT, UR41, UR40, URZ ;  /* 0x0000002829287290 */ /* 0x000fe2000ff1e0ff */
[----:B--2---:R-:W-:Y:S01]  /*0bc0*/  IMAD R6, R11, UR6, RZ ;  /* 0x000000060b067c24 */ /* 0x004fe2000f8e02ff */
        /* <DEDUP_REMOVED lines=13> */
[----:B------:R-:W-:Y:S01]  /*0ca0*/  IMAD.WIDE.U32 R4, R20, UR41, RZ ;  /* 0x0000002914047c25 */ /* 0x000fe2000f8e00ff */
        /* <DEDUP_REMOVED lines=9> */
[----:B------:R-:W-:-:S02]  /*0d40*/  CS2R R70, SRZ ;  /* 0x0000000000467805 */ /* 0x000fc4000001ff00 */
[----:B------:R-:W-:Y:S01]  /*0d50*/  CS2R R68, SRZ ;  /* 0x0000000000447805 */ /* 0x000fe2000001ff00 */
[----:B------:R-:W-:Y:S01]  /*0d60*/  IMAD R7, R10, UR16, R7 ;  /* 0x000000100a077c24 */ /* 0x000fe2000f8e0207 */
[----:B------:R-:W-:Y:S01]  /*0d70*/  LOP3.LUT R10, R190, 0x1f, RZ, 0xc0, !PT ;  /* 0x0000001fbe0a7812 */ /* 0x000fe200078ec0ff */
[----:B------:R-:W-:Y:S02]  /*0d80*/  IMAD R0, R21, UR41, R0 ;  /* 0x0000002915007c24 */ /* 0x000fe4000f8e0200 */
[----:B------:R-:W-:Y:S01]  /*0d90*/  IMAD.MOV.U32 R6, RZ, RZ, R2 ;  /* 0x000000ffff067224 */ /* 0x000fe200078e0002 */
[----:B------:R-:W-:Y:S01]  /*0da0*/  LOP3.LUT R2, R4, R184, RZ, 0xfc, !PT ;  /* 0x000000b804027212 */ /* 0x000fe200078efcff */
[----:B------:R-:W-:Y:S02]  /*0db0*/  IMAD.IADD R7, R3, 0x1, R7 ;  /* 0x0000000103077824 */ /* 0x000fe400078e0207 */
[----:B------:R-:W-:Y:S02]  /*0dc0*/  IMAD.IADD R3, R5, 0x1, R0 ;  /* 0x0000000105037824 */ /* 0x000fe400078e0200 */
[----:B------:R-:W-:Y:S01]  /*0dd0*/  IMAD R4, R16, UR12, RZ ;  /* 0x0000000c10047c24 */ /* 0x000fe2000f8e02ff */
[----:B------:R-:W-:Y:S01]  /*0de0*/  UIADD3.X UR12, UPT, UPT, URZ, UR12, URZ, UP0, !UPT ;  /* 0x0000000cff0c7290 */ /* 0x000fe200087fe4ff */
[----:B-1----:R-:W-:-:S02]  /*0df0*/  IMAD.U32 R0, RZ, RZ, UR6 ;  /* 0x00000006ff007e24 */ /* 0x002fc4000f8e00ff */
        /* <DEDUP_REMOVED lines=8> */
[----:B------:R-:W-:Y:S02]  /*0e80*/  IMAD R5, R5, UR37, R3 ;  /* 0x0000002505057c24 */ /* 0x000fe4000f8e0203 */
[----:B------:R-:W-:-:S04]  /*0e90*/  IMAD.WIDE.U32 R8, R12, UR40, R6 ;  /* 0x000000280c087c25 */ /* 0x000fc8000f8e0006 */
[----:B------:R-:W-:Y:S01]  /*0ea0*/  IMAD.IADD R3, R11, 0x1, R4 ;  /* 0x000000010b037824 */ /* 0x000fe200078e0204 */
[----:B------:R-:W-:Y:S01]  /*0eb0*/  SHF.L.U64.HI R11, R16, 0x6, R17 ;  /* 0x00000006100b7819 */ /* 0x000fe20000010211 */
[----:B------:R-:W-:Y:S01]  /*0ec0*/  IMAD R13, R12, UR12, R13 ;  /* 0x0000000c0c0d7c24 */ /* 0x000fe2000f8e020d */
[----:B------:R-:W4:Y:S01]  /*0ed0*/  LDCU.64 UR12, c[0x0][0x380] ;  /* 0x00007000ff0c77ac */ /* 0x000f220008000a00 */
[----:B--2---:R-:W-:Y:S02]  /*0ee0*/  IMAD.U32 R0, RZ, RZ, UR4 ;  /* 0x00000004ff007e24 */ /* 0x004fe4000f8e00ff */
[----:B------:R-:W-:Y:S02]  /*0ef0*/  IMAD.MOV.U32 R4, RZ, RZ, R2 ;  /* 0x000000ffff047224 */ /* 0x000fe400078e0002 */
[----:B-----5:R-:W-:Y:S01]  /*0f00*/  IMAD.WIDE.U32 R6, R31, R24, RZ ;  /* 0x000000181f067225 */ /* 0x020fe200078e00ff */
[----:B------:R-:W-:-:S03]  /*0f10*/  SHF.R.U32.HI R24, RZ, 0x3, R190 ;  /* 0x00000003ff187819 */ /* 0x000fc600000116be */
[----:B------:R-:W-:Y:S01]  /*0f20*/  IMAD.MOV.U32 R2, RZ, RZ, R10 ;  /* 0x000000ffff027224 */ /* 0x000fe200078e000a */
[----:B------:R-:W-:Y:S01]  /*0f30*/  SEL R6, R6, RZ, P3 ;  /* 0x000000ff06067207 */ /* 0x000fe20001800000 */
[----:B------:R-:W-:Y:S01]  /*0f40*/  IMAD.WIDE.U32 R4, R0, UR24, R4 ;  /* 0x0000001800047c25 */ /* 0x000fe2000f8e0004 */
[----:B------:R-:W-:Y:S02]  /*0f50*/  @P3 BAR.SYNC.DEFER_BLOCKING 0x0 ;  /* 0x0000000000003b1d */ /* 0x000fe40000010000 */
[----:B------:R-:W-:Y:S01]  /*0f60*/  IADD3 R8, P1, P0, R22, R8, R6 ;  /* 0x0000000816087210 */ /* 0x000fe2000783e006 */
[----:B------:R-:W-:Y:S01]  /*0f70*/  IMAD R10, R31, R25, R7 ;  /* 0x000000191f0a7224 */ /* 0x000fe200078e0207 */
[----:B------:R-:W-:Y:S01]  /*0f80*/  SHF.R.S32.HI R6, RZ, 0x1f, R22 ;  /* 0x0000001fff067819 */ /* 0x000fe20000011416 */
        /* <DEDUP_REMOVED lines=57> */
[----:B------:R-:W-:-:S03]  /*1320*/  UISETP.GE.AND UP0, UPT, UR31, 0x1, UPT ;  /* 0x000000011f00788c */ /* 0x000fc6000bf06270 */
[----:B------:R3:W-:Y:S04]  /*1330*/  STL [R1+0x90], R32 ;  /* 0x0000902001007387 */ /* 0x0007e80000100800 */
[----:B------:R3:W-:Y:S04]  /*1340*/  STL [R1+0x94], R34 ;  /* 0x0000942201007387 */ /* 0x0007e80000100800 */
[----:B------:R3:W-:Y:S04]  /*1350*/  STL [R1+0x8c], R33 ;  /* 0x00008c2101007387 */ /* 0x0007e80000100800 */
[----:B------:R3:W-:Y:S01]  /*1360*/  STL [R1+0x88], R35 ;  /* 0x0000882301007387 */ /* 0x0007e20000100800 */
        /* <DEDUP_REMOVED lines=78> */
[----:B------:R-:W1:Y:S01]  /*1850*/  LDCU UR12, c[0x0][0x3b0] ;  /* 0x00007600ff0c77ac */ /* 0x000e620008000800 */
[----:B------:R-:W-:Y:S01]  /*1860*/  IMAD.WIDE.U32 R2, R30, R2, UR38 ;  /* 0x000000261e027e25 */ /* 0x000fe2000f8e0002 */
[----:B------:R-:W2:Y:S04]  /*1870*/  LDCU UR13, c[0x0][0x3b4] ;  /* 0x00007680ff0d77ac */ /* 0x000ea80008000800 */
[----:B------:R-:W3:Y:S01]  /*1880*/  LDG.E R10, desc[UR28][R2.64] ;  /* 0x0000001c020a7981 */ /* 0x000ee2000c1e1900 */
[----:B------:R-:W-:Y:S01]  /*1890*/  IMAD.SHL.U32 R5, R190, 0x20, RZ ;  /* 0x00000020be057824 */ /* 0x000fe200078e00ff */
[----:B------:R-:W4:Y:S02]  /*18a0*/  LDCU UR6, c[0x0][0x590] ;  /* 0x0000b200ff0677ac */ /* 0x000f240008000800 */
[----:B------:R-:W5:Y:S01]  /*18b0*/  LDG.E R9, desc[UR28][R2.64+0x20] ;  /* 0x0000201c02097981 */ /* 0x000f62000c1e1900 */
[----:B------:R-:W4:Y:S03]  /*18c0*/  LDCU UR7, c[0x0][0x594] ;  /* 0x0000b280ff0777ac */ /* 0x000f260008000800 */
[----:B------:R-:W5:Y:S01]  /*18d0*/  LDG.E R8, desc[UR28][R2.64+0x100] ;  /* 0x0001001c02087981 */ /* 0x000f62000c1e1900 */
[----:B------:R-:W3:Y:S03]  /*18e0*/  LDCU UR14, c[0x0][0x3e0] ;  /* 0x00007c00ff0e77ac */ /* 0x000ee60008000800 */
[----:B------:R4:W5:Y:S01]  /*18f0*/  LDG.E R7, desc[UR28][R2.64+0x120] ;  /* 0x0001201c02077981 */ /* 0x000962000c1e1900 */
[----:B------:R-:W-:Y:S01]  /*1900*/  LOP3.LUT R184, R184, 0x1c0, R4, 0xf8, !PT ;  /* 0x000001c0b8b87812 */ /* 0x000fe200078ef804 */
[----:B------:R-:W-:Y:S01]  /*1910*/  IMAD.MOV.U32 R181, RZ, RZ, 0x40 ;  /* 0x00000040ffb57424 */ /* 0x000fe200078e00ff */
[----:B-1----:R-:W-:Y:S01]  /*1920*/  USHF.L.U32 UR17, UR12, 0x7, URZ ;  /* 0x000000070c117899 */ /* 0x002fe200080006ff */
[----:B------:R-:W-:Y:S01]  /*1930*/  IMAD.MOV.U32 R185, RZ, RZ, 0x20 ;  /* 0x00000020ffb97424 */ /* 0x000fe200078e00ff */
[----:B------:R-:W-:Y:S01]  /*1940*/  LOP3.LUT R0, R184, 0x8, R0, 0x78, !PT ;  /* 0x00000008b8007812 */ /* 0x000fe200078e7800 */
[----:B------:R-:W-:Y:S01]  /*1950*/  IMAD.MOV.U32 R127, RZ, RZ, RZ ;  /* 0x000000ffff7f7224 */ /* 0x000fe200078e00ff */
[----:B--2---:R-:W-:-:S02]  /*1960*/  USHF.L.U64.HI UR13, UR12, 0x6, UR13 ;  /* 0x000000060c0d7899 */ /* 0x004fc4000801020d */
[----:B----4-:R-:W-:Y:S01]  /*1970*/  USHF.L.U32 UR31, UR6, 0x7, URZ ;  /* 0x00000007061f7899 */ /* 0x010fe200080006ff */
[----:B------:R-:W1:Y:S01]  /*1980*/  LDCU UR16, c[0x0][0x50c] ;  /* 0x0000a180ff1077ac */ /* 0x000e620008000800 */
[----:B------:R-:W-:Y:S01]  /*1990*/  USHF.L.U64.HI UR7, UR6, 0x6, UR7 ;  /* 0x0000000606077899 */ /* 0x000fe20008010207 */
[----:B------:R-:W2:Y:S01]  /*19a0*/  LDCU UR15, c[0x0][0x45c] ;  /* 0x00008b80ff0f77ac */ /* 0x000ea20008000800 */
[----:B------:R-:W-:Y:S02]  /*19b0*/  USHF.L.U32 UR12, UR12, 0x6, URZ ;  /* 0x000000060c0c7899 */ /* 0x000fe400080006ff */
[----:B------:R-:W-:Y:S01]  /*19c0*/  USHF.L.U32 UR6, UR6, 0x6, URZ ;  /* 0x0000000606067899 */ /* 0x000fe200080006ff */
[----:B------:R-:W-:Y:S02]  /*19d0*/  SHF.R.U32.HI R3, RZ, 0x4, R190 ;  /* 0x00000004ff037819 */ /* 0x000fe400000116be */
[----:B------:R-:W-:Y:S02]  /*19e0*/  LOP3.LUT R2, R4, 0x200, RZ, 0xc0, !PT ;  /* 0x0000020004027812 */ /* 0x000fe400078ec0ff */
[----:B------:R-:W-:-:S02]  /*19f0*/  LOP3.LUT R3, R3, 0x8, RZ, 0xc0, !PT ;  /* 0x0000000803037812 */ /* 0x000fc400078ec0ff */
[----:B------:R-:W-:Y:S02]  /*1a00*/  LOP3.LUT R2, R2, 0xc00, R5, 0xf8, !PT ;  /* 0x00000c0002027812 */ /* 0x000fe400078ef805 */
[----:B------:R-:W-:Y:S02]  /*1a10*/  LOP3.LUT R3, R3, 0x10, R190, 0xf8, !PT ;  /* 0x0000001003037812 */ /* 0x000fe400078ef8be */
[----:B------:R-:W4:Y:S01]  /*1a20*/  S2R R190, SR_TID.X ;  /* 0x0000000000be7919 */ /* 0x000f220000002100 */
[----:B------:R-:W-:Y:S02]  /*1a30*/  LOP3.LUT R183, R2, R0, RZ, 0xfc, !PT ;  /* 0x0000000002b77212 */ /* 0x000fe400078efcff */
[----:B------:R-:W-:-:S04]  /*1a40*/  LOP3.LUT R3, R3, R184, RZ, 0x3c, !PT ;  /* 0x000000b803037212 */ /* 0x000fc800078e3cff */
[----:B------:R-:W-:Y:S01]  /*1a50*/  LOP3.LUT R3, R3, 0x200, R4, 0xf8, !PT ;  /* 0x0000020003037812 */ /* 0x000fe200078ef804 */
[C---:B----4-:R-:W-:Y:S01]  /*1a60*/  IMAD.SHL.U32 R2, R190.reuse, 0x10, RZ ;  /* 0x00000010be027824 */ /* 0x050fe200078e00ff */
        /* <DEDUP_REMOVED lines=10> */
[----:B------:R-:W-:-:S04]  /*1b10*/  LOP3.LUT R0, R0, 0xc00, R193, 0xf8, !PT ;  /* 0x00000c0000007812 */ /* 0x000fc800078ef8c1 */
[----:B------:R-:W-:Y:S01]  /*1b20*/  LOP3.LUT R0, R0, R2, RZ, 0xfc, !PT ;  /* 0x0000000200007212 */ /* 0x000fe200078efcff */
[----:B---3--:R-:W-:Y:S04]  /*1b30*/  STL [R1+0xa8], R10 ;  /* 0x0000a80a01007387 */ /* 0x008fe80000100800 */
[----:B-----5:R-:W-:Y:S04]  /*1b40*/  STL [R1+0xa4], R9 ;  /* 0x0000a40901007387 */ /* 0x020fe80000100800 */
[----:B------:R-:W-:Y:S04]  /*1b50*/  STL [R1+0xa0], R8 ;  /* 0x0000a00801007387 */ /* 0x000fe80000100800 */
[----:B------:R-:W-:Y:S04]  /*1b60*/  STL [R1+0x9c], R7 ;  /* 0x00009c0701007387 */ /* 0x000fe80000100800 */
[----:B------:R-:W-:Y:S04]  /*1b70*/  STL [R1+0xac], R4 ;  /* 0x0000ac0401007387 */ /* 0x000fe80000100800 */
[----:B------:R-:W-:Y:S04]  /*1b80*/  STL.64 [R1+0x70], R22 ;  /* 0x0000701601007387 */ /* 0x000fe80000100a00 */
[----:B------:R3:W-:Y:S04]  /*1b90*/  STL [R1+0xb0], R0 ;  /* 0x0000b00001007387 */ /* 0x0007e80000100800 */
[----:B------:R4:W-:Y:S01]  /*1ba0*/  STL [R1+0x84], R21 ;  /* 0x0000841501007387 */ /* 0x0009e20000100800 */
[----:B---3--:R-:W-:Y:S01]  /*1bb0*/  IMAD.MOV.U32 R0, RZ, RZ, 0x10 ;  /* 0x00000010ff007424 */ /* 0x008fe200078e00ff */
[C---:B------:R-:W-:Y:S01]  /*1bc0*/  LOP3.LUT P1, RZ, R190.reuse, 0x2, RZ, 0xc0, !PT ;  /* 0x00000002beff7812 */ /* 0x040fe2000782c0ff */
[----:B------:R-:W-:Y:S01]  /*1bd0*/  UMOV UR32, UR36 ;  /* 0x0000002400207c82 */ /* 0x000fe20008000000 */
[----:B------:R-:W-:-:S02]  /*1be0*/  LOP3.LUT P0, RZ, R190, 0x4, RZ, 0xc0, !PT ;  /* 0x00000004beff7812 */ /* 0x000fc4000780c0ff */
        /* <DEDUP_REMOVED lines=11> */
[----:B-12-4-:R-:W-:-:S07]  /*1ca0*/  LOP3.LUT R186, R186, 0xc00, R193, 0xf8, !PT ;  /* 0x00000c00baba7812 */ /* 0x016fce00078ef8c1 */
.L_x_2280:
[----:B------:R-:W-:Y:S01]  /*1cb0*/  STL [R1+0xdc], R78 ;  /* 0x0000dc4e01007387 */ /* 0x000fe20000100800 */
[----:B------:R-:W-:Y:S01]  /*1cc0*/  SHF.L.U32 R0, R190, 0x3, RZ ;  /* 0x00000003be007819 */ /* 0x000fe200000006ff */
[----:B------:R-:W-:Y:S01]  /*1cd0*/  UMOV UR4, UR21 ;  /* 0x0000001500047c82 */ /* 0x000fe20008000000 */
[C---:B------:R-:W-:Y:S01]  /*1ce0*/  IADD3 R144, PT, PT, R183.reuse, R187, RZ ;  /* 0x000000bbb7907210 */ /* 0x040fe20007ffe0ff */
[----:B------:R1:W-:Y:S01]  /*1cf0*/  STL [R1+0xd8], R77 ;  /* 0x0000d84d01007387 */ /* 0x0003e20000100800 */
[----:B------:R-:W-:Y:S01]  /*1d00*/  LOP3.LUT R184, R0, 0x38, RZ, 0xc0, !PT ;  /* 0x0000003800b87812 */ /* 0x000fe200078ec0ff */
[----:B------:R-:W-:Y:S02]  /*1d10*/  UIADD3 UR34, UPT, UPT, UR33, 0x1, URZ ;  /* 0x0000000121227890 */ /* 0x000fe4000fffe0ff */
[----:B------:R2:W-:Y:S01]  /*1d20*/  STL [R1+0xd4], R76 ;  /* 0x0000d44c01007387 */ /* 0x0005e20000100800 */
[----:B------:R-:W-:Y:S01]  /*1d30*/  LOP3.LUT R182, R184, 0x1c0, R191, 0xf8, !PT ;  /* 0x000001c0b8b67812 */ /* 0x000fe200078ef8bf */
[----:B------:R-:W-:Y:S02]  /*1d40*/  UISETP.NE.AND UP0, UPT, UR34, 0x1, UPT ;  /* 0x000000012200788c */ /* 0x000fe4000bf05270 */
[----:B------:R3:W-:Y:S04]  /*1d50*/  STL [R1+0xd0], R75 ;  /* 0x0000d04b01007387 */ /* 0x0007e80000100800 */
[----:B------:R-:W-:Y:S04]  /*1d60*/  STL [R1+0xcc], R74 ;  /* 0x0000cc4a01007387 */ /* 0x000fe80000100800 */
[----:B------:R-:W-:Y:S04]  /*1d70*/  STL [R1+0xc8], R73 ;  /* 0x0000c84901007387 */ /* 0x000fe80000100800 */
[----:B------:R-:W-:Y:S04]  /*1d80*/  STL [R1+0xc4], R72 ;  /* 0x0000c44801007387 */ /* 0x000fe80000100800 */
[----:B------:R-:W-:Y:S04]  /*1d90*/  STL [R1+0xc0], R71 ;  /* 0x0000c04701007387 */ /* 0x000fe80000100800 */
[----:B------:R-:W0:Y:S08]  /*1da0*/  LDGDEPBAR ;  /* 0x00000000000079af */ /* 0x000e300000000000 */
[----:B------:R-:W-:Y:S04]  /*1db0*/  STL [R1+0xbc], R70 ;  /* 0x0000bc4601007387 */ /* 0x000fe80000100800 */
[----:B------:R-:W-:Y:S04]  /*1dc0*/  STL [R1+0xb8], R69 ;  /* 0x0000b84501007387 */ /* 0x000fe80000100800 */
[----:B------:R4:W-:Y:S04]  /*1dd0*/  STL [R1+0xb4], R68 ;  /* 0x0000b44401007387 */ /* 0x0009e80000100800 */
[----:B------:R4:W-:Y:S04]  /*1de0*/  STL [R1+0x98], R0 ;  /* 0x0000980001007387 */ /* 0x0009e80000100800 */
[----:B-1----:R-:W4:Y:S04]  /*1df0*/  LDL R77, [R1+0xa4] ;  /* 0x0000a400014d7983 */ /* 0x002f280000100800 */
[----:B--2---:R-:W2:Y:S04]  /*1e00*/  LDL R76, [R1+0xa0] ;  /* 0x0000a000014c7983 */ /* 0x004ea80000100800 */
[----:B---3--:R-:W3:Y:S04]  /*1e10*/  LDL R75, [R1+0x9c] ;  /* 0x00009c00014b7983 */ /* 0x008ee80000100800 */
[----:B----4-:R-:W4:Y:S01]  /*1e20*/  LDL R68, [R1+0xa8] ;  /* 0x0000a80001447983 */ /* 0x010f220000100800 */
[----:B------:R-:W-:Y:S04]  /*1e30*/  LOP3.LUT R0, R192, R182, R189, 0xf6, !PT ;  /* 0x000000b6c0007212 */ /* 0x000fe800078ef6bd */
[----:B------:R-:W-:Y:S02]  /*1e40*/  LEA R2, R0, UR4, 0x1 ;  /* 0x0000000400027c11 */ /* 0x000fe4000f8e08ff */
[----:B------:R-:W-:Y:S02]  /*1e50*/  IADD3 R0, PT, PT, R183, R181, RZ ;  /* 0x000000b5b7007210 */ /* 0x000fe40007ffe0ff */
[-C--:B------:R-:W-:Y:S02]  /*1e60*/  IADD3 R152, PT, PT, R187, R2.reuse, RZ ;  /* 0x00000002bb987210 */ /* 0x080fe40007ffe0ff */
[----:B------:R-:W-:Y:S02]  /*1e70*/  IADD3 R172, PT, PT, R181, R2, RZ ;  /* 0x00000002b5ac7210 */ /* 0x000fe40007ffe0ff */
[----:B------:R-:W-:Y:S02]  /*1e80*/  IADD3 R3, PT, PT, R187, R0, RZ ;  /* 0x00000000bb037210 */ /* 0x000fe40007ffe0ff */
[----:B----4-:R-:W-:Y:S01]  /*1e90*/  FSETP.NEU.FTZ.AND P1, PT, R68, -INF , PT ;  /* 0xff8000004400780b */ /* 0x010fe20003f3d000 */
[----:B------:R-:W-:Y:S04]  /*1ea0*/  DEPBAR.LE SB0, 0x0 ;  /* 0x000080000000791a */ /* 0x000fe80000000000 */
[----:B------:R-:W-:Y:S01]  /*1eb0*/  BAR.SYNC.DEFER_BLOCKING 0x0 ;  /* 0x0000000000007b1d */ /* 0x000fe20000010000 */
[----:B------:R-:W-:Y:S05]  /*1ec0*/  FSETP.NEU.FTZ.AND P0, PT, R77, -INF , PT ;  /* 0xff8000004d00780b */ /* 0x000fea0003f1d000 */
[----:B------:R-:W-:Y:S08]  /*1ed0*/  LDSM.16.M88.4 R64, [R183] ;  /* 0x00000000b740783b */ /* 0x000ff00000000200 */
[----:B------:R-:W1:Y:S08]  /*1ee0*/  LDSM.16.M88.4 R16, [R2+0xc000] ;  /* 0x00c000000210783b */ /* 0x000e700000000200 */
[----:B------:R-:W4:Y:S08]  /*1ef0*/  LDSM.16.M88.4 R60, [R183+0x2000] ;  /* 0x00200000b73c783b */ /* 0x000f300000000200 */
[----:B------:R-:W2:Y:S08]  /*1f00*/  LDSM.16.M88.4 R32, [R2+0xc800] ;  /* 0x00c800000220783b */ /* 0x000eb00000000200 */
[----:B------:R-:W3:Y:S08]  /*1f10*/  LDSM.16.M88.4 R48, [R2+0xd000] ;  /* 0x00d000000230783b */ /* 0x000ef00000000200 */
[----:B------:R-:W3:Y:S01]  /*1f20*/  LDSM.16.M88.4 R132, [R2+0xd800] ;  /* 0x00d800000284783b */ /* 0x000ee20000000200 */
        /* <DEDUP_REMOVED lines=8> */
[-C--:B--2---:R-:W-:Y:S07]  /*1fb0*/  HMMA.16816.F32.BF16 R20, R64, R32.reuse, RZ ;  /* 0x000000204014723c */ /* 0x084fee00000418ff */
[----:B------:R-:W-:Y:S01]  /*1fc0*/  LDSM.16.M88.4 R156, [R0] ;  /* 0x00000000009c783b */ /* 0x000fe20000000200 */
[C---:B------:R-:W-:Y:S07]  /*1fd0*/  HMMA.16816.F32.BF16 R24, R60.reuse, R32, RZ ;  /* 0x000000203c18723c */ /* 0x040fee00000418ff */
[----:B------:R-:W-:Y:S01]  /*1fe0*/  LDSM.16.M88.4 R160, [R172+0xc000] ;  /* 0x00c00000aca0783b */ /* 0x000fe20000000200 */
[-C--:B------:R-:W-:Y:S07]  /*1ff0*/  HMMA.16816.F32.BF16 R28, R60, R34.reuse, RZ ;  /* 0x000000223c1c723c */ /* 0x080fee00000418ff */
[----:B------:R2:W-:Y:S01]  /*2000*/  LDSM.16.M88.4 R164, [R0+0x2000] ;  /* 0x0020000000a4783b */ /* 0x0005e20000000200 */
[C---:B------:R-:W-:Y:S07]  /*2010*/  HMMA.16816.F32.BF16 R32, R64.reuse, R34, RZ ;  /* 0x000000224020723c */ /* 0x040fee00000418ff */
[----:B------:R-:W-:Y:S01]  /*2020*/  LDSM.16.M88.4 R168, [R172+0xd000] ;  /* 0x00d00000aca8783b */ /* 0x000fe20000000200 */
[-C--:B---3--:R-:W-:Y:S08]  /*2030*/  HMMA.16816.F32.BF16 R36, R64, R48.reuse, RZ ;  /* 0x000000304024723c */ /* 0x088ff000000418ff */
[C---:B------:R-:W-:Y:S02]  /*2040*/  HMMA.16816.F32.BF16 R40, R60.reuse, R48, RZ ;  /* 0x000000303c28723c */ /* 0x040fe400000418ff */
[C---:B--2---:R-:W-:Y:S05]  /*2050*/  IADD3 R0, PT, PT, R187.reuse, R172, RZ ;  /* 0x000000acbb007210 */ /* 0x044fea0007ffe0ff */
[----:B------:R-:W-:Y:S01]  /*2060*/  LDSM.16.M88.4 R176, [R0+0xc000] ;  /* 0x00c0000000b0783b */ /* 0x000fe20000000200 */
        /* <DEDUP_REMOVED lines=9> */
[C---:B----4-:R-:W-:Y:S08]  /*2100*/  HMMA.16816.F32.BF16 R8, R144.reuse, R140, R8 ;  /* 0x0000008c9008723c */ /* 0x050ff00000041808 */
        /* <DEDUP_REMOVED lines=13> */
[----:B------:R-:W2:Y:S07]  /*21e0*/  LDSM.16.M88.4 R132, [R3+0x2000] ;  /* 0x002000000384783b */ /* 0x000eae0000000200 */
[-C--:B-1----:R-:W-:Y:S08]  /*21f0*/  HMMA.16816.F32.BF16 R52, R136, R152.reuse, R52 ;  /* 0x000000988834723c */ /* 0x082ff00000041834 */
[C---:B------:R-:W-:Y:S08]  /*2200*/  HMMA.16816.F32.BF16 R56, R144.reuse, R152, R56 ;  /* 0x000000989038723c */ /* 0x040ff00000041838 */
[-C--:B------:R-:W-:Y:S03]  /*2210*/  HMMA.16816.F32.BF16 R60, R144, R154.reuse, R60 ;  /* 0x0000009a903c723c */ /* 0x080fe6000004183c */
[----:B------:R-:W-:Y:S05]  /*2220*/  IADD3 R144, PT, PT, R187, R2, RZ ;  /* 0x00000002bb907210 */ /* 0x000fea0007ffe0ff */
        /* <DEDUP_REMOVED lines=32> */
[----:B------:R-:W-:Y:S01]  /*2430*/  FMUL.FTZ R14, R68, 1.4426950216293334961 ;  /* 0x3fb8aa3b440e7820 */ /* 0x000fe20000410000 */
[----:B------:R-:W-:Y:S01]  /*2440*/  FMUL.FTZ R13, R13, UR16 ;  /* 0x000000100d0d7c20 */ /* 0x000fe20008410000 */
[----:B------:R-:W-:Y:S05]  /*2450*/  FMUL.FTZ R12, R12, UR16 ;  /* 0x000000100c0c7c20 */ /* 0x000fea0008410000 */
[----:B------:R-:W-:Y:S01]  /*2460*/  MUFU.TANH R191, R6 ;  /* 0x0000000600bf7308 */ /* 0x000fe20000002400 */
[----:B------:R-:W-:Y:S01]  /*2470*/  FMUL.FTZ R15, R15, UR16 ;  /* 0x000000100f0f7c20 */ /* 0x000fe20008410000 */
[----:B------:R-:W-:Y:S02]  /*2480*/  FSEL R14, R14, RZ, P1 ;  /* 0x000000ff0e0e7208 */ /* 0x000fe40000800000 */
[----:B------:R-:W-:Y:S01]  /*2490*/  FSETP.NEU.FTZ.AND P1, PT, R76, -INF , PT ;  /* 0xff8000004c00780b */ /* 0x000fe20003f3d000 */
[----:B------:R-:W-:Y:S01]  /*24a0*/  FMUL.FTZ R16, R16, UR16 ;  /* 0x0000001010107c20 */ /* 0x000fe20008410000 */
[----:B------:R-:W-:Y:S01]  /*24b0*/  FMUL.FTZ R19, R19, UR16 ;  /* 0x0000001013137c20 */ /* 0x000fe20008410000 */
[----:B------:R-:W-:Y:S03]  /*24c0*/  FMUL.FTZ R17, R17, UR16 ;  /* 0x0000001011117c20 */ /* 0x000fe60008410000 */
[----:B------:R2:W3:Y:S01]  /*24d0*/  MUFU.TANH R193, R7 ;  /* 0x0000000700c17308 */ /* 0x0004e20000002400 */
[----:B------:R-:W-:Y:S09]  /*24e0*/  FMUL.FTZ R18, R18, UR16 ;  /* 0x0000001012127c20 */ /* 0x000ff20008410000 */
[----:B------:R1:W-:Y:S10]  /*24f0*/  MUFU.TANH R68, R3 ;  /* 0x0000000300447308 */ /* 0x0003f40000002400 */
[----:B------:R4:W-:Y:S01]  /*2500*/  MUFU.TANH R69, R13 ;  /* 0x0000000d00457308 */ /* 0x0009e20000002400 */
[----:B--2---:R-:W2:Y:S09]  /*2510*/  LDSM.16.M88.4 R4, [R0+0xc800] ;  /* 0x00c800000004783b */ /* 0x004eb20000000200 */
[----:B------:R3:W-:Y:S01]  /*2520*/  MUFU.TANH R70, R12 ;  /* 0x0000000c00467308 */ /* 0x0007e20000002400 */
[----:B-1----:R-:W-:Y:S09]  /*2530*/  FFMA.FTZ R3, R146, UR15, -R14 ;  /* 0x0000000f92037c23 */ /* 0x002ff2000801080e */
[----:B------:R1:W-:Y:S01]  /*2540*/  MUFU.EX2 R173, R3 ;  /* 0x0000000300ad7308 */ /* 0x0003e20000000800 */
[----:B----4-:R-:W-:Y:S09]  /*2550*/  FMUL.FTZ R13, R77, 1.4426950216293334961 ;  /* 0x3fb8aa3b4d0d7820 */ /* 0x010ff20000410000 */
[----:B------:R4:W2:Y:S01]  /*2560*/  MUFU.TANH R74, R8 ;  /* 0x00000008004a7308 */ /* 0x0008a20000002400 */
[----:B------:R-:W-:Y:S02]  /*2570*/  FSEL R13, R13, RZ, P0 ;  /* 0x000000ff0d0d7208 */ /* 0x000fe40000000000 */
[----:B------:R-:W-:Y:S01]  /*2580*/  FSETP.NEU.FTZ.AND P0, PT, R75, -INF , PT ;  /* 0xff8000004b00780b */ /* 0x000fe20003f1d000 */
[----:B---3--:R-:W-:Y:S06]  /*2590*/  FMUL.FTZ R12, R76, 1.4426950216293334961 ;  /* 0x3fb8aa3b4c0c7820 */ /* 0x008fec0000410000 */
[----:B------:R-:W-:Y:S01]  /*25a0*/  MUFU.TANH R71, R11 ;  /* 0x0000000b00477308 */ /* 0x000fe20000002400 */
[----:B------:R-:W-:Y:S01]  /*25b0*/  R2P PR, R190, 0x18 ;  /* 0x00000018be007804 */ /* 0x000fe20000000000 */
[--C-:B-1----:R-:W-:Y:S01]  /*25c0*/  FFMA.FTZ R3, R193, UR15, -R13.reuse ;  /* 0x0000000fc1037c23 */ /* 0x102fe2000801080d */
[----:B------:R-:W-:Y:S07]  /*25d0*/  FSEL R12, R12, RZ, P1 ;  /* 0x000000ff0c0c7208 */ /* 0x000fee0000800000 */
[----:B------:R1:W-:Y:S01]  /*25e0*/  MUFU.EX2 R233, R3 ;  /* 0x0000000300e97308 */ /* 0x0003e20000000800 */
[----:B----4-:R-:W-:Y:S01]  /*25f0*/  FFMA.FTZ R8, R191, UR15, -R13 ;  /* 0x0000000fbf087c23 */ /* 0x010fe2000801080d */
[----:B--2---:R-:W-:Y:S08]  /*2600*/  STL [R1+0x38], R74 ;  /* 0x0000384a01007387 */ /* 0x004ff00000100800 */
[----:B------:R-:W-:Y:S01]  /*2610*/  MUFU.TANH R11, R15 ;  /* 0x0000000f000b7308 */ /* 0x000fe20000002400 */
[-C--:B------:R-:W-:Y:S09]  /*2620*/  HMMA.16816.F32.BF16 R20, R148, R4.reuse, R20 ;  /* 0x000000049414723c */ /* 0x080ff20000041814 */
[----:B------:R2:W-:Y:S01]  /*2630*/  MUFU.EX2 R232, R8 ;  /* 0x0000000800e87308 */ /* 0x0005e20000000800 */
[C---:B------:R-:W-:Y:S09]  /*2640*/  HMMA.16816.F32.BF16 R24, R132.reuse, R4, R24 ;  /* 0x000000048418723c */ /* 0x040ff20000041818 */
[----:B------:R-:W-:Y:S01]  /*2650*/  MUFU.TANH R136, R16 ;  /* 0x0000001000887308 */ /* 0x000fe20000002400 */
[--C-:B------:R-:W-:Y:S01]  /*2660*/  FFMA.FTZ R4, R70, UR15, -R12.reuse ;  /* 0x0000000f46047c23 */ /* 0x100fe2000801080c */
[----:B-1----:R-:W-:Y:S01]  /*2670*/  FMUL.FTZ R3, R75, 1.4426950216293334961 ;  /* 0x3fb8aa3b4b037820 */ /* 0x002fe20000410000 */
[-C--:B------:R-:W-:Y:S07]  /*2680*/  HMMA.16816.F32.BF16 R28, R132, R6.reuse, R28 ;  /* 0x00000006841c723c */ /* 0x080fee000004181c */
[----:B------:R-:W1:Y:S01]  /*2690*/  MUFU.TANH R73, R9 ;  /* 0x0000000900497308 */ /* 0x000e620000002400 */
[----:B------:R-:W-:Y:S01]  /*26a0*/  FMUL.FTZ R21, R21, UR16 ;  /* 0x0000001015157c20 */ /* 0x000fe20008410000 */
[----:B------:R-:W-:Y:S01]  /*26b0*/  FMUL.FTZ R20, R20, UR16 ;  /* 0x0000001014147c20 */ /* 0x000fe20008410000 */
[----:B------:R-:W-:Y:S01]  /*26c0*/  FSEL R3, R3, RZ, P0 ;  /* 0x000000ff03037208 */ /* 0x000fe20000000000 */
[----:B--2---:R-:W-:Y:S01]  /*26d0*/  FFMA.FTZ R8, R74, UR15, -R12 ;  /* 0x0000000f4a087c23 */ /* 0x004fe2000801080c */
[----:B------:R-:W-:Y:S01]  /*26e0*/  LOP3.LUT P0, RZ, R190, 0x4, RZ, 0xc0, !PT ;  /* 0x00000004beff7812 */ /* 0x000fe2000780c0ff */
[C---:B------:R-:W-:Y:S04]  /*26f0*/  HMMA.16816.F32.BF16 R32, R148.reuse, R6, R32 ;  /* 0x000000069420723c */ /* 0x040fe80000041820 */
[----:B------:R-:W2:Y:S01]  /*2700*/  MUFU.TANH R76, R21 ;  /* 0x00000015004c7308 */ /* 0x000ea20000002400 */
[----:B------:R-:W-:Y:S01]  /*2710*/  FMUL.FTZ R22, R22, UR16 ;  /* 0x0000001016167c20 */ /* 0x000fe20008410000 */
[----:B------:R-:W-:Y:S01]  /*2720*/  FMUL.FTZ R23, R23, UR16 ;  /* 0x0000001017177c20 */ /* 0x000fe20008410000 */
[--C-:B------:R-:W-:Y:S01]  /*2730*/  FFMA.FTZ R5, R68, UR15, -R3.reuse ;  /* 0x0000000f44057c23 */ /* 0x100fe20008010803 */
[----:B------:R-:W-:Y:S01]  /*2740*/  FMUL.FTZ R24, R24, UR16 ;  /* 0x0000001018187c20 */ /* 0x000fe20008410000 */
[----:B------:R-:W-:Y:S01]  /*2750*/  FMUL.FTZ R26, R26, UR16 ;  /* 0x000000101a1a7c20 */ /* 0x000fe20008410000 */
[----:B------:R-:W-:Y:S04]  /*2760*/  FMUL.FTZ R27, R27, UR16 ;  /* 0x000000101b1b7c20 */ /* 0x000fe80008410000 */
[----:B------:R3:W-:Y:S01]  /*2770*/  MUFU.TANH R77, R20 ;  /* 0x00000014004d7308 */ /* 0x0007e20000002400 */
[----:B------:R-:W-:Y:S01]  /*2780*/  FMUL.FTZ R30, R30, UR16 ;  /* 0x000000101e1e7c20 */ /* 0x000fe20008410000 */
[----:B-1----:R-:W-:Y:S01]  /*2790*/  STL [R1+0x34], R73 ;  /* 0x0000344901007387 */ /* 0x002fe20000100800 */
[--C-:B------:R-:W-:Y:S01]  /*27a0*/  FFMA.FTZ R9, R147, UR15, -R14.reuse ;  /* 0x0000000f93097c23 */ /* 0x100fe2000801080e */
[----:B------:R-:W-:Y:S01]  /*27b0*/  FMUL.FTZ R31, R31, UR16 ;  /* 0x000000101f1f7c20 */ /* 0x000fe20008410000 */
[----:B------:R-:W-:Y:S01]  /*27c0*/  FMUL.FTZ R25, R25, UR16 ;  /* 0x0000001019197c20 */ /* 0x000fe20008410000 */
[----:B------:R-:W-:Y:S01]  /*27d0*/  FMUL.FTZ R28, R28, UR16 ;  /* 0x000000101c1c7c20 */ /* 0x000fe20008410000 */
[----:B------:R-:W-:Y:S03]  /*27e0*/  FMUL.FTZ R29, R29, UR16 ;  /* 0x000000101d1d7c20 */ /* 0x000fe60008410000 */
[----:B------:R1:W4:Y:S01]  /*27f0*/  MUFU.EX2 R139, R8 ;  /* 0x00000008008b7308 */ /* 0x0003220000000800 */
[----:B------:R-:W-:Y:S01]  /*2800*/  FMUL.FTZ R32, R32, UR16 ;  /* 0x0000001020207c20 */ /* 0x000fe20008410000 */
[----:B--2---:R-:W-:Y:S01]  /*2810*/  FFMA.FTZ R6, R76, UR15, -R14 ;  /* 0x0000000f4c067c23 */ /* 0x004fe2000801080e */
[----:B------:R-:W-:Y:S07]  /*2820*/  FMUL.FTZ R33, R33, UR16 ;  /* 0x0000001021217c20 */ /* 0x000fee0008410000 */
[----:B------:R2:W-:Y:S01]  /*2830*/  MUFU.EX2 R21, R4 ;  /* 0x0000000400157308 */ /* 0x0005e20000000800 */
[----:B------:R-:W-:Y:S01]  /*2840*/  FMUL.FTZ R34, R34, UR16 ;  /* 0x0000001022227c20 */ /* 0x000fe20008410000 */
[----:B------:R-:W-:Y:S08]  /*2850*/  FMUL.FTZ R35, R35, UR16 ;  /* 0x0000001023237c20 */ /* 0x000ff00008410000 */
[----:B------:R-:W4:Y:S01]  /*2860*/  MUFU.TANH R72, R10 ;  /* 0x0000000a00487308 */ /* 0x000f220000002400 */
[--C-:B-1----:R-:W-:Y:S09]  /*2870*/  FFMA.FTZ R8, R71, UR15, -R3.reuse ;  /* 0x0000000f47087c23 */ /* 0x102ff20008010803 */
[----:B------:R1:W-:Y:S01]  /*2880*/  MUFU.TANH R225, R22 ;  /* 0x0000001600e17308 */ /* 0x0003e20000002400 */
[--C-:B--2---:R-:W-:Y:S09]  /*2890*/  FFMA.FTZ R4, R11, UR15, -R3.reuse ;  /* 0x0000000f0b047c23 */ /* 0x104ff20008010803 */
[----:B---3--:R2:W-:Y:S01]  /*28a0*/  MUFU.EX2 R20, R4 ;  /* 0x0000000400147308 */ /* 0x0085e20000000800 */
[----:B----4-:R-:W-:Y:S01]  /*28b0*/  STL [R1+0x80], R72 ;  /* 0x0000804801007387 */ /* 0x010fe20000100800 */
[----:B------:R-:W-:Y:S08]  /*28c0*/  FFMA.FTZ R10, R73, UR15, -R12 ;  /* 0x0000000f490a7c23 */ /* 0x000ff0000801080c */
[----:B------:R3:W-:Y:S01]  /*28d0*/  MUFU.EX2 R138, R8 ;  /* 0x00000008008a7308 */ /* 0x0007e20000000800 */
[----:B------:R-:W-:Y:S09]  /*28e0*/  STL [R1+0x7c], R71 ;  /* 0x00007c4701007387 */ /* 0x000ff20000100800 */
[----:B------:R-:W4:Y:S01]  /*28f0*/  MUFU.TANH R230, R19 ;  /* 0x0000001300e67308 */ /* 0x000f220000002400 */
[----:B------:R-:W-:Y:S01]  /*2900*/  STL [R1+0x30], R70 ;  /* 0x0000304601007387 */ /* 0x000fe20000100800 */
[----:B--2---:R-:W-:Y:S03]  /*2910*/  FFMA.FTZ R4, R136, UR15, -R14 ;  /* 0x0000000f88047c23 */ /* 0x004fe6000801080e */
[----:B------:R-:W-:Y:S05]  /*2920*/  STL [R1+0x2c], R69 ;  /* 0x00002c4501007387 */ /* 0x000fea0000100800 */
[----:B------:R2:W-:Y:S01]  /*2930*/  MUFU.EX2 R172, R9 ;  /* 0x0000000900ac7308 */ /* 0x0005e20000000800 */
[----:B---3--:R-:W-:Y:S01]  /*2940*/  FFMA.FTZ R8, R69, UR15, -R12 ;  /* 0x0000000f45087c23 */ /* 0x008fe2000801080c */
[----:B------:R-:W-:Y:S08]  /*2950*/  STL [R1+0x78], R68 ;  /* 0x0000784401007387 */ /* 0x000ff00000100800 */
[----:B------:R4:W-:Y:S01]  /*2960*/  MUFU.EX2 R197, R4 ;  /* 0x0000000400c57308 */ /* 0x0009e20000000800 */
[----:B------:R-:W-:Y:S09]  /*2970*/  STL [R1+0x6c], R11 ;  /* 0x00006c0b01007387 */ /* 0x000ff20000100800 */
[----:B------:R-:W3:Y:S01]  /*2980*/  MUFU.TANH R78, R17 ;  /* 0x00000011004e7308 */ /* 0x000ee20000002400 */
[----:B------:R-:W-:Y:S01]  /*2990*/  STL [R1+0x20], R139 ;  /* 0x0000208b01007387 */ /* 0x000fe20000100800 */
[----:B--2---:R-:W-:Y:S08]  /*29a0*/  FFMA.FTZ R9, R72, UR15, -R3 ;  /* 0x0000000f48097c23 */ /* 0x004ff00008010803 */
[----:B-1----:R3:W-:Y:S01]  /*29b0*/  MUFU.EX2 R22, R8 ;  /* 0x0000000800167308 */ /* 0x0027e20000000800 */
[--C-:B----4-:R-:W-:Y:S09]  /*29c0*/  FFMA.FTZ R4, R230, UR15, -R13.reuse ;  /* 0x0000000fe6047c23 */ /* 0x110ff2000801080d */
[----:B------:R-:W1:Y:S10]  /*29d0*/  MUFU.EX2 R140, R10 ;  /* 0x0000000a008c7308 */ /* 0x000e740000000800 */
[----:B------:R2:W-:Y:S10]  /*29e0*/  MUFU.EX2 R218, R4 ;  /* 0x0000000400da7308 */ /* 0x0005f40000000800 */
[----:B------:R-:W4:Y:S01]  /*29f0*/  MUFU.EX2 R137, R9 ;  /* 0x0000000900897308 */ /* 0x000f220000000800 */
[--C-:B---3--:R-:W-:Y:S09]  /*2a00*/  FFMA.FTZ R8, R78, UR15, -R14.reuse ;  /* 0x0000000f4e087c23 */ /* 0x108ff2000801080e */
[----:B------:R-:W3:Y:S01]  /*2a10*/  MUFU.TANH R224, R23 ;  /* 0x0000001700e07308 */ /* 0x000ee20000002400 */
[----:B-1----:R-:W-:Y:S01]  /*2a20*/  STL [R1+0x1c], R140 ;  /* 0x00001c8c01007387 */ /* 0x002fe20000100800 */
[----:B--2---:R-:W-:Y:S08]  /*2a30*/  FFMA.FTZ R4, R77, UR15, -R14 ;  /* 0x0000000f4d047c23 */ /* 0x004ff0000801080e */
[----:B------:R1:W-:Y:S01]  /*2a40*/  MUFU.EX2 R196, R8 ;  /* 0x0000000800c47308 */ /* 0x0003e20000000800 */
[----:B----4-:R-:W-:Y:S09]  /*2a50*/  STL [R1+0x68], R137 ;  /* 0x0000688901007387 */ /* 0x010ff20000100800 */
[----:B------:R-:W2:Y:S01]  /*2a60*/  MUFU.TANH R231, R18 ;  /* 0x0000001200e77308 */ /* 0x000ea20000002400 */
[----:B------:R-:W-:Y:S04]  /*2a70*/  STL [R1+0x64], R138 ;  /* 0x0000648a01007387 */ /* 0x000fe80000100800 */
[----:B------:R-:W-:Y:S05]  /*2a80*/  STL [R1+0x8], R21 ;  /* 0x0000081501007387 */ /* 0x000fea0000100800 */
[----:B------:R3:W-:Y:S01]  /*2a90*/  MUFU.EX2 R179, R4 ;  /* 0x0000000400b37308 */ /* 0x0007e20000000800 */
[----:B-1----:R-:W1:Y:S09]  /*2aa0*/  LDSM.16.M88.4 R8, [R0+0xd000] ;  /* 0x00d000000008783b */ /* 0x002e720000000200 */
[----:B------:R2:W4:Y:S10]  /*2ab0*/  MUFU.EX2 R19, R5 ;  /* 0x0000000500137308 */ /* 0x0005340000000800 */
[----:B------:R-:W1:Y:S01]  /*2ac0*/  MUFU.TANH R23, R24 ;  /* 0x0000001800177308 */ /* 0x000e620000002400 */
[----:B------:R-:W-:Y:S01]  /*2ad0*/  STL [R1+0x4], R22 ;  /* 0x0000041601007387 */ /* 0x000fe20000100800 */
[--C-:B---3--:R-:W-:Y:S08]  /*2ae0*/  FFMA.FTZ R4, R224, UR15, -R13.reuse ;  /* 0x0000000fe0047c23 */ /* 0x108ff0000801080d */
[----:B------:R-:W3:Y:S01]  /*2af0*/  MUFU.TANH R18, R26 ;  /* 0x0000001a00127308 */ /* 0x000ee20000002400 */
[--C-:B--2---:R-:W-:Y:S01]  /*2b00*/  FFMA.FTZ R5, R231, UR15, -R13.reuse ;  /* 0x0000000fe7057c23 */ /* 0x104fe2000801080d */
[----:B----4-:R-:W-:Y:S04]  /*2b10*/  STL [R1+0x60], R19 ;  /* 0x0000601301007387 */ /* 0x010fe80000100800 */
[----:B------:R-:W-:Y:S04]  /*2b20*/  STL [R1+0x5c], R20 ;  /* 0x00005c1401007387 */ /* 0x000fe80000100800 */
[----:B------:R2:W-:Y:S01]  /*2b30*/  MUFU.EX2 R214, R4 ;  /* 0x0000000400d67308 */ /* 0x0005e20000000800 */
[----:B-1----:R-:W-:Y:S09]  /*2b40*/  STL [R1], R23 ;  /* 0x0000001701007387 */ /* 0x002ff20000100800 */
[----:B------:R1:W-:Y:S10]  /*2b50*/  MUFU.EX2 R217, R5 ;  /* 0x0000000500d97308 */ /* 0x0003f40000000800 */
[----:B------:R-:W4:Y:S01]  /*2b60*/  MUFU.TANH R17, R27 ;  /* 0x0000001b00117308 */ /* 0x000f220000002400 */
[----:B---3--:R3:W-:Y:S01]  /*2b70*/  STL [R1+0x58], R18 ;  /* 0x0000581201007387 */ /* 0x0087e20000100800 */
[--C-:B--2---:R-:W-:Y:S08]  /*2b80*/  FFMA.FTZ R4, R23, UR15, -R12.reuse ;  /* 0x0000000f17047c23 */ /* 0x104ff0000801080c */
[----:B------:R-:W2:Y:S01]  /*2b90*/  MUFU.TANH R16, R30 ;  /* 0x0000001e00107308 */ /* 0x000ea20000002400 */
[-C--:B------:R-:W-:Y:S03]  /*2ba0*/  HMMA.16816.F32.BF16 R36, R148, R8.reuse, R36 ;  /* 0x000000089424723c */ /* 0x080fe60000041824 */
[----:B-1----:R-:W-:Y:S06]  /*2bb0*/  FFMA.FTZ R5, R225, UR15, -R13 ;  /* 0x0000000fe1057c23 */ /* 0x002fec000801080d */
[----:B------:R1:W-:Y:S01]  /*2bc0*/  MUFU.EX2 R243, R4 ;  /* 0x0000000400f37308 */ /* 0x0003e20000000800 */
[C---:B------:R-:W-:Y:S01]  /*2bd0*/  HMMA.16816.F32.BF16 R40, R132.reuse, R8, R40 ;  /* 0x000000088428723c */ /* 0x040fe20000041828 */
[----:B----4-:R4:W-:Y:S08]  /*2be0*/  STL [R1+0x54], R17 ;  /* 0x0000541101007387 */ /* 0x0109f00000100800 */
[----:B------:R3:W-:Y:S10]  /*2bf0*/  MUFU.EX2 R215, R5 ;  /* 0x0000000500d77308 */ /* 0x0007f40000000800 */
[----:B------:R-:W4:Y:S01]  /*2c00*/  MUFU.TANH R15, R31 ;  /* 0x0000001f000f7308 */ /* 0x000f220000002400 */
[-C--:B------:R-:W-:Y:S01]  /*2c10*/  HMMA.16816.F32.BF16 R44, R132, R10.reuse, R44 ;  /* 0x0000000a842c723c */ /* 0x080fe2000004182c */
[----:B--2---:R-:W-:Y:S02]  /*2c20*/  STL [R1+0x50], R16 ;  /* 0x0000501001007387 */ /* 0x004fe40000100800 */
[----:B------:R-:W-:Y:S01]  /*2c30*/  FMUL.FTZ R37, R37, UR16 ;  /* 0x0000001025257c20 */ /* 0x000fe20008410000 */
[--C-:B-1----:R-:W-:Y:S01]  /*2c40*/  FFMA.FTZ R4, R17, UR15, -R3.reuse ;  /* 0x0000000f11047c23 */ /* 0x102fe20008010803 */
[----:B------:R-:W-:Y:S04]  /*2c50*/  FMUL.FTZ R36, R36, UR16 ;  /* 0x0000001024247c20 */ /* 0x000fe80008410000 */
[----:B------:R-:W1:Y:S01]  /*2c60*/  MUFU.TANH R248, R28 ;  /* 0x0000001c00f87308 */ /* 0x000e620000002400 */
[----:B------:R-:W-:Y:S01]  /*2c70*/  FMUL.FTZ R39, R39, UR16 ;  /* 0x0000001027277c20 */ /* 0x000fe20008410000 */
[C---:B------:R-:W-:Y:S04]  /*2c80*/  HMMA.16816.F32.BF16 R48, R148.reuse, R10, R48 ;  /* 0x0000000a9430723c */ /* 0x040fe80000041830 */
[--C-:B---3--:R-:W-:Y:S01]  /*2c90*/  FFMA.FTZ R5, R18, UR15, -R3.reuse ;  /* 0x0000000f12057c23 */ /* 0x108fe20008010803 */
[----:B------:R-:W-:Y:S03]  /*2ca0*/  FMUL.FTZ R41, R41, UR16 ;  /* 0x0000001029297c20 */ /* 0x000fe60008410000 */
[----:B------:R1:W-:Y:S01]  /*2cb0*/  MUFU.EX2 R18, R4 ;  /* 0x0000000400127308 */ /* 0x0003e20000000800 */
[----:B------:R-:W-:Y:S01]  /*2cc0*/  FMUL.FTZ R42, R42, UR16 ;  /* 0x000000102a2a7c20 */ /* 0x000fe20008410000 */
[----:B----4-:R2:W-:Y:S01]  /*2cd0*/  STL [R1+0x4c], R15 ;  /* 0x00004c0f01007387 */ /* 0x0105e20000100800 */
[----:B------:R-:W-:Y:S07]  /*2ce0*/  FMUL.FTZ R43, R43, UR16 ;  /* 0x000000102b2b7c20 */ /* 0x000fee0008410000 */
[----:B------:R3:W4:Y:S01]  /*2cf0*/  MUFU.EX2 R17, R5 ;  /* 0x0000000500117308 */ /* 0x0007220000000800 */
[----:B------:R-:W-:Y:S01]  /*2d00*/  FMUL.FTZ R46, R46, UR16 ;  /* 0x000000102e2e7c20 */ /* 0x000fe20008410000 */
[----:B------:R-:W-:Y:S01]  /*2d10*/  FMUL.FTZ R47, R47, UR16 ;  /* 0x000000102f2f7c20 */ /* 0x000fe20008410000 */
[----:B------:R-:W-:Y:S07]  /*2d20*/  FMUL.FTZ R40, R40, UR16 ;  /* 0x0000001028287c20 */ /* 0x000fee0008410000 */
[----:B------:R-:W2:Y:S01]  /*2d30*/  MUFU.TANH R72, R37 ;  /* 0x0000002500487308 */ /* 0x000ea20000002400 */
[----:B------:R-:W-:Y:S01]  /*2d40*/  FMUL.FTZ R44, R44, UR16 ;  /* 0x000000102c2c7c20 */ /* 0x000fe20008410000 */
[----:B------:R-:W-:Y:S01]  /*2d50*/  FMUL.FTZ R45, R45, UR16 ;  /* 0x000000102d2d7c20 */ /* 0x000fe20008410000 */
[----:B------:R-:W-:Y:S01]  /*2d60*/  FMUL.FTZ R38, R38, UR16 ;  /* 0x0000001026267c20 */ /* 0x000fe20008410000 */
[----:B------:R-:W-:Y:S01]  /*2d70*/  FMUL.FTZ R48, R48, UR16 ;  /* 0x0000001030307c20 */ /* 0x000fe20008410000 */
[----:B-1----:R-:W-:Y:S01]  /*2d80*/  FFMA.FTZ R4, R248, UR15, -R12 ;  /* 0x0000000ff8047c23 */ /* 0x002fe2000801080c */
[----:B------:R-:W-:Y:S04]  /*2d90*/  FMUL.FTZ R49, R49, UR16 ;  /* 0x0000001031317c20 */ /* 0x000fe80008410000 */
[----:B------:R-:W1:Y:S01]  /*2da0*/  MUFU.TANH R238, R41 ;  /* 0x0000002900ee7308 */ /* 0x000e620000002400 */
[----:B------:R-:W-:Y:S01]  /*2db0*/  FMUL.FTZ R51, R51, UR16 ;  /* 0x0000001033337c20 */ /* 0x000fe20008410000 */
[--C-:B---3--:R-:W-:Y:S01]  /*2dc0*/  FFMA.FTZ R5, R16, UR15, -R3.reuse ;  /* 0x0000000f10057c23 */ /* 0x108fe20008010803 */
[----:B----4-:R-:W-:Y:S01]  /*2dd0*/  STL [R1+0x48], R17 ;  /* 0x0000481101007387 */ /* 0x010fe20000100800 */
[----:B------:R-:W-:Y:S03]  /*2de0*/  FMUL.FTZ R50, R50, UR16 ;  /* 0x0000001032327c20 */ /* 0x000fe60008410000 */
[----:B------:R-:W-:Y:S03]  /*2df0*/  STL [R1+0x44], R18 ;  /* 0x0000441201007387 */ /* 0x000fe60000100800 */
[----:B------:R3:W-:Y:S01]  /*2e00*/  MUFU.EX2 R240, R4 ;  /* 0x0000000400f07308 */ /* 0x0007e20000000800 */
[----:B--2---:R-:W-:Y:S09]  /*2e10*/  FFMA.FTZ R9, R72, UR15, -R14 ;  /* 0x0000000f48097c23 */ /* 0x004ff2000801080e */
[----:B------:R-:W2:Y:S10]  /*2e20*/  MUFU.TANH R26, R42 ;  /* 0x0000002a001a7308 */ /* 0x000eb40000002400 */
[----:B------:R1:W-:Y:S01]  /*2e30*/  MUFU.EX2 R166, R9 ;  /* 0x0000000900a67308 */ /* 0x0003e20000000800 */
[----:B---3--:R-:W-:Y:S09]  /*2e40*/  FFMA.FTZ R4, R15, UR15, -R3 ;  /* 0x0000000f0f047c23 */ /* 0x008ff20008010803 */
[----:B------:R-:W3:Y:S10]  /*2e50*/  MUFU.EX2 R15, R5 ;  /* 0x00000005000f7308 */ /* 0x000ef40000000800 */
[----:B------:R-:W4:Y:S10]  /*2e60*/  MUFU.EX2 R16, R4 ;  /* 0x0000000400107308 */ /* 0x000f340000000800 */
[----:B------:R-:W-:Y:S01]  /*2e70*/  MUFU.TANH R252, R25 ;  /* 0x0000001900fc7308 */ /* 0x000fe20000002400 */
[--C-:B-1----:R-:W-:Y:S01]  /*2e80*/  FFMA.FTZ R9, R238, UR15, -R12.reuse ;  /* 0x0000000fee097c23 */ /* 0x102fe2000801080c */
[----:B---3--:R-:W-:Y:S08]  /*2e90*/  STL [R1+0x40], R15 ;  /* 0x0000400f01007387 */ /* 0x008ff00000100800 */
[----:B------:R-:W1:Y:S01]  /*2ea0*/  MUFU.TANH R25, R43 ;  /* 0x0000002b00197308 */ /* 0x000e620000002400 */
[----:B----4-:R-:W-:Y:S04]  /*2eb0*/  STL [R1+0x3c], R16 ;  /* 0x00003c1001007387 */ /* 0x010fe80000100800 */
[----:B--2---:R-:W-:Y:S05]  /*2ec0*/  STL [R1+0x28], R26 ;  /* 0x0000281a01007387 */ /* 0x004fea0000100800 */
[----:B------:R-:W2:Y:S10]  /*2ed0*/  MUFU.TANH R24, R46 ;  /* 0x0000002e00187308 */ /* 0x000eb40000002400 */
[----:B------:R-:W3:Y:S01]  /*2ee0*/  MUFU.TANH R23, R47 ;  /* 0x0000002f00177308 */ /* 0x000ee20000002400 */
[----:B-1----:R-:W-:Y:S09]  /*2ef0*/  STL [R1+0x24], R25 ;  /* 0x0000241901007387 */ /* 0x002ff20000100800 */
[----:B------:R1:W-:Y:S01]  /*2f00*/  MUFU.EX2 R228, R9 ;  /* 0x0000000900e47308 */ /* 0x0003e20000000800 */
[----:B--2---:R-:W-:Y:S09]  /*2f10*/  STL [R1+0x18], R24 ;  /* 0x0000181801007387 */ /* 0x004ff20000100800 */
[----:B------:R2:W-:Y:S10]  /*2f20*/  MUFU.EX2 R178, R6 ;  /* 0x0000000600b27308 */ /* 0x0005f40000000800 */
[----:B------:R-:W4:Y:S01]  /*2f30*/  MUFU.TANH R75, R32 ;  /* 0x00000020004b7308 */ /* 0x000f220000002400 */
[----:B---3--:R-:W-:Y:S04]  /*2f40*/  STL [R1+0x14], R23 ;  /* 0x0000141701007387 */ /* 0x008fe80000100800 */
[----:B-1----:R-:W3:Y:S05]  /*2f50*/  LDL R9, [R1+0xb0] ;  /* 0x0000b00001097983 */ /* 0x002eea0000100800 */
[----:B------:R-:W1:Y:S01]  /*2f60*/  MUFU.TANH R247, R29 ;  /* 0x0000001d00f77308 */ /* 0x000e620000002400 */
[----:B--2---:R-:W-:Y:S09]  /*2f70*/  FFMA.FTZ R6, R252, UR15, -R12 ;  /* 0x0000000ffc067c23 */ /* 0x004ff2000801080c */
[----:B------:R1:W-:Y:S01]  /*2f80*/  MUFU.EX2 R242, R6 ;  /* 0x0000000600f27308 */ /* 0x0003e20000000800 */
[----:B----4-:R-:W-:Y:S09]  /*2f90*/  FFMA.FTZ R4, R75, UR15, -R14 ;  /* 0x0000000f4b047c23 */ /* 0x010ff2000801080e */
[----:B------:R-:W-:Y:S10]  /*2fa0*/  MUFU.TANH R74, R33 ;  /* 0x00000021004a7308 */ /* 0x000ff40000002400 */
[----:B------:R-:W2:Y:S01]  /*2fb0*/  MUFU.TANH R213, R34 ;  /* 0x0000002200d57308 */ /* 0x000ea20000002400 */
[----:B-1----:R-:W-:Y:S09]  /*2fc0*/  FFMA.FTZ R6, R247, UR15, -R12 ;  /* 0x0000000ff7067c23 */ /* 0x002ff2000801080c */
[----:B------:R-:W1:Y:S10]  /*2fd0*/  MUFU.TANH R212, R35 ;  /* 0x0000002300d47308 */ /* 0x000e740000002400 */
[----:B------:R4:W-:Y:S01]  /*2fe0*/  MUFU.EX2 R239, R6 ;  /* 0x0000000600ef7308 */ /* 0x0009e20000000800 */
[--C-:B--2---:R-:W-:Y:S09]  /*2ff0*/  FFMA.FTZ R5, R213, UR15, -R13.reuse ;  /* 0x0000000fd5057c23 */ /* 0x104ff2000801080d */
[----:B------:R1:W-:Y:S10]  /*3000*/  MUFU.EX2 R171, R4 ;  /* 0x0000000400ab7308 */ /* 0x0003f40000000800 */
[----:B------:R-:W-:Y:S10]  /*3010*/  MUFU.EX2 R208, R5 ;  /* 0x0000000500d07308 */ /* 0x000ff40000000800 */
[----:B------:R-:W2:Y:S01]  /*3020*/  MUFU.TANH R73, R36 ;  /* 0x0000002400497308 */ /* 0x000ea20000002400 */
[--C-:B----4-:R-:W-:Y:S01]  /*3030*/  FFMA.FTZ R6, R74, UR15, -R14.reuse ;  /* 0x0000000f4a067c23 */ /* 0x110fe2000801080e */
[--C-:B-1----:R-:W-:Y:S08]  /*3040*/  FFMA.FTZ R4, R212, UR15, -R13.reuse ;  /* 0x0000000fd4047c23 */ /* 0x102ff0000801080d */
[----:B------:R-:W-:Y:S10]  /*3050*/  MUFU.EX2 R170, R6 ;  /* 0x0000000600aa7308 */ /* 0x000ff40000000800 */
[----:B------:R1:W-:Y:S10]  /*3060*/  MUFU.EX2 R207, R4 ;  /* 0x0000000400cf7308 */ /* 0x0003f40000000800 */
[----:B------:R-:W4:Y:S10]  /*3070*/  MUFU.TANH R211, R39 ;  /* 0x0000002700d37308 */ /* 0x000f340000002400 */
[----:B------:R-:W-:Y:S01]  /*3080*/  MUFU.TANH R241, R40 ;  /* 0x0000002800f17308 */ /* 0x000fe20000002400 */
[----:B-1----:R2:W1:Y:S09]  /*3090*/  LDSM.16.M88.4 R4, [R0+0xd800] ;  /* 0x00d800000004783b */ /* 0x0024720000000200 */
[----:B------:R-:W-:Y:S10]  /*30a0*/  MUFU.TANH R235, R44 ;  /* 0x0000002c00eb7308 */ /* 0x000ff40000002400 */
[----:B------:R-:W4:Y:S10]  /*30b0*/  MUFU.TANH R234, R45 ;  /* 0x0000002d00ea7308 */ /* 0x000f340000002400 */
[----:B------:R-:W-:Y:S01]  /*30c0*/  MUFU.TANH R71, R48 ;  /* 0x0000003000477308 */ /* 0x000fe20000002400 */
[----:B--2---:R-:W-:Y:S09]  /*30d0*/  FFMA.FTZ R0, R73, UR15, -R14 ;  /* 0x0000000f49007c23 */ /* 0x004ff2000801080e */
[----:B------:R4:W-:Y:S10]  /*30e0*/  MUFU.EX2 R167, R0 ;  /* 0x0000000000a77308 */ /* 0x0009f40000000800 */
[----:B------:R-:W2:Y:S01]  /*30f0*/  MUFU.TANH R70, R49 ;  /* 0x0000003100467308 */ /* 0x000ea20000002400 */
[-C--:B-1----:R-:W-:Y:S09]  /*3100*/  HMMA.16816.F32.BF16 R52, R148, R4.reuse, R52 ;  /* 0x000000049434723c */ /* 0x082ff20000041834 */
[----:B------:R-:W-:Y:S01]  /*3110*/  MUFU.TANH R200, R51 ;  /* 0x0000003300c87308 */ /* 0x000fe20000002400 */
[----:B----4-:R-:W-:Y:S01]  /*3120*/  FFMA.FTZ R0, R211, UR15, -R13 ;  /* 0x0000000fd3007c23 */ /* 0x010fe2000801080d */
[C---:B------:R-:W-:Y:S08]  /*3130*/  HMMA.16816.F32.BF16 R56, R132.reuse, R4, R56 ;  /* 0x000000048438723c */ /* 0x040ff00000041838 */
[----:B------:R1:W-:Y:S01]  /*3140*/  MUFU.EX2 R204, R0 ;  /* 0x0000000000cc7308 */ /* 0x0003e20000000800 */
[--C-:B------:R-:W-:Y:S01]  /*3150*/  FFMA.FTZ R5, R234, UR15, -R12.reuse ;  /* 0x0000000fea057c23 */ /* 0x100fe2000801080c */
[----:B------:R-:W-:Y:S08]  /*3160*/  FFMA.FTZ R4, R24, UR15, -R3 ;  /* 0x0000000f18047c23 */ /* 0x000ff00008010803 */
[----:B------:R-:W4:Y:S01]  /*3170*/  MUFU.TANH R201, R50 ;  /* 0x0000003200c97308 */ /* 0x000f220000002400 */
[-C--:B------:R-:W-:Y:S03]  /*3180*/  HMMA.16816.F32.BF16 R60, R132, R6.reuse, R60 ;  /* 0x00000006843c723c */ /* 0x080fe6000004183c */
[----:B------:R-:W-:Y:S01]  /*3190*/  FMUL.FTZ R53, R53, UR16 ;  /* 0x0000001035357c20 */ /* 0x000fe20008410000 */
[----:B------:R-:W-:Y:S01]  /*31a0*/  FMUL.FTZ R52, R52, UR16 ;  /* 0x0000001034347c20 */ /* 0x000fe20008410000 */
[----:B------:R-:W-:Y:S04]  /*31b0*/  FMUL.FTZ R54, R54, UR16 ;  /* 0x0000001036367c20 */ /* 0x000fe80008410000 */
[----:B------:R2:W-:Y:S01]  /*31c0*/  MUFU.EX2 R222, R5 ;  /* 0x0000000500de7308 */ /* 0x0005e20000000800 */
[----:B------:R-:W-:Y:S01]  /*31d0*/  FMUL.FTZ R55, R55, UR16 ;  /* 0x0000001037377c20 */ /* 0x000fe20008410000 */
[----:B------:R-:W-:Y:S08]  /*31e0*/  HMMA.16816.F32.BF16 R64, R148, R6, R64 ;  /* 0x000000069440723c */ /* 0x000ff00000041840 */
[----:B------:R4:W-:Y:S01]  /*31f0*/  MUFU.EX2 R251, R4 ;  /* 0x0000000400fb7308 */ /* 0x0009e20000000800 */
[----:B-1----:R-:W-:Y:S01]  /*3200*/  FFMA.FTZ R0, R241, UR15, -R12 ;  /* 0x0000000ff1007c23 */ /* 0x002fe2000801080c */
[----:B------:R-:W-:Y:S08]  /*3210*/  F2FP.BF16.F32.PACK_AB R6, R172, R173 ;  /* 0x000000adac06723e */ /* 0x000ff000000010ff */
[----:B------:R-:W1:Y:S01]  /*3220*/  MUFU.TANH R68, R53 ;  /* 0x0000003500447308 */ /* 0x000e620000002400 */
[----:B------:R-:W-:Y:S01]  /*3230*/  FMUL.FTZ R57, R57, UR16 ;  /* 0x0000001039397c20 */ /* 0x000fe20008410000 */
[----:B------:R-:W-:Y:S01]  /*3240*/  FMUL.FTZ R56, R56, UR16 ;  /* 0x0000001038387c20 */ /* 0x000fe20008410000 */
[----:B------:R-:W-:Y:S01]  /*3250*/  FMUL.FTZ R58, R58, UR16 ;  /* 0x000000103a3a7c20 */ /* 0x000fe20008410000 */
[----:B------:R-:W-:Y:S01]  /*3260*/  FMUL.FTZ R59, R59, UR16 ;  /* 0x000000103b3b7c20 */ /* 0x000fe20008410000 */
[----:B------:R-:W-:Y:S01]  /*3270*/  FMUL.FTZ R60, R60, UR16 ;  /* 0x000000103c3c7c20 */ /* 0x000fe20008410000 */
[--C-:B--2---:R-:W-:Y:S01]  /*3280*/  FFMA.FTZ R5, R70, UR15, -R14.reuse ;  /* 0x0000000f46057c23 */ /* 0x104fe2000801080e */
[----:B------:R-:W-:Y:S03]  /*3290*/  FMUL.FTZ R62, R62, UR16 ;  /* 0x000000103e3e7c20 */ /* 0x000fe60008410000 */
[----:B------:R2:W-:Y:S01]  /*32a0*/  MUFU.EX2 R229, R0 ;  /* 0x0000000000e57308 */ /* 0x0005e20000000800 */
[----:B------:R-:W-:Y:S01]  /*32b0*/  FMUL.FTZ R63, R63, UR16 ;  /* 0x000000103f3f7c20 */ /* 0x000fe20008410000 */
[----:B----4-:R-:W-:Y:S01]  /*32c0*/  FFMA.FTZ R4, R201, UR15, -R13 ;  /* 0x0000000fc9047c23 */ /* 0x010fe2000801080d */
[----:B------:R-:W-:Y:S07]  /*32d0*/  FMUL.FTZ R61, R61, UR16 ;  /* 0x000000103d3d7c20 */ /* 0x000fee0008410000 */
[----:B------:R-:W4:Y:S01]  /*32e0*/  MUFU.TANH R69, R52 ;  /* 0x0000003400457308 */ /* 0x000f220000002400 */
[----:B------:R-:W-:Y:S01]  /*32f0*/  FMUL.FTZ R64, R64, UR16 ;  /* 0x0000001040407c20 */ /* 0x000fe20008410000 */
[----:B------:R-:W-:Y:S01]  /*3300*/  FMUL.FTZ R66, R66, UR16 ;  /* 0x0000001042427c20 */ /* 0x000fe20008410000 */
[----:B------:R-:W-:Y:S01]  /*3310*/  FMUL.FTZ R65, R65, UR16 ;  /* 0x0000001041417c20 */ /* 0x000fe20008410000 */
[----:B------:R-:W-:Y:S01]  /*3320*/  FMUL.FTZ R67, R67, UR16 ;  /* 0x0000001043437c20 */ /* 0x000fe20008410000 */
[----:B------:R-:W-:Y:S02]  /*3330*/  MOV R150, R136 ;  /* 0x0000008800967202 */ /* 0x000fe40000000f00 */
[----:B------:R-:W-:Y:S03]  /*3340*/  MOV R151, R146 ;  /* 0x0000009200977202 */ /* 0x000fe60000000f00 */
[----:B------:R1:W-:Y:S01]  /*3350*/  MUFU.EX2 R164, R5 ;  /* 0x0000000500a47308 */ /* 0x0003e20000000800 */
[----:B--2---:R-:W-:Y:S09]  /*3360*/  FFMA.FTZ R0, R25, UR15, -R3 ;  /* 0x0000000f19007c23 */ /* 0x004ff20008010803 */
[----:B------:R-:W-:Y:S10]  /*3370*/  MUFU.TANH R199, R54 ;  /* 0x0000003600c77308 */ /* 0x000ff40000002400 */
[----:B------:R2:W-:Y:S01]  /*3380*/  MUFU.EX2 R11, R0 ;  /* 0x00000000000b7308 */ /* 0x0005e20000000800 */
[----:B-1----:R-:W-:Y:S09]  /*3390*/  FFMA.FTZ R5, R68, UR15, -R14 ;  /* 0x0000000f44057c23 */ /* 0x002ff2000801080e */
[----:B------:R4:W-:Y:S10]  /*33a0*/  MUFU.EX2 R195, R4 ;  /* 0x0000000400c37308 */ /* 0x0009f40000000800 */
[----:B------:R1:W-:Y:S10]  /*33b0*/  MUFU.EX2 R162, R5 ;  /* 0x0000000500a27308 */ /* 0x0003f40000000800 */
[----:B------:R-:W3:Y:S01]  /*33c0*/  MUFU.TANH R198, R55 ;  /* 0x0000003700c67308 */ /* 0x000ee20000002400 */
[----:B--2---:R-:W-:Y:S01]  /*33d0*/  FFMA.FTZ R0, R235, UR15, -R12 ;  /* 0x0000000feb007c23 */ /* 0x004fe2000801080c */
[--C-:B----4-:R-:W-:Y:S08]  /*33e0*/  FFMA.FTZ R4, R69, UR15, -R14.reuse ;  /* 0x0000000f45047c23 */ /* 0x110ff0000801080e */
[----:B------:R2:W-:Y:S01]  /*33f0*/  MUFU.EX2 R223, R0 ;  /* 0x0000000000df7308 */ /* 0x0005e20000000800 */
[----:B-1----:R-:W-:Y:S09]  /*3400*/  F2FP.BF16.F32.PACK_AB R5, R233, R232 ;  /* 0x000000e8e905723e */ /* 0x002ff200000010ff */
[----:B------:R1:W-:Y:S10]  /*3410*/  MUFU.EX2 R163, R4 ;  /* 0x0000000400a37308 */ /* 0x0003f40000000800 */
[----:B------:R-:W-:Y:S01]  /*3420*/  MUFU.TANH R220, R57 ;  /* 0x0000003900dc7308 */ /* 0x000fe20000002400 */
[----:B---3--:R-:W-:Y:S01]  /*3430*/  FFMA.FTZ R7, R198, UR15, -R13 ;  /* 0x0000000fc6077c23 */ /* 0x008fe2000801080d */
[----:B--2---:R-:W-:Y:S08]  /*3440*/  FFMA.FTZ R0, R23, UR15, -R3 ;  /* 0x0000000f17007c23 */ /* 0x004ff00008010803 */
[----:B------:R2:W-:Y:S01]  /*3450*/  MUFU.EX2 R176, R7 ;  /* 0x0000000700b07308 */ /* 0x0005e20000000800 */
[----:B-1----:R-:W-:Y:S09]  /*3460*/  F2FP.BF16.F32.PACK_AB R4, R196, R197 ;  /* 0x000000c5c404723e */ /* 0x002ff200000010ff */
[----:B------:R1:W-:Y:S10]  /*3470*/  MUFU.EX2 R250, R0 ;  /* 0x0000000000fa7308 */ /* 0x0003f40000000800 */
[----:B------:R-:W3:Y:S01]  /*3480*/  MUFU.TANH R210, R38 ;  /* 0x0000002600d27308 */ /* 0x000ee20000002400 */
[----:B--2---:R-:W-:Y:S09]  /*3490*/  SEL R7, R185, 0xffffffe0, !P3 ;  /* 0xffffffe0b9077807 */ /* 0x004ff20005800000 */
[----:B------:R-:W-:Y:S01]  /*34a0*/  MUFU.TANH R216, R60 ;  /* 0x0000003c00d87308 */ /* 0x000fe20000002400 */
[----:B-1----:R-:W-:Y:S09]  /*34b0*/  FFMA.FTZ R0, R71, UR15, -R14 ;  /* 0x0000000f47007c23 */ /* 0x002ff2000801080e */
[----:B------:R1:W-:Y:S01]  /*34c0*/  MUFU.EX2 R165, R0 ;  /* 0x0000000000a57308 */ /* 0x0003e20000000800 */
[--C-:B---3--:R-:W-:Y:S09]  /*34d0*/  FFMA.FTZ R8, R210, UR15, -R13.reuse ;  /* 0x0000000fd2087c23 */ /* 0x108ff2000801080d */
[----:B------:R-:W-:Y:S10]  /*34e0*/  MUFU.TANH R192, R64 ;  /* 0x0000004000c07308 */ /* 0x000ff40000002400 */
[----:B------:R2:W-:Y:S01]  /*34f0*/  MUFU.EX2 R203, R8 ;  /* 0x0000000800cb7308 */ /* 0x0005e20000000800 */
[----:B-1----:R-:W-:Y:S09]  /*3500*/  FFMA.FTZ R0, R200, UR15, -R13 ;  /* 0x0000000fc8007c23 */ /* 0x002ff2000801080d */
[----:B------:R-:W-:Y:S10]  /*3510*/  MUFU.TANH R175, R66 ;  /* 0x0000004200af7308 */ /* 0x000ff40000002400 */
[----:B------:R-:W-:Y:S01]  /*3520*/  MUFU.EX2 R194, R0 ;  /* 0x0000000000c27308 */ /* 0x000fe20000000800 */
[--C-:B--2---:R-:W-:Y:S09]  /*3530*/  FFMA.FTZ R8, R26, UR15, -R3.reuse ;  /* 0x0000000f1a087c23 */ /* 0x104ff20008010803 */
[----:B------:R-:W-:Y:S10]  /*3540*/  MUFU.TANH R219, R56 ;  /* 0x0000003800db7308 */ /* 0x000ff40000002400 */
[----:B------:R-:W1:Y:S10]  /*3550*/  MUFU.EX2 R10, R8 ;  /* 0x00000008000a7308 */ /* 0x000e740000000800 */
[----:B------:R-:W-:Y:S10]  /*3560*/  MUFU.TANH R249, R62 ;  /* 0x0000003e00f97308 */ /* 0x000ff40000002400 */
[----:B------:R-:W2:Y:S01]  /*3570*/  MUFU.TANH R246, R58 ;  /* 0x0000003a00f67308 */ /* 0x000ea20000002400 */
[----:B-1----:R-:W-:Y:S04]  /*3580*/  STL [R1+0x10], R10 ;  /* 0x0000100a01007387 */ /* 0x002fe80000100800 */
[----:B------:R-:W-:Y:S05]  /*3590*/  STL [R1+0xc], R11 ;  /* 0x00000c0b01007387 */ /* 0x000fea0000100800 */
[----:B------:R-:W1:Y:S01]  /*35a0*/  MUFU.TANH R244, R59 ;  /* 0x0000003b00f47308 */ /* 0x000e620000002400 */
[----:B------:R-:W-:Y:S02]  /*35b0*/  LEA R152, R9, UR4, 0x1 ;  /* 0x0000000409987c11 */ /* 0x000fe4000f8e08ff */
[----:B------:R-:W-:Y:S07]  /*35c0*/  MOV R9, 0x10 ;  /* 0x0000001000097802 */ /* 0x000fee0000000f00 */
[----:B------:R-:W-:Y:S01]  /*35d0*/  MUFU.TANH R245, R63 ;  /* 0x0000003f00f57308 */ /* 0x000fe20000002400 */
[C---:B------:R-:W-:Y:S01]  /*35e0*/  IADD3 R0, PT, PT, R152.reuse, 0x1c000, RZ ;  /* 0x0001c00098007810 */ /* 0x040fe20007ffe0ff */
[----:B------:R3:W-:Y:S01]  /*35f0*/  STS [R152+0x1c000], R6 ;  /* 0x01c0000698007388 */ /* 0x0007e20000000800 */
[----:B------:R-:W-:Y:S01]  /*3600*/  IADD3 R153, PT, PT, R152, 0x1c040, RZ ;  /* 0x0001c04098997810 */ /* 0x000fe20007ffe0ff */
[----:B--2---:R-:W-:Y:S01]  /*3610*/  FFMA.FTZ R8, R246, UR15, -R3 ;  /* 0x0000000ff6087c23 */ /* 0x004fe20008010803 */
[----:B------:R-:W-:Y:S01]  /*3620*/  @P4 IADD3 R153, PT, PT, R0, -0x40, RZ ;  /* 0xffffffc000994810 */ /* 0x000fe20007ffe0ff */
[----:B------:R-:W-:Y:S01]  /*3630*/  FFMA.FTZ R0, R199, UR15, -R13 ;  /* 0x0000000fc7007c23 */ /* 0x000fe2000801080d */
[----:B------:R-:W-:Y:S01]  /*3640*/  SEL R9, R9, 0xfffffff0, !P0 ;  /* 0xfffffff009097807 */ /* 0x000fe20004000000 */
[----:B------:R2:W-:Y:S01]  /*3650*/  STS [R152+0x1c400], R5 ;  /* 0x01c4000598007388 */ /* 0x0005e20000000800 */
[C---:B------:R-:W-:Y:S01]  /*3660*/  IADD3 R155, PT, PT, R152.reuse, R7, RZ ;  /* 0x00000007989b7210 */ /* 0x040fe20007ffe0ff */
[----:B------:R4:W-:Y:S01]  /*3670*/  MUFU.EX2 R177, R0 ;  /* 0x0000000000b17308 */ /* 0x0009e20000000800 */
[----:B------:R-:W-:Y:S02]  /*3680*/  IADD3 R159, PT, PT, R152, R9, RZ ;  /* 0x00000009989f7210 */ /* 0x000fe40007ffe0ff */
[C---:B------:R-:W-:Y:S07]  /*3690*/  IADD3 R158, PT, PT, R9.reuse, R155, RZ ;  /* 0x0000009b099e7210 */ /* 0x040fee0007ffe0ff */
[----:B------:R-:W1:Y:S01]  /*36a0*/  MUFU.TANH R189, R65 ;  /* 0x0000004100bd7308 */ /* 0x000e620000002400 */
[-C--:B------:R-:W-:Y:S01]  /*36b0*/  IADD3 R157, PT, PT, R9, R153.reuse, RZ ;  /* 0x00000099099d7210 */ /* 0x080fe20007ffe0ff */
[----:B------:R1:W-:Y:S01]  /*36c0*/  STS [R159+0x1c000], R4 ;  /* 0x01c000049f007388 */ /* 0x0003e20000000800 */
[----:B------:R-:W-:Y:S04]  /*36d0*/  IADD3 R154, PT, PT, R7, R153, RZ ;  /* 0x00000099079a7210 */ /* 0x000fe80007ffe0ff */
[----:B------:R-:W-:Y:S03]  /*36e0*/  IADD3 R156, PT, PT, R9, R154, RZ ;  /* 0x0000009a099c7210 */ /* 0x000fe60007ffe0ff */
[----:B------:R-:W-:Y:S01]  /*36f0*/  MUFU.TANH R174, R67 ;  /* 0x0000004300ae7308 */ /* 0x000fe20000002400 */
[----:B----4-:R-:W-:Y:S02]  /*3700*/  F2FP.BF16.F32.PACK_AB R0, R218, R217 ;  /* 0x000000d9da00723e */ /* 0x010fe400000010ff */
[----:B---3--:R-:W-:Y:S03]  /*3710*/  F2FP.BF16.F32.PACK_AB R6, R20, R19 ;  /* 0x000000131406723e */ /* 0x008fe600000010ff */
[----:B------:R3:W-:Y:S04]  /*3720*/  STS [R159+0x1c400], R0 ;  /* 0x01c400009f007388 */ /* 0x0007e80000000800 */
[----:B------:R-:W4:Y:S01]  /*3730*/  MUFU.TANH R221, R61 ;  /* 0x0000003d00dd7308 */ /* 0x000f220000002400 */
[----:B--2---:R-:W-:Y:S05]  /*3740*/  F2FP.BF16.F32.PACK_AB R5, R140, R139 ;  /* 0x0000008b8c05723e */ /* 0x004fea00000010ff */
[----:B------:R2:W-:Y:S04]  /*3750*/  STS [R152+0x1e000], R5 ;  /* 0x01e0000598007388 */ /* 0x0005e80000000800 */
[----:B------:R-:W-:Y:S01]  /*3760*/  MUFU.EX2 R237, R8 ;  /* 0x0000000800ed7308 */ /* 0x000fe20000000800 */
[----:B-1----:R-:W-:Y:S05]  /*3770*/  F2FP.BF16.F32.PACK_AB R4, R138, R137 ;  /* 0x000000898a04723e */ /* 0x002fea00000010ff */
[----:B------:R1:W-:Y:S04]  /*3780*/  STS [R152+0x1e400], R4 ;  /* 0x01e4000498007388 */ /* 0x0003e80000000800 */
[----:B------:R4:W-:Y:S01]  /*3790*/  STS [R159+0x1e400], R6 ;  /* 0x01e400069f007388 */ /* 0x0009e20000000800 */
[----:B---3--:R-:W-:Y:S05]  /*37a0*/  F2FP.BF16.F32.PACK_AB R0, R22, R21 ;  /* 0x000000151600723e */ /* 0x008fea00000010ff */
[----:B------:R3:W-:Y:S01]  /*37b0*/  STS [R159+0x1e000], R0 ;  /* 0x01e000009f007388 */ /* 0x0007e20000000800 */
[----:B--2---:R-:W-:Y:S05]  /*37c0*/  F2FP.BF16.F32.PACK_AB R5, R178, R179 ;  /* 0x000000b3b205723e */ /* 0x004fea00000010ff */
[----:B------:R2:W-:Y:S01]  /*37d0*/  STS [R155+0x1c000], R5 ;  /* 0x01c000059b007388 */ /* 0x0005e20000000800 */
[----:B-1----:R-:W-:Y:S01]  /*37e0*/  F2FP.BF16.F32.PACK_AB R4, R214, R215 ;  /* 0x000000d7d604723e */ /* 0x002fe200000010ff */
[--C-:B----4-:R-:W-:Y:S04]  /*37f0*/  FFMA.FTZ R6, R219, UR15, -R12.reuse ;  /* 0x0000000fdb067c23 */ /* 0x110fe8000801080c */
[----:B------:R1:W-:Y:S01]  /*3800*/  STS [R155+0x1c400], R4 ;  /* 0x01c400049b007388 */ /* 0x0003e20000000800 */
[----:B------:R4:W-:Y:S01]  /*3810*/  MUFU.EX2 R209, R6 ;  /* 0x0000000600d17308 */ /* 0x0009e20000000800 */
[----:B---3--:R-:W-:Y:S05]  /*3820*/  F2FP.BF16.F32.PACK_AB R0, R170, R171 ;  /* 0x000000abaa00723e */ /* 0x008fea00000010ff */
[----:B------:R3:W-:Y:S01]  /*3830*/  STS [R158+0x1c000], R0 ;  /* 0x01c000009e007388 */ /* 0x0007e20000000800 */
[----:B--2---:R-:W-:Y:S01]  /*3840*/  F2FP.BF16.F32.PACK_AB R5, R242, R243 ;  /* 0x000000f3f205723e */ /* 0x004fe200000010ff */
[----:B----4-:R-:W-:Y:S04]  /*3850*/  FFMA.FTZ R6, R244, UR15, -R3 ;  /* 0x0000000ff4067c23 */ /* 0x010fe80008010803 */
[----:B------:R-:W-:Y:S01]  /*3860*/  MUFU.EX2 R236, R6 ;  /* 0x0000000600ec7308 */ /* 0x000fe20000000800 */
[----:B-1----:R-:W-:Y:S02]  /*3870*/  F2FP.BF16.F32.PACK_AB R4, R18, R17 ;  /* 0x000000111204723e */ /* 0x002fe400000010ff */
[----:B---3--:R-:W-:Y:S05]  /*3880*/  F2FP.BF16.F32.PACK_AB R0, R207, R208 ;  /* 0x000000d0cf00723e */ /* 0x008fea00000010ff */
[----:B------:R1:W-:Y:S04]  /*3890*/  STS [R158+0x1c400], R0 ;  /* 0x01c400009e007388 */ /* 0x0003e80000000800 */
[----:B------:R2:W-:Y:S04]  /*38a0*/  STS [R155+0x1e000], R5 ;  /* 0x01e000059b007388 */ /* 0x0005e80000000800 */
[----:B------:R3:W-:Y:S01]  /*38b0*/  STS [R155+0x1e400], R4 ;  /* 0x01e400049b007388 */ /* 0x0007e20000000800 */
[----:B-1----:R-:W-:Y:S04]  /*38c0*/  FFMA.FTZ R0, R220, UR15, -R12 ;  /* 0x0000000fdc007c23 */ /* 0x002fe8000801080c */
[----:B------:R1:W4:Y:S01]  /*38d0*/  MUFU.EX2 R206, R0 ;  /* 0x0000000000ce7308 */ /* 0x0003220000000800 */
[----:B--2---:R-:W-:Y:S02]  /*38e0*/  F2FP.BF16.F32.PACK_AB R5, R239, R240 ;  /* 0x000000f0ef05723e */ /* 0x004fe400000010ff */
[----:B---3--:R-:W-:Y:S03]  /*38f0*/  F2FP.BF16.F32.PACK_AB R4, R16, R15 ;  /* 0x0000000f1004723e */ /* 0x008fe600000010ff */
[----:B------:R2:W-:Y:S04]  /*3900*/  STS [R158+0x1e000], R5 ;  /* 0x01e000059e007388 */ /* 0x0005e80000000800 */
[----:B------:R3:W-:Y:S01]  /*3910*/  STS [R158+0x1e400], R4 ;  /* 0x01e400049e007388 */ /* 0x0007e20000000800 */
[----:B-1----:R-:W-:Y:S02]  /*3920*/  F2FP.BF16.F32.PACK_AB R0, R166, R167 ;  /* 0x000000a7a600723e */ /* 0x002fe400000010ff */
[----:B----4-:R-:W-:Y:S03]  /*3930*/  F2FP.BF16.F32.PACK_AB R6, R206, R209 ;  /* 0x000000d1ce06723e */ /* 0x010fe600000010ff */
[----:B------:R1:W-:Y:S01]  /*3940*/  STS [R153], R0 ;  /* 0x0000000099007388 */ /* 0x0003e20000000800 */
[--C-:B--2---:R-:W-:Y:S01]  /*3950*/  FFMA.FTZ R5, R192, UR15, -R14.reuse ;  /* 0x0000000fc0057c23 */ /* 0x104fe2000801080e */
[----:B------:R-:W-:Y:S01]  /*3960*/  FFMA.FTZ R14, R189, UR15, -R14 ;  /* 0x0000000fbd0e7c23 */ /* 0x000fe2000801080e */
[--C-:B---3--:R-:W-:Y:S02]  /*3970*/  FFMA.FTZ R4, R216, UR15, -R12.reuse ;  /* 0x0000000fd8047c23 */ /* 0x108fe4000801080c */
[----:B------:R2:W-:Y:S01]  /*3980*/  MUFU.EX2 R161, R5 ;  /* 0x0000000500a17308 */ /* 0x0005e20000000800 */
[----:B------:R-:W-:Y:S09]  /*3990*/  FFMA.FTZ R12, R221, UR15, -R12 ;  /* 0x0000000fdd0c7c23 */ /* 0x000ff2000801080c */
[----:B------:R3:W-:Y:S01]  /*39a0*/  MUFU.EX2 R205, R4 ;  /* 0x0000000400cd7308 */ /* 0x0007e20000000800 */
[----:B-1----:R-:W-:Y:S09]  /*39b0*/  F2FP.BF16.F32.PACK_AB R0, R204, R203 ;  /* 0x000000cbcc00723e */ /* 0x002ff200000010ff */
[----:B------:R-:W-:Y:S01]  /*39c0*/  MUFU.EX2 R160, R14 ;  /* 0x0000000e00a07308 */ /* 0x000fe20000000800 */
[----:B------:R1:W-:Y:S01]  /*39d0*/  STS [R153+0x400], R0 ;  /* 0x0004000099007388 */ /* 0x0003e20000000800 */
[--C-:B--2---:R-:W-:Y:S01]  /*39e0*/  FFMA.FTZ R5, R175, UR15, -R13.reuse ;  /* 0x0000000faf057c23 */ /* 0x104fe2000801080d */
[----:B------:R-:W-:Y:S07]  /*39f0*/  FFMA.FTZ R13, R174, UR15, -R13 ;  /* 0x0000000fae0d7c23 */ /* 0x000fee000801080d */
[----:B------:R-:W-:Y:S01]  /*3a00*/  MUFU.EX2 R202, R12 ;  /* 0x0000000c00ca7308 */ /* 0x000fe20000000800 */
[----:B---3--:R-:W-:Y:S09]  /*3a10*/  F2FP.BF16.F32.PACK_AB R4, R164, R165 ;  /* 0x000000a5a404723e */ /* 0x008ff200000010ff */
[----:B------:R2:W-:Y:S01]  /*3a20*/  MUFU.EX2 R169, R5 ;  /* 0x0000000500a97308 */ /* 0x0005e20000000800 */
[----:B------:R3:W-:Y:S09]  /*3a30*/  STS [R157], R4 ;  /* 0x000000049d007388 */ /* 0x0007f20000000800 */
[----:B------:R-:W4:Y:S01]  /*3a40*/  MUFU.EX2 R168, R13 ;  /* 0x0000000d00a87308 */ /* 0x000f220000000800 */
[--C-:B--2---:R-:W-:Y:S01]  /*3a50*/  FFMA.FTZ R5, R249, UR15, -R3.reuse ;  /* 0x0000000ff9057c23 */ /* 0x104fe20008010803 */
[----:B------:R-:W-:Y:S01]  /*3a60*/  FFMA.FTZ R3, R245, UR15, -R3 ;  /* 0x0000000ff5037c23 */ /* 0x000fe20008010803 */
[----:B-1----:R-:W-:Y:S07]  /*3a70*/  F2FP.BF16.F32.PACK_AB R0, R194, R195 ;  /* 0x000000c3c200723e */ /* 0x002fee00000010ff */
[----:B------:R1:W-:Y:S01]  /*3a80*/  MUFU.EX2 R227, R5 ;  /* 0x0000000500e37308 */ /* 0x0003e20000000800 */
[----:B------:R2:W-:Y:S09]  /*3a90*/  STS [R157+0x400], R0 ;  /* 0x000400009d007388 */ /* 0x0005f20000000800 */
[----:B------:R4:W2:Y:S01]  /*3aa0*/  MUFU.EX2 R226, R3 ;  /* 0x0000000300e27308 */ /* 0x0008a20000000800 */
[----:B---3--:R-:W-:Y:S05]  /*3ab0*/  F2FP.BF16.F32.PACK_AB R4, R228, R229 ;  /* 0x000000e5e404723e */ /* 0x008fea00000010ff */
[----:B------:R3:W-:Y:S01]  /*3ac0*/  STS [R153+0x2000], R4 ;  /* 0x0020000499007388 */ /* 0x0007e20000000800 */
[----:B-1----:R-:W-:Y:S02]  /*3ad0*/  F2FP.BF16.F32.PACK_AB R5, R176, R177 ;  /* 0x000000b1b005723e */ /* 0x002fe400000010ff */
[----:B----4-:R-:W-:Y:S02]  /*3ae0*/  F2FP.BF16.F32.PACK_AB R3, R168, R169 ;  /* 0x000000a9a803723e */ /* 0x010fe400000010ff */
[----:B--2---:R-:W-:Y:S05]  /*3af0*/  F2FP.BF16.F32.PACK_AB R0, R11, R10 ;  /* 0x0000000a0b00723e */ /* 0x004fea00000010ff */
[----:B------:R1:W-:Y:S01]  /*3b00*/  STS [R153+0x2400], R0 ;  /* 0x0024000099007388 */ /* 0x0003e20000000800 */
[----:B---3--:R-:W-:Y:S05]  /*3b10*/  F2FP.BF16.F32.PACK_AB R4, R222, R223 ;  /* 0x000000dfde04723e */ /* 0x008fea00000010ff */
[----:B------:R2:W-:Y:S01]  /*3b20*/  STS [R157+0x2000], R4 ;  /* 0x002000049d007388 */ /* 0x0005e20000000800 */
[----:B-1----:R-:W-:Y:S05]  /*3b30*/  F2FP.BF16.F32.PACK_AB R0, R250, R251 ;  /* 0x000000fbfa00723e */ /* 0x002fea00000010ff */
[----:B------:R1:W-:Y:S04]  /*3b40*/  STS [R157+0x2400], R0 ;  /* 0x002400009d007388 */ /* 0x0003e80000000800 */
[----:B------:R3:W-:Y:S01]  /*3b50*/  STS [R154+0x400], R5 ;  /* 0x000400059a007388 */ /* 0x0007e20000000800 */
[----:B--2---:R-:W-:Y:S02]  /*3b60*/  F2FP.BF16.F32.PACK_AB R4, R160, R161 ;  /* 0x000000a1a004723e */ /* 0x004fe400000010ff */
[----:B-1----:R-:W-:Y:S02]  /*3b70*/  F2FP.BF16.F32.PACK_AB R0, R162, R163 ;  /* 0x000000a3a200723e */ /* 0x002fe400000010ff */
[----:B---3--:R-:W-:Y:S03]  /*3b80*/  F2FP.BF16.F32.PACK_AB R5, R236, R237 ;  /* 0x000000edec05723e */ /* 0x008fe600000010ff */
[----:B------:R1:W-:Y:S04]  /*3b90*/  STS [R154], R0 ;  /* 0x000000009a007388 */ /* 0x0003e80000000800 */
[----:B------:R2:W-:Y:S04]  /*3ba0*/  STS [R156], R4 ;  /* 0x000000049c007388 */ /* 0x0005e80000000800 */
[----:B------:R3:W-:Y:S04]  /*3bb0*/  STS [R156+0x400], R3 ;  /* 0x000400039c007388 */ /* 0x0007e80000000800 */
[----:B------:R-:W-:Y:S04]  /*3bc0*/  STS [R154+0x2000], R6 ;  /* 0x002000069a007388 */ /* 0x000fe80000000800 */
[----:B------:R-:W-:Y:S01]  /*3bd0*/  STS [R154+0x2400], R5 ;  /* 0x002400059a007388 */ /* 0x000fe20000000800 */
[----:B-1----:R-:W-:Y:S02]  /*3be0*/  LOP3.LUT R0, R182, 0x8, R188, 0x78, !PT ;  /* 0x00000008b6007812 */ /* 0x002fe400078e78bc */
[----:B--2---:R-:W-:Y:S02]  /*3bf0*/  F2FP.BF16.F32.PACK_AB R4, R202, R205 ;  /* 0x000000cdca04723e */ /* 0x004fe400000010ff */
[----:B------:R-:W-:Y:S02]  /*3c00*/  LOP3.LUT R0, R186, R0, RZ, 0xfc, !PT ;  /* 0x00000000ba007212 */ /* 0x000fe400078efcff */
[----:B---3--:R-:W-:Y:S01]  /*3c10*/  F2FP.BF16.F32.PACK_AB R3, R226, R227 ;  /* 0x000000e3e203723e */ /* 0x008fe200000010ff */
[----:B------:R-:W-:Y:S01]  /*3c20*/  STS [R156+0x2000], R4 ;  /* 0x002000049c007388 */ /* 0x000fe20000000800 */
[----:B------:R-:W-:Y:S02]  /*3c30*/  LEA R148, R0, UR4, 0x1 ;  /* 0x0000000400947c11 */ /* 0x000fe4000f8e08ff */
[----:B------:R-:W-:Y:S01]  /*3c40*/  IADD3 R0, PT, PT, R181, R2, RZ ;  /* 0x00000002b5007210 */ /* 0x000fe20007ffe0ff */
[----:B------:R1:W-:Y:S01]  /*3c50*/  STS [R156+0x2400], R3 ;  /* 0x002400039c007388 */ /* 0x0003e20000000800 */
[C---:B------:R-:W-:Y:S03]  /*3c60*/  IADD3 R149, PT, PT, R148.reuse, R187, RZ ;  /* 0x000000bb94957210 */ /* 0x040fe60007ffe0ff */
[----:B------:R-:W-:Y:S08]  /*3c70*/  LDSM.16.M88.4 R64, [R148+0x8000] ;  /* 0x008000009440783b */ /* 0x000ff00000000200 */
[----:B------:R-:W2:Y:S08]  /*3c80*/  LDSM.16.M88.4 R16, [R2+0x10000] ;  /* 0x010000000210783b */ /* 0x000eb00000000200 */
[----:B------:R-:W3:Y:S01]  /*3c90*/  LDSM.16.M88.4 R60, [R148+0xa000] ;  /* 0x00a00000943c783b */ /* 0x000ee20000000200 */
[----:B-1----:R-:W-:Y:S07]  /*3ca0*/  IADD3 R3, PT, PT, R148, R181, RZ ;  /* 0x000000b594037210 */ /* 0x002fee0007ffe0ff */
[----:B------:R-:W1:Y:S08]  /*3cb0*/  LDSM.16.M88.4 R32, [R2+0x10800] ;  /* 0x010800000220783b */ /* 0x000e700000000200 */
[----:B------:R-:W4:Y:S08]  /*3cc0*/  LDSM.16.M88.4 R48, [R2+0x11000] ;  /* 0x011000000230783b */ /* 0x000f300000000200 */
[----:B------:R-:W4:Y:S01]  /*3cd0*/  LDSM.16.M88.4 R132, [R2+0x11800] ;  /* 0x011800000284783b */ /* 0x000f220000000200 */
[-C--:B--2---:R-:W-:Y:S07]  /*3ce0*/  HMMA.16816.F32.BF16 R4, R64, R16.reuse, RZ ;  /* 0x000000104004723c */ /* 0x084fee00000418ff */
[----:B------:R-:W-:Y:S01]  /*3cf0*/  LDSM.16.M88.4 R136, [R149+0x8000] ;  /* 0x008000009588783b */ /* 0x000fe20000000200 */
[C---:B---3--:R-:W-:Y:S07]  /*3d00*/  HMMA.16816.F32.BF16 R8, R60.reuse, R16, RZ ;  /* 0x000000103c08723c */ /* 0x048fee00000418ff */
[----:B------:R-:W2:Y:S01]  /*3d10*/  LDSM.16.M88.4 R140, [R144+0x10000] ;  /* 0x01000000908c783b */ /* 0x000ea20000000200 */
[-C--:B------:R-:W-:Y:S08]  /*3d20*/  HMMA.16816.F32.BF16 R12, R60, R18.reuse, RZ ;  /* 0x000000123c0c723c */ /* 0x080ff000000418ff */
[C---:B------:R-:W-:Y:S08]  /*3d30*/  HMMA.16816.F32.BF16 R16, R64.reuse, R18, RZ ;  /* 0x000000124010723c */ /* 0x040ff000000418ff */
        /* <DEDUP_REMOVED lines=24> */
[C---:B------:R-:W-:Y:S04]  /*3ec0*/  HMMA.16816.F32.BF16 R40, R132.reuse, R140, R40 ;  /* 0x0000008c8428723c */ /* 0x040fe80000041828 */
[----:B------:R-:W-:Y:S02]  /*3ed0*/  MOV R141, R147 ;  /* 0x00000093008d7202 */ /* 0x000fe40000000f00 */
[----:B------:R-:W1:Y:S02]  /*3ee0*/  LDSM.16.M88.4 R144, [R144+0x11800] ;  /* 0x011800009090783b */ /* 0x000e640000000200 */
[-C--:B------:R-:W-:Y:S03]  /*3ef0*/  HMMA.16816.F32.BF16 R44, R132, R142.reuse, R44 ;  /* 0x0000008e842c723c */ /* 0x080fe6000004182c */
[----:B------:R-:W-:Y:S05]  /*3f00*/  MOV R2, R141 ;  /* 0x0000008d00027202 */ /* 0x000fea0000000f00 */
[C---:B------:R-:W-:Y:S01]  /*3f10*/  HMMA.16816.F32.BF16 R48, R136.reuse, R142, R48 ;  /* 0x0000008e8830723c */ /* 0x040fe20000041830 */
[----:B------:R-:W-:Y:S07]  /*3f20*/  LDSM.16.M88.4 R140, [R3+0xa000] ;  /* 0x00a00000038c783b */ /* 0x000fee0000000200 */
[-C--:B-1----:R-:W-:Y:S08]  /*3f30*/  HMMA.16816.F32.BF16 R52, R136, R144.reuse, R52 ;  /* 0x000000908834723c */ /* 0x082ff00000041834 */
[C---:B------:R-:W-:Y:S01]  /*3f40*/  HMMA.16816.F32.BF16 R56, R132.reuse, R144, R56 ;  /* 0x000000908438723c */ /* 0x040fe20000041838 */
[----:B------:R-:W-:Y:S02]  /*3f50*/  MOV R144, UR32 ;  /* 0x0000002000907c02 */ /* 0x000fe40008000f00 */
[----:B------:R-:W-:Y:S05]  /*3f60*/  MOV R145, UR5 ;  /* 0x0000000500917c02 */ /* 0x000fea0008000f00 */
[-C--:B------:R-:W-:Y:S01]  /*3f70*/  HMMA.16816.F32.BF16 R60, R132, R146.reuse, R60 ;  /* 0x00000092843c723c */ /* 0x080fe2000004183c */
[----:B------:R-:W-:Y:S07]  /*3f80*/  LDSM.16.M88.4 R132, [R3+0x8000] ;  /* 0x008000000384783b */ /* 0x000fee0000000200 */
[----:B------:R-:W-:Y:S01]  /*3f90*/  HMMA.16816.F32.BF16 R64, R136, R146, R64 ;  /* 0x000000928840723c */ /* 0x000fe20000041840 */
[----:B------:R-:W2:Y:S03]  /*3fa0*/  LDL R146, [R1+0xac] ;  /* 0x0000ac0001927983 */ /* 0x000ea60000100800 */
[----:B------:R-:W-:Y:S01]  /*3fb0*/  MOV R147, R150 ;  /* 0x0000009600937202 */ /* 0x000fe20000000f00 */
[----:B------:R-:W1:Y:S03]  /*3fc0*/  LDSM.16.M88.4 R136, [R0+0x10000] ;  /* 0x010000000088783b */ /* 0x000e660000000200 */
        /* <DEDUP_REMOVED lines=15> */
[C---:B-1----:R-:W-:Y:S04]  /*40c0*/  IADD3 R0, PT, PT, R187.reuse, R0, RZ ;  /* 0x00000000bb007210 */ /* 0x042fe80007ffe0ff */
[-C--:B---3--:R-:W-:Y:S08]  /*40d0*/  HMMA.16816.F32.BF16 R52, R132, R136.reuse, R52 ;  /* 0x000000888434723c */ /* 0x088ff00000041834 */
[C---:B------:R-:W-:Y:S04]  /*40e0*/  HMMA.16816.F32.BF16 R56, R140.reuse, R136, R56 ;  /* 0x000000888c38723c */ /* 0x040fe80000041838 */
[----:B------:R-:W-:Y:S04]  /*40f0*/  MOV R137, R151 ;  /* 0x0000009700897202 */ /* 0x000fe80000000f00 */
[-C--:B------:R-:W-:Y:S03]  /*4100*/  HMMA.16816.F32.BF16 R60, R140, R138.reuse, R60 ;  /* 0x0000008a8c3c723c */ /* 0x080fe6000004183c */
[----:B------:R-:W-:Y:S02]  /*4110*/  IADD3 R140, PT, PT, R187, R3, RZ ;  /* 0x00000003bb8c7210 */ /* 0x000fe40007ffe0ff */
[----:B------:R-:W-:Y:S02]  /*4120*/  MOV R143, R137 ;  /* 0x00000089008f7202 */ /* 0x000fe40000000f00 */
[----:B------:R-:W-:Y:S01]  /*4130*/  MOV R3, R2 ;  /* 0x0000000200037202 */ /* 0x000fe20000000f00 */
[----:B------:R-:W-:Y:S01]  /*4140*/  HMMA.16816.F32.BF16 R64, R132, R138, R64 ;  /* 0x0000008a8440723c */ /* 0x000fe20000041840 */
[----:B------:R-:W-:Y:S08]  /*4150*/  LDSM.16.M88.4 R132, [R140+0x8000] ;  /* 0x008000008c84783b */ /* 0x000ff00000000200 */
[----:B------:R-:W1:Y:S01]  /*4160*/  LDSM.16.M88.4 R136, [R0+0x10000] ;  /* 0x010000000088783b */ /* 0x000e620000000200 */
[C---:B--2---:R-:W-:Y:S04]  /*4170*/  LEA R150, P0, R146.reuse, R144, 0x2 ;  /* 0x0000009092967211 */ /* 0x044fe800078010ff */
[----:B------:R-:W-:Y:S05]  /*4180*/  LEA.HI.X R151, R146, R145, RZ, 0x2, P0 ;  /* 0x0000009192977211 */ /* 0x000fea00000f14ff */
[----:B------:R-:W2:Y:S01]  /*4190*/  LDG.E R146, desc[UR28][R150.64] ;  /* 0x0000001c96927981 */ /* 0x000ea2000c1e1900 */
[-C--:B-1----:R-:W-:Y:S03]  /*41a0*/  HMMA.16816.F32.BF16 R4, R132, R136.reuse, R4 ;  /* 0x000000888404723c */ /* 0x082fe60000041804 */
[----:B------:R-:W3:Y:S04]  /*41b0*/  LDG.E R145, desc[UR28][R150.64+0x20] ;  /* 0x0000201c96917981 */ /* 0x000ee8000c1e1900 */
[----:B------:R-:W5:Y:S04]  /*41c0*/  LDG.E R144, desc[UR28][R150.64+0x100] ;  /* 0x0001001c96907981 */ /* 0x000f68000c1e1900 */
[----:B------:R1:W5:Y:S02]  /*41d0*/  LDG.E R2, desc[UR28][R150.64+0x120] ;  /* 0x0001201c96027981 */ /* 0x000364000c1e1900 */
[----:B-1----:R-:W-:Y:S06]  /*41e0*/  MOV R151, R147 ;  /* 0x0000009300977202 */ /* 0x002fec0000000f00 */
[C---:B--2---:R-:W-:Y:S01]  /*41f0*/  FADD.FTZ R4, -R146.reuse, R4 ;  /* 0x0000000492047221 */ /* 0x044fe20000010100 */
[----:B------:R-:W-:Y:S03]  /*4200*/  FADD.FTZ R5, -R146, R5 ;  /* 0x0000000592057221 */ /* 0x000fe60000010100 */
[----:B------:R-:W-:Y:S01]  /*4210*/  FMUL.FTZ R147, R173, R4 ;  /* 0x00000004ad937220 */ /* 0x000fe20000410000 */
[----:B------:R-:W-:Y:S01]  /*4220*/  MOV R4, R143 ;  /* 0x0000008f00047202 */ /* 0x000fe20000000f00 */
[----:B------:R-:W-:Y:S01]  /*4230*/  FMUL.FTZ R150, R172, R5 ;  /* 0x00000005ac967220 */ /* 0x000fe20000410000 */
[----:B------:R-:W1:Y:S01]  /*4240*/  LDSM.16.M88.4 R140, [R140+0xa000] ;  /* 0x00a000008c8c783b */ /* 0x000e620000000200 */
[----:B------:R-:W-:Y:S01]  /*4250*/  FFMA.FTZ R5, -R3, R3, 1 ;  /* 0x3f80000003057423 */ /* 0x000fe20000010103 */
[C---:B---3--:R-:W-:Y:S01]  /*4260*/  FADD.FTZ R6, -R145.reuse, R6 ;  /* 0x0000000691067221 */ /* 0x048fe20000010100 */
[----:B------:R-:W-:Y:S01]  /*4270*/  FFMA.FTZ R4, -R4, R4, 1 ;  /* 0x3f80000004047423 */ /* 0x000fe20000010104 */
[----:B------:R-:W-:Y:S01]  /*4280*/  FADD.FTZ R7, -R145, R7 ;  /* 0x0000000791077221 */ /* 0x000fe20000010100 */
[----:B------:R-:W-:Y:S02]  /*4290*/  FMUL.FTZ R5, R5, UR16 ;  /* 0x0000001005057c20 */ /* 0x000fe40008410000 */
[----:B------:R-:W-:Y:S01]  /*42a0*/  FMUL.FTZ R4, R4, UR16 ;  /* 0x0000001004047c20 */ /* 0x000fe20008410000 */
[----:B------:R-:W-:Y:S01]  /*42b0*/  FMUL.FTZ R7, R233, R7 ;  /* 0x00000007e9077220 */ /* 0x000fe20000410000 */
        /* <DEDUP_REMOVED lines=8> */
[----:B------:R-:W1:Y:S11]  /*4340*/  LDSM.16.M88.4 R136, [R0+0x11000] ;  /* 0x011000000088783b */ /* 0x000e760000000200 */
[----:B------:R-:W-:Y:S07]  /*4350*/  @!UPT UIADD3 URZ, UPT, UPT, URZ, URZ, URZ ;  /* 0x000000fffffff290 */ /* 0x000fee000fffe0ff */
[----:B------:R-:W-:Y:S01]  /*4360*/  FADD.FTZ R33, -R146, R33 ;  /* 0x0000002192217221 */ /* 0x000fe20000010100 */
[-C--:B-1----:R-:W-:Y:S08]  /*4370*/  HMMA.16816.F32.BF16 R36, R132, R136.reuse, R36 ;  /* 0x000000888424723c */ /* 0x082ff00000041824 */
[C---:B------:R-:W-:Y:S08]  /*4380*/  HMMA.16816.F32.BF16 R40, R140.reuse, R136, R40 ;  /* 0x000000888c28723c */ /* 0x040ff00000041828 */
[-C--:B------:R-:W-:Y:S08]  /*4390*/  HMMA.16816.F32.BF16 R44, R140, R138.reuse, R44 ;  /* 0x0000008a8c2c723c */ /* 0x080ff0000004182c */
[C---:B------:R-:W-:Y:S01]  /*43a0*/  HMMA.16816.F32.BF16 R48, R132.reuse, R138, R48 ;  /* 0x0000008a8430723c */ /* 0x040fe20000041830 */
[----:B------:R1:W2:Y:S03]  /*43b0*/  LDSM.16.M88.4 R136, [R0+0x11800] ;  /* 0x011800000088783b */ /* 0x0002a60000000200 */
[--C-:B-1----:R-:W-:Y:S04]  /*43c0*/  SHF.R.U32.HI R0, RZ, 0x4, R190.reuse ;  /* 0x00000004ff007819 */ /* 0x102fe800000116be */
[----:B------:R-:W-:Y:S04]  /*43d0*/  LOP3.LUT R0, R0, 0x8, RZ, 0xc0, !PT ;  /* 0x0000000800007812 */ /* 0x000fe800078ec0ff */
[----:B------:R-:W-:Y:S04]  /*43e0*/  LOP3.LUT R0, R0, 0x10, R190, 0xf8, !PT ;  /* 0x0000001000007812 */ /* 0x000fe800078ef8be */
[----:B------:R-:W-:Y:S01]  /*43f0*/  LOP3.LUT R3, R0, R182, RZ, 0x3c, !PT ;  /* 0x000000b600037212 */ /* 0x000fe200078e3cff */
[----:B------:R-:W-:Y:S01]  /*4400*/  FADD.FTZ R0, -R146, R20 ;  /* 0x0000001492007221 */ /* 0x000fe20000010100 */
[----:B------:R-:W-:Y:S02]  /*4410*/  FFMA.FTZ R20, -R78, R78, 1 ;  /* 0x3f8000004e147423 */ /* 0x000fe4000001014e */
[----:B------:R1:W5:Y:S01]  /*4420*/  LDL.LU R78, [R1+0xdc] ;  /* 0x0000dc00014e7983 */ /* 0x0003620000300800 */
[-C--:B--2---:R-:W-:Y:S03]  /*4430*/  HMMA.16816.F32.BF16 R52, R132, R136.reuse, R52 ;  /* 0x000000888434723c */ /* 0x084fe60000041834 */
[----:B------:R-:W-:Y:S01]  /*4440*/  FMUL.FTZ R20, R20, UR16 ;  /* 0x0000001014147c20 */ /* 0x000fe20008410000 */
[----:B------:R-:W-:Y:S04]  /*4450*/  FMUL.FTZ R0, R179, R0 ;  /* 0x00000000b3007220 */ /* 0x000fe80000410000 */
[C---:B------:R-:W-:Y:S08]  /*4460*/  HMMA.16816.F32.BF16 R56, R140.reuse, R136, R56 ;  /* 0x000000888c38723c */ /* 0x040ff00000041838 */
[-C--:B------:R-:W-:Y:S08]  /*4470*/  HMMA.16816.F32.BF16 R60, R140, R138.reuse, R60 ;  /* 0x0000008a8c3c723c */ /* 0x080ff0000004183c */
[----:B------:R-:W-:Y:S04]  /*4480*/  HMMA.16816.F32.BF16 R64, R132, R138, R64 ;  /* 0x0000008a8440723c */ /* 0x000fe80000041840 */
[----:B------:R-:W-:Y:S01]  /*4490*/  FFMA.FTZ R134, -R76, R76, 1 ;  /* 0x3f8000004c867423 */ /* 0x000fe2000001014c */
[----:B------:R-:W-:Y:S01]  /*44a0*/  FMUL.FTZ R132, R5, R150 ;  /* 0x0000009605847220 */ /* 0x000fe20000410000 */
[----:B------:R-:W-:Y:S01]  /*44b0*/  FMUL.FTZ R133, R4, R147 ;  /* 0x0000009304857220 */ /* 0x000fe20000410000 */
[C---:B------:R-:W-:Y:S01]  /*44c0*/  FADD.FTZ R4, -R146.reuse, R17 ;  /* 0x0000001192047221 */ /* 0x040fe20000010100 */
[----:B------:R-:W-:Y:S01]  /*44d0*/  FADD.FTZ R17, -R146, R21 ;  /* 0x0000001592117221 */ /* 0x000fe20000010100 */
[----:B------:R-:W-:Y:S01]  /*44e0*/  FFMA.FTZ R21, -R77, R77, 1 ;  /* 0x3f8000004d157423 */ /* 0x000fe2000001014d */
[----:B------:R-:W-:Y:S01]  /*44f0*/  FMUL.FTZ R134, R134, UR16 ;  /* 0x0000001086867c20 */ /* 0x000fe20008410000 */
[----:B------:R1:W5:Y:S01]  /*4500*/  LDL.LU R77, [R1+0xd8] ;  /* 0x0000d800014d7983 */ /* 0x0003620000300800 */
[----:B------:R-:W-:Y:S01]  /*4510*/  FMUL.FTZ R4, R196, R4 ;  /* 0x00000004c4047220 */ /* 0x000fe20000410000 */
[----:B------:R-:W-:Y:S01]  /*4520*/  FMUL.FTZ R21, R21, UR16 ;  /* 0x0000001015157c20 */ /* 0x000fe20008410000 */
[----:B------:R-:W-:Y:S01]  /*4530*/  FMUL.FTZ R17, R178, R17 ;  /* 0x00000011b2117220 */ /* 0x000fe20000410000 */
[----:B------:R1:W5:Y:S01]  /*4540*/  LDL.LU R76, [R1+0xd4] ;  /* 0x0000d400014c7983 */ /* 0x0003620000300800 */
[----:B------:R-:W-:Y:S01]  /*4550*/  FADD.FTZ R5, -R146, R16 ;  /* 0x0000001092057221 */ /* 0x000fe20000010100 */
[----:B------:R-:W-:Y:S03]  /*4560*/  FFMA.FTZ R16, -R151, R151, 1 ;  /* 0x3f80000097107423 */ /* 0x000fe60000010197 */
[----:B------:R-:W-:Y:S01]  /*4570*/  FMUL.FTZ R5, R197, R5 ;  /* 0x00000005c5057220 */ /* 0x000fe20000410000 */
[----:B------:R-:W-:Y:S04]  /*4580*/  FMUL.FTZ R16, R16, UR16 ;  /* 0x0000001010107c20 */ /* 0x000fe80008410000 */
[----:B------:R-:W-:Y:S01]  /*4590*/  FMUL.FTZ R5, R16, R5 ;  /* 0x0000000510057220 */ /* 0x000fe20000410000 */
[----:B------:R-:W-:Y:S01]  /*45a0*/  FMUL.FTZ R16, R20, R4 ;  /* 0x0000000414107220 */ /* 0x000fe20000410000 */
[----:B------:R-:W-:Y:S01]  /*45b0*/  FMUL.FTZ R4, R21, R0 ;  /* 0x0000000015047220 */ /* 0x000fe20000410000 */
[----:B------:R-:W-:Y:S01]  /*45c0*/  FFMA.FTZ R21, -R72, R72, 1 ;  /* 0x3f80000048157423 */ /* 0x000fe20000010148 */
[----:B------:R-:W-:Y:S01]  /*45d0*/  FADD.FTZ R20, -R146, R32 ;  /* 0x0000002092147221 */ /* 0x000fe20000010100 */
[----:B------:R-:W-:Y:S01]  /*45e0*/  FFMA.FTZ R32, -R73, R73, 1 ;  /* 0x3f80000049207423 */ /* 0x000fe20000010149 */
[----:B------:R-:W-:Y:S01]  /*45f0*/  FMUL.FTZ R0, R134, R17 ;  /* 0x0000001186007220 */ /* 0x000fe20000410000 */
[----:B------:R-:W-:Y:S01]  /*4600*/  F2FP.BF16.F32.PACK_AB R17, R132, R133 ;  /* 0x000000858411723e */ /* 0x000fe200000010ff */
[----:B------:R-:W-:Y:S01]  /*4610*/  FMUL.FTZ R20, R171, R20 ;  /* 0x00000014ab147220 */ /* 0x000fe20000410000 */
[----:B------:R-:W-:Y:S01]  /*4620*/  F2FP.BF16.F32.PACK_AB R16, R16, R5 ;  /* 0x000000051010723e */ /* 0x000fe200000010ff */
[----:B------:R-:W-:Y:S01]  /*4630*/  FMUL.FTZ R5, R170, R33 ;  /* 0x00000021aa057220 */ /* 0x000fe20000410000 */
[----:B------:R-:W-:Y:S01]  /*4640*/  F2FP.BF16.F32.PACK_AB R132, R0, R4 ;  /* 0x000000040084723e */ /* 0x000fe200000010ff */
[----:B------:R-:W-:Y:S01]  /*4650*/  FFMA.FTZ R33, -R74, R74, 1 ;  /* 0x3f8000004a217423 */ /* 0x000fe2000001014a */
[C---:B------:R-:W-:Y:S01]  /*4660*/  FADD.FTZ R4, -R146.reuse, R36 ;  /* 0x0000002492047221 */ /* 0x040fe20000010100 */
[----:B------:R-:W-:Y:S01]  /*4670*/  FFMA.FTZ R36, -R75, R75, 1 ;  /* 0x3f8000004b247423 */ /* 0x000fe2000001014b */
[----:B------:R-:W-:Y:S01]  /*4680*/  FADD.FTZ R0, -R146, R37 ;  /* 0x0000002592007221 */ /* 0x000fe20000010100 */
[----:B------:R1:W5:Y:S01]  /*4690*/  LDL.LU R75, [R1+0xd0] ;  /* 0x0000d000014b7983 */ /* 0x0003620000300800 */
[----:B------:R-:W-:Y:S01]  /*46a0*/  FFMA.FTZ R37, -R71, R71, 1 ;  /* 0x3f80000047257423 */ /* 0x000fe20000010147 */
[----:B------:R-:W-:Y:S01]  /*46b0*/  FMUL.FTZ R4, R167, R4 ;  /* 0x00000004a7047220 */ /* 0x000fe20000410000 */
[----:B------:R-:W-:Y:S01]  /*46c0*/  FMUL.FTZ R36, R36, UR16 ;  /* 0x0000001024247c20 */ /* 0x000fe20008410000 */
[----:B------:R1:W5:Y:S01]  /*46d0*/  LDL.LU R74, [R1+0xcc] ;  /* 0x0000cc00014a7983 */ /* 0x0003620000300800 */
[----:B------:R-:W-:Y:S01]  /*46e0*/  FMUL.FTZ R32, R32, UR16 ;  /* 0x0000001020207c20 */ /* 0x000fe20008410000 */
[----:B------:R-:W-:Y:S01]  /*46f0*/  FMUL.FTZ R33, R33, UR16 ;  /* 0x0000001021217c20 */ /* 0x000fe20008410000 */
[----:B------:R-:W-:Y:S01]  /*4700*/  FMUL.FTZ R36, R36, R20 ;  /* 0x0000001424247220 */ /* 0x000fe20000410000 */
[----:B------:R1:W5:Y:S01]  /*4710*/  LDL.LU R73, [R1+0xc8] ;  /* 0x0000c80001497983 */ /* 0x0003620000300800 */
[----:B------:R-:W-:Y:S01]  /*4720*/  FADD.FTZ R20, -R146, R49 ;  /* 0x0000003192147221 */ /* 0x000fe20000010100 */
[----:B------:R-:W-:Y:S01]  /*4730*/  FFMA.FTZ R49, -R69, R69, 1 ;  /* 0x3f80000045317423 */ /* 0x000fe20000010145 */
[----:B------:R-:W-:Y:S01]  /*4740*/  FMUL.FTZ R32, R32, R4 ;  /* 0x0000000420207220 */ /* 0x000fe20000410000 */
[----:B------:R1:W5:Y:S01]  /*4750*/  LDL.LU R72, [R1+0xc4] ;  /* 0x0000c40001487983 */ /* 0x0003620000300800 */
[----:B------:R-:W-:Y:S01]  /*4760*/  FADD.FTZ R4, -R146, R52 ;  /* 0x0000003492047221 */ /* 0x000fe20000010100 */
[----:B------:R-:W-:Y:S01]  /*4770*/  FFMA.FTZ R52, -R68, R68, 1 ;  /* 0x3f80000044347423 */ /* 0x000fe20000010144 */
[----:B------:R-:W-:Y:S01]  /*4780*/  FMUL.FTZ R33, R33, R5 ;  /* 0x0000000521217220 */ /* 0x000fe20000410000 */
[----:B------:R1:W5:Y:S01]  /*4790*/  LDL.LU R71, [R1+0xc0] ;  /* 0x0000c00001477983 */ /* 0x0003620000300800 */
[----:B------:R-:W-:Y:S01]  /*47a0*/  FMUL.FTZ R5, R21, UR16 ;  /* 0x0000001015057c20 */ /* 0x000fe20008410000 */
[----:B------:R-:W-:Y:S01]  /*47b0*/  FADD.FTZ R21, -R146, R48 ;  /* 0x0000003092157221 */ /* 0x000fe20000010100 */
[----:B------:R-:W-:Y:S01]  /*47c0*/  FFMA.FTZ R48, -R70, R70, 1 ;  /* 0x3f80000046307423 */ /* 0x000fe20000010146 */
[----:B------:R-:W-:Y:S01]  /*47d0*/  FMUL.FTZ R0, R166, R0 ;  /* 0x00000000a6007220 */ /* 0x000fe20000410000 */
[----:B------:R1:W5:Y:S01]  /*47e0*/  LDL.LU R70, [R1+0xbc] ;  /* 0x0000bc0001467983 */ /* 0x0003620000300800 */
[----:B------:R-:W-:Y:S01]  /*47f0*/  FMUL.FTZ R21, R165, R21 ;  /* 0x00000015a5157220 */ /* 0x000fe20000410000 */
[----:B------:R-:W-:Y:S01]  /*4800*/  FMUL.FTZ R20, R164, R20 ;  /* 0x00000014a4147220 */ /* 0x000fe20000410000 */
[----:B------:R-:W-:Y:S01]  /*4810*/  FMUL.FTZ R5, R5, R0 ;  /* 0x0000000005057220 */ /* 0x000fe20000410000 */
[----:B------:R1:W5:Y:S01]  /*4820*/  LDL.LU R69, [R1+0xb8] ;  /* 0x0000b80001457983 */ /* 0x0003620000300800 */
[----:B------:R-:W-:Y:S01]  /*4830*/  FMUL.FTZ R37, R37, UR16 ;  /* 0x0000001025257c20 */ /* 0x000fe20008410000 */
[----:B------:R-:W-:Y:S01]  /*4840*/  FMUL.FTZ R48, R48, UR16 ;  /* 0x0000001030307c20 */ /* 0x000fe20008410000 */
[----:B------:R-:W-:Y:S01]  /*4850*/  FADD.FTZ R0, -R146, R53 ;  /* 0x0000003592007221 */ /* 0x000fe20000010100 */
[----:B------:R1:W5:Y:S01]  /*4860*/  LDL.LU R68, [R1+0xb4] ;  /* 0x0000b40001447983 */ /* 0x0003620000300800 */
[----:B------:R-:W-:Y:S01]  /*4870*/  FMUL.FTZ R21, R37, R21 ;  /* 0x0000001525157220 */ /* 0x000fe20000410000 */
[----:B------:R-:W-:Y:S01]  /*4880*/  FMUL.FTZ R20, R48, R20 ;  /* 0x0000001430147220 */ /* 0x000fe20000410000 */
[----:B------:R-:W-:Y:S01]  /*4890*/  FMUL.FTZ R0, R162, R0 ;  /* 0x00000000a2007220 */ /* 0x000fe20000410000 */
[----:B------:R-:W-:Y:S01]  /*48a0*/  FMUL.FTZ R48, R52, UR16 ;  /* 0x0000001034307c20 */ /* 0x000fe20008410000 */
[----:B------:R-:W-:Y:S01]  /*48b0*/  FMUL.FTZ R4, R163, R4 ;  /* 0x00000004a3047220 */ /* 0x000fe20000410000 */
[----:B------:R-:W-:Y:S01]  /*48c0*/  FMUL.FTZ R37, R49, UR16 ;  /* 0x0000001031257c20 */ /* 0x000fe20008410000 */
[----:B------:R-:W-:Y:S01]  /*48d0*/  F2FP.BF16.F32.PACK_AB R52, R5, R32 ;  /* 0x000000200534723e */ /* 0x000fe200000010ff */
[----:B------:R-:W-:Y:S01]  /*48e0*/  FMUL.FTZ R5, R48, R0 ;  /* 0x0000000030057220 */ /* 0x000fe20000410000 */
[----:B------:R-:W-:Y:S01]  /*48f0*/  F2FP.BF16.F32.PACK_AB R49, R20, R21 ;  /* 0x000000151431723e */ /* 0x000fe200000010ff */
[----:B------:R-:W-:Y:S01]  /*4900*/  FMUL.FTZ R32, R37, R4 ;  /* 0x0000000425207220 */ /* 0x000fe20000410000 */
[----:B------:R-:W-:Y:S01]  /*4910*/  FADD.FTZ R0, -R146, R64 ;  /* 0x0000004092007221 */ /* 0x000fe20000010100 */
[----:B------:R-:W-:Y:S01]  /*4920*/  FFMA.FTZ R20, -R192, R192, 1 ;  /* 0x3f800000c0147423 */ /* 0x000fe200000101c0 */
[----:B------:R-:W-:Y:S01]  /*4930*/  F2FP.BF16.F32.PACK_AB R53, R33, R36 ;  /* 0x000000242135723e */ /* 0x000fe200000010ff */
[----:B------:R-:W-:Y:S01]  /*4940*/  FADD.FTZ R4, -R146, R65 ;  /* 0x0000004192047221 */ /* 0x000fe20000010100 */
[----:B------:R-:W-:Y:S01]  /*4950*/  FFMA.FTZ R21, -R189, R189, 1 ;  /* 0x3f800000bd157423 */ /* 0x000fe200000101bd */
[----:B------:R-:W-:Y:S01]  /*4960*/  F2FP.BF16.F32.PACK_AB R48, R5, R32 ;  /* 0x000000200530723e */ /* 0x000fe200000010ff */
[----:B------:R-:W-:Y:S01]  /*4970*/  FMUL.FTZ R0, R161, R0 ;  /* 0x00000000a1007220 */ /* 0x000fe20000410000 */
[----:B------:R-:W-:Y:S01]  /*4980*/  FMUL.FTZ R20, R20, UR16 ;  /* 0x0000001014147c20 */ /* 0x000fe20008410000 */
[----:B------:R-:W-:Y:S01]  /*4990*/  SHF.L.U32 R192, R190, 0x5, RZ ;  /* 0x00000005bec07819 */ /* 0x000fe200000006ff */
[----:B------:R-:W-:Y:S01]  /*49a0*/  FMUL.FTZ R4, R160, R4 ;  /* 0x00000004a0047220 */ /* 0x000fe20000410000 */
[----:B------:R-:W-:Y:S01]  /*49b0*/  FMUL.FTZ R21, R21, UR16 ;  /* 0x0000001015157c20 */ /* 0x000fe20008410000 */
[----:B------:R-:W-:Y:S01]  /*49c0*/  LOP3.LUT R189, R190, 0x8, RZ, 0xc0, !PT ;  /* 0x00000008bebd7812 */ /* 0x000fe200078ec0ff */
[----:B------:R-:W-:Y:S01]  /*49d0*/  FMUL.FTZ R33, R20, R0 ;  /* 0x0000000014217220 */ /* 0x000fe20000410000 */
[----:B------:R-:W-:Y:S01]  /*49e0*/  FMUL.FTZ R20, R232, R6 ;  /* 0x00000006e8147220 */ /* 0x000fe20000410000 */
[----:B------:R-:W-:Y:S01]  /*49f0*/  LOP3.LUT R192, R192, 0x7200, RZ, 0xc0, !PT ;  /* 0x00007200c0c07812 */ /* 0x000fe200078ec0ff */
[----:B------:R-:W-:Y:S01]  /*4a00*/  FMUL.FTZ R32, R21, R4 ;  /* 0x0000000415207220 */ /* 0x000fe20000410000 */
[----:B------:R-:W-:Y:S01]  /*4a10*/  FFMA.FTZ R6, -R191, R191, 1 ;  /* 0x3f800000bf067423 */ /* 0x000fe200000101bf */
[C---:B------:R-:W-:Y:S01]  /*4a20*/  SHF.L.U32 R191, R190.reuse, 0x6, RZ ;  /* 0x00000006bebf7819 */ /* 0x040fe200000006ff */
[----:B------:R-:W-:Y:S01]  /*4a30*/  FFMA.FTZ R21, -R193, R193, 1 ;  /* 0x3f800000c1157423 */ /* 0x000fe200000101c1 */
[----:B------:R-:W-:Y:S01]  /*4a40*/  SHF.L.U32 R193, R190, 0x5, RZ ;  /* 0x00000005bec17819 */ /* 0x000fe200000006ff */
[----:B------:R-:W-:Y:S02]  /*4a50*/  FMUL.FTZ R6, R6, UR16 ;  /* 0x0000001006067c20 */ /* 0x000fe40008410000 */
[----:B------:R-:W-:Y:S01]  /*4a60*/  FMUL.FTZ R21, R21, UR16 ;  /* 0x0000001015157c20 */ /* 0x000fe20008410000 */
[----:B-1----:R-:W-:Y:S06]  /*4a70*/  BRA.U !UP0, `(.L_x_2278) ;  /* 0x0000000108807547 */ /* 0x002fec000b800000 */
[----:B------:R-:W2:Y:S01]  /*4a80*/  LDL.LU R135, [R1+0x90] ;  /* 0x0000900001877983 */ /* 0x000ea20000300800 */
[----:B------:R-:W-:Y:S01]  /*4a90*/  IADD3 R4, P0, PT, RZ, -UR25, RZ ;  /* 0x80000019ff047c10 */ /* 0x000fe2000ff1e0ff */
[----:B------:R-:W-:Y:S02]  /*4aa0*/  ULOP3.LUT UR34, UR33, 0x1, URZ, 0xc0, !UPT ;  /* 0x0000000121227892 */ /* 0x000fe4000f8ec0ff */
[----:B------:R-:W3:Y:S02]  /*4ab0*/  LDL.LU R134, [R1+0x8c] ;  /* 0x00008c0001867983 */ /* 0x000ee40000300800 */
[----:B------:R-:W-:Y:S01]  /*4ac0*/  IMAD.X R0, RZ, RZ, ~UR17, P0 ;  /* 0x80000011ff007e24 */ /* 0x000fe200080e06ff */
[----:B------:R-:W-:Y:S01]  /*4ad0*/  UISETP.NE.U32.AND UP1, UPT, UR34, 0x1, UPT ;  /* 0x000000012200788c */ /* 0x000fe2000bf25070 */
[----:B------:R-:W4:Y:S03]  /*4ae0*/  LDL.LU R133, [R1+0x84] ;  /* 0x0000840001857983 */ /* 0x000f260000300800 */
[----:B------:R-:W-:Y:S01]  /*4af0*/  SHF.R.S64 R4, R4, 0x1f, R0 ;  /* 0x0000001f04047819 */ /* 0x000fe20000001000 */
[----:B------:R-:W-:Y:S06]  /*4b00*/  USEL UR34, UR19, 0x4000, !UP1 ;  /* 0x0000400013227887 */ /* 0x000fec000c800000 */
[----:B------:R-:W-:Y:S02]  /*4b10*/  VIADD R183, R183, UR34 ;  /* 0x00000022b7b77c36 */ /* 0x000fe40008000000 */
[----:B----4-:R-:W-:Y:S01]  /*4b20*/  VIADD R133, R133, UR34 ;  /* 0x0000002285857c36 */ /* 0x010fe20008000000 */
[----:B--2---:R-:W-:Y:S04]  /*4b30*/  IADD3 R135, P0, PT, R4, R135, RZ ;  /* 0x0000008704877210 */ /* 0x004fe80007f1e0ff */
[----:B---3--:R-:W-:Y:S01]  /*4b40*/  LEA.HI.X.SX32 R134, R0, R134, 0x1, P0 ;  /* 0x0000008600867211 */ /* 0x008fe200000f0eff */
        /* <DEDUP_REMOVED lines=19> */
.L_x_2278:
[----:B------:R-:W2:Y:S01]  /*4c80*/  LDL.LU R139, [R1+0x20] ;  /* 0x00002000018b7983 */ /* 0x000ea20000300800 */
[----:B-1----:R-:W-:Y:S01]  /*4c90*/  FFMA.FTZ R4, -R231, R231, 1 ;  /* 0x3f800000e7047423 */ /* 0x002fe200000101e7 */
[----:B------:R-:W-:Y:S01]  /*4ca0*/  FADD.FTZ R22, -R145, R22 ;  /* 0x0000001691167221 */ /* 0x000fe20000010100 */
[----:B------:R-:W-:Y:S01]  /*4cb0*/  FFMA.FTZ R5, -R225, R225, 1 ;  /* 0x3f800000e1057423 */ /* 0x000fe200000101e1 */
[----:B------:R-:W3:Y:S01]  /*4cc0*/  LDL.LU R138, [R1+0x1c] ;  /* 0x00001c00018a7983 */ /* 0x000ee20000300800 */
[----:B------:R-:W-:Y:S01]  /*4cd0*/  FADD.FTZ R0, -R145, R23 ;  /* 0x0000001791007221 */ /* 0x000fe20000010100 */
[----:B------:R-:W-:Y:S01]  /*4ce0*/  FMUL.FTZ R22, R215, R22 ;  /* 0x00000016d7167220 */ /* 0x000fe20000410000 */
[----:B------:R-:W-:Y:S01]  /*4cf0*/  FMUL.FTZ R5, R5, UR16 ;  /* 0x0000001005057c20 */ /* 0x000fe20008410000 */
[----:B------:R-:W4:Y:S01]  /*4d00*/  LDL.LU R137, [R1+0x8] ;  /* 0x0000080001897983 */ /* 0x000f220000300800 */
[----:B------:R-:W-:Y:S01]  /*4d10*/  FMUL.FTZ R7, R21, R7 ;  /* 0x0000000715077220 */ /* 0x000fe20000410000 */
[----:B------:R-:W-:Y:S01]  /*4d20*/  FMUL.FTZ R0, R214, R0 ;  /* 0x00000000d6007220 */ /* 0x000fe20000410000 */
[----:B------:R-:W-:Y:S01]  /*4d30*/  FMUL.FTZ R22, R5, R22 ;  /* 0x0000001605167220 */ /* 0x000fe20000410000 */
[----:B------:R-:W4:Y:S01]  /*4d40*/  LDL.LU R136, [R1+0x4] ;  /* 0x0000040001887983 */ /* 0x000f220000300800 */
[C---:B------:R-:W-:Y:S01]  /*4d50*/  FADD.FTZ R19, -R145.reuse, R19 ;  /* 0x0000001391137221 */ /* 0x040fe20000010100 */
[----:B-----5:R-:W-:Y:S01]  /*4d60*/  FADD.FTZ R8, -R144, R8 ;  /* 0x0000000890087221 */ /* 0x020fe20000010100 */
[C---:B------:R-:W-:Y:S01]  /*4d70*/  FADD.FTZ R38, -R145.reuse, R38 ;  /* 0x0000002691267221 */ /* 0x040fe20000010100 */
[----:B------:R-:W4:Y:S01]  /*4d80*/  LDL.LU R135, [R1+0x38] ;  /* 0x0000380001877983 */ /* 0x000f220000300800 */
[----:B------:R-:W-:Y:S01]  /*4d90*/  FMUL.FTZ R19, R218, R19 ;  /* 0x00000013da137220 */ /* 0x000fe20000410000 */
[----:B------:R-:W-:Y:S01]  /*4da0*/  F2FP.BF16.F32.PACK_AB R37, R32, R33 ;  /* 0x000000212025723e */ /* 0x000fe200000010ff */
[----:B------:R-:W-:Y:S01]  /*4db0*/  FADD.FTZ R39, -R145, R39 ;  /* 0x0000002791277221 */ /* 0x000fe20000010100 */
[----:B------:R-:W4:Y:S01]  /*4dc0*/  LDL.LU R134, [R1+0x34] ;  /* 0x0000340001867983 */ /* 0x000f220000300800 */
[----:B------:R-:W-:Y:S01]  /*4dd0*/  FMUL.FTZ R38, R203, R38 ;  /* 0x00000026cb267220 */ /* 0x000fe20000410000 */
[----:B------:R-:W-:Y:S01]  /*4de0*/  FADD.FTZ R9, -R144, R9 ;  /* 0x0000000990097221 */ /* 0x000fe20000010100 */
[C---:B------:R-:W-:Y:S01]  /*4df0*/  FADD.FTZ R34, -R145.reuse, R34 ;  /* 0x0000002291227221 */ /* 0x040fe20000010100 */
[----:B------:R-:W4:Y:S01]  /*4e00*/  LDL.LU R133, [R1+0x30] ;  /* 0x0000300001857983 */ /* 0x000f220000300800 */
[----:B------:R-:W-:Y:S01]  /*4e10*/  FMUL.FTZ R39, R204, R39 ;  /* 0x00000027cc277220 */ /* 0x000fe20000410000 */
[----:B------:R-:W-:Y:S01]  /*4e20*/  FADD.FTZ R12, -R144, R12 ;  /* 0x0000000c900c7221 */ /* 0x000fe20000010100 */
[C---:B------:R-:W-:Y:S01]  /*4e30*/  FADD.FTZ R50, -R145.reuse, R50 ;  /* 0x0000003291327221 */ /* 0x040fe20000010100 */
[----:B------:R-:W4:Y:S01]  /*4e40*/  LDL.LU R65, [R1+0x2c] ;  /* 0x00002c0001417983 */ /* 0x000f220000300800 */
[----:B------:R-:W-:Y:S01]  /*4e50*/  FMUL.FTZ R34, R208, R34 ;  /* 0x00000022d0227220 */ /* 0x000fe20000410000 */
[----:B------:R-:W-:Y:S01]  /*4e60*/  FADD.FTZ R66, -R145, R66 ;  /* 0x0000004291427221 */ /* 0x000fe20000010100 */
[----:B------:R-:W-:Y:S01]  /*4e70*/  FMUL.FTZ R50, R195, R50 ;  /* 0x00000032c3327220 */ /* 0x000fe20000410000 */
[----:B------:R-:W4:Y:S01]  /*4e80*/  LDL.LU R64, [R1] ;  /* 0x0000000001407983 */ /* 0x000f220000300800 */
[----:B------:R-:W-:Y:S01]  /*4e90*/  FADD.FTZ R18, -R145, R18 ;  /* 0x0000001291127221 */ /* 0x000fe20000010100 */
[----:B------:R-:W-:Y:S01]  /*4ea0*/  FMUL.FTZ R66, R169, R66 ;  /* 0x00000042a9427220 */ /* 0x000fe20000410000 */
[----:B------:R-:W-:Y:S01]  /*4eb0*/  FADD.FTZ R54, -R145, R54 ;  /* 0x0000003691367221 */ /* 0x000fe20000010100 */
[----:B------:R1:W-:Y:S01]  /*4ec0*/  STS [R152+0x14000], R17 ;  /* 0x0140001198007388 */ /* 0x0003e20000000800 */
[----:B------:R-:W-:Y:S01]  /*4ed0*/  FMUL.FTZ R18, R217, R18 ;  /* 0x00000012d9127220 */ /* 0x000fe20000410000 */
[C---:B------:R-:W-:Y:S01]  /*4ee0*/  FADD.FTZ R28, -R144.reuse, R28 ;  /* 0x0000001c901c7221 */ /* 0x040fe20000010100 */
[----:B------:R-:W-:Y:S01]  /*4ef0*/  FMUL.FTZ R54, R177, R54 ;  /* 0x00000036b1367220 */ /* 0x000fe20000410000 */
[----:B------:R-:W2:Y:S01]  /*4f00*/  LDL.LU R140, [R1+0x68] ;  /* 0x00006800018c7983 */ /* 0x000ea20000300800 */
[----:B------:R-:W-:Y:S01]  /*4f10*/  FADD.FTZ R25, -R144, R25 ;  /* 0x0000001990197221 */ /* 0x000fe20000010100 */
[----:B------:R-:W-:Y:S01]  /*4f20*/  FMUL.FTZ R28, R240, R28 ;  /* 0x0000001cf01c7220 */ /* 0x000fe20000410000 */
[----:B------:R-:W-:Y:S01]  /*4f30*/  FADD.FTZ R41, -R144, R41 ;  /* 0x0000002990297221 */ /* 0x000fe20000010100 */
[----:B------:R-:W-:Y:S01]  /*4f40*/  FADD.FTZ R10, -R2, R10 ;  /* 0x0000000a020a7221 */ /* 0x000fe20000010100 */
[----:B------:R-:W-:Y:S01]  /*4f50*/  FMUL.FTZ R25, R242, R25 ;  /* 0x00000019f2197220 */ /* 0x000fe20000410000 */
[----:B------:R-:W-:Y:S01]  /*4f60*/  FADD.FTZ R61, -R144, R61 ;  /* 0x0000003d903d7221 */ /* 0x000fe20000010100 */
[----:B------:R-:W-:Y:S01]  /*4f70*/  FMUL.FTZ R41, R228, R41 ;  /* 0x00000029e4297220 */ /* 0x000fe20000410000 */
[----:B------:R-:W-:Y:S01]  /*4f80*/  FADD.FTZ R11, -R2, R11 ;  /* 0x0000000b020b7221 */ /* 0x000fe20000010100 */
        /* <DEDUP_REMOVED lines=9> */
[----:B------:R-:W-:Y:S01]  /*5020*/  FMUL.FTZ R57, R206, R57 ;  /* 0x00000039ce397220 */ /* 0x000fe20000410000 */
[C---:B------:R-:W-:Y:S01]  /*5030*/  FADD.FTZ R26, -R2.reuse, R26 ;  /* 0x0000001a021a7221 */ /* 0x040fe20000010100 */
[----:B------:R-:W-:Y:S01]  /*5040*/  FADD.FTZ R27, -R2, R27 ;  /* 0x0000001b021b7221 */ /* 0x000fe20000010100 */
[----:B-1----:R-:W-:Y:S01]  /*5050*/  FMUL.FTZ R17, R6, R20 ;  /* 0x0000001406117220 */ /* 0x002fe20000410000 */
[----:B------:R-:W-:Y:S01]  /*5060*/  FMUL.FTZ R20, R4, UR16 ;  /* 0x0000001004147c20 */ /* 0x000fe20008410000 */
[----:B------:R-:W-:Y:S01]  /*5070*/  FFMA.FTZ R4, -R224, R224, 1 ;  /* 0x3f800000e0047423 */ /* 0x000fe200000101e0 */
[----:B------:R-:W-:Y:S01]  /*5080*/  FFMA.FTZ R6, -R230, R230, 1 ;  /* 0x3f800000e6067423 */ /* 0x000fe200000101e6 */
[----:B------:R-:W-:Y:S01]  /*5090*/  FMUL.FTZ R60, R205, R60 ;  /* 0x0000003ccd3c7220 */ /* 0x000fe20000410000 */
[----:B------:R-:W-:Y:S01]  /*50a0*/  FMUL.FTZ R18, R20, R18 ;  /* 0x0000001214127220 */ /* 0x000fe20000410000 */
[----:B------:R-:W-:Y:S01]  /*50b0*/  FMUL.FTZ R4, R4, UR16 ;  /* 0x0000001004047c20 */ /* 0x000fe20008410000 */
[----:B------:R-:W-:Y:S01]  /*50c0*/  FMUL.FTZ R6, R6, UR16 ;  /* 0x0000001006067c20 */ /* 0x000fe20008410000 */
[C---:B------:R-:W-:Y:S01]  /*50d0*/  FADD.FTZ R24, -R144.reuse, R24 ;  /* 0x0000001890187221 */ /* 0x040fe20000010100 */
[----:B------:R-:W-:Y:S01]  /*50e0*/  FADD.FTZ R40, -R144, R40 ;  /* 0x0000002890287221 */ /* 0x000fe20000010100 */
[----:B------:R-:W-:Y:S01]  /*50f0*/  FMUL.FTZ R5, R4, R0 ;  /* 0x0000000004057220 */ /* 0x000fe20000410000 */
[----:B------:R-:W-:Y:S01]  /*5100*/  F2FP.BF16.F32.PACK_AB R4, R7, R17 ;  /* 0x000000110704723e */ /* 0x000fe200000010ff */
[----:B------:R-:W-:Y:S01]  /*5110*/  FMUL.FTZ R19, R6, R19 ;  /* 0x0000001306137220 */ /* 0x000fe20000410000 */
[----:B------:R-:W-:Y:S01]  /*5120*/  FFMA.FTZ R6, -R210, R210, 1 ;  /* 0x3f800000d2067423 */ /* 0x000fe200000101d2 */
[----:B------:R-:W-:Y:S01]  /*5130*/  FFMA.FTZ R7, -R213, R213, 1 ;  /* 0x3f800000d5077423 */ /* 0x000fe200000101d5 */
[----:B------:R-:W-:Y:S01]  /*5140*/  F2FP.BF16.F32.PACK_AB R36, R5, R22 ;  /* 0x000000160524723e */ /* 0x000fe200000010ff */
[----:B------:R1:W-:Y:S01]  /*5150*/  STS [R152+0x14400], R4 ;  /* 0x0144000498007388 */ /* 0x0003e20000000800 */
[----:B------:R-:W-:Y:S01]  /*5160*/  FFMA.FTZ R5, -R212, R212, 1 ;  /* 0x3f800000d4057423 */ /* 0x000fe200000101d4 */
[----:B------:R-:W-:Y:S01]  /*5170*/  FMUL.FTZ R6, R6, UR16 ;  /* 0x0000001006067c20 */ /* 0x000fe20008410000 */
[----:B------:R-:W-:Y:S01]  /*5180*/  FMUL.FTZ R7, R7, UR16 ;  /* 0x0000001007077c20 */ /* 0x000fe20008410000 */
[----:B------:R-:W-:Y:S01]  /*5190*/  F2FP.BF16.F32.PACK_AB R0, R19, R18 ;  /* 0x000000121300723e */ /* 0x000fe200000010ff */
        /* <DEDUP_REMOVED lines=10> */
[----:B------:R-:W-:Y:S01]  /*5240*/  FFMA.FTZ R5, -R200, R200, 1 ;  /* 0x3f800000c8057423 */ /* 0x000fe200000101c8 */
[----:B------:R-:W-:Y:S01]  /*5250*/  FMUL.FTZ R50, R6, R50 ;  /* 0x0000003206327220 */ /* 0x000fe20000410000 */
[----:B------:R-:W-:Y:S01]  /*5260*/  FFMA.FTZ R6, -R174, R174, 1 ;  /* 0x3f800000ae067423 */ /* 0x000fe200000101ae */
[----:B------:R-:W-:Y:S01]  /*5270*/  FMUL.FTZ R7, R7, UR16 ;  /* 0x0000001007077c20 */ /* 0x000fe20008410000 */
[----:B------:R-:W-:Y:S01]  /*5280*/  FMUL.FTZ R22, R5, UR16 ;  /* 0x0000001005167c20 */ /* 0x000fe20008410000 */
[----:B------:R-:W-:Y:S01]  /*5290*/  FADD.FTZ R5, -R145, R67 ;  /* 0x0000004391057221 */ /* 0x000fe20000010100 */
[----:B------:R-:W-:Y:S01]  /*52a0*/  FMUL.FTZ R6, R6, UR16 ;  /* 0x0000001006067c20 */ /* 0x000fe20008410000 */
[----:B------:R-:W-:Y:S01]  /*52b0*/  FMUL.FTZ R23, R7, R66 ;  /* 0x0000004207177220 */ /* 0x000fe20000410000 */
[----:B------:R-:W-:Y:S01]  /*52c0*/  FFMA.FTZ R18, -R199, R199, 1 ;  /* 0x3f800000c7127423 */ /* 0x000fe200000101c7 */
[----:B------:R-:W-:Y:S01]  /*52d0*/  FMUL.FTZ R5, R168, R5 ;  /* 0x00000005a8057220 */ /* 0x000fe20000410000 */
[----:B-1----:R-:W-:Y:S01]  /*52e0*/  FADD.FTZ R4, -R144, R13 ;  /* 0x0000000d90047221 */ /* 0x002fe20000010100 */
[----:B------:R1:W-:Y:S01]  /*52f0*/  STS [R159+0x14000], R16 ;  /* 0x014000109f007388 */ /* 0x0003e20000000800 */
[----:B------:R-:W-:Y:S01]  /*5300*/  FMUL.FTZ R18, R18, UR16 ;  /* 0x0000001012127c20 */ /* 0x000fe20008410000 */
[----:B------:R-:W-:Y:S01]  /*5310*/  FMUL.FTZ R5, R6, R5 ;  /* 0x0000000506057220 */ /* 0x000fe20000410000 */
[----:B------:R-:W-:Y:S01]  /*5320*/  FFMA.FTZ R17, -R198, R198, 1 ;  /* 0x3f800000c6117423 */ /* 0x000fe200000101c6 */
[----:B------:R-:W-:Y:S01]  /*5330*/  FMUL.FTZ R24, R243, R24 ;  /* 0x00000018f3187220 */ /* 0x000fe20000410000 */
[----:B------:R-:W-:Y:S01]  /*5340*/  FMUL.FTZ R54, R18, R54 ;  /* 0x0000003612367220 */ /* 0x000fe20000410000 */
[----:B------:R-:W-:Y:S01]  /*5350*/  FMUL.FTZ R40, R229, R40 ;  /* 0x00000028e5287220 */ /* 0x000fe20000410000 */
[----:B------:R-:W-:Y:S01]  /*5360*/  F2FP.BF16.F32.PACK_AB R23, R5, R23 ;  /* 0x000000170517723e */ /* 0x000fe200000010ff */
[----:B------:R-:W-:Y:S01]  /*5370*/  FMUL.FTZ R17, R17, UR16 ;  /* 0x0000001011117c20 */ /* 0x000fe20008410000 */
[----:B------:R-:W-:Y:S01]  /*5380*/  FADD.FTZ R56, -R144, R56 ;  /* 0x0000003890387221 */ /* 0x000fe20000010100 */
[C---:B------:R-:W-:Y:S01]  /*5390*/  FADD.FTZ R30, -R2.reuse, R30 ;  /* 0x0000001e021e7221 */ /* 0x040fe20000010100 */
[C---:B------:R-:W-:Y:S01]  /*53a0*/  FADD.FTZ R31, -R2.reuse, R31 ;  /* 0x0000001f021f7221 */ /* 0x040fe20000010100 */
[----:B------:R-:W-:Y:S01]  /*53b0*/  FMUL.FTZ R32, R17, R55 ;  /* 0x0000003711207220 */ /* 0x000fe20000410000 */
[----:B------:R-:W-:Y:S01]  /*53c0*/  FMUL.FTZ R56, R209, R56 ;  /* 0x00000038d1387220 */ /* 0x000fe20000410000 */
[----:B------:R-:W-:Y:S01]  /*53d0*/  FADD.FTZ R35, -R145, R35 ;  /* 0x0000002391237221 */ /* 0x000fe20000010100 */
[C---:B------:R-:W-:Y:S01]  /*53e0*/  FADD.FTZ R42, -R2.reuse, R42 ;  /* 0x0000002a022a7221 */ /* 0x040fe20000010100 */
[C---:B------:R-:W-:Y:S01]  /*53f0*/  FADD.FTZ R43, -R2.reuse, R43 ;  /* 0x0000002b022b7221 */ /* 0x040fe20000010100 */
[C---:B------:R-:W-:Y:S01]  /*5400*/  FADD.FTZ R46, -R2.reuse, R46 ;  /* 0x0000002e022e7221 */ /* 0x040fe20000010100 */
[----:B------:R-:W-:Y:S01]  /*5410*/  FMUL.FTZ R35, R207, R35 ;  /* 0x00000023cf237220 */ /* 0x000fe20000410000 */
[C---:B------:R-:W-:Y:S01]  /*5420*/  FADD.FTZ R58, -R2.reuse, R58 ;  /* 0x0000003a023a7221 */ /* 0x040fe20000010100 */
[C---:B------:R-:W-:Y:S01]  /*5430*/  FADD.FTZ R59, -R2.reuse, R59 ;  /* 0x0000003b023b7221 */ /* 0x040fe20000010100 */
[----:B------:R-:W-:Y:S01]  /*5440*/  FADD.FTZ R62, -R2, R62 ;  /* 0x0000003e023e7221 */ /* 0x000fe20000010100 */
[----:B------:R-:W-:Y:S01]  /*5450*/  FMUL.FTZ R33, R33, R35 ;  /* 0x0000002321217220 */ /* 0x000fe20000410000 */
[----:B------:R-:W-:Y:S01]  /*5460*/  FMUL.FTZ R58, R237, R58 ;  /* 0x0000003aed3a7220 */ /* 0x000fe20000410000 */
[----:B------:R-:W-:Y:S01]  /*5470*/  FADD.FTZ R51, -R145, R51 ;  /* 0x0000003391337221 */ /* 0x000fe20000010100 */
        /* <DEDUP_REMOVED lines=8> */
[----:B------:R-:W1:Y:S04]  /*5500*/  LDC R54, c[0x0][0x44c] ;  /* 0x00011300ff367b82 */ /* 0x000e680000000800 */
[----:B------:R-:W-:Y:S01]  /*5510*/  F2FP.BF16.F32.PACK_AB R22, R22, R50 ;  /* 0x000000321616723e */ /* 0x000fe200000010ff */
[----:B--2---:R-:W-:Y:S01]  /*5520*/  FMUL.FTZ R10, R140, R10 ;  /* 0x0000000a8c0a7220 */ /* 0x004fe20000410000 */
[----:B------:R-:W-:Y:S01]  /*5530*/  FMUL.FTZ R13, R139, R8 ;  /* 0x000000088b0d7220 */ /* 0x000fe20000410000 */
[----:B---3--:R-:W-:Y:S01]  /*5540*/  FMUL.FTZ R9, R138, R9 ;  /* 0x000000098a097220 */ /* 0x008fe20000410000 */
[----:B------:R-:W2:Y:S01]  /*5550*/  LDL.LU R139, [R1+0x64] ;  /* 0x00006400018b7983 */ /* 0x000ea20000300800 */
[----:B----4-:R-:W-:Y:S01]  /*5560*/  FMUL.FTZ R12, R137, R12 ;  /* 0x0000000c890c7220 */ /* 0x010fe20000410000 */
[----:B------:R-:W-:Y:S01]  /*5570*/  FMUL.FTZ R4, R136, R4 ;  /* 0x0000000488047220 */ /* 0x000fe20000410000 */
[----:B------:R-:W-:Y:S01]  /*5580*/  FFMA.FTZ R8, -R135, R135, 1 ;  /* 0x3f80000087087423 */ /* 0x000fe20000010187 */
[----:B------:R-:W3:Y:S01]  /*5590*/  LDL.LU R138, [R1+0x80] ;  /* 0x00008000018a7983 */ /* 0x000ee20000300800 */
[----:B------:R-:W-:Y:S01]  /*55a0*/  FFMA.FTZ R7, -R134, R134, 1 ;  /* 0x3f80000086077423 */ /* 0x000fe20000010186 */
[----:B------:R-:W-:Y:S01]  /*55b0*/  FFMA.FTZ R6, -R133, R133, 1 ;  /* 0x3f80000085067423 */ /* 0x000fe20000010185 */
[----:B------:R-:W-:Y:S01]  /*55c0*/  FMUL.FTZ R8, R8, UR16 ;  /* 0x0000001008087c20 */ /* 0x000fe20008410000 */
[----:B------:R-:W4:Y:S01]  /*55d0*/  LDL.LU R137, [R1+0x7c] ;  /* 0x00007c0001897983 */ /* 0x000f220000300800 */
[----:B------:R-:W-:Y:S01]  /*55e0*/  FFMA.FTZ R5, -R65, R65, 1 ;  /* 0x3f80000041057423 */ /* 0x000fe20000010141 */
[----:B------:R-:W-:Y:S01]  /*55f0*/  FMUL.FTZ R6, R6, UR16 ;  /* 0x0000001006067c20 */ /* 0x000fe20008410000 */
[----:B------:R-:W-:Y:S01]  /*5600*/  FMUL.FTZ R13, R8, R13 ;  /* 0x0000000d080d7220 */ /* 0x000fe20000410000 */
[----:B------:R-:W4:Y:S01]  /*5610*/  LDL.LU R136, [R1+0x60] ;  /* 0x0000600001887983 */ /* 0x000f220000300800 */
[----:B------:R-:W-:Y:S01]  /*5620*/  FFMA.FTZ R8, -R64, R64, 1 ;  /* 0x3f80000040087423 */ /* 0x000fe20000010140 */
[----:B------:R-:W-:Y:S01]  /*5630*/  FMUL.FTZ R5, R5, UR16 ;  /* 0x0000001005057c20 */ /* 0x000fe20008410000 */
[----:B------:R-:W-:Y:S01]  /*5640*/  FMUL.FTZ R12, R6, R12 ;  /* 0x0000000c060c7220 */ /* 0x000fe20000410000 */
[----:B------:R-:W4:Y:S01]  /*5650*/  LDL.LU R135, [R1+0x5c] ;  /* 0x00005c0001877983 */ /* 0x000f220000300800 */
[----:B------:R-:W-:Y:S01]  /*5660*/  FFMA.FTZ R6, -R248, R248, 1 ;  /* 0x3f800000f8067423 */ /* 0x000fe200000101f8 */
[----:B------:R-:W-:Y:S01]  /*5670*/  FMUL.FTZ R20, R5, R4 ;  /* 0x0000000405147220 */ /* 0x000fe20000410000 */
[----:B------:R-:W-:Y:S01]  /*5680*/  FADD.FTZ R4, -R144, R29 ;  /* 0x0000001d90047221 */ /* 0x000fe20000010100 */
[----:B------:R-:W4:Y:S01]  /*5690*/  LDL.LU R134, [R1+0x78] ;  /* 0x0000780001867983 */ /* 0x000f220000300800 */
[----:B------:R-:W-:Y:S01]  /*56a0*/  FFMA.FTZ R5, -R247, R247, 1 ;  /* 0x3f800000f7057423 */ /* 0x000fe200000101f7 */
[----:B------:R-:W-:Y:S01]  /*56b0*/  FMUL.FTZ R7, R7, UR16 ;  /* 0x0000001007077c20 */ /* 0x000fe20008410000 */
[----:B------:R-:W-:Y:S01]  /*56c0*/  FMUL.FTZ R6, R6, UR16 ;  /* 0x0000001006067c20 */ /* 0x000fe20008410000 */
[----:B------:R-:W4:Y:S01]  /*56d0*/  LDL.LU R133, [R1+0x6c] ;  /* 0x00006c0001857983 */ /* 0x000f220000300800 */
[----:B------:R-:W-:Y:S01]  /*56e0*/  FMUL.FTZ R4, R239, R4 ;  /* 0x00000004ef047220 */ /* 0x000fe20000410000 */
[----:B------:R-:W-:Y:S01]  /*56f0*/  FMUL.FTZ R5, R5, UR16 ;  /* 0x0000001005057c20 */ /* 0x000fe20008410000 */
[----:B------:R-:W-:Y:S01]  /*5700*/  FMUL.FTZ R9, R7, R9 ;  /* 0x0000000907097220 */ /* 0x000fe20000410000 */
[----:B------:R-:W4:Y:S01]  /*5710*/  LDL.LU R65, [R1+0x48] ;  /* 0x0000480001417983 */ /* 0x000f220000300800 */
[----:B------:R-:W-:Y:S01]  /*5720*/  FMUL.FTZ R18, R6, R28 ;  /* 0x0000001c06127220 */ /* 0x000fe20000410000 */
[----:B------:R-:W-:Y:S01]  /*5730*/  FMUL.FTZ R4, R5, R4 ;  /* 0x0000000405047220 */ /* 0x000fe20000410000 */
[----:B------:R-:W-:Y:S01]  /*5740*/  FFMA.FTZ R7, -R252, R252, 1 ;  /* 0x3f800000fc077423 */ /* 0x000fe200000101fc */
[----:B------:R-:W4:Y:S01]  /*5750*/  LDL.LU R64, [R1+0x44] ;  /* 0x0000440001407983 */ /* 0x000f220000300800 */
[----:B------:R-:W-:Y:S01]  /*5760*/  F2FP.BF16.F32.PACK_AB R0, R9, R13 ;  /* 0x0000000d0900723e */ /* 0x000fe200000010ff */
[----:B------:R-:W-:Y:S01]  /*5770*/  FFMA.FTZ R5, -R234, R234, 1 ;  /* 0x3f800000ea057423 */ /* 0x000fe200000101ea */
[----:B------:R-:W-:Y:S01]  /*5780*/  F2FP.BF16.F32.PACK_AB R18, R4, R18 ;  /* 0x000000120412723e */ /* 0x000fe200000010ff */
[----:B------:R-:W-:Y:S01]  /*5790*/  FMUL.FTZ R7, R7, UR16 ;  /* 0x0000001007077c20 */ /* 0x000fe20008410000 */
[----:B------:R-:W-:Y:S01]  /*57a0*/  FADD.FTZ R4, -R144, R45 ;  /* 0x0000002d90047221 */ /* 0x000fe20000010100 */
[----:B------:R4:W-:Y:S01]  /*57b0*/  STS [R152+0x16000], R0 ;  /* 0x0160000098007388 */ /* 0x0009e20000000800 */
[----:B------:R-:W-:Y:S01]  /*57c0*/  FMUL.FTZ R5, R5, UR16 ;  /* 0x0000001005057c20 */ /* 0x000fe20008410000 */
[----:B------:R-:W-:Y:S01]  /*57d0*/  FMUL.FTZ R19, R7, R25 ;  /* 0x0000001907137220 */ /* 0x000fe20000410000 */
[----:B------:R-:W-:Y:S01]  /*57e0*/  FMUL.FTZ R4, R222, R4 ;  /* 0x00000004de047220 */ /* 0x000fe20000410000 */
[----:B------:R-:W-:Y:S01]  /*57f0*/  FFMA.FTZ R7, -R238, R238, 1 ;  /* 0x3f800000ee077423 */ /* 0x000fe200000101ee */
[----:B------:R-:W4:Y:S01]  /*5800*/  LDL.LU R142, [R1+0x58] ;  /* 0x00005800018e7983 */ /* 0x000f220000300800 */
[----:B------:R-:W-:Y:S01]  /*5810*/  F2FP.BF16.F32.PACK_AB R20, R20, R12 ;  /* 0x0000000c1414723e */ /* 0x000fe200000010ff */
[----:B------:R-:W-:Y:S01]  /*5820*/  FMUL.FTZ R13, R5, R4 ;  /* 0x00000004050d7220 */ /* 0x000fe20000410000 */
[----:B------:R-:W-:Y:S01]  /*5830*/  FMUL.FTZ R7, R7, UR16 ;  /* 0x0000001007077c20 */ /* 0x000fe20008410000 */
[----:B------:R-:W-:Y:S01]  /*5840*/  FFMA.FTZ R4, -R219, R219, 1 ;  /* 0x3f800000db047423 */ /* 0x000fe200000101db */
[----:B------:R-:W4:Y:S01]  /*5850*/  LDL.LU R141, [R1+0x54] ;  /* 0x00005400018d7983 */ /* 0x000f220000300800 */
[----:B------:R-:W-:Y:S01]  /*5860*/  FFMA.FTZ R6, -R235, R235, 1 ;  /* 0x3f800000eb067423 */ /* 0x000fe200000101eb */
[----:B------:R-:W-:Y:S01]  /*5870*/  FMUL.FTZ R12, R7, R41 ;  /* 0x00000029070c7220 */ /* 0x000fe20000410000 */
[----:B------:R-:W-:Y:S01]  /*5880*/  FMUL.FTZ R7, R4, UR16 ;  /* 0x0000001004077c20 */ /* 0x000fe20008410000 */
[----:B------:R-:W-:Y:S01]  /*5890*/  FFMA.FTZ R4, -R221, R221, 1 ;  /* 0x3f800000dd047423 */ /* 0x000fe200000101dd */
[----:B------:R-:W4:Y:S01]  /*58a0*/  LDL.LU R140, [R1+0x40] ;  /* 0x00004000018c7983 */ /* 0x000f220000300800 */
[----:B------:R-:W-:Y:S01]  /*58b0*/  FMUL.FTZ R6, R6, UR16 ;  /* 0x0000001006067c20 */ /* 0x000fe20008410000 */
[----:B------:R-:W-:Y:S01]  /*58c0*/  FFMA.FTZ R5, -R216, R216, 1 ;  /* 0x3f800000d8057423 */ /* 0x000fe200000101d8 */
[----:B------:R-:W-:Y:S01]  /*58d0*/  FMUL.FTZ R4, R4, UR16 ;  /* 0x0000001004047c20 */ /* 0x000fe20008410000 */
[----:B------:R-:W-:Y:S01]  /*58e0*/  FMUL.FTZ R8, R8, UR16 ;  /* 0x0000001008087c20 */ /* 0x000fe20008410000 */
[----:B------:R-:W-:Y:S01]  /*58f0*/  FMUL.FTZ R44, R6, R44 ;  /* 0x0000002c062c7220 */ /* 0x000fe20000410000 */
[----:B------:R-:W-:Y:S01]  /*5900*/  FFMA.FTZ R6, -R220, R220, 1 ;  /* 0x3f800000dc067423 */ /* 0x000fe200000101dc */
[----:B-1----:R-:W-:Y:S01]  /*5910*/  FMUL.FTZ R16, R4, R61 ;  /* 0x0000003d04107220 */ /* 0x002fe20000410000 */
[----:B------:R-:W-:Y:S01]  /*5920*/  FMUL.FTZ R5, R5, UR16 ;  /* 0x0000001005057c20 */ /* 0x000fe20008410000 */
[----:B------:R-:W-:Y:S01]  /*5930*/  FMUL.FTZ R24, R8, R24 ;  /* 0x0000001808187220 */ /* 0x000fe20000410000 */
[----:B------:R-:W-:Y:S01]  /*5940*/  FMUL.FTZ R6, R6, UR16 ;  /* 0x0000001006067c20 */ /* 0x000fe20008410000 */
[----:B------:R-:W-:Y:S01]  /*5950*/  FFMA.FTZ R8, -R241, R241, 1 ;  /* 0x3f800000f1087423 */ /* 0x000fe200000101f1 */
[----:B------:R-:W-:Y:S01]  /*5960*/  FMUL.FTZ R60, R5, R60 ;  /* 0x0000003c053c7220 */ /* 0x000fe20000410000 */
[----:B------:R-:W-:Y:S01]  /*5970*/  FMUL.FTZ R56, R7, R56 ;  /* 0x0000003807387220 */ /* 0x000fe20000410000 */
[----:B------:R-:W-:Y:S01]  /*5980*/  FMUL.FTZ R17, R6, R57 ;  /* 0x0000003906117220 */ /* 0x000fe20000410000 */
[----:B------:R-:W-:Y:S01]  /*5990*/  FMUL.FTZ R8, R8, UR16 ;  /* 0x0000001008087c20 */ /* 0x000fe20008410000 */
[----:B------:R-:W-:Y:S01]  /*59a0*/  F2FP.BF16.F32.PACK_AB R19, R19, R24 ;  /* 0x000000181313723e */ /* 0x000fe200000010ff */
[----:B------:R-:W-:Y:S01]  /*59b0*/  IMAD R169, R54, UR14, RZ ;  /* 0x0000000e36a97c24 */ /* 0x000fe2000f8e02ff */
[----:B------:R-:W-:Y:S01]  /*59c0*/  F2FP.BF16.F32.PACK_AB R13, R13, R44 ;  /* 0x0000002c0d0d723e */ /* 0x000fe200000010ff */
[----:B------:R-:W-:Y:S01]  /*59d0*/  FMUL.FTZ R8, R8, R40 ;  /* 0x0000002808087220 */ /* 0x000fe20000410000 */
[----:B------:R-:W-:Y:S02]  /*59e0*/  F2FP.BF16.F32.PACK_AB R17, R17, R56 ;  /* 0x000000381111723e */ /* 0x000fe400000010ff */
[----:B------:R-:W-:Y:S02]  /*59f0*/  F2FP.BF16.F32.PACK_AB R16, R16, R60 ;  /* 0x0000003c1010723e */ /* 0x000fe400000010ff */
[----:B------:R-:W-:Y:S01]  /*5a00*/  F2FP.BF16.F32.PACK_AB R12, R12, R8 ;  /* 0x000000080c0c723e */ /* 0x000fe200000010ff */
[----:B--2---:R-:W-:Y:S02]  /*5a10*/  FMUL.FTZ R11, R139, R11 ;  /* 0x0000000b8b0b7220 */ /* 0x004fe40000410000 */
[----:B------:R-:W2:Y:S01]  /*5a20*/  LDL.LU R139, [R1+0x3c] ;  /* 0x00003c00018b7983 */ /* 0x000ea20000300800 */
[----:B---3--:R-:W-:Y:S03]  /*5a30*/  FFMA.FTZ R4, -R138, R138, 1 ;  /* 0x3f8000008a047423 */ /* 0x008fe6000001018a */
[----:B------:R-:W3:Y:S01]  /*5a40*/  LDL.LU R138, [R1+0x50] ;  /* 0x00005000018a7983 */ /* 0x000ee20000300800 */
[----:B----4-:R-:W-:Y:S01]  /*5a50*/  FFMA.FTZ R0, -R137, R137, 1 ;  /* 0x3f80000089007423 */ /* 0x010fe20000010189 */
[----:B------:R-:W-:Y:S02]  /*5a60*/  FMUL.FTZ R6, R4, UR16 ;  /* 0x0000001004067c20 */ /* 0x000fe40008410000 */
[----:B------:R-:W4:Y:S01]  /*5a70*/  LDL.LU R137, [R1+0x4c] ;  /* 0x00004c0001897983 */ /* 0x000f220000300800 */
[----:B------:R-:W-:Y:S01]  /*5a80*/  FMUL.FTZ R14, R136, R14 ;  /* 0x0000000e880e7220 */ /* 0x000fe20000410000 */
[----:B------:R-:W-:Y:S02]  /*5a90*/  FMUL.FTZ R5, R0, UR16 ;  /* 0x0000001000057c20 */ /* 0x000fe40008410000 */
[----:B------:R-:W4:Y:S01]  /*5aa0*/  LDL.LU R136, [R1+0x10] ;  /* 0x0000100001887983 */ /* 0x000f220000300800 */
[----:B------:R-:W-:Y:S01]  /*5ab0*/  FMUL.FTZ R6, R6, R10 ;  /* 0x0000000a06067220 */ /* 0x000fe20000410000 */
[----:B------:R-:W-:Y:S01]  /*5ac0*/  FMUL.FTZ R15, R135, R15 ;  /* 0x0000000f870f7220 */ /* 0x000fe20000410000 */
[----:B------:R-:W-:Y:S01]  /*5ad0*/  FMUL.FTZ R9, R5, R11 ;  /* 0x0000000b05097220 */ /* 0x000fe20000410000 */
[----:B------:R-:W4:Y:S01]  /*5ae0*/  LDL.LU R135, [R1+0xc] ;  /* 0x00000c0001877983 */ /* 0x000f220000300800 */
[----:B------:R-:W-:Y:S03]  /*5af0*/  FFMA.FTZ R4, -R134, R134, 1 ;  /* 0x3f80000086047423 */ /* 0x000fe60000010186 */
[----:B------:R-:W4:Y:S01]  /*5b00*/  LDL.LU R134, [R1+0x28] ;  /* 0x0000280001867983 */ /* 0x000f220000300800 */
[----:B------:R-:W-:Y:S01]  /*5b10*/  F2FP.BF16.F32.PACK_AB R9, R9, R6 ;  /* 0x000000060909723e */ /* 0x000fe200000010ff */
[----:B------:R-:W-:Y:S01]  /*5b20*/  FFMA.FTZ R0, -R133, R133, 1 ;  /* 0x3f80000085007423 */ /* 0x000fe20000010185 */
[----:B------:R-:W-:Y:S01]  /*5b30*/  FMUL.FTZ R4, R4, UR16 ;  /* 0x0000001004047c20 */ /* 0x000fe20008410000 */
[----:B------:R-:W4:Y:S01]  /*5b40*/  LDL.LU R133, [R1+0x24] ;  /* 0x0000240001857983 */ /* 0x000f220000300800 */
[----:B------:R-:W-:Y:S01]  /*5b50*/  FMUL.FTZ R26, R65, R26 ;  /* 0x0000001a411a7220 */ /* 0x000fe20000410000 */
[----:B------:R-:W-:Y:S02]  /*5b60*/  FMUL.FTZ R0, R0, UR16 ;  /* 0x0000001000007c20 */ /* 0x000fe40008410000 */
[----:B------:R-:W4:Y:S01]  /*5b70*/  LDL.LU R65, [R1+0x18] ;  /* 0x0000180001417983 */ /* 0x000f220000300800 */
[----:B------:R-:W-:Y:S01]  /*5b80*/  FMUL.FTZ R14, R4, R14 ;  /* 0x0000000e040e7220 */ /* 0x000fe20000410000 */
[----:B------:R-:W-:Y:S01]  /*5b90*/  FMUL.FTZ R27, R64, R27 ;  /* 0x0000001b401b7220 */ /* 0x000fe20000410000 */
[----:B------:R-:W-:Y:S01]  /*5ba0*/  FMUL.FTZ R8, R0, R15 ;  /* 0x0000000f00087220 */ /* 0x000fe20000410000 */
[----:B------:R-:W4:Y:S04]  /*5bb0*/  LDL.LU R64, [R1+0x14] ;  /* 0x0000140001407983 */ /* 0x000f280000300800 */
[----:B------:R-:W-:Y:S01]  /*5bc0*/  F2FP.BF16.F32.PACK_AB R8, R8, R14 ;  /* 0x0000000e0808723e */ /* 0x000fe200000010ff */
[----:B------:R-:W-:Y:S01]  /*5bd0*/  STS [R152+0x16400], R9 ;  /* 0x0164000998007388 */ /* 0x000fe20000000800 */
[----:B------:R-:W-:Y:S03]  /*5be0*/  FFMA.FTZ R4, -R142, R142, 1 ;  /* 0x3f8000008e047423 */ /* 0x000fe6000001018e */
[----:B------:R-:W-:Y:S01]  /*5bf0*/  STS [R159+0x16000], R20 ;  /* 0x016000149f007388 */ /* 0x000fe20000000800 */
[----:B------:R-:W-:Y:S01]  /*5c00*/  FMUL.FTZ R5, R4, UR16 ;  /* 0x0000001004057c20 */ /* 0x000fe20008410000 */
[----:B------:R-:W-:Y:S02]  /*5c10*/  FFMA.FTZ R0, -R141, R141, 1 ;  /* 0x3f8000008d007423 */ /* 0x000fe4000001018d */
[----:B------:R-:W-:Y:S01]  /*5c20*/  STS [R159+0x16400], R8 ;  /* 0x016400089f007388 */ /* 0x000fe20000000800 */
[----:B------:R-:W-:Y:S01]  /*5c30*/  FMUL.FTZ R26, R5, R26 ;  /* 0x0000001a051a7220 */ /* 0x000fe20000410000 */
[----:B------:R-:W-:Y:S01]  /*5c40*/  FMUL.FTZ R7, R0, UR16 ;  /* 0x0000001000077c20 */ /* 0x000fe20008410000 */
[----:B------:R-:W-:Y:S01]  /*5c50*/  FMUL.FTZ R30, R140, R30 ;  /* 0x0000001e8c1e7220 */ /* 0x000fe20000410000 */
[----:B------:R-:W-:Y:S02]  /*5c60*/  STS [R155+0x14000], R132 ;  /* 0x014000849b007388 */ /* 0x000fe40000000800 */
[----:B------:R-:W-:Y:S02]  /*5c70*/  FMUL.FTZ R7, R7, R27 ;  /* 0x0000001b07077220 */ /* 0x000fe40000410000 */
[----:B------:R-:W-:Y:S03]  /*5c80*/  STS [R155+0x14400], R36 ;  /* 0x014400249b007388 */ /* 0x000fe60000000800 */
[----:B------:R-:W-:Y:S01]  /*5c90*/  F2FP.BF16.F32.PACK_AB R7, R7, R26 ;  /* 0x0000001a0707723e */ /* 0x000fe200000010ff */
[----:B------:R-:W-:Y:S04]  /*5ca0*/  STS [R158+0x14000], R53 ;  /* 0x014000359e007388 */ /* 0x000fe80000000800 */
[----:B------:R-:W-:Y:S04]  /*5cb0*/  STS [R158+0x14400], R33 ;  /* 0x014400219e007388 */ /* 0x000fe80000000800 */
[----:B------:R-:W-:Y:S04]  /*5cc0*/  STS [R155+0x16000], R19 ;  /* 0x016000139b007388 */ /* 0x000fe80000000800 */
[----:B------:R-:W-:Y:S04]  /*5cd0*/  STS [R155+0x16400], R7 ;  /* 0x016400079b007388 */ /* 0x000fe80000000800 */
[----:B------:R-:W-:Y:S04]  /*5ce0*/  STS [R158+0x16000], R18 ;  /* 0x016000129e007388 */ /* 0x000fe80000000800 */
[----:B------:R-:W4:Y:S01]  /*5cf0*/  LDL.LU.64 R50, [R1+0x70] ;  /* 0x0000700001327983 */ /* 0x000f220000300a00 */
[----:B--2---:R-:W-:Y:S01]  /*5d00*/  FMUL.FTZ R31, R139, R31 ;  /* 0x0000001f8b1f7220 */ /* 0x004fe20000410000 */
[----:B---3--:R-:W-:Y:S01]  /*5d10*/  FFMA.FTZ R4, -R138, R138, 1 ;  /* 0x3f8000008a047423 */ /* 0x008fe2000001018a */
[----:B----4-:R-:W-:Y:S03]  /*5d20*/  FFMA.FTZ R0, -R137, R137, 1 ;  /* 0x3f80000089007423 */ /* 0x010fe60000010189 */
[----:B------:R-:W-:Y:S01]  /*5d30*/  FMUL.FTZ R4, R4, UR16 ;  /* 0x0000001004047c20 */ /* 0x000fe20008410000 */
[----:B------:R-:W-:Y:S03]  /*5d40*/  FMUL.FTZ R0, R0, UR16 ;  /* 0x0000001000007c20 */ /* 0x000fe60008410000 */
[----:B------:R-:W-:Y:S01]  /*5d50*/  FMUL.FTZ R30, R4, R30 ;  /* 0x0000001e041e7220 */ /* 0x000fe20000410000 */
[----:B------:R-:W-:Y:S01]  /*5d60*/  FMUL.FTZ R42, R136, R42 ;  /* 0x0000002a882a7220 */ /* 0x000fe20000410000 */
[----:B------:R-:W-:Y:S01]  /*5d70*/  FMUL.FTZ R31, R0, R31 ;  /* 0x0000001f001f7220 */ /* 0x000fe20000410000 */
[----:B------:R-:W-:Y:S01]  /*5d80*/  FADD.FTZ R0, -R2, R47 ;  /* 0x0000002f02007221 */ /* 0x000fe20000010100 */
[----:B------:R-:W-:Y:S01]  /*5d90*/  FMUL.FTZ R43, R135, R43 ;  /* 0x0000002b872b7220 */ /* 0x000fe20000410000 */
[----:B------:R-:W-:Y:S02]  /*5da0*/  FFMA.FTZ R10, -R134, R134, 1 ;  /* 0x3f800000860a7423 */ /* 0x000fe40000010186 */
[----:B------:R-:W-:Y:S01]  /*5db0*/  FMUL.FTZ R0, R250, R0 ;  /* 0x00000000fa007220 */ /* 0x000fe20000410000 */
[----:B------:R-:W-:Y:S01]  /*5dc0*/  FFMA.FTZ R6, -R133, R133, 1 ;  /* 0x3f80000085067423 */ /* 0x000fe20000010185 */
[----:B------:R-:W-:Y:S03]  /*5dd0*/  FMUL.FTZ R10, R10, UR16 ;  /* 0x000000100a0a7c20 */ /* 0x000fe60008410000 */
[----:B------:R-:W-:Y:S01]  /*5de0*/  FMUL.FTZ R6, R6, UR16 ;  /* 0x0000001006067c20 */ /* 0x000fe20008410000 */
[----:B------:R-:W-:Y:S01]  /*5df0*/  FMUL.FTZ R42, R10, R42 ;  /* 0x0000002a0a2a7220 */ /* 0x000fe20000410000 */
[----:B------:R-:W-:Y:S01]  /*5e00*/  FFMA.FTZ R5, -R65, R65, 1 ;  /* 0x3f80000041057423 */ /* 0x000fe20000010141 */
[----:B------:R-:W-:Y:S01]  /*5e10*/  FFMA.FTZ R4, -R64, R64, 1 ;  /* 0x3f80000040047423 */ /* 0x000fe20000010140 */
[----:B------:R-:W-:Y:S01]  /*5e20*/  FMUL.FTZ R43, R6, R43 ;  /* 0x0000002b062b7220 */ /* 0x000fe20000410000 */
[----:B------:R-:W-:Y:S01]  /*5e30*/  FFMA.FTZ R6, -R246, R246, 1 ;  /* 0x3f800000f6067423 */ /* 0x000fe200000101f6 */
[----:B------:R-:W-:Y:S01]  /*5e40*/  FMUL.FTZ R5, R5, UR16 ;  /* 0x0000001005057c20 */ /* 0x000fe20008410000 */
[----:B------:R-:W-:Y:S02]  /*5e50*/  FMUL.FTZ R4, R4, UR16 ;  /* 0x0000001004047c20 */ /* 0x000fe40008410000 */
[----:B------:R-:W-:Y:S01]  /*5e60*/  FMUL.FTZ R6, R6, UR16 ;  /* 0x0000001006067c20 */ /* 0x000fe20008410000 */
[----:B------:R-:W-:Y:S01]  /*5e70*/  FMUL.FTZ R46, R5, R46 ;  /* 0x0000002e052e7220 */ /* 0x000fe20000410000 */
[----:B------:R-:W-:Y:S01]  /*5e80*/  FMUL.FTZ R10, R4, R0 ;  /* 0x00000000040a7220 */ /* 0x000fe20000410000 */
[----:B------:R-:W-:Y:S01]  /*5e90*/  FADD.FTZ R0, -R2, R63 ;  /* 0x0000003f02007221 */ /* 0x000fe20000010100 */
[----:B------:R-:W-:Y:S01]  /*5ea0*/  FFMA.FTZ R2, -R245, R245, 1 ;  /* 0x3f800000f5027423 */ /* 0x000fe200000101f5 */
[----:B------:R-:W-:Y:S01]  /*5eb0*/  FMUL.FTZ R58, R6, R58 ;  /* 0x0000003a063a7220 */ /* 0x000fe20000410000 */
[----:B------:R-:W-:Y:S01]  /*5ec0*/  FFMA.FTZ R4, -R249, R249, 1 ;  /* 0x3f800000f9047423 */ /* 0x000fe200000101f9 */
[----:B------:R-:W-:Y:S01]  /*5ed0*/  FMUL.FTZ R0, R226, R0 ;  /* 0x00000000e2007220 */ /* 0x000fe20000410000 */
[----:B------:R-:W-:Y:S01]  /*5ee0*/  FMUL.FTZ R2, R2, UR16 ;  /* 0x0000001002027c20 */ /* 0x000fe20008410000 */
[----:B------:R-:W-:Y:S01]  /*5ef0*/  FFMA.FTZ R5, -R244, R244, 1 ;  /* 0x3f800000f4057423 */ /* 0x000fe200000101f4 */
[----:B------:R-:W-:Y:S02]  /*5f00*/  FMUL.FTZ R4, R4, UR16 ;  /* 0x0000001004047c20 */ /* 0x000fe40008410000 */
[----:B------:R-:W-:Y:S01]  /*5f10*/  FMUL.FTZ R6, R2, R0 ;  /* 0x0000000002067220 */ /* 0x000fe20000410000 */
[----:B------:R-:W-:Y:S01]  /*5f20*/  F2FP.BF16.F32.PACK_AB R0, R31, R30 ;  /* 0x0000001e1f00723e */ /* 0x000fe200000010ff */
[----:B------:R-:W-:Y:S01]  /*5f30*/  FMUL.FTZ R62, R4, R62 ;  /* 0x0000003e043e7220 */ /* 0x000fe20000410000 */
[----:B------:R-:W-:Y:S01]  /*5f40*/  F2FP.BF16.F32.PACK_AB R2, R43, R42 ;  /* 0x0000002a2b02723e */ /* 0x000fe200000010ff */
[----:B------:R-:W-:Y:S01]  /*5f50*/  FMUL.FTZ R5, R5, UR16 ;  /* 0x0000001005057c20 */ /* 0x000fe20008410000 */
[----:B------:R-:W-:Y:S01]  /*5f60*/  F2FP.BF16.F32.PACK_AB R4, R10, R46 ;  /* 0x0000002e0a04723e */ /* 0x000fe200000010ff */
[----:B------:R1:W-:Y:S01]  /*5f70*/  STS [R158+0x16400], R0 ;  /* 0x016400009e007388 */ /* 0x0003e20000000800 */
[----:B------:R-:W-:Y:S01]  /*5f80*/  F2FP.BF16.F32.PACK_AB R6, R6, R62 ;  /* 0x0000003e0606723e */ /* 0x000fe200000010ff */
[----:B------:R-:W-:Y:S02]  /*5f90*/  FMUL.FTZ R5, R5, R59 ;  /* 0x0000003b05057220 */ /* 0x000fe40000410000 */
[----:B------:R-:W-:Y:S03]  /*5fa0*/  STS [R153+-0x8000], R52 ;  /* 0xff80003499007388 */ /* 0x000fe60000000800 */
[----:B------:R-:W-:Y:S01]  /*5fb0*/  F2FP.BF16.F32.PACK_AB R5, R5, R58 ;  /* 0x0000003a0505723e */ /* 0x000fe200000010ff */
[----:B------:R-:W-:Y:S04]  /*5fc0*/  STS [R153+-0x7c00], R21 ;  /* 0xff84001599007388 */ /* 0x000fe80000000800 */
[----:B------:R-:W-:Y:S04]  /*5fd0*/  STS [R157+-0x8000], R49 ;  /* 0xff8000319d007388 */ /* 0x000fe80000000800 */
[----:B------:R-:W-:Y:S04]  /*5fe0*/  STS [R157+-0x7c00], R22 ;  /* 0xff8400169d007388 */ /* 0x000fe80000000800 */
[----:B------:R-:W-:Y:S04]  /*5ff0*/  STS [R153+-0x6000], R12 ;  /* 0xffa0000c99007388 */ /* 0x000fe80000000800 */
[----:B------:R2:W-:Y:S01]  /*6000*/  STS [R153+-0x5c00], R2 ;  /* 0xffa4000299007388 */ /* 0x0005e20000000800 */
[----:B-1----:R-:W-:Y:S03]  /*6010*/  LOP3.LUT R0, R189, 0x30, R188, 0xf8, !PT ;  /* 0x00000030bd007812 */ /* 0x002fe600078ef8bc */
        /* <DEDUP_REMOVED lines=8> */
[----:B--2---:R-:W-:Y:S02]  /*60a0*/  LOP3.LUT R2, R0, 0x200, R193, 0xf8, !PT ;  /* 0x0000020000027812 */ /* 0x004fe400078ef8c1 */
        /* <DEDUP_REMOVED lines=102> */
[----:B------:R-:W-:Y:S02]  /*6710*/  MOV R170, R5 ;  /* 0x0000000500aa7202 */ /* 0x000fe40000000f00 */
[----:B------:R-:W-:Y:S02]  /*6720*/  LEA.HI.X.SX32 R4, R4, R51, 0x2, P0 ;  /* 0x0000003304047211 */ /* 0x000fe400000f16ff */
[-C--:B------:R-:W-:Y:S03]  /*6730*/  HMMA.16816.F32.BF16 R76, R32, R22.reuse, R76 ;  /* 0x00000016204c723c */ /* 0x080fe6000004184c */
[----:B------:R-:W-:Y:S05]  /*6740*/  MOV R171, R4 ;  /* 0x0000000400ab7202 */ /* 0x000fea0000000f00 */
[C---:B------:R-:W-:Y:S01]  /*6750*/  HMMA.16816.F32.BF16 R80, R12.reuse, R22, R80 ;  /* 0x000000160c50723c */ /* 0x040fe20000041850 */
[----:B------:R1:W-:Y:S07]  /*6760*/  STL.64 [R1+0x70], R170 ;  /* 0x000070aa01007387 */ /* 0x0003ee0000100a00 */
[-C--:B------:R-:W-:Y:S08]  /*6770*/  HMMA.16816.F32.BF16 R84, R12, R36.reuse, R84 ;  /* 0x000000240c54723c */ /* 0x080ff00000041854 */
[C---:B------:R-:W-:Y:S08]  /*6780*/  HMMA.16816.F32.BF16 R88, R32.reuse, R36, R88 ;  /* 0x000000242058723c */ /* 0x040ff00000041858 */
[-C--:B------:R-:W-:Y:S08]  /*6790*/  HMMA.16816.F32.BF16 R92, R32, R38.reuse, R92 ;  /* 0x00000026205c723c */ /* 0x080ff0000004185c */
[----:B------:R-:W-:Y:S01]  /*67a0*/  HMMA.16816.F32.BF16 R96, R12, R38, R96 ;  /* 0x000000260c60723c */ /* 0x000fe20000041860 */
[----:B------:R-:W-:Y:S08]  /*67b0*/  @!UPT UIADD3 URZ, UPT, UPT, URZ, URZ, URZ ;  /* 0x000000fffffff290 */ /* 0x000ff0000fffe0ff */
[----:B-1----:R-:W-:Y:S11]  /*67c0*/  BRA.U !UP0, `(.L_x_2279) ;  /* 0x0000000108787547 */ /* 0x002ff6000b800000 */
[----:B------:R-:W2:Y:S01]  /*67d0*/  LDL R64, [R1+0x98] ;  /* 0x0000980001407983 */ /* 0x000ea20000100800 */
[----:B------:R-:W-:Y:S03]  /*67e0*/  IADD3 R5, P0, PT, RZ, -UR26, RZ ;  /* 0x8000001aff057c10 */ /* 0x000fe6000ff1e0ff */
[----:B------:R-:W3:Y:S02]  /*67f0*/  LDL.LU R51, [R1+0x88] ;  /* 0x0000880001337983 */ /* 0x000ee40000300800 */
[----:B------:R-:W-:Y:S02]  /*6800*/  IMAD.X R4, RZ, RZ, ~UR31, P0 ;  /* 0x8000001fff047e24 */ /* 0x000fe400080e06ff */
[----:B------:R-:W4:Y:S03]  /*6810*/  LDL.LU R50, [R1+0x94] ;  /* 0x0000940001327983 */ /* 0x000f260000300800 */
[----:B------:R-:W-:Y:S04]  /*6820*/  SHF.R.S64 R6, R5, 0x1f, R4 ;  /* 0x0000001f05067819 */ /* 0x000fe80000001004 */
[----:B----4-:R-:W-:Y:S02]  /*6830*/  IADD3 R50, P0, PT, R6, R50, RZ ;  /* 0x0000003206327210 */ /* 0x010fe40007f1e0ff */
[----:B--2---:R-:W-:Y:S02]  /*6840*/  LOP3.LUT R5, R64, 0x1f8, RZ, 0xc0, !PT ;  /* 0x000001f840057812 */ /* 0x004fe400078ec0ff */
[----:B---3--:R-:W-:Y:S01]  /*6850*/  LEA.HI.X.SX32 R51, R4, R51, 0x1, P0 ;  /* 0x0000003304337211 */ /* 0x008fe200000f0eff */
[----:B------:R1:W-:Y:S01]  /*6860*/  STL [R1+0x94], R50 ;  /* 0x0000943201007387 */ /* 0x0003e20000100800 */
[----:B------:R-:W-:Y:S01]  /*6870*/  LOP3.LUT R5, R5, 0x38, R190, 0x78, !PT ;  /* 0x0000003805057812 */ /* 0x000fe200078e78be */
[----:B------:R-:W-:Y:S01]  /*6880*/  IMAD.MOV.U32 R12, RZ, RZ, R50 ;  /* 0x000000ffff0c7224 */ /* 0x000fe200078e0032 */
[----:B------:R-:W-:Y:S01]  /*6890*/  IADD3 R6, P0, PT, R50, UR6, RZ ;  /* 0x0000000632067c10 */ /* 0x000fe2000ff1e0ff */
[----:B------:R1:W-:Y:S01]  /*68a0*/  STL [R1+0x88], R51 ;  /* 0x0000883301007387 */ /* 0x0003e20000100800 */
[----:B------:R-:W-:Y:S01]  /*68b0*/  LOP3.LUT R5, R5, 0x1e00, R64, 0xf8, !PT ;  /* 0x00001e0005057812 */ /* 0x000fe200078ef840 */
[----:B------:R-:W-:Y:S01]  /*68c0*/  IMAD.MOV.U32 R13, RZ, RZ, R51 ;  /* 0x000000ffff0d7224 */ /* 0x000fe200078e0033 */
[----:B------:R-:W-:Y:S02]  /*68d0*/  IADD3.X R7, PT, PT, R51, UR7, RZ, P0, !PT ;  /* 0x0000000733077c10 */ /* 0x000fe400087fe4ff */
[----:B------:R-:W-:Y:S02]  /*68e0*/  LEA R8, R5, UR4, 0x1 ;  /* 0x0000000405087c11 */ /* 0x000fe4000f8e08ff */
[----:B------:R-:W-:Y:S03]  /*68f0*/  IADD3 R4, P0, PT, R6, UR6, RZ ;  /* 0x0000000606047c10 */ /* 0x000fe6000ff1e0ff */
[----:B------:R-:W-:Y:S01]  /*6900*/  @!PT LDS RZ, [RZ] ;  /* 0x00000000fffff984 */ /* 0x000fe20000000800 */
[----:B------:R-:W-:Y:S01]  /*6910*/  @!PT LDS RZ, [RZ] ;  /* 0x00000000fffff984 */ /* 0x000fe20000000800 */
[----:B------:R-:W-:Y:S01]  /*6920*/  @!PT LDS RZ, [RZ] ;  /* 0x00000000fffff984 */ /* 0x000fe20000000800 */
[----:B------:R1:W-:Y:S01]  /*6930*/  LDGSTS.E.BYPASS.LTC128B.128 [R8+0x8000], desc[UR28][R12.64] ;  /* 0x080000000c087fae */ /* 0x0003e2000b981a1c */
[----:B------:R-:W-:Y:S02]  /*6940*/  IADD3.X R5, PT, PT, R7, UR7, RZ, P0, !PT ;  /* 0x0000000707057c10 */ /* 0x000fe400087fe4ff */
[----:B------:R-:W-:Y:S01]  /*6950*/  IADD3 R10, P0, PT, R4, UR6, RZ ;  /* 0x00000006040a7c10 */ /* 0x000fe2000ff1e0ff */
[----:B------:R1:W-:Y:S03]  /*6960*/  LDGSTS.E.BYPASS.LTC128B.128 [R8+0x9000], desc[UR28][R6.64] ;  /* 0x0900000006087fae */ /* 0x0003e6000b981a1c */
[----:B------:R-:W-:Y:S01]  /*6970*/  IADD3.X R11, PT, PT, R5, UR7, RZ, P0, !PT ;  /* 0x00000007050b7c10 */ /* 0x000fe200087fe4ff */
[----:B------:R1:W-:Y:S04]  /*6980*/  LDGSTS.E.BYPASS.LTC128B.128 [R8+0xa000], desc[UR28][R4.64] ;  /* 0x0a00000004087fae */ /* 0x0003e8000b981a1c */
[----:B------:R1:W-:Y:S04]  /*6990*/  LDGSTS.E.BYPASS.LTC128B.128 [R8+0xb000], desc[UR28][R10.64] ;  /* 0x0b0000000a087fae */ /* 0x0003e8000b981a1c */
[----:B------:R-:W0:Y:S02]  /*69a0*/  LDGDEPBAR ;  /* 0x00000000000079af */ /* 0x000e240000000000 */
.L_x_2279:
[----:B------:R-:W-:Y:S01]  /*69b0*/  LDSM.16.M88.4 R32, [R148+0x14000] ;  /* 0x014000009420783b */ /* 0x000fe20000000200 */
[--C-:B------:R-:W-:Y:S01]  /*69c0*/  IMAD.IADD R141, R148, 0x1, R181.reuse ;  /* 0x00000001948d7824 */ /* 0x100fe200078e02b5 */
[----:B------:R-:W-:Y:S01]  /*69d0*/  IADD3 R140, PT, PT, R187, R148, R181 ;  /* 0x00000094bb8c7210 */ /* 0x000fe20007ffe0b5 */
[----:B------:R-:W-:Y:S01]  /*69e0*/  IMAD.MOV.U32 R177, RZ, RZ, 0x4 ;  /* 0x00000004ffb17424 */ /* 0x000fe200078e00ff */
[----:B------:R-:W2:Y:S01]  /*69f0*/  LDSM.16.MT88.4 R16, [R0+0xc000] ;  /* 0x00c000000010783b */ /* 0x000ea20000004200 */
[----:B------:R-:W-:Y:S01]  /*6a00*/  PLOP3.LUT P1, PT, PT, PT, UP0, 0x80, 0x8 ;  /* 0x000000000008781c */ /* 0x000fe20003f2f008 */
[----:B------:R-:W-:Y:S01]  /*6a10*/  ULOP3.LUT UR34, UR33, 0x1, URZ, 0xc0, !UPT ;  /* 0x0000000121227892 */ /* 0x000fe2000f8ec0ff */
[----:B------:R-:W-:Y:S01]  /*6a20*/  SHF.R.U32.HI R176, RZ, 0x2, R190 ;  /* 0x00000002ffb07819 */ /* 0x000fe200000116be */
[----:B------:R-:W3:Y:S01]  /*6a30*/  LDSM.16.M88.4 R28, [R148+0x16000] ;  /* 0x01600000941c783b */ /* 0x000ee20000000200 */
[----:B------:R-:W-:Y:S01]  /*6a40*/  LOP3.LUT R175, R188, 0x30, RZ, 0xc0, !PT ;  /* 0x00000030bcaf7812 */ /* 0x000fe200078ec0ff */
[----:B------:R-:W-:Y:S02]  /*6a50*/  UISETP.NE.U32.AND UP1, UPT, UR34, 0x1, UPT ;  /* 0x000000012200788c */ /* 0x000fe4000bf25070 */
[----:B------:R-:W4:Y:S01]  /*6a60*/  LDSM.16.MT88.4 R36, [R3+0xc000] ;  /* 0x00c000000324783b */ /* 0x000f220000004200 */
[----:B------:R-:W-:Y:S01]  /*6a70*/  LOP3.LUT R175, R175, 0x7, R176, 0xf8, !PT ;  /* 0x00000007afaf7812 */ /* 0x000fe200078ef8b0 */
[----:B------:R-:W-:Y:S02]  /*6a80*/  @UP0 UIADD3 UR36, UP2, UPT, UR38, -0x200, URZ ;  /* 0xfffffe0026240890 */ /* 0x000fe4000ff5e0ff */
[----:B------:R-:W5:Y:S01]  /*6a90*/  LDL R174, [R1+0xa8] ;  /* 0x0000a80001ae7983 */ /* 0x000f620000100800 */
[----:B------:R-:W-:Y:S02]  /*6aa0*/  UIADD3 UR37, UPT, UPT, UR33, -0x1, URZ ;  /* 0xffffffff21257890 */ /* 0x000fe4000fffe0ff */
[----:B------:R-:W-:Y:S01]  /*6ab0*/  @UP0 UIADD3.X UR34, UPT, UPT, UR39, -0x1, URZ, UP2, !UPT ;  /* 0xffffffff27220890 */ /* 0x000fe200097fe4ff */
        /* <DEDUP_REMOVED lines=8> */
[----:B------:R-:W-:Y:S01]  /*6b40*/  LDSM.16.MT88.4 R56, [R0+0xd000] ;  /* 0x00d000000038783b */ /* 0x000fe20000004200 */
[C---:B---3--:R-:W-:Y:S03]  /*6b50*/  HMMA.16816.F32.BF16 R8, R28.reuse, R16, RZ ;  /* 0x000000101c08723c */ /* 0x048fe600000418ff */
[----:B------:R-:W-:Y:S04]  /*6b60*/  LDSM.16.M88.4 R60, [R141+0x16000] ;  /* 0x016000008d3c783b */ /* 0x000fe80000000200 */
[----:B------:R-:W-:Y:S01]  /*6b70*/  LDSM.16.MT88.4 R64, [R3+0xd000] ;  /* 0x00d000000340783b */ /* 0x000fe20000004200 */
[-C--:B------:R-:W-:Y:S03]  /*6b80*/  HMMA.16816.F32.BF16 R12, R28, R18.reuse, RZ ;  /* 0x000000121c0c723c */ /* 0x080fe600000418ff */
[----:B------:R-:W-:Y:S04]  /*6b90*/  LDSM.16.MT88.4 R132, [R0+0xd800] ;  /* 0x00d800000084783b */ /* 0x000fe80000004200 */
[----:B------:R-:W-:Y:S01]  /*6ba0*/  LDSM.16.M88.4 R136, [R140+0x16000] ;  /* 0x016000008c88783b */ /* 0x000fe20000000200 */
[C---:B------:R-:W-:Y:S08]  /*6bb0*/  HMMA.16816.F32.BF16 R16, R32.reuse, R18, RZ ;  /* 0x000000122010723c */ /* 0x040ff000000418ff */
        /* <DEDUP_REMOVED lines=66> */
[----:B------:R-:W-:Y:S03]  /*6fe0*/  LDSM.16.MT88.4 R56, [R0+0xf000] ;  /* 0x00f000000038783b */ /* 0x000fe60000004200 */
[C---:B------:R-:W-:Y:S01]  /*6ff0*/  LEA.HI.X.SX32 R147, R169.reuse, R151, 0x5, P0 ;  /* 0x00000097a9937211 */ /* 0x040fe200000f2eff */
[----:B------:R-:W4:Y:S01]  /*7000*/  LDSM.16.M88.4 R40, [R141+0x18000] ;  /* 0x018000008d28783b */ /* 0x000f220000000200 */
        /* <DEDUP_REMOVED lines=25> */
[----:B------:R-:W3:Y:S03]  /*71a0*/  LDSM.16.M88.4 R36, [R140+0x18000] ;  /* 0x018000008c24783b */ /* 0x000ee60000000200 */
[-C--:B----4-:R-:W-:Y:S05]  /*71b0*/  HMMA.16816.F32.BF16 R4, R40, R56.reuse, R4 ;  /* 0x000000382804723c */ /* 0x090fea0000041804 */
[C---:B------:R-:W-:Y:S02]  /*71c0*/  LEA.HI.X.SX32 R133, R169.reuse, R167, 0x5, P0 ;  /* 0x000000a7a9857211 */ /* 0x040fe400000f2eff */
[C---:B------:R-:W-:Y:S01]  /*71d0*/  LEA R66, P0, R169.reuse, R132, 0x5 ;  /* 0x00000084a9427211 */ /* 0x040fe200078028ff */
[C---:B-1----:R-:W-:Y:S04]  /*71e0*/  HMMA.16816.F32.BF16 R8, R48.reuse, R56, R8 ;  /* 0x000000383008723c */ /* 0x042fe80000041808 */
[C---:B------:R-:W-:Y:S02]  /*71f0*/  LEA.HI.X.SX32 R67, R169.reuse, R133, 0x5, P0 ;  /* 0x00000085a9437211 */ /* 0x040fe400000f2eff */
[C---:B------:R-:W-:Y:S02]  /*7200*/  LEA R64, P0, R169.reuse, R66, 0x5 ;  /* 0x00000042a9407211 */ /* 0x040fe400078028ff */
[-C--:B------:R-:W-:Y:S03]  /*7210*/  HMMA.16816.F32.BF16 R12, R48, R58.reuse, R12 ;  /* 0x0000003a300c723c */ /* 0x080fe6000004180c */
[----:B------:R-:W-:Y:S01]  /*7220*/  LEA.HI.X.SX32 R65, R169, R67, 0x5, P0 ;  /* 0x00000043a9417211 */ /* 0x000fe200000f2eff */
[----:B--2---:R-:W-:Y:S04]  /*7230*/  IMAD.IADD R0, R181, 0x1, R180 ;  /* 0x00000001b5007824 */ /* 0x004fe800078e02b4 */
[C---:B------:R-:W-:Y:S08]  /*7240*/  HMMA.16816.F32.BF16 R16, R40.reuse, R58, R16 ;  /* 0x0000003a2810723c */ /* 0x040ff00000041810 */
[-C--:B------:R-:W-:Y:S08]  /*7250*/  HMMA.16816.F32.BF16 R20, R40, R60.reuse, R20 ;  /* 0x0000003c2814723c */ /* 0x080ff00000041814 */
[C---:B------:R-:W-:Y:S08]  /*7260*/  HMMA.16816.F32.BF16 R24, R48.reuse, R60, R24 ;  /* 0x0000003c3018723c */ /* 0x040ff00000041818 */
[-C--:B------:R-:W-:Y:S08]  /*7270*/  HMMA.16816.F32.BF16 R28, R48, R62.reuse, R28 ;  /* 0x0000003e301c723c */ /* 0x080ff0000004181c */
[----:B------:R-:W-:Y:S01]  /*7280*/  HMMA.16816.F32.BF16 R32, R40, R62, R32 ;  /* 0x0000003e2820723c */ /* 0x000fe20000041820 */
[----:B------:R-:W1:Y:S03]  /*7290*/  LDSM.16.MT88.4 R40, [R3+0xf800] ;  /* 0x00f800000328783b */ /* 0x000e660000004200 */
[C---:B------:R-:W-:Y:S04]  /*72a0*/  LEA R62, P0, R169.reuse, R64, 0x5 ;  /* 0x00000040a93e7211 */ /* 0x040fe800078028ff */
[-C--:B---3--:R-:W-:Y:S05]  /*72b0*/  HMMA.16816.F32.BF16 R4, R36, R44.reuse, R4 ;  /* 0x0000002c2404723c */ /* 0x088fea0000041804 */
[C---:B------:R-:W-:Y:S02]  /*72c0*/  LEA.HI.X.SX32 R63, R169.reuse, R65, 0x5, P0 ;  /* 0x00000041a93f7211 */ /* 0x040fe400000f2eff */
[----:B------:R-:W-:Y:S01]  /*72d0*/  LEA R60, P0, R169, R62, 0x5 ;  /* 0x0000003ea93c7211 */ /* 0x000fe200078028ff */
[C---:B------:R-:W-:Y:S04]  /*72e0*/  HMMA.16816.F32.BF16 R8, R52.reuse, R44, R8 ;  /* 0x0000002c3408723c */ /* 0x040fe80000041808 */
[----:B------:R-:W-:Y:S01]  /*72f0*/  @P1 IMAD.WIDE.U32 R44, R175, R177, UR38 ;  /* 0x00000026af2c1e25 */ /* 0x000fe2000f8e00b1 */
[C---:B------:R-:W-:Y:S01]  /*7300*/  LEA.HI.X.SX32 R61, R169.reuse, R63, 0x5, P0 ;  /* 0x0000003fa93d7211 */ /* 0x040fe200000f2eff */
[----:B------:R-:W-:Y:S01]  /*7310*/  @UP0 UMOV UR38, UR36 ;  /* 0x0000002400260c82 */ /* 0x000fe20008000000 */
[C---:B------:R-:W-:Y:S01]  /*7320*/  LEA R58, P0, R169.reuse, R60, 0x5 ;  /* 0x0000003ca93a7211 */ /* 0x040fe200078028ff */
[-C--:B------:R-:W-:Y:S01]  /*7330*/  HMMA.16816.F32.BF16 R12, R52, R46.reuse, R12 ;  /* 0x0000002e340c723c */ /* 0x080fe2000004180c */
[----:B-----5:R-:W2:Y:S01]  /*7340*/  @P1 LDG.E R174, desc[UR28][R44.64+-0x200] ;  /* 0xfffe001c2cae1981 */ /* 0x020ea2000c1e1900 */
[----:B------:R-:W-:Y:S01]  /*7350*/  @UP0 UMOV UR39, UR34 ;  /* 0x0000002200270c82 */ /* 0x000fe20008000000 */
[C---:B------:R-:W-:Y:S02]  /*7360*/  LEA.HI.X.SX32 R59, R169.reuse, R61, 0x5, P0 ;  /* 0x0000003da93b7211 */ /* 0x040fe400000f2eff */
[----:B------:R-:W3:Y:S01]  /*7370*/  @P1 LDG.E R173, desc[UR28][R44.64+-0x1e0] ;  /* 0xfffe201c2cad1981 */ /* 0x000ee2000c1e1900 */
        /* <DEDUP_REMOVED lines=89> */
[C---:B------:R-:W-:Y:S01]  /*7910*/  HMMA.16816.F32.BF16 R120, R32.reuse, R8, R120 ;  /* 0x000000082078723c */ /* 0x040fe20000041878 */
[----:B--2---:R-:W-:Y:S07]  /*7920*/  @P1 STL [R1+0xa8], R174 ;  /* 0x0000a8ae01001387 */ /* 0x004fee0000100800 */
[-C--:B------:R-:W-:Y:S01]  /*7930*/  HMMA.16816.F32.BF16 R124, R32, R10.reuse, R124 ;  /* 0x0000000a207c723c */ /* 0x080fe2000004187c */
[----:B------:R-:W-:Y:S04]  /*7940*/  LDSM.16.MT88.4 R32, [R0+0x2000] ;  /* 0x002000000020783b */ /* 0x000fe80000004200 */
[----:B---3--:R-:W-:Y:S03]  /*7950*/  @P1 STL [R1+0xa4], R173 ;  /* 0x0000a4ad01001387 */ /* 0x008fe60000100800 */
[----:B------:R-:W-:Y:S01]  /*7960*/  HMMA.16816.F32.BF16 R128, R20, R10, R128 ;  /* 0x0000000a1480723c */ /* 0x000fe20000041880 */
[----:B------:R-:W-:Y:S04]  /*7970*/  LDSM.16.MT88.4 R8, [R2+0x16000] ;  /* 0x016000000208783b */ /* 0x000fe80000004200 */
[----:B------:R-:W1:Y:S03]  /*7980*/  LDSM.16.MT88.4 R20, [R180+0x2000] ;  /* 0x00200000b414783b */ /* 0x000e660000004200 */
[-C--:B-----5:R-:W-:Y:S01]  /*7990*/  HMMA.16816.F32.BF16 R100, R12, R28.reuse, R100 ;  /* 0x0000001c0c64723c */ /* 0x0a0fe20000041864 */
[----:B----4-:R-:W-:Y:S04]  /*79a0*/  @P1 STL [R1+0xa0], R172 ;  /* 0x0000a0ac01001387 */ /* 0x010fe80000100800 */
[----:B------:R-:W-:Y:S03]  /*79b0*/  @P1 STL [R1+0x9c], R168 ;  /* 0x00009ca801001387 */ /* 0x000fe60000100800 */
        /* <DEDUP_REMOVED lines=65> */
.L_x_2277:
[----:B-1----:R-:W2:Y:S01]  /*7dd0*/  LDL.LU R9, [R1+0x98] ;  /* 0x0000980001097983 */ /* 0x002ea20000300800 */
[C---:B------:R-:W-:Y:S01]  /*7de0*/  IMAD.SHL.U32 R0, R190.reuse, 0x10, RZ ;  /* 0x00000010be007824 */ /* 0x040fe200078e00ff */
[----:B------:R-:W1:Y:S01]  /*7df0*/  LDCU.64 UR12, c[0x0][0x5a8] ;  /* 0x0000b500ff0c77ac */ /* 0x000e620008000a00 */
[C---:B------:R-:W-:Y:S01]  /*7e00*/  IMAD.SHL.U32 R2, R190.reuse, 0x20, RZ ;  /* 0x00000020be027824 */ /* 0x040fe200078e00ff */
[----:B------:R-:W-:Y:S01]  /*7e10*/  SHF.R.U32.HI R4, RZ, 0x4, R190 ;  /* 0x00000004ff047819 */ /* 0x000fe200000116be */
[----:B------:R-:W-:Y:S01]  /*7e20*/  IMAD.SHL.U32 R3, R190, 0x2, RZ ;  /* 0x00000002be037824 */ /* 0x000fe200078e00ff */
[----:B------:R-:W-:Y:S01]  /*7e30*/  LOP3.LUT R0, R0, 0x1c0, RZ, 0xc0, !PT ;  /* 0x000001c000007812 */ /* 0x000fe200078ec0ff */
[----:B------:R-:W3:Y:S01]  /*7e40*/  LDCU UR5, c[0x0][0x500] ;  /* 0x0000a000ff0577ac */ /* 0x000ee20008000800 */
[----:B------:R-:W-:Y:S01]  /*7e50*/  LOP3.LUT R2, R2, 0xc00, RZ, 0xc0, !PT ;  /* 0x00000c0002027812 */ /* 0x000fe200078ec0ff */
[----:B------:R-:W-:Y:S01]  /*7e60*/  IMAD.MOV.U32 R185, RZ, RZ, RZ ;  /* 0x000000ffffb97224 */ /* 0x000fe200078e00ff */
[--C-:B------:R-:W-:Y:S01]  /*7e70*/  LOP3.LUT R0, R0, 0x38, R3.reuse, 0xf8, !PT ;  /* 0x0000003800007812 */ /* 0x100fe200078ef803 */
[----:B------:R-:W-:Y:S01]  /*7e80*/  UMOV UR37, UR20 ;  /* 0x0000001400257c82 */ /* 0x000fe20008000000 */
[----:B------:R-:W-:Y:S01]  /*7e90*/  LOP3.LUT R3, R2, 0x6, R3, 0xf8, !PT ;  /* 0x0000000602037812 */ /* 0x000fe200078ef803 */
[----:B------:R-:W4:Y:S01]  /*7ea0*/  LDCU.64 UR6, c[0x0][0x5b0] ;  /* 0x0000b600ff0677ac */ /* 0x000f220008000a00 */
[----:B------:R-:W-:Y:S01]  /*7eb0*/  LOP3.LUT R0, R0, 0x8, R4, 0x78, !PT ;  /* 0x0000000800007812 */ /* 0x000fe200078e7804 */
[----:B------:R-:W-:Y:S01]  /*7ec0*/  IMAD.MOV.U32 R4, RZ, RZ, 0x20 ;  /* 0x00000020ff047424 */ /* 0x000fe200078e00ff */
[----:B------:R-:W-:-:S02]  /*7ed0*/  R2P PR, R190, 0x18 ;  /* 0x00000018be007804 */ /* 0x000fc40000000000 */
[----:B------:R-:W-:Y:S02]  /*7ee0*/  LOP3.LUT R5, R3, R0, RZ, 0xfc, !PT ;  /* 0x0000000003057212 */ /* 0x000fe400078efcff */
[----:B-1----:R-:W-:Y:S01]  /*7ef0*/  MOV R2, UR12 ;  /* 0x0000000c00027c02 */ /* 0x002fe20008000f00 */
[----:B------:R-:W-:Y:S01]  /*7f00*/  UIMAD UR13, UR37, UR13, URZ ;  /* 0x0000000d250d72a4 */ /* 0x000fe2000f8e02ff */
[----:B------:R-:W-:Y:S01]  /*7f10*/  SEL R4, R4, 0xffffffe0, !P3 ;  /* 0xffffffe004047807 */ /* 0x000fe20005800000 */
[----:B------:R-:W-:Y:S01]  /*7f20*/  USHF.L.U32 UR12, UR30, 0x7, URZ ;  /* 0x000000071e0c7899 */ /* 0x000fe200080006ff */
[----:B------:R-:W-:Y:S01]  /*7f30*/  F2FP.BF16.F32.PACK_AB R68, R69, R68 ;  /* 0x000000444544723e */ /* 0x000fe200000010ff */
[----:B------:R-:W-:-:S04]  /*7f40*/  IMAD.WIDE.U32 R2, R2, UR37, R184 ;  /* 0x0000002502027c25 */ /* 0x000fc8000f8e00b8 */
[----:B---3--:R-:W-:Y:S01]  /*7f50*/  FMUL.FTZ R100, R100, UR5 ;  /* 0x0000000564647c20 */ /* 0x008fe20008410000 */
        /* <DEDUP_REMOVED lines=28> */
[----:B------:R-:W-:Y:S01]  /*8120*/  IADD3 R7, PT, PT, R3, UR13, RZ ;  /* 0x0000000d03077c10 */ /* 0x000fe2000fffe0ff */
        /* <DEDUP_REMOVED lines=13> */
[----:B----4-:R-:W-:Y:S01]  /*8200*/  IMAD.U32 R8, RZ, RZ, UR6 ;  /* 0x00000006ff087e24 */ /* 0x010fe2000f8e00ff */
[----:B------:R-:W-:Y:S01]  /*8210*/  F2FP.BF16.F32.PACK_AB R18, R18, R110 ;  /* 0x0000006e1212723e */ /* 0x000fe200000010ff */
[----:B------:R-:W-:Y:S01]  /*8220*/  UIMAD UR7, UR37, UR7, URZ ;  /* 0x00000007250772a4 */ /* 0x000fe2000f8e02ff */
[----:B------:R-:W-:Y:S01]  /*8230*/  F2FP.BF16.F32.PACK_AB R17, R17, R116 ;  /* 0x000000741111723e */ /* 0x000fe200000010ff */
[----:B------:R-:W-:Y:S01]  /*8240*/  ULEA.HI.X.SX32 UR35, UR35, UR5, 0x1, UP0 ;  /* 0x0000000523237291 */ /* 0x000fe200080f0eff */
[----:B------:R-:W-:-:S02]  /*8250*/  F2FP.BF16.F32.PACK_AB R16, R16, R118 ;  /* 0x000000761010723e */ /* 0x000fc400000010ff */
[----:B------:R-:W-:Y:S02]  /*8260*/  F2FP.BF16.F32.PACK_AB R128, R129, R128 ;  /* 0x000000808180723e */ /* 0x000fe400000010ff */
        /* <DEDUP_REMOVED lines=20> */
[----:B--2---:R-:W-:-:S04]  /*83b0*/  LOP3.LUT R0, R9, 0x1f8, RZ, 0xc0, !PT ;  /* 0x000001f809007812 */ /* 0x004fc800078ec0ff */
[--C-:B------:R-:W-:Y:S02]  /*83c0*/  LOP3.LUT R0, R0, 0x38, R190.reuse, 0x78, !PT ;  /* 0x0000003800007812 */ /* 0x100fe400078e78be */
[----:B------:R-:W-:Y:S02]  /*83d0*/  SHF.R.U32.HI R190, RZ, 0x3, R190 ;  /* 0x00000003ffbe7819 */ /* 0x000fe400000116be */
[----:B------:R-:W-:Y:S01]  /*83e0*/  LOP3.LUT R20, R0, 0x1e00, R9, 0xf8, !PT ;  /* 0x00001e0000147812 */ /* 0x000fe200078ef809 */
[----:B------:R-:W-:Y:S01]  /*83f0*/  IMAD.WIDE.U32 R8, R8, UR37, R184 ;  /* 0x0000002508087c25 */ /* 0x000fe2000f8e00b8 */
[----:B------:R-:W-:Y:S01]  /*8400*/  LEA R0, R5, UR4, 0x1 ;  /* 0x0000000405007c11 */ /* 0x000fe2000f8e08ff */
[----:B------:R-:W-:Y:S03]  /*8410*/  BAR.SYNC.DEFER_BLOCKING 0x0 ;  /* 0x0000000000007b1d */ /* 0x000fe60000010000 */
[C---:B------:R-:W-:Y:S01]  /*8420*/  IADD3 R5, PT, PT, R0.reuse, 0xc000, RZ ;  /* 0x0000c00000057810 */ /* 0x040fe20007ffe0ff */
[----:B------:R-:W-:-:S02]  /*8430*/  VIADD R2, R0, 0xc040 ;  /* 0x0000c04000027836 */ /* 0x000fc40000000000 */
[----:B------:R-:W-:Y:S02]  /*8440*/  IMAD.IADD R3, R4, 0x1, R0 ;  /* 0x0000000104037824 */ /* 0x000fe400078e0200 */
[----:B------:R-:W-:-:S05]  /*8450*/  @P4 VIADD R2, R5, 0xffffffc0 ;  /* 0xffffffc005024836 */ /* 0x000fca0000000000 */
[----:B------:R-:W-:Y:S01]  /*8460*/  IADD3 R4, PT, PT, R4, R2, RZ ;  /* 0x0000000204047210 */ /* 0x000fe20007ffe0ff */
[----:B------:R-:W-:Y:S04]  /*8470*/  STS [R0+0xc000], R15 ;  /* 0x00c0000f00007388 */ /* 0x000fe80000000800 */
[----:B------:R1:W-:Y:S04]  /*8480*/  STS [R0+0xc400], R14 ;  /* 0x00c4000e00007388 */ /* 0x0003e80000000800 */
[----:B------:R-:W-:Y:S04]  /*8490*/  STS [R3+0xc000], R11 ;  /* 0x00c0000b03007388 */ /* 0x000fe80000000800 */
[----:B------:R2:W-:Y:S04]  /*84a0*/  STS [R3+0xc400], R10 ;  /* 0x00c4000a03007388 */ /* 0x0005e80000000800 */
[----:B------:R-:W-:Y:S04]  /*84b0*/  STS [R0+0xe000], R13 ;  /* 0x00e0000d00007388 */ /* 0x000fe80000000800 */
[----:B------:R3:W-:Y:S04]  /*84c0*/  STS [R0+0xe400], R12 ;  /* 0x00e4000c00007388 */ /* 0x0007e80000000800 */
[----:B------:R-:W-:Y:S04]  /*84d0*/  STS [R3+0xe000], R19 ;  /* 0x00e0001303007388 */ /* 0x000fe80000000800 */
[----:B------:R-:W-:Y:S01]  /*84e0*/  STS [R3+0xe400], R18 ;  /* 0x00e4001203007388 */ /* 0x000fe20000000800 */
[----:B-1----:R-:W1:Y:S03]  /*84f0*/  LDC.64 R14, c[0x0][0x5d8] ;  /* 0x00017600ff0e7b82 */ /* 0x002e660000000a00 */
[----:B------:R-:W-:Y:S04]  /*8500*/  STS [R2], R17 ;  /* 0x0000001102007388 */ /* 0x000fe80000000800 */
[----:B------:R4:W-:Y:S01]  /*8510*/  STS [R2+0x400], R16 ;  /* 0x0004001002007388 */ /* 0x0009e20000000800 */
[----:B--2---:R-:W2:Y:S03]  /*8520*/  LDC.64 R10, c[0x0][0x5c0] ;  /* 0x00017000ff0a7b82 */ /* 0x004ea60000000a00 */
[----:B------:R-:W-:Y:S04]  /*8530*/  STS [R4], R128 ;  /* 0x0000008004007388 */ /* 0x000fe80000000800 */
[----:B------:R-:W-:Y:S01]  /*8540*/  STS [R4+0x400], R130 ;  /* 0x0004008204007388 */ /* 0x000fe20000000800 */
[----:B---3--:R-:W3:Y:S03]  /*8550*/  LDC.64 R12, c[0x0][0x5c8] ;  /* 0x00017200ff0c7b82 */ /* 0x008ee60000000a00 */
[----:B------:R-:W-:Y:S04]  /*8560*/  STS [R2+0x2000], R121 ;  /* 0x0020007902007388 */ /* 0x000fe80000000800 */
        /* <DEDUP_REMOVED lines=16> */
[----:B-----5:R-:W-:-:S03]  /*8670*/  LEA R0, R20, UR4, 0x1 ;  /* 0x0000000414007c11 */ /* 0x020fc6000f8e08ff */
        /* <DEDUP_REMOVED lines=9> */
[----:B-----5:R-:W-:Y:S01]  /*8710*/  IMAD.MOV.U32 R4, RZ, RZ, R2 ;  /* 0x000000ffff047224 */ /* 0x020fe200078e0002 */
[----:B------:R-:W-:Y:S01]  /*8720*/  MOV R2, R8 ;  /* 0x0000000800027202 */ /* 0x000fe20000000f00 */
[----:B------:R-:W-:Y:S01]  /*8730*/  VIADD R3, R9, UR7 ;  /* 0x0000000709037c36 */ /* 0x000fe20008000000 */
[----:B------:R-:W1:Y:S01]  /*8740*/  LDS.128 R44, [R0+0xc000] ;  /* 0x00c00000002c7984 */ /* 0x000e620000000c00 */
[----:B------:R-:W2:Y:S01]  /*8750*/  LDCU.128 UR4, c[0x0][0x560] ;  /* 0x0000ac00ff0477ac */ /* 0x000ea20008000c00 */
[----:B------:R-:W-:Y:S02]  /*8760*/  IMAD R6, R11, UR12, R6 ;  /* 0x0000000c0b067c24 */ /* 0x000fe4000f8e0206 */
[----:B------:R-:W5:Y:S01]  /*8770*/  LDS.128 R40, [R0+0xd000] ;  /* 0x00d0000000287984 */ /* 0x000f620000000c00 */
[----:B------:R-:W-:-:S03]  /*8780*/  IMAD.WIDE.U32 R4, R10, UR12, R4 ;  /* 0x0000000c0a047c25 */ /* 0x000fc6000f8e0004 */
[----:B------:R-:W5:Y:S01]  /*8790*/  LDS.128 R36, [R0+0xe000] ;  /* 0x00e0000000247984 */ /* 0x000f620000000c00 */
[----:B----4-:R-:W-:-:S03]  /*87a0*/  IMAD.WIDE.U32 R8, R16, UR23, R2 ;  /* 0x0000001710087c25 */ /* 0x010fc6000f8e0002 */
[----:B------:R-:W4:Y:S01]  /*87b0*/  LDS.128 R32, [R0+0xf000] ;  /* 0x00f0000000207984 */ /* 0x000f220000000c00 */
[----:B------:R-:W-:Y:S02]  /*87c0*/  IMAD.IADD R3, R5, 0x1, R6 ;  /* 0x0000000105037824 */ /* 0x000fe400078e0206 */
[----:B------:R-:W-:Y:S01]  /*87d0*/  IMAD R5, R17, UR23, R9 ;  /* 0x0000001711057c24 */ /* 0x000fe2000f8e0209 */
[----:B------:R-:W4:Y:S01]  /*87e0*/  LDS.128 R28, [R0+0x10000] ;  /* 0x01000000001c7984 */ /* 0x000f220000000c00 */
[----:B------:R-:W-:Y:S01]  /*87f0*/  IMAD.MOV.U32 R2, RZ, RZ, R4 ;  /* 0x000000ffff027224 */ /* 0x000fe200078e0004 */
[----:B------:R-:W-:Y:S01]  /*8800*/  MOV R4, R8 ;  /* 0x0000000800047202 */ /* 0x000fe20000000f00 */
[----:B---3--:R-:W-:Y:S01]  /*8810*/  IMAD R9, R12, UR35, RZ ;  /* 0x000000230c097c24 */ /* 0x008fe2000f8e02ff */
[----:B------:R-:W3:Y:S01]  /*8820*/  LDS.128 R24, [R0+0x11000] ;  /* 0x0110000000187984 */ /* 0x000ee20000000c00 */
[----:B------:R-:W-:-:S03]  /*8830*/  IMAD.WIDE.U32 R6, R190, R10, R2 ;  /* 0x0000000abe067225 */ /* 0x000fc600078e0002 */
[----:B------:R-:W3:Y:S01]  /*8840*/  LDS.128 R20, [R0+0x12000] ;  /* 0x0120000000147984 */ /* 0x000ee20000000c00 */
[----:B------:R-:W-:Y:S01]  /*8850*/  IMAD R9, R13, UR12, R9 ;  /* 0x0000000c0d097c24 */ /* 0x000fe2000f8e0209 */
[----:B--2---:R-:W-:Y:S01]  /*8860*/  LEA R2, P0, R6, UR4, 0x1 ;  /* 0x0000000406027c11 */ /* 0x004fe2000f8008ff */
[----:B------:R-:W-:Y:S01]  /*8870*/  IMAD.WIDE.U32 R4, R12, UR12, R4 ;  /* 0x0000000c0c047c25 */ /* 0x000fe2000f8e0004 */
[----:B------:R2:W3:Y:S03]  /*8880*/  LDS.128 R16, [R0+0x13000] ;  /* 0x0130000000107984 */ /* 0x0004e60000000c00 */
        /* <DEDUP_REMOVED lines=11> */
[----:B-----5:R5:W-:Y:S01]  /*8940*/  STG.E.128 desc[UR28][R8.64], R40 ;  /* 0x0000002808007986 */ /* 0x020be2000c101d1c */
[----:B--2---:R-:W-:-:S03]  /*8950*/  IMAD R0, R190, R13, R5 ;  /* 0x0000000dbe007224 */ /* 0x004fc600078e0205 */
[----:B------:R2:W-:Y:S01]  /*8960*/  STG.E.128 desc[UR28][R6.64], R36 ;  /* 0x0000002406007986 */ /* 0x0005e2000c101d1c */
[----:B------:R-:W-:-:S05]  /*8970*/  IMAD.X R11, R7, 0x1, R14, P2 ;  /* 0x00000001070b7824 */ /* 0x000fca00010e060e */
[----:B----4-:R4:W-:Y:S01]  /*8980*/  STG.E.128 desc[UR28][R10.64], R32 ;  /* 0x000000200a007986 */ /* 0x0109e2000c101d1c */
[----:B-1----:R-:W-:-:S04]  /*8990*/  LEA R2, P0, R4, UR6, 0x1 ;  /* 0x0000000604027c11 */ /* 0x002fc8000f8008ff */
[----:B------:R-:W-:Y:S01]  /*89a0*/  LEA.HI.X R3, R4, UR7, R0, 0x1, P0 ;  /* 0x0000000704037c11 */ /* 0x000fe200080f0c00 */
[C---:B-----5:R-:W-:Y:S01]  /*89b0*/  IMAD.SHL.U32 R9, R12.reuse, 0x40, RZ ;  /* 0x000000400c097824 */ /* 0x060fe200078e00ff */
        /* <DEDUP_REMOVED lines=8> */
[----:B---3--:R4:W-:Y:S04]  /*8a40*/  STG.E.128 desc[UR28][R8.64], R24 ;  /* 0x0000001808007986 */ /* 0x0089e8000c101d1c */
[----:B------:R4:W-:Y:S04]  /*8a50*/  STG.E.128 desc[UR28][R4.64], R20 ;  /* 0x0000001404007986 */ /* 0x0009e8000c101d1c */
[----:B------:R4:W-:Y:S02]  /*8a60*/  STG.E.128 desc[UR28][R6.64], R16 ;  /* 0x0000001006007986 */ /* 0x0009e4000c101d1c */
.L_x_2274:
        /* <DEDUP_REMOVED lines=10> */
.L_x_2282:
        /* <DEDUP_REMOVED lines=15> */
.L_x_2792:


//--------------------- .text._ZN5flash44flash_bwd_dq_dk_dv_loop_seqk_parallel_kernelI23Flash_bwd_kernel_traitsILi64ELi128ELi128ELi8ELi4ELi4ELi4ELb0ELb0EN7cutlass10bfloat16_tE19Flash_kernel_traitsILi64ELi128ELi128ELi8ES3_EELb1ELb0ELb0ELb1ELb0ELb0ELb0EEEvNS_16Flash_bwd_paramsE --------------------------
	.section	.text._ZN5flash44flash_bwd_dq_dk_dv_loop_seqk_parallel_kernelI23Flash_bwd_kernel_traitsILi64ELi128ELi128ELi8ELi4ELi4ELi4ELb0ELb0EN7cutlass10bfloat16_tE19Flash_kernel_traitsILi64ELi128ELi128ELi8ES3_EELb1ELb0ELb0ELb1ELb0ELb0ELb0EEEvNS_16Flash_bwd_paramsE,"ax",@progbits
	.align	128
        .global         _ZN5flash44flash_bwd_dq_dk_dv_loop_seqk_parallel_kernelI23Flash_bwd_kernel_traitsILi64ELi128ELi128ELi8ELi4ELi4ELi4ELb0ELb0EN7cutlass10bfloat16_tE19Flash_kernel_traitsILi64ELi128ELi128ELi8ES3_EELb1ELb0ELb0ELb1ELb0ELb0ELb0EEEvNS_16Flash_bwd_paramsE
        .type           _ZN5flash44flash_bwd_dq_dk_dv_loop_seqk_parallel_kernelI23Flash_bwd_kernel_traitsILi64ELi128ELi128ELi8ELi4ELi4ELi4ELb0ELb0EN7cutlass10bfloat16_tE19Flash_kernel_traitsILi64ELi128ELi128ELi8ES3_EELb1ELb0ELb0ELb1ELb0ELb0ELb0EEEvNS_16Flash_bwd_paramsE,@function
        .size           _ZN5flash44flash_bwd_dq_dk_dv_loop_seqk_parallel_kernelI23Flash_bwd_kernel_traitsILi64ELi128ELi128ELi8ELi4ELi4ELi4ELb0ELb0EN7cutlass10bfloat16_tE19Flash_kernel_traitsILi64ELi128ELi128ELi8ES3_EELb1ELb0ELb0ELb1ELb0ELb0ELb0EEEvNS_16Flash_bwd_paramsE,(.L_x_2793 - _ZN5flash44flash_bwd_dq_dk_dv_loop_seqk_parallel_kernelI23Flash_bwd_kernel_traitsILi64ELi128ELi128ELi8ELi4ELi4ELi4ELb0ELb0EN7cutlass10bfloat16_tE19Flash_kernel_traitsILi64ELi128ELi128ELi8ES3_EELb1ELb0ELb0ELb1ELb0ELb0ELb0EEEvNS_16Flash_bwd_paramsE)
        .other          _ZN5flash44flash_bwd_dq_dk_dv_loop_seqk_parallel_kernelI23Flash_bwd_kernel_traitsILi64ELi128ELi128ELi8ELi4ELi4ELi4ELb0ELb0EN7cutlass10bfloat16_tE19Flash_kernel_traitsILi64ELi128ELi128ELi8ES3_EELb1ELb0ELb0ELb1ELb0ELb0ELb0EEEvNS_16Flash_bwd_paramsE,@"STO_CUDA_ENTRY STV_DEFAULT"
_ZN5flash44flash_bwd_dq_dk_dv_loop_seqk_parallel_kernelI23Flash_bwd_kernel_traitsILi64ELi128ELi128ELi8ELi4ELi4ELi4ELb0ELb0EN7cutlass10bfloat16_tE19Flash_kernel_traitsILi64ELi128ELi128ELi8ES3_EELb1ELb0ELb0ELb1ELb0ELb0ELb0EEEvNS_16Flash_bwd_paramsE:
.text._ZN5flash44flash_bwd_dq_dk_dv_loop_seqk_parallel_kernelI23Flash_bwd_kernel_traitsILi64ELi128ELi128ELi8ELi4ELi4ELi4ELb0ELb0EN7cutlass10bfloat16_tE19Flash_kernel_traitsILi64ELi128ELi128ELi8ES3_EELb1ELb0ELb0ELb1ELb0ELb0ELb0EEEvNS_16Flash_bwd_paramsE:
        /* <DEDUP_REMOVED lines=38> */
.L_x_2370:
        /* <DEDUP_REMOVED lines=54> */
.L_x_2283:
        /* <DEDUP_REMOVED lines=37> */
.L_x_2285:
[----:B------:R-:W2:Y:S01]  /*0810*/  LDCU.64 UR14, c[0x0][0x3b8] ;  /* 0x00007700ff0e77ac */ /* 0x000ea20008000a00 */
[----:B------:R-:W-:-:S05]  /*0820*/  IADD3 R2, PT, PT, R35, UR27, RZ ;  /* 0x0000001b23027c10 */ /* 0x000fca000fffe0ff */
[C---:B--2---:R-:W-:Y:S02]  /*0830*/  IMAD R0, R2.reuse, UR15, RZ ;  /* 0x0000000f02007c24 */ /* 0x044fe4000f8e02ff */
[----:B------:R-:W-:-:S05]  /*0840*/  IMAD.WIDE.U32 R2, R2, UR14, RZ ;  /* 0x0000000e02027c25 */ /* 0x000fca000f8e00ff */
[----:B------:R-:W-:Y:S02]  /*0850*/  IADD3 R22, PT, PT, R3, R0, RZ ;  /* 0x0000000003167210 */ /* 0x000fe40007ffe0ff */
[----:B------:R-:W-:-:S07]  /*0860*/  MOV R21, R2 ;  /* 0x0000000200157202 */ /* 0x000fce0000000f00 */
.L_x_2286:
        /* <DEDUP_REMOVED lines=47> */
.L_x_2287:
[----:B------:R-:W2:Y:S01]  /*0b60*/  LDCU.64 UR12, c[0x0][0x3c0] ;  /* 0x00007800ff0c77ac */ /* 0x000ea20008000a00 */
[----:B------:R-:W-:-:S05]  /*0b70*/  IADD3 R0, PT, PT, R35, UR27, RZ ;  /* 0x0000001b23007c10 */ /* 0x000fca000fffe0ff */
[C---:B--2---:R-:W-:Y:S02]  /*0b80*/  IMAD R4, R0.reuse, UR13, RZ ;  /* 0x0000000d00047c24 */ /* 0x044fe4000f8e02ff */
[----:B------:R-:W-:-:S05]  /*0b90*/  IMAD.WIDE.U32 R2, R0, UR12, RZ ;  /* 0x0000000c00027c25 */ /* 0x000fca000f8e00ff */
[----:B------:R-:W-:Y:S02]  /*0ba0*/  IADD3 R26, PT, PT, R3, R4, RZ ;  /* 0x00000004031a7210 */ /* 0x000fe40007ffe0ff */
[----:B------:R-:W-:Y:S02]  /*0bb0*/  MOV R24, R2 ;  /* 0x0000000200187202 */ /* 0x000fe40000000f00 */
.L_x_2288:
        /* <DEDUP_REMOVED lines=29> */
.L_x_2289:
[----:B------:R-:W-:Y:S02]  /*0d90*/  UIMAD.WIDE.U32 UR50, UR46, UR10, URZ ;  /* 0x0000000a2e3272a5 */ /* 0x000fe4000f8e00ff */
[----:B------:R-:W-:-:S04]  /*0da0*/  UIMAD UR45, UR47, UR10, URZ ;  /* 0x0000000a2f2d72a4 */ /* 0x000fc8000f8e02ff */
[----:B------:R-:W-:-:S12]  /*0db0*/  UIADD3 UR45, UPT, UPT, UR51, UR45, URZ ;  /* 0x0000002d332d7290 */ /* 0x000fd8000fffe0ff */
.L_x_2290:
        /* <DEDUP_REMOVED lines=20> */
.L_x_2291:
[----:B------:R-:W2:Y:S01]  /*0f00*/  LDCU UR46, c[0x0][0x434] ;  /* 0x00008680ff2e77ac */ /* 0x000ea20008000800 */
[----:B------:R-:W-:-:S04]  /*0f10*/  UIMAD UR4, UR36, UR35, UR24 ;  /* 0x00000023240472a4 */ /* 0x000fc8000f8e0218 */
[----:B--2---:R-:W-:Y:S02]  /*0f20*/  UIMAD UR46, UR4, UR46, URZ ;  /* 0x0000002e042e72a4 */ /* 0x004fe4000f8e02ff */
.L_x_2292:
        /* <DEDUP_REMOVED lines=11> */
.L_x_2293:
[----:B------:R-:W2:Y:S01]  /*0fe0*/  LDCU UR47, c[0x0][0x444] ;  /* 0x00008880ff2f77ac */ /* 0x000ea20008000800 */
[----:B------:R-:W-:-:S04]  /*0ff0*/  UIMAD UR4, UR36, UR35, UR24 ;  /* 0x00000023240472a4 */ /* 0x000fc8000f8e0218 */
[----:B--2---:R-:W-:-:S12]  /*1000*/  UIMAD UR47, UR4, UR47, URZ ;  /* 0x0000002f042f72a4 */ /* 0x004fd8000f8e02ff */
.L_x_2294:
        /* <DEDUP_REMOVED lines=28> */
[----:B------:R-:W-:Y:S01]  /*11d0*/  USHF.R.S32.HI UR42, URZ, 0x1f, UR9 ;  /* 0x0000001fff2a7899 */ /* 0x000fe20008011409 */
[C---:B------:R-:W-:Y:S01]  /*11e0*/  VIADD R30, R28.reuse, 0x20 ;  /* 0x000000201c1e7836 */ /* 0x040fe20000000000 */
        /* <DEDUP_REMOVED lines=26> */
[----:B------:R-:W-:-:S03]  /*1390*/  IMAD R3, R17, UR24, R3 ;  /* 0x0000001811037c24 */ /* 0x000fc6000f8e0203 */
[----:B------:R-:W-:Y:S01]  /*13a0*/  IADD3.X R7, PT, PT, R6, UR42, R0, P1, P0 ;  /* 0x0000002a06077c10 */ /* 0x000fe20008fe0400 */
[----:B------:R-:W-:Y:S01]  /*13b0*/  IMAD R6, R28, R15, R5 ;  /* 0x0000000f1c067224 */ /* 0x000fe200078e0205 */
[----:B--2---:R-:W-:Y:S01]  /*13c0*/  LEA R250, P1, R4, UR10, 0x1 ;  /* 0x0000000a04fa7c11 */ /* 0x004fe2000f8208ff */
[----:B------:R-:W-:Y:S01]  /*13d0*/  IMAD.U32 R0, RZ, RZ, UR49 ;  /* 0x00000031ff007e24 */ /* 0x000fe2000f8e00ff */
[----:B------:R-:W-:Y:S01]  /*13e0*/  IADD3 R5, P0, PT, R8, UR49, RZ ;  /* 0x0000003108057c10 */ /* 0x000fe2000ff1e0ff */
[----:B------:R-:W2:Y:S01]  /*13f0*/  LDCU.64 UR42, c[0x0][0x420] ;  /* 0x00008400ff2a77ac */ /* 0x000ea20008000a00 */
[----:B------:R-:W-:Y:S01]  /*1400*/  IMAD.WIDE.U32 R2, R28, R12, R2 ;  /* 0x0000000c1c027225 */ /* 0x000fe200078e0002 */
[----:B------:R-:W-:Y:S02]  /*1410*/  LEA.HI.X R249, R4, UR11, R6, 0x1, P1 ;  /* 0x0000000b04f97c11 */ /* 0x000fe400088f0c06 */
[----:B------:R-:W-:Y:S01]  /*1420*/  LEA.HI.X.SX32 R4, R0, R7, 0x1, P0 ;  /* 0x0000000700047211 */ /* 0x000fe200000f0eff */
[----:B------:R-:W-:Y:S01]  /*1430*/  IMAD R0, R28, R13, R3 ;  /* 0x0000000d1c007224 */ /* 0x000fe200078e0203 */
[----:B-1----:R-:W-:Y:S01]  /*1440*/  LEA R248, P1, R2, UR8, 0x1 ;  /* 0x0000000802f87c11 */ /* 0x002fe2000f8208ff */
[----:B------:R-:W-:Y:S01]  /*1450*/  IMAD.SHL.U32 R6, R14, 0x20, RZ ;  /* 0x000000200e067824 */ /* 0x000fe200078e00ff */
[----:B----4-:R-:W-:Y:S01]  /*1460*/  LEA R236, P0, R5, UR4, 0x2 ;  /* 0x0000000405ec7c11 */ /* 0x010fe2000f8010ff */
[----:B-----5:R-:W-:Y:S01]  /*1470*/  UIMAD.WIDE UR10, UR47, 0x4, UR40 ;  /* 0x000000042f0a78a5 */ /* 0x020fe2000f8e0228 */
[----:B------:R-:W-:-:S02]  /*1480*/  LEA.HI.X R243, R2, UR9, R0, 0x1, P1 ;  /* 0x0000000902f37c11 */ /* 0x000fc400088f0c00 */
[----:B------:R-:W-:Y:S02]  /*1490*/  LEA.HI.X R237, R5, UR5, R4, 0x2, P0 ;  /* 0x0000000505ed7c11 */ /* 0x000fe400080f1404 */
[C---:B------:R-:W-:Y:S02]  /*14a0*/  IADD3 R16, P1, PT, R28.reuse, 0x20, RZ ;  /* 0x000000201c107810 */ /* 0x040fe40007f3e0ff */
[----:B------:R-:W-:Y:S02]  /*14b0*/  IADD3 R17, P0, PT, R28, 0x40, RZ ;  /* 0x000000401c117810 */ /* 0x000fe40007f1e0ff */
[----:B------:R-:W-:Y:S01]  /*14c0*/  SHF.L.U64.HI R7, R14, 0x5, R15 ;  /* 0x000000050e077819 */ /* 0x000fe2000001020f */
[----:B------:R-:W-:Y:S01]  /*14d0*/  IMAD.X R20, RZ, RZ, RZ, P1 ;  /* 0x000000ffff147224 */ /* 0x000fe200008e06ff */
[C---:B------:R-:W-:Y:S01]  /*14e0*/  SHF.L.U64.HI R5, R12.reuse, 0x5, R13 ;  /* 0x000000050c057819 */ /* 0x040fe2000001020d */
[----:B--2---:R-:W-:Y:S01]  /*14f0*/  UIMAD.WIDE UR42, UR46, 0x4, UR42 ;  /* 0x000000042e2a78a5 */ /* 0x004fe2000f8e022a */
[----:B------:R-:W-:-:S02]  /*1500*/  SHF.L.U32 R4, R12, 0x5, RZ ;  /* 0x000000050c047819 */ /* 0x000fc400000006ff */
        /* <DEDUP_REMOVED lines=19> */
.L_x_2296:
[----:B------:R-:W1:Y:S01]  /*1640*/  LDCU.64 UR10, c[0x0][0x5c0] ;  /* 0x0000b800ff0a77ac */ /* 0x000e620008000a00 */
[----:B------:R-:W-:-:S05]  /*1650*/  IADD3 R0, PT, PT, R35, UR27, RZ ;  /* 0x0000001b23007c10 */ /* 0x000fca000fffe0ff */
[C---:B-1----:R-:W-:Y:S02]  /*1660*/  IMAD R4, R0.reuse, UR11, RZ ;  /* 0x0000000b00047c24 */ /* 0x042fe4000f8e02ff */
[----:B------:R-:W-:-:S05]  /*1670*/  IMAD.WIDE.U32 R2, R0, UR10, RZ ;  /* 0x0000000a00027c25 */ /* 0x000fca000f8e00ff */
[----:B------:R-:W-:Y:S02]  /*1680*/  IADD3 R6, PT, PT, R3, R4, RZ ;  /* 0x0000000403067210 */ /* 0x000fe40007ffe0ff */
[----:B------:R-:W-:Y:S02]  /*1690*/  MOV R5, R2 ;  /* 0x0000000200057202 */ /* 0x000fe40000000f00 */
.L_x_2297:
        /* <DEDUP_REMOVED lines=17> */
.L_x_2298:
[----:B------:R-:W1:Y:S01]  /*17b0*/  LDCU.64 UR8, c[0x0][0x5c8] ;  /* 0x0000b900ff0877ac */ /* 0x000e620008000a00 */
[----:B------:R-:W-:-:S05]  /*17c0*/  IADD3 R0, PT, PT, R35, UR27, RZ ;  /* 0x0000001b23007c10 */ /* 0x000fca000fffe0ff */
[C---:B-1----:R-:W-:Y:S02]  /*17d0*/  IMAD R4, R0.reuse, UR9, RZ ;  /* 0x0000000900047c24 */ /* 0x042fe4000f8e02ff */
[----:B------:R-:W-:-:S05]  /*17e0*/  IMAD.WIDE.U32 R2, R0, UR8, RZ ;  /* 0x0000000800027c25 */ /* 0x000fca000f8e00ff */
[----:B------:R-:W-:Y:S02]  /*17f0*/  IADD3 R13, PT, PT, R3, R4, RZ ;  /* 0x00000004030d7210 */ /* 0x000fe40007ffe0ff */
[----:B------:R-:W-:-:S07]  /*1800*/  MOV R12, R2 ;  /* 0x00000002000c7202 */ /* 0x000fce0000000f00 */
.L_x_2299:
        /* <DEDUP_REMOVED lines=37> */
.L_x_2301:
[----:B------:R-:W-:Y:S05]  /*1a60*/  BSYNC.RECONVERGENT B0 ;  /* 0x0000000000007941 */ /* 0x000fea0003800200 */
.L_x_2300:
        /* <DEDUP_REMOVED lines=12> */
.L_x_2303:
[----:B------:R-:W-:Y:S05]  /*1b30*/  BSYNC.RECONVERGENT B0 ;  /* 0x0000000000007941 */ /* 0x000fea0003800200 */
.L_x_2302:
        /* <DEDUP_REMOVED lines=12> */
.L_x_2305:
[----:B------:R-:W-:Y:S05]  /*1c00*/  BSYNC.RECONVERGENT B0 ;  /* 0x0000000000007941 */ /* 0x000fea0003800200 */
.L_x_2304:
        /* <DEDUP_REMOVED lines=30> */
.L_x_2307:
[----:B------:R-:W-:Y:S05]  /*1df0*/  BSYNC.RECONVERGENT B0 ;  /* 0x0000000000007941 */ /* 0x000fea0003800200 */
.L_x_2306:
        /* <DEDUP_REMOVED lines=12> */
.L_x_2309:
[----:B------:R-:W-:Y:S05]  /*1ec0*/  BSYNC.RECONVERGENT B0 ;  /* 0x0000000000007941 */ /* 0x000fea0003800200 */
.L_x_2308:
        /* <DEDUP_REMOVED lines=12> */
.L_x_2295:
        /* <DEDUP_REMOVED lines=22> */
.L_x_2313:
[----:B------:R3:W-:Y:S01]  /*20f0*/  STS.128 [R8+0x8000], RZ ;  /* 0x008000ff08007388 */ /* 0x0007e20000000c00 */
[----:B------:R-:W-:Y:S05]  /*2100*/  BRA `(.L_x_2314) ;  /* 0x0000000000047947 */ /* 0x000fea0003800000 */
.L_x_2312:
[----:B------:R1:W-:Y:S02]  /*2110*/  STS.128 [R8+0x8000], RZ ;  /* 0x008000ff08007388 */ /* 0x0003e40000000c00 */
.L_x_2314:
[----:B------:R-:W-:Y:S05]  /*2120*/  BSYNC.RECONVERGENT B0 ;  /* 0x0000000000007941 */ /* 0x000fea0003800200 */
.L_x_2311:
        /* <DEDUP_REMOVED lines=16> */
.L_x_2316:
[----:B------:R-:W-:Y:S05]  /*2230*/  BSYNC.RECONVERGENT B0 ;  /* 0x0000000000007941 */ /* 0x000fea0003800200 */
.L_x_2315:
        /* <DEDUP_REMOVED lines=13> */
.L_x_2318:
[----:B------:R-:W-:Y:S05]  /*2310*/  BSYNC.RECONVERGENT B0 ;  /* 0x0000000000007941 */ /* 0x000fea0003800200 */
.L_x_2317:
        /* <DEDUP_REMOVED lines=13> */
.L_x_2320:
[----:B------:R-:W-:Y:S05]  /*23f0*/  BSYNC.RECONVERGENT B0 ;  /* 0x0000000000007941 */ /* 0x000fea0003800200 */
.L_x_2319:
        /* <DEDUP_REMOVED lines=13> */
.L_x_2323:
[----:B------:R1:W-:Y:S01]  /*24d0*/  STS.128 [R235], RZ ;  /* 0x000000ffeb007388 */ /* 0x0003e20000000c00 */
[----:B------:R-:W-:Y:S05]  /*24e0*/  BRA `(.L_x_2324) ;  /* 0x0000000000047947 */ /* 0x000fea0003800000 */
.L_x_2322:
[----:B------:R1:W-:Y:S02]  /*24f0*/  STS.128 [R235], RZ ;  /* 0x000000ffeb007388 */ /* 0x0003e40000000c00 */
.L_x_2324:
[----:B------:R-:W-:Y:S05]  /*2500*/  BSYNC.RECONVERGENT B0 ;  /* 0x0000000000007941 */ /* 0x000fea0003800200 */
.L_x_2321:
        /* <DEDUP_REMOVED lines=19> */
[----:B------:R-:W3:Y:S01]  /*2640*/  @!P2 LDG.E R4, desc[UR30][R2.64+0x20] ;  /* 0x0000201e0204a981 */ /* 0x000ee2000c1e1900 */
[----:B------:R-:W-:Y:S03]  /*2650*/  BSSY.RECONVERGENT B0, `(.L_x_2325) ;  /* 0x0000010000007945 */ /* 0x000fe60003800200 */
[----:B------:R-:W5:Y:S04]  /*2660*/  @!P1 LDG.E R252, desc[UR30][R2.64+0x100] ;  /* 0x0001001e02fc9981 */ /* 0x000f68000c1e1900 */
[----:B------:R4:W5:Y:S02]  /*2670*/  @!P0 LDG.E R251, desc[UR30][R2.64+0x120] ;  /* 0x0001201e02fb8981 */ /* 0x000964000c1e1900 */
[----:B----4-:R-:W-:-:S04]  /*2680*/  LEA R2, P0, R6, R250, 0x1 ;  /* 0x000000fa06027211 */ /* 0x010fc800078008ff */
[----:B------:R-:W-:Y:S01]  /*2690*/  LEA.HI.X R3, R6, R249, R7, 0x1, P0 ;  /* 0x000000f906037211 */ /* 0x000fe200000f0c07 */
[----:B---3--:R1:W-:Y:S04]  /*26a0*/  STL [R1], R4 ;  /* 0x0000000401007387 */ /* 0x0083e80000100800 */
        /* <DEDUP_REMOVED lines=10> */
.L_x_2326:
[----:B------:R-:W-:Y:S05]  /*2750*/  BSYNC.RECONVERGENT B0 ;  /* 0x0000000000007941 */ /* 0x000fea0003800200 */
.L_x_2325:
        /* <DEDUP_REMOVED lines=13> */
.L_x_2328:
[----:B------:R-:W-:Y:S05]  /*2830*/  BSYNC.RECONVERGENT B0 ;  /* 0x0000000000007941 */ /* 0x000fea0003800200 */
.L_x_2327:
        /* <DEDUP_REMOVED lines=13> */
.L_x_2330:
[----:B------:R-:W-:Y:S05]  /*2910*/  BSYNC.RECONVERGENT B0 ;  /* 0x0000000000007941 */ /* 0x000fea0003800200 */
.L_x_2329:
        /* <DEDUP_REMOVED lines=30> */
.L_x_2333:
[----:B------:R2:W-:Y:S01]  /*2b00*/  STS.128 [R8+0xc000], RZ ;  /* 0x00c000ff08007388 */ /* 0x0005e20000000c00 */
[----:B------:R-:W-:Y:S05]  /*2b10*/  BRA `(.L_x_2334) ;  /* 0x0000000000047947 */ /* 0x000fea0003800000 */
.L_x_2332:
[----:B------:R3:W-:Y:S02]  /*2b20*/  STS.128 [R8+0xc000], RZ ;  /* 0x00c000ff08007388 */ /* 0x0007e40000000c00 */
.L_x_2334:
[----:B------:R-:W-:Y:S05]  /*2b30*/  BSYNC.RECONVERGENT B0 ;  /* 0x0000000000007941 */ /* 0x000fea0003800200 */
.L_x_2331:
        /* <DEDUP_REMOVED lines=23> */
.L_x_2336:
[----:B------:R-:W-:Y:S05]  /*2cb0*/  BSYNC.RECONVERGENT B0 ;  /* 0x0000000000007941 */ /* 0x000fea0003800200 */
.L_x_2335:
        /* <DEDUP_REMOVED lines=20> */
.L_x_2338:
[----:B------:R-:W-:Y:S05]  /*2e00*/  BSYNC.RECONVERGENT B0 ;  /* 0x0000000000007941 */ /* 0x000fea0003800200 */
.L_x_2337:
        /* <DEDUP_REMOVED lines=20> */
.L_x_2340:
[----:B------:R-:W-:Y:S05]  /*2f50*/  BSYNC.RECONVERGENT B0 ;  /* 0x0000000000007941 */ /* 0x000fea0003800200 */
.L_x_2339:
        /* <DEDUP_REMOVED lines=28> */
.L_x_2343:
[----:B------:R3:W-:Y:S01]  /*3120*/  STS.128 [R8+0x10000], RZ ;  /* 0x010000ff08007388 */ /* 0x0007e20000000c00 */
[----:B------:R-:W-:Y:S05]  /*3130*/  BRA `(.L_x_2344) ;  /* 0x0000000000047947 */ /* 0x000fea0003800000 */
.L_x_2342:
[----:B------:R1:W-:Y:S02]  /*3140*/  STS.128 [R8+0x10000], RZ ;  /* 0x010000ff08007388 */ /* 0x0003e40000000c00 */
.L_x_2344:
[----:B------:R-:W-:Y:S05]  /*3150*/  BSYNC.RECONVERGENT B0 ;  /* 0x0000000000007941 */ /* 0x000fea0003800200 */
.L_x_2341:
        /* <DEDUP_REMOVED lines=20> */
.L_x_2346:
[----:B------:R-:W-:Y:S05]  /*32a0*/  BSYNC.RECONVERGENT B0 ;  /* 0x0000000000007941 */ /* 0x000fea0003800200 */
.L_x_2345:
        /* <DEDUP_REMOVED lines=20> */
.L_x_2348:
[----:B------:R-:W-:Y:S05]  /*33f0*/  BSYNC.RECONVERGENT B0 ;  /* 0x0000000000007941 */ /* 0x000fea0003800200 */
.L_x_2347:
        /* <DEDUP_REMOVED lines=20> */
.L_x_2350:
[----:B------:R-:W-:Y:S05]  /*3540*/  BSYNC.RECONVERGENT B0 ;  /* 0x0000000000007941 */ /* 0x000fea0003800200 */
.L_x_2349:
[----:B------:R-:W4:Y:S01]  /*3550*/  LDCU.64 UR8, c[0x0][0x538] ;  /* 0x0000a700ff0877ac */ /* 0x000f220008000a00 */
[----:B-123--:R-:W1:Y:S01]  /*3560*/  LDC.64 R8, c[0x0][0x528] ;  /* 0x00014a00ff087b82 */ /* 0x00ee620000000a00 */
[----:B------:R-:W2:Y:S01]  /*3570*/  S2R R175, SR_TID.X ;  /* 0x0000000000af7919 */ /* 0x000ea20000002100 */
[C---:B------:R-:W-:Y:S02]  /*3580*/  IMAD.SHL.U32 R4, R32.reuse, 0x2, RZ ;  /* 0x0000000220047824 */ /* 0x040fe400078e00ff */
[----:B------:R-:W-:Y:S02]  /*3590*/  IMAD.SHL.U32 R168, R32, 0x40, RZ ;  /* 0x0000004020a87824 */ /* 0x000fe400078e00ff */
[----:B------:R-:W-:Y:S01]  /*35a0*/  IMAD.U32 R0, RZ, RZ, UR29 ;  /* 0x0000001dff007e24 */ /* 0x000fe2000f8e00ff */
[----:B------:R-:W-:Y:S02]  /*35b0*/  LOP3.LUT R4, R4, 0x6, RZ, 0xc0, !PT ;  /* 0x0000000604047812 */ /* 0x000fe400078ec0ff */
[----:B------:R-:W-:Y:S01]  /*35c0*/  LOP3.LUT R242, R242, 0x3, RZ, 0xc0, !PT ;  /* 0x00000003f2f27812 */ /* 0x000fe200078ec0ff */
[----:B------:R-:W-:Y:S01]  /*35d0*/  IMAD.SHL.U32 R153, R32, 0x20, RZ ;  /* 0x0000002020997824 */ /* 0x000fe200078e00ff */
[----:B------:R-:W-:Y:S01]  /*35e0*/  LOP3.LUT R5, R168, 0x1c0, RZ, 0xc0, !PT ;  /* 0x000001c0a8057812 */ /* 0x000fe200078ec0ff */
[----:B------:R-:W3:Y:S01]  /*35f0*/  LDC R239, c[0x0][0x44c] ;  /* 0x00011300ffef7b82 */ /* 0x000ee20000000800 */
[----:B------:R-:W-:Y:S01]  /*3600*/  SHF.R.U32.HI R12, RZ, 0x6, R32 ;  /* 0x00000006ff0c7819 */ /* 0x000fe20000011620 */
[----:B------:R-:W-:Y:S01]  /*3610*/  IMAD R242, R0, 0x8, R242 ;  /* 0x0000000800f27824 */ /* 0x000fe200078e02f2 */
[----:B------:R-:W0:Y:S01]  /*3620*/  LDGDEPBAR ;  /* 0x00000000000079af */ /* 0x000e220000000000 */
[----:B----4-:R-:W-:-:S04]  /*3630*/  UISETP.NE.U32.AND UP0, UPT, UR8, URZ, UPT ;  /* 0x000000ff0800728c */ /* 0x010fc8000bf05070 */
[----:B------:R-:W-:Y:S01]  /*3640*/  UISETP.NE.AND.EX UP0, UPT, UR9, URZ, UPT, UP0 ;  /* 0x000000ff0900728c */ /* 0x000fe2000bf05300 */
[----:B-1----:R-:W4:Y:S05]  /*3650*/  LDG.E.64 R6, desc[UR30][R8.64+0x8] ;  /* 0x0000081e08067981 */ /* 0x002f2a000c1e1b00 */
[----:B------:R-:W-:-:S05]  /*3660*/  PLOP3.LUT P0, PT, PT, PT, UP0, 0x80, 0x8 ;  /* 0x000000000008781c */ /* 0x000fca0003f0f008 */
[----:B------:R-:W1:Y:S01]  /*3670*/  @UP0 LDCU.64 UR4, c[0x0][0x540] ;  /* 0x0000a800ff0407ac */ /* 0x000e620008000a00 */
[----:B------:R-:W-:Y:S01]  /*3680*/  @UP0 UMOV UR12, UR24 ;  /* 0x00000018000c0c82 */ /* 0x000fe20008000000 */
[----:B------:R-:W-:Y:S01]  /*3690*/  @UP0 UMOV UR13, URZ ;  /* 0x000000ff000d0c82 */ /* 0x000fe20008000000 */
[----:B------:R-:W3:Y:S01]  /*36a0*/  LDG.E.64 R8, desc[UR30][R8.64] ;  /* 0x0000001e08087981 */ /* 0x000ee2000c1e1b00 */
[----:B-1----:R-:W-:Y:S01]  /*36b0*/  @UP0 UIMAD.WIDE.U32 UR12, UR36, UR4, UR12 ;  /* 0x00000004240c02a5 */ /* 0x002fe2000f8e000c */
[----:B------:R-:W1:Y:S03]  /*36c0*/  @UP0 LDCU UR4, c[0x0][0x458] ;  /* 0x00008b00ff0407ac */ /* 0x000e660008000800 */
[----:B------:R-:W-:Y:S02]  /*36d0*/  @UP0 UIMAD UR5, UR36, UR5, UR13 ;  /* 0x00000005240502a4 */ /* 0x000fe4000f8e020d */
[----:B------:R-:W-:Y:S01]  /*36e0*/  @UP0 ULEA UR8, UP1, UR12, UR8, 0x2 ;  /* 0x000000080c080291 */ /* 0x000fe2000f8210ff */
[----:B------:R-:W-:Y:S01]  /*36f0*/  LOP3.LUT R12, R12, 0xe, RZ, 0xc0, !PT ;  /* 0x0000000e0c0c7812 */ /* 0x000fe200078ec0ff */
[----:B--2---:R-:W-:-:S02]  /*3700*/  IMAD.SHL.U32 R15, R175, 0x2, RZ ;  /* 0x00000002af0f7824 */ /* 0x004fc400078e00ff */
[C---:B------:R-:W-:Y:S01]  /*3710*/  IMAD.SHL.U32 R174, R175.reuse, 0x8, RZ ;  /* 0x00000008afae7824 */ /* 0x040fe200078e00ff */
[----:B------:R-:W-:Y:S01]  /*3720*/  @UP0 ULEA.HI.X UR9, UR12, UR9, UR5, 0x2, UP1 ;  /* 0x000000090c090291 */ /* 0x000fe200088f1405 */
[----:B------:R-:W-:Y:S01]  /*3730*/  IMAD.U32 R2, RZ, RZ, UR8 ;  /* 0x00000008ff027e24 */ /* 0x000fe2000f8e00ff */
[----:B------:R-:W-:Y:S01]  /*3740*/  R2P PR, R32, 0x6 ;  /* 0x0000000620007804 */ /* 0x000fe20000000000 */
[----:B------:R-:W-:Y:S02]  /*3750*/  IMAD.MOV.U32 R157, RZ, RZ, 0x40 ;  /* 0x00000040ff9d7424 */ /* 0x000fe400078e00ff */
[----:B------:R-:W-:Y:S01]  /*3760*/  IMAD.MOV.U32 R171, RZ, RZ, 0x20 ;  /* 0x00000020ffab7424 */ /* 0x000fe200078e00ff */
[----:B------:R-:W-:Y:S01]  /*3770*/  CS2R R126, SRZ ;  /* 0x00000000007e7805 */ /* 0x000fe2000001ff00 */
[----:B------:R-:W-:Y:S01]  /*3780*/  IMAD.U32 R3, RZ, RZ, UR9 ;  /* 0x00000009ff037e24 */ /* 0x000fe2000f8e00ff */
[----:B------:R-:W-:Y:S01]  /*3790*/  LOP3.LUT P5, RZ, R175, 0x8, RZ, 0xc0, !PT ;  /* 0x00000008afff7812 */ /* 0x000fe200078ac0ff */
[----:B------:R-:W-:Y:S01]  /*37a0*/  IMAD.MOV.U32 R238, RZ, RZ, R235 ;  /* 0x000000ffffee7224 */ /* 0x000fe200078e00eb */
[----:B------:R-:W-:-:S02]  /*37b0*/  SEL R157, R157, 0xffffffc0, !P2 ;  /* 0xffffffc09d9d7807 */ /* 0x000fc40005000000 */
[----:B------:R-:W-:Y:S01]  /*37c0*/  CS2R R124, SRZ ;  /* 0x00000000007c7805 */ /* 0x000fe2000001ff00 */
[----:B------:R2:W3:Y:S01]  /*37d0*/  @P0 LDG.E R10, desc[UR30][R2.64] ;  /* 0x0000001e020a0981 */ /* 0x0004e2000c1e1900 */
[----:B------:R-:W-:Y:S02]  /*37e0*/  SEL R171, R171, 0xffffffe0, !P1 ;  /* 0xffffffe0abab7807 */ /* 0x000fe40004800000 */
        /* <DEDUP_REMOVED lines=23> */
[----:B--2---:R-:W-:Y:S01]  /*3960*/  VIADD R2, R241, UR26 ;  /* 0x0000001af1027c36 */ /* 0x004fe20008000000 */
[----:B------:R-:W-:Y:S01]  /*3970*/  CS2R R76, SRZ ;  /* 0x00000000004c7805 */ /* 0x000fe2000001ff00 */
[----:B------:R-:W-:Y:S01]  /*3980*/  IMAD.U32 R3, RZ, RZ, UR34 ;  /* 0x00000022ff037e24 */ /* 0x000fe2000f8e00ff */
[----:B------:R-:W-:Y:S01]  /*3990*/  CS2R R82, SRZ ;  /* 0x0000000000527805 */ /* 0x000fe2000001ff00 */
[----:B------:R-:W-:Y:S01]  /*39a0*/  IMAD R176, R0, 0x80, R2 ;  /* 0x0000008000b07824 */ /* 0x000fe200078e0202 */
[----:B------:R-:W-:Y:S02]  /*39b0*/  LOP3.LUT R2, R4, 0x1c0, R13, 0xf8, !PT ;  /* 0x000001c004027812 */ /* 0x000fe400078ef80d */
[----:B------:R-:W-:Y:S02]  /*39c0*/  CS2R R80, SRZ ;  /* 0x0000000000507805 */ /* 0x000fe4000001ff00 */
[----:B------:R-:W-:-:S02]  /*39d0*/  SHF.R.U32.HI R4, RZ, 0x4, R32 ;  /* 0x00000004ff047819 */ /* 0x000fc40000011620 */
[----:B------:R-:W-:Y:S02]  /*39e0*/  CS2R R74, SRZ ;  /* 0x00000000004a7805 */ /* 0x000fe4000001ff00 */
[----:B------:R-:W-:Y:S02]  /*39f0*/  LOP3.LUT R0, R5, 0x38, R33, 0xf8, !PT ;  /* 0x0000003805007812 */ /* 0x000fe400078ef821 */
[----:B------:R-:W-:Y:S02]  /*3a00*/  CS2R R72, SRZ ;  /* 0x0000000000487805 */ /* 0x000fe4000001ff00 */
[----:B------:R-:W-:Y:S02]  /*3a10*/  IADD3 R5, PT, PT, R2, UR37, R3 ;  /* 0x0000002502057c10 */ /* 0x000fe4000fffe003 */
[----:B------:R-:W-:Y:S02]  /*3a20*/  CS2R R70, SRZ ;  /* 0x0000000000467805 */ /* 0x000fe4000001ff00 */
[----:B------:R-:W-:-:S02]  /*3a30*/  LOP3.LUT R2, R4, 0x8, RZ, 0xc0, !PT ;  /* 0x0000000804027812 */ /* 0x000fc400078ec0ff */
[----:B------:R-:W-:Y:S01]  /*3a40*/  CS2R R68, SRZ ;  /* 0x0000000000447805 */ /* 0x000fe2000001ff00 */
[----:B------:R-:W-:Y:S01]  /*3a50*/  VIADD R242, R242, 0xfffffff8 ;  /* 0xfffffff8f2f27836 */ /* 0x000fe20000000000 */
[----:B------:R-:W-:Y:S01]  /*3a60*/  LOP3.LUT R240, R174, 0x38, RZ, 0xc0, !PT ;  /* 0x00000038aef07812 */ /* 0x000fe200078ec0ff */
[----:B------:R-:W-:Y:S01]  /*3a70*/  UMOV UR14, URZ ;  /* 0x000000ff000e7c82 */ /* 0x000fe20008000000 */
[----:B------:R-:W-:Y:S01]  /*3a80*/  LOP3.LUT R2, R2, 0x10, R32, 0xf8, !PT ;  /* 0x0000001002027812 */ /* 0x000fe200078ef820 */
[----:B------:R-:W2:Y:S03]  /*3a90*/  LDCU UR8, c[0x0][0x440] ;  /* 0x00008800ff0877ac */ /* 0x000ea60008000800 */
[----:B------:R-:W-:Y:S01]  /*3aa0*/  LOP3.LUT R2, R2, R0, RZ, 0x3c, !PT ;  /* 0x0000000002027212 */ /* 0x000fe200078e3cff */
[----:B------:R-:W1:Y:S01]  /*3ab0*/  LDCU UR9, c[0x0][0x3e0] ;  /* 0x00007c00ff0977ac */ /* 0x000e620008000800 */
[----:B------:R-:W-:Y:S01]  /*3ac0*/  LOP3.LUT R4, R168, 0x200, RZ, 0xc0, !PT ;  /* 0x00000200a8047812 */ /* 0x000fe200078ec0ff */
[----:B------:R-:W-:Y:S01]  /*3ad0*/  IMAD.U32 R3, RZ, RZ, UR28 ;  /* 0x0000001cff037e24 */ /* 0x000fe2000f8e00ff */
[----:B------:R-:W-:Y:S01]  /*3ae0*/  IADD3 R176, PT, PT, R176, -0x59, -R5 ;  /* 0xffffffa7b0b07810 */ /* 0x000fe20007ffe805 */
[C---:B------:R-:W-:Y:S01]  /*3af0*/  IMAD.SHL.U32 R5, R175.reuse, 0x40, RZ ;  /* 0x00000040af057824 */ /* 0x040fe200078e00ff */
[----:B------:R-:W-:Y:S01]  /*3b00*/  LOP3.LUT R168, R2, 0x200, R168, 0xf8, !PT ;  /* 0x0000020002a87812 */ /* 0x000fe200078ef8a8 */
[----:B------:R-:W-:Y:S01]  /*3b10*/  IMAD.SHL.U32 R2, R175, 0x10, RZ ;  /* 0x00000010af027824 */ /* 0x000fe200078e00ff */
[----:B------:R-:W-:Y:S01]  /*3b20*/  LOP3.LUT R11, R0, 0x8, R13, 0x78, !PT ;  /* 0x00000008000b7812 */ /* 0x000fe200078e780d */
[----:B------:R-:W-:Y:S01]  /*3b30*/  IMAD R12, R3, 0x4, R12 ;  /* 0x00000004030c7824 */ /* 0x000fe200078e020c */
[----:B------:R-:W-:Y:S01]  /*3b40*/  LOP3.LUT R4, R4, 0xc00, R153, 0xf8, !PT ;  /* 0x00000c0004047812 */ /* 0x000fe200078ef899 */
[----:B------:R-:W-:Y:S01]  /*3b50*/  IMAD.SHL.U32 R13, R175, 0x20, RZ ;  /* 0x00000020af0d7824 */ /* 0x000fe200078e00ff */
[----:B------:R-:W-:Y:S01]  /*3b60*/  LOP3.LUT R2, R2, 0x1c0, RZ, 0xc0, !PT ;  /* 0x000001c002027812 */ /* 0x000fe200078ec0ff */
[----:B------:R-:W2:Y:S01]  /*3b70*/  LDCU UR13, c[0x0][0x45c] ;  /* 0x00008b80ff0d77ac */ /* 0x000ea20008000800 */
[----:B------:R-:W-:-:S02]  /*3b80*/  LOP3.LUT R3, R15, 0xe006, R5, 0xc8, !PT ;  /* 0x0000e0060f037812 */ /* 0x000fc400078ec805 */
[----:B------:R-:W-:Y:S01]  /*3b90*/  LOP3.LUT R2, R2, 0x38, R15, 0xf8, !PT ;  /* 0x0000003802027812 */ /* 0x000fe200078ef80f */
[----:B------:R-:W2:Y:S01]  /*3ba0*/  LDCU.U8 UR12, c[0x0][0x4f8] ;  /* 0x00009f00ff0c77ac */ /* 0x000ea20008000000 */
[----:B------:R-:W-:Y:S02]  /*3bb0*/  LOP3.LUT R3, R3, 0xc00, R13, 0xf8, !PT ;  /* 0x00000c0003037812 */ /* 0x000fe400078ef80d */
[----:B------:R-:W-:Y:S02]  /*3bc0*/  LOP3.LUT R11, R4, R11, RZ, 0xfc, !PT ;  /* 0x0000000b040b7212 */ /* 0x000fe400078efcff */
[----:B------:R-:W-:Y:S01]  /*3bd0*/  LOP3.LUT R0, R0, 0x8, R32, 0x78, !PT ;  /* 0x0000000800007812 */ /* 0x000fe200078e7820 */
[----:B-1----:R-:W1:Y:S01]  /*3be0*/  @P0 MUFU.RCP R4, UR4 ;  /* 0x0000000400040d08 */ /* 0x002e620008001000 */
[----:B------:R-:W-:Y:S02]  /*3bf0*/  LOP3.LUT R14, R5, 0x1c0, RZ, 0xc0, !PT ;  /* 0x000001c0050e7812 */ /* 0x000fe400078ec0ff */
[----:B------:R-:W-:-:S02]  /*3c00*/  LOP3.LUT R3, R3, R2, RZ, 0xfc, !PT ;  /* 0x0000000203037212 */ /* 0x000fc400078efcff */
[----:B------:R-:W-:Y:S02]  /*3c10*/  LOP3.LUT R153, R0, 0x7200, R153, 0xf8, !PT ;  /* 0x0000720000997812 */ /* 0x000fe400078ef899 */
[----:B------:R-:W-:Y:S01]  /*3c20*/  LOP3.LUT R0, R14, 0x38, R174, 0xf8, !PT ;  /* 0x000000380e007812 */ /* 0x000fe200078ef8ae */
[----:B------:R2:W-:Y:S01]  /*3c30*/  STL [R1+0x18], R3 ;  /* 0x0000180301007387 */ /* 0x0005e20000100800 */
[----:B------:R-:W-:Y:S01]  /*3c40*/  UIMAD UR4, UR36, UR35, UR24 ;  /* 0x00000023240472a4 */ /* 0x000fe2000f8e0218 */
[----:B------:R-:W-:Y:S02]  /*3c50*/  LOP3.LUT R2, R5, 0x200, RZ, 0xc0, !PT ;  /* 0x0000020005027812 */ /* 0x000fe400078ec0ff */
[----:B------:R-:W-:Y:S01]  /*3c60*/  SHF.R.U32.HI R14, RZ, 0x1, R175 ;  /* 0x00000001ff0e7819 */ /* 0x000fe200000116af */
[----:B------:R-:W-:Y:S01]  /*3c70*/  USHF.L.U32 UR4, UR4, 0x5, URZ ;  /* 0x0000000504047899 */ /* 0x000fe200080006ff */
[----:B------:R-:W-:-:S03]  /*3c80*/  LOP3.LUT R2, R2, 0xc00, R13, 0xf8, !PT ;  /* 0x00000c0002027812 */ /* 0x000fc600078ef80d */
[----:B------:R-:W-:Y:S01]  /*3c90*/  USHF.R.S32.HI UR5, URZ, 0x1f, UR4 ;  /* 0x0000001fff057899 */ /* 0x000fe20008011404 */
[----:B--2---:R-:W-:-:S04]  /*3ca0*/  LOP3.LUT R3, R0, 0x8, R175, 0x78, !PT ;  /* 0x0000000800037812 */ /* 0x004fc800078e78af */
[----:B------:R-:W-:Y:S02]  /*3cb0*/  LOP3.LUT R3, R3, 0x7200, R13, 0xf8, !PT ;  /* 0x0000720003037812 */ /* 0x000fe400078ef80d */
[----:B------:R-:W-:-:S03]  /*3cc0*/  LOP3.LUT R0, R0, 0x8, R14, 0x78, !PT ;  /* 0x0000000800007812 */ /* 0x000fc600078e780e */
[----:B------:R1:W-:Y:S01]  /*3cd0*/  STL [R1+0x14], R3 ;  /* 0x0000140301007387 */ /* 0x0003e20000100800 */
[----:B------:R-:W-:Y:S02]  /*3ce0*/  LOP3.LUT R173, R2, R0, RZ, 0xfc, !PT ;  /* 0x0000000002ad7212 */ /* 0x000fe400078efcff */
[----:B------:R-:W-:Y:S02]  /*3cf0*/  LEA R153, R153, UR25, 0x1 ;  /* 0x0000001999997c11 */ /* 0x000fe4000f8e08ff */
[----:B------:R-:W-:Y:S02]  /*3d00*/  LEA R172, R11, UR25, 0x1 ;  /* 0x000000190bac7c11 */ /* 0x000fe4000f8e08ff */
[----:B------:R-:W-:Y:S01]  /*3d10*/  LEA R168, R168, UR25, 0x1 ;  /* 0x00000019a8a87c11 */ /* 0x000fe2000f8e08ff */
[----:B------:R-:W-:Y:S01]  /*3d20*/  IMAD.IADD R169, R157, 0x1, R153 ;  /* 0x000000019da97824 */ /* 0x000fe200078e0299 */
[----:B------:R-:W-:Y:S01]  /*3d30*/  UIADD3 UR34, UPT, UPT, UR34, 0x80, URZ ;  /* 0x0000008022227890 */ /* 0x000fe2000fffe0ff */
[----:B------:R-:W-:-:S02]  /*3d40*/  VIADD R172, R172, UR40 ;  /* 0x00000028acac7c36 */ /* 0x000fc40008000000 */
[----:B------:R-:W-:Y:S02]  /*3d50*/  VIADD R168, R168, UR40 ;  /* 0x00000028a8a87c36 */ /* 0x000fe40008000000 */
[C---:B------:R-:W-:Y:S02]  /*3d60*/  IMAD.IADD R156, R171.reuse, 0x1, R153 ;  /* 0x00000001ab9c7824 */ /* 0x040fe400078e0299 */
[----:B------:R-:W-:Y:S01]  /*3d70*/  IMAD.IADD R170, R171, 0x1, R169 ;  /* 0x00000001abaa7824 */ /* 0x000fe200078e02a9 */
[----:B------:R-:W-:Y:S01]  /*3d80*/  UISETP.GE.AND UP1, UPT, UR34, UR26, UPT ;  /* 0x0000001a2200728c */ /* 0x000fe2000bf26270 */
[----:B----4-:R-:W-:-:S04]  /*3d90*/  IADD3 R2, P4, P3, R6, UR4, R34 ;  /* 0x0000000406027c10 */ /* 0x010fc8000fb9e022 */
[----:B------:R-:W-:-:S05]  /*3da0*/  IADD3.X R0, PT, PT, R7, UR5, RZ, P4, P3 ;  /* 0x0000000507007c10 */ /* 0x000fca000a7e64ff */
[----:B------:R2:W-:Y:S01]  /*3db0*/  STL [R1+0x10], R0 ;  /* 0x0000100001007387 */ /* 0x0005e20000100800 */
[----:B---3--:R-:W-:Y:S01]  /*3dc0*/  R2UR UR37, R9 ;  /* 0x00000000092572ca */ /* 0x008fe200000e0000 */
[----:B-1----:R-:W-:-:S05]  /*3dd0*/  @P0 FMUL.FTZ R3, R10, R4 ;  /* 0x000000040a030220 */ /* 0x002fca0000410000 */
[----:B------:R-:W-:Y:S01]  /*3de0*/  @P0 R2UR UR4, R3 ;  /* 0x00000000030402ca */ /* 0x000fe200000e0000 */
[----:B------:R-:W-:-:S05]  /*3df0*/  IMAD.MOV.U32 R3, RZ, RZ, 0x20 ;  /* 0x00000020ff037424 */ /* 0x000fca00078e00ff */
[----:B------:R-:W-:-:S05]  /*3e00*/  SEL R3, R3, 0xffffffe0, !P5 ;  /* 0xffffffe003037807 */ /* 0x000fca0006800000 */
[----:B------:R1:W-:Y:S01]  /*3e10*/  STL [R1+0x20], R3 ;  /* 0x0000200301007387 */ /* 0x0003e20000100800 */
[----:B--2---:R-:W-:Y:S01]  /*3e20*/  IMAD.MOV.U32 R0, RZ, RZ, 0x10 ;  /* 0x00000010ff007424 */ /* 0x004fe200078e00ff */
[----:B------:R-:W-:-:S04]  /*3e30*/  LOP3.LUT P0, RZ, R175, 0x4, RZ, 0xc0, !PT ;  /* 0x00000004afff7812 */ /* 0x000fc8000780c0ff */
[----:B------:R-:W-:Y:S01]  /*3e40*/  SEL R0, R0, 0xfffffff0, !P0 ;  /* 0xfffffff000007807 */ /* 0x000fe20004000000 */
[----:B------:R-:W-:Y:S01]  /*3e50*/  VIADD R0, R12, 0x1 ;  /* 0x000000010c007836 */ /* 0x000fe20000000000 */
[----:B------:R-:W-:Y:S01]  /*3e60*/  R2UR UR36, R8 ;  /* 0x00000000082472ca */ /* 0x000fe200000e0000 */
[----:B-1----:R-:W-:-:S05]  /*3e70*/  IMAD.WIDE.U32 R2, R2, -0x2daee0ad, RZ ;  /* 0xd2511f5302027825 */ /* 0x002fca00078e00ff */
[----:B------:R1:W-:Y:S01]  /*3e80*/  STL.64 [R1+0x8], R2 ;  /* 0x0000080201007387 */ /* 0x0003e20000100a00 */
[----:B------:R-:W-:Y:S02]  /*3e90*/  LOP3.LUT R12, R12, UR37, RZ, 0x3c, !PT ;  /* 0x000000250c0c7c12 */ /* 0x000fe4000f8e3cff */
[----:B------:R-:W-:Y:S02]  /*3ea0*/  LOP3.LUT R0, R0, UR37, RZ, 0x3c, !PT ;  /* 0x0000002500007c12 */ /* 0x000fe4000f8e3cff */
[C---:B------:R-:W-:Y:S02]  /*3eb0*/  LOP3.LUT R12, R3.reuse, R12, RZ, 0x3c, !PT ;  /* 0x0000000c030c7212 */ /* 0x040fe400078e3cff */
[----:B------:R-:W-:Y:S02]  /*3ec0*/  LOP3.LUT R0, R3, R0, RZ, 0x3c, !PT ;  /* 0x0000000003007212 */ /* 0x000fe400078e3cff */
[C---:B------:R-:W-:Y:S01]  /*3ed0*/  LOP3.LUT P3, RZ, R175.reuse, 0x2, RZ, 0xc0, !PT ;  /* 0x00000002afff7812 */ /* 0x040fe2000786c0ff */
[----:B------:R-:W-:Y:S01]  /*3ee0*/  IMAD.WIDE.U32 R246, R12, -0x326172a9, RZ ;  /* 0xcd9e8d570cf67825 */ /* 0x000fe200078e00ff */
[----:B------:R-:W-:-:S03]  /*3ef0*/  LOP3.LUT P4, RZ, R175, 0x10, RZ, 0xc0, !PT ;  /* 0x00000010afff7812 */ /* 0x000fc6000788c0ff */
[----:B------:R-:W-:Y:S01]  /*3f00*/  IMAD.WIDE.U32 R244, R0, -0x326172a9, RZ ;  /* 0xcd9e8d5700f47825 */ /* 0x000fe200078e00ff */
[----:B------:R-:W-:-:S09]  /*3f10*/  @UP0 UMOV UR14, UR4 ;  /* 0x00000004000e0c82 */ /* 0x000fd20008000000 */
.L_x_2353:
[----:B------:R-:W-:Y:S01]  /*3f20*/  PLOP3.LUT P5, PT, PT, PT, UP1, 0x80, 0x8 ;  /* 0x000000000008781c */ /* 0x000fe20003faf018 */
[----:B------:R-:W0:Y:S01]  /*3f30*/  LDGDEPBAR ;  /* 0x00000000000079af */ /* 0x000e220000000000 */
[----:B------:R-:W-:Y:S01]  /*3f40*/  PLOP3.LUT P2, PT, PT, PT, UP1, 0x80, 0x8 ;  /* 0x000000000008781c */ /* 0x000fe20003f4f018 */
[C---:B------:R-:W-:Y:S01]  /*3f50*/  IMAD.IADD R144, R172.reuse, 0x1, R171 ;  /* 0x00000001ac907824 */ /* 0x040fe200078e02ab */
[----:B------:R-:W-:Y:S01]  /*3f60*/  PLOP3.LUT P1, PT, PT, PT, UP1, 0x80, 0x8 ;  /* 0x000000000008781c */ /* 0x000fe20003f2f018 */
[----:B------:R-:W-:Y:S01]  /*3f70*/  IMAD.IADD R0, R172, 0x1, R157 ;  /* 0x00000001ac007824 */ /* 0x000fe200078e029d */
[----:B-1----:R-:W-:Y:S01]  /*3f80*/  SHF.R.U32.HI R3, RZ, 0x1, R175 ;  /* 0x00000001ff037819 */ /* 0x002fe200000116af */
[----:B------:R-:W-:Y:S01]  /*3f90*/  IMAD.SHL.U32 R2, R175, 0x2, RZ ;  /* 0x00000002af027824 */ /* 0x000fe200078e00ff */
[----:B------:R-:W-:Y:S01]  /*3fa0*/  PLOP3.LUT P6, PT, PT, PT, UP1, 0x80, 0x8 ;  /* 0x000000000008781c */ /* 0x000fe20003fcf018 */
[----:B------:R-:W2:Y:S01]  /*3fb0*/  LDL R182, [R1+0x4] ;  /* 0x0000040001b67983 */ /* 0x000ea20000100800 */
[----:B------:R-:W1:Y:S01]  /*3fc0*/  S2UR UR4, SR_CgaCtaId ;  /* 0x00000000000479c3 */ /* 0x000e620000008800 */
[----:B------:R-:W-:Y:S01]  /*3fd0*/  UMOV UR5, 0x400 ;  /* 0x0000040000057882 */ /* 0x000fe20000000000 */
[----:B------:R-:W-:Y:S01]  /*3fe0*/  UIADD3 UR34, UPT, UPT, UR36, -0x255992d5, URZ ;  /* 0xdaa66d2b24227890 */ /* 0x000fe2000fffe0ff */
[----:B------:R-:W-:Y:S01]  /*3ff0*/  @P5 LOP3.LUT R2, R2, 0x6, RZ, 0xc0, !PT ;  /* 0x0000000602025812 */ /* 0x000fe200078ec0ff */
[----:B------:R-:W3:Y:S01]  /*4000*/  LDL R181, [R1] ;  /* 0x0000000001b57983 */ /* 0x000ee20000100800 */
[----:B------:R-:W-:Y:S01]  /*4010*/  PLOP3.LUT P5, PT, PT, PT, UP1, 0x80, 0x8 ;  /* 0x000000000008781c */ /* 0x000fe20003faf018 */
[----:B------:R-:W-:Y:S01]  /*4020*/  UIADD3 UR35, UPT, UPT, UR36, 0x3c6ef372, URZ ;  /* 0x3c6ef37224237890 */ /* 0x000fe2000fffe0ff */
[----:B------:R-:W-:Y:S01]  /*4030*/  @P2 LOP3.LUT R2, R2, 0x1c0, R3, 0xf8, !PT ;  /* 0x000001c002022812 */ /* 0x000fe200078ef803 */
[----:B------:R-:W-:Y:S01]  /*4040*/  UIADD3 UR29, UPT, UPT, UR37, -0x4498517b, URZ ;  /* 0xbb67ae85251d7890 */ /* 0x000fe2000fffe0ff */
[----:B------:R-:W-:Y:S01]  /*4050*/  PLOP3.LUT P2, PT, PT, PT, UP1, 0x80, 0x8 ;  /* 0x000000000008781c */ /* 0x000fe20003f4f018 */
[----:B------:R-:W-:Y:S01]  /*4060*/  VIADD R3, R176, 0x21 ;  /* 0x00000021b0037836 */ /* 0x000fe20000000000 */
[----:B------:R-:W-:Y:S02]  /*4070*/  UIADD3 UR15, UPT, UPT, UR36, -0x61c88647, URZ ;  /* 0x9e3779b9240f7890 */ /* 0x000fe4000fffe0ff */
[----:B------:R-:W-:Y:S02]  /*4080*/  UISETP.NE.AND UP0, UPT, UR38, URZ, UPT ;  /* 0x000000ff2600728c */ /* 0x000fe4000bf05270 */
[----:B------:R-:W-:Y:S01]  /*4090*/  IABS R3, R3 ;  /* 0x0000000300037213 */ /* 0x000fe20000000000 */
[----:B------:R-:W-:Y:S04]  /*40a0*/  DEPBAR.LE SB0, 0x0 ;  /* 0x000080000000791a */ /* 0x000fe80000000000 */
[----:B------:R-:W-:Y:S01]  /*40b0*/  BAR.SYNC.DEFER_BLOCKING 0x0 ;  /* 0x0000000000007b1d */ /* 0x000fe20000010000 */
[----:B-1----:R-:W-:Y:S05]  /*40c0*/  ULEA UR4, UR4, UR5, 0x18 ;  /* 0x0000000504047291 */ /* 0x002fea000f8ec0ff */
[----:B------:R-:W-:Y:S08]  /*40d0*/  LDSM.16.M88.4 R64, [R172] ;  /* 0x00000000ac40783b */ /* 0x000ff00000000200 */
[----:B------:R-:W1:Y:S08]  /*40e0*/  LDSM.16.M88.4 R16, [R153+0xc000] ;  /* 0x00c000009910783b */ /* 0x000e700000000200 */
[----:B------:R-:W4:Y:S08]  /*40f0*/  LDSM.16.M88.4 R60, [R172+0x2000] ;  /* 0x00200000ac3c783b */ /* 0x000f300000000200 */
[----:B------:R-:W4:Y:S08]  /*4100*/  LDSM.16.M88.4 R32, [R153+0xc800] ;  /* 0x00c800009920783b */ /* 0x000f300000000200 */
[----:B------:R-:W4:Y:S08]  /*4110*/  LDSM.16.M88.4 R48, [R153+0xd000] ;  /* 0x00d000009930783b */ /* 0x000f300000000200 */
[----:B------:R-:W4:Y:S01]  /*4120*/  LDSM.16.M88.4 R132, [R153+0xd800] ;  /* 0x00d800009984783b */ /* 0x000f220000000200 */
        /* <DEDUP_REMOVED lines=9> */
[----:B------:R-:W4:Y:S01]  /*41c0*/  LDSM.16.M88.4 R152, [R156+0xd000] ;  /* 0x00d000009c98783b */ /* 0x000f220000000200 */
[C---:B------:R-:W-:Y:S07]  /*41d0*/  HMMA.16816.F32.BF16 R24, R60.reuse, R32, RZ ;  /* 0x000000203c18723c */ /* 0x040fee00000418ff */
[----:B------:R-:W-:Y:S01]  /*41e0*/  LDSM.16.M88.4 R160, [R169+0xc000] ;  /* 0x00c00000a9a0783b */ /* 0x000fe20000000200 */
[-C--:B------:R-:W-:Y:S07]  /*41f0*/  HMMA.16816.F32.BF16 R28, R60, R34.reuse, RZ ;  /* 0x000000223c1c723c */ /* 0x080fee00000418ff */
[----:B------:R-:W-:Y:S01]  /*4200*/  LDSM.16.M88.4 R164, [R0+0x2000] ;  /* 0x0020000000a4783b */ /* 0x000fe20000000200 */
        /* <DEDUP_REMOVED lines=11> */
[----:B------:R1:W2:Y:S07]  /*42c0*/  LDSM.16.M88.4 R156, [R0] ;  /* 0x00000000009c783b */ /* 0x0002ae0000000200 */
        /* <DEDUP_REMOVED lines=8> */
[----:B------:R-:W-:Y:S07]  /*4350*/  LDSM.16.M88.4 R148, [R170+0xc000] ;  /* 0x00c00000aa94783b */ /* 0x000fee0000000200 */
[-C--:B------:R-:W-:Y:S08]  /*4360*/  HMMA.16816.F32.BF16 R36, R136, R152.reuse, R36 ;  /* 0x000000988824723c */ /* 0x080ff00000041824 */
[C---:B------:R-:W-:Y:S04]  /*4370*/  HMMA.16816.F32.BF16 R40, R144.reuse, R152, R40 ;  /* 0x000000989028723c */ /* 0x040fe80000041828 */
[----:B------:R-:W-:Y:S02]  /*4380*/  IMAD.IADD R152, R171, 0x1, R0 ;  /* 0x00000001ab987824 */ /* 0x000fe400078e0200 */
[----:B-1----:R-:W-:Y:S02]  /*4390*/  IMAD.U32 R0, RZ, RZ, UR28 ;  /* 0x0000001cff007e24 */ /* 0x002fe4000f8e00ff */
[-C--:B------:R-:W-:Y:S03]  /*43a0*/  HMMA.16816.F32.BF16 R44, R144, R154.reuse, R44 ;  /* 0x0000009a902c723c */ /* 0x080fe6000004182c */
[----:B------:R-:W-:Y:S01]  /*43b0*/  @P1 IMAD R0, R0, 0x80, R2 ;  /* 0x0000008000001824 */ /* 0x000fe200078e0202 */
[----:B------:R-:W-:Y:S01]  /*43c0*/  PLOP3.LUT P1, PT, PT, PT, UP1, 0x80, 0x8 ;  /* 0x000000000008781c */ /* 0x000fe20003f2f018 */
[----:B------:R-:W-:Y:S03]  /*43d0*/  VIADD R2, R176, 0xffffffd9 ;  /* 0xffffffd9b0027836 */ /* 0x000fe60000000000 */
[----:B------:R-:W-:Y:S01]  /*43e0*/  @P2 ISETP.GE.AND P2, PT, R0, UR26, PT ;  /* 0x0000001a00002c0c */ /* 0x000fe2000bf46270 */
[C---:B------:R-:W-:Y:S04]  /*43f0*/  HMMA.16816.F32.BF16 R48, R136.reuse, R154, R48 ;  /* 0x0000009a8830723c */ /* 0x040fe80000041830 */
[----:B------:R-:W-:Y:S04]  /*4400*/  IABS R2, R2 ;  /* 0x0000000200027213 */ /* 0x000fe80000000000 */
[-C--:B--2---:R-:W-:Y:S08]  /*4410*/  HMMA.16816.F32.BF16 R52, R136, R132.reuse, R52 ;  /* 0x000000848834723c */ /* 0x084ff00000041834 */
[C---:B------:R-:W-:Y:S08]  /*4420*/  HMMA.16816.F32.BF16 R56, R144.reuse, R132, R56 ;  /* 0x000000849038723c */ /* 0x040ff00000041838 */
[-C--:B------:R-:W-:Y:S01]  /*4430*/  HMMA.16816.F32.BF16 R60, R144, R134.reuse, R60 ;  /* 0x00000086903c723c */ /* 0x080fe2000004183c */
[----:B------:R-:W1:Y:S07]  /*4440*/  LDSM.16.M88.4 R144, [R169+0xd000] ;  /* 0x00d00000a990783b */ /* 0x000e6e0000000200 */
[----:B------:R-:W-:Y:S01]  /*4450*/  HMMA.16816.F32.BF16 R64, R136, R134, R64 ;  /* 0x000000868840723c */ /* 0x000fe20000041840 */
[----:B------:R-:W2:Y:S07]  /*4460*/  LDSM.16.M88.4 R132, [R169+0xd800] ;  /* 0x00d80000a984783b */ /* 0x000eae0000000200 */
[-C--:B------:R-:W-:Y:S01]  /*4470*/  HMMA.16816.F32.BF16 R4, R156, R160.reuse, R4 ;  /* 0x000000a09c04723c */ /* 0x080fe20000041804 */
[----:B------:R-:W3:Y:S07]  /*4480*/  LDSM.16.M88.4 R136, [R152] ;  /* 0x000000009888783b */ /* 0x000eee0000000200 */
[C---:B------:R-:W-:Y:S01]  /*4490*/  HMMA.16816.F32.BF16 R8, R164.reuse, R160, R8 ;  /* 0x000000a0a408723c */ /* 0x040fe20000041808 */
[----:B------:R-:W3:Y:S07]  /*44a0*/  LDSM.16.M88.4 R152, [R152+0x2000] ;  /* 0x002000009898783b */ /* 0x000eee0000000200 */
[-C--:B------:R-:W-:Y:S08]  /*44b0*/  HMMA.16816.F32.BF16 R12, R164, R162.reuse, R12 ;  /* 0x000000a2a40c723c */ /* 0x080ff0000004180c */
[C---:B------:R-:W-:Y:S08]  /*44c0*/  HMMA.16816.F32.BF16 R16, R156.reuse, R162, R16 ;  /* 0x000000a29c10723c */ /* 0x040ff00000041810 */
[-C--:B----4-:R-:W-:Y:S08]  /*44d0*/  HMMA.16816.F32.BF16 R20, R156, R140.reuse, R20 ;  /* 0x0000008c9c14723c */ /* 0x090ff00000041814 */
[C---:B------:R-:W-:Y:S04]  /*44e0*/  HMMA.16816.F32.BF16 R24, R164.reuse, R140, R24 ;  /* 0x0000008ca418723c */ /* 0x040fe80000041818 */
[----:B------:R-:W-:Y:S01]  /*44f0*/  I2FP.F32.S32 R140, R2 ;  /* 0x00000002008c7245 */ /* 0x000fe20000201400 */
[----:B------:R-:W-:Y:S02]  /*4500*/  IMAD.MOV.U32 R2, RZ, RZ, R3 ;  /* 0x000000ffff027224 */ /* 0x000fe400078e0003 */
[C---:B------:R-:W-:Y:S01]  /*4510*/  VIADD R141, R176.reuse, 0xffffffd1 ;  /* 0xffffffd1b08d7836 */ /* 0x040fe20000000000 */
[-C--:B------:R-:W-:Y:S03]  /*4520*/  HMMA.16816.F32.BF16 R28, R164, R142.reuse, R28 ;  /* 0x0000008ea41c723c */ /* 0x080fe6000004181c */
[----:B------:R-:W-:Y:S02]  /*4530*/  I2FP.F32.S32 R2, R2 ;  /* 0x0000000200027245 */ /* 0x000fe40000201400 */
[----:B------:R-:W-:Y:S03]  /*4540*/  IABS R141, R141 ;  /* 0x0000008d008d7213 */ /* 0x000fe60000000000 */
[C---:B------:R-:W-:Y:S04]  /*4550*/  HMMA.16816.F32.BF16 R32, R156.reuse, R142, R32 ;  /* 0x0000008e9c20723c */ /* 0x040fe80000041820 */
[----:B------:R-:W-:Y:S04]  /*4560*/  I2FP.F32.S32 R141, R141 ;  /* 0x0000008d008d7245 */ /* 0x000fe80000201400 */
[-C--:B-1----:R-:W-:Y:S08]  /*4570*/  HMMA.16816.F32.BF16 R36, R156, R144.reuse, R36 ;  /* 0x000000909c24723c */ /* 0x082ff00000041824 */
[C---:B------:R-:W-:Y:S08]  /*4580*/  HMMA.16816.F32.BF16 R40, R164.reuse, R144, R40 ;  /* 0x00000090a428723c */ /* 0x040ff00000041828 */
[-C--:B------:R-:W-:Y:S08]  /*4590*/  HMMA.16816.F32.BF16 R44, R164, R146.reuse, R44 ;  /* 0x00000092a42c723c */ /* 0x080ff0000004182c */
[C---:B------:R-:W-:Y:S08]  /*45a0*/  HMMA.16816.F32.BF16 R48, R156.reuse, R146, R48 ;  /* 0x000000929c30723c */ /* 0x040ff00000041830 */
[-C--:B--2---:R-:W-:Y:S08]  /*45b0*/  HMMA.16816.F32.BF16 R52, R156, R132.reuse, R52 ;  /* 0x000000849c34723c */ /* 0x084ff00000041834 */
[C---:B------:R-:W-:Y:S04]  /*45c0*/  HMMA.16816.F32.BF16 R56, R164.reuse, R132, R56 ;  /* 0x00000084a438723c */ /* 0x040fe80000041838 */
[C---:B------:R-:W-:Y:S04]  /*45d0*/  VIADD R132, R176.reuse, 0xffffffe1 ;  /* 0xffffffe1b0847836 */ /* 0x040fe80000000000 */
[-C--:B------:R-:W-:Y:S03]  /*45e0*/  HMMA.16816.F32.BF16 R60, R164, R134.reuse, R60 ;  /* 0x00000086a43c723c */ /* 0x080fe6000004183c */
[----:B------:R-:W-:Y:S04]  /*45f0*/  IABS R133, R132 ;  /* 0x0000008400857213 */ /* 0x000fe80000000000 */
[----:B------:R-:W-:Y:S01]  /*4600*/  I2FP.F32.S32 R177, R133 ;  /* 0x0000008500b17245 */ /* 0x000fe20000201400 */
[----:B------:R-:W-:Y:S01]  /*4610*/  HMMA.16816.F32.BF16 R64, R156, R134, R64 ;  /* 0x000000869c40723c */ /* 0x000fe20000041840 */
[----:B------:R-:W2:Y:S03]  /*4620*/  LDL R156, [R1+0x10] ;  /* 0x00001000019c7983 */ /* 0x000ea60000100800 */
[C---:B------:R-:W-:Y:S01]  /*4630*/  VIADD R134, R176.reuse, 0x19 ;  /* 0x00000019b0867836 */ /* 0x040fe20000000000 */
[----:B------:R-:W4:Y:S01]  /*4640*/  LDL.64 R158, [R1+0x8] ;  /* 0x00000800019e7983 */ /* 0x000f220000100a00 */
[C---:B------:R-:W-:Y:S02]  /*4650*/  VIADD R133, R176.reuse, 0xffffffe0 ;  /* 0xffffffe0b0857836 */ /* 0x040fe40000000000 */
[-C--:B---3--:R-:W-:Y:S05]  /*4660*/  HMMA.16816.F32.BF16 R4, R136, R148.reuse, R4 ;  /* 0x000000948804723c */ /* 0x088fea0000041804 */
[----:B------:R-:W-:Y:S01]  /*4670*/  IABS R132, R134 ;  /* 0x0000008600847213 */ /* 0x000fe20000000000 */
[----:B------:R-:W-:Y:S02]  /*4680*/  VIADD R134, R176, 0x18 ;  /* 0x00000018b0867836 */ /* 0x000fe40000000000 */
[C---:B------:R-:W-:Y:S04]  /*4690*/  HMMA.16816.F32.BF16 R8, R152.reuse, R148, R8 ;  /* 0x000000949808723c */ /* 0x040fe80000041808 */
[----:B------:R-:W-:Y:S04]  /*46a0*/  IMAD.MOV.U32 R3, RZ, RZ, R132 ;  /* 0x000000ffff037224 */ /* 0x000fe800078e0084 */
[-C--:B------:R-:W-:Y:S03]  /*46b0*/  HMMA.16816.F32.BF16 R12, R152, R150.reuse, R12 ;  /* 0x00000096980c723c */ /* 0x080fe6000004180c */
[----:B------:R-:W-:Y:S01]  /*46c0*/  I2FP.F32.S32 R3, R3 ;  /* 0x0000000300037245 */ /* 0x000fe20000201400 */
[----:B------:R-:W-:Y:S01]  /*46d0*/  FFMA.FTZ R4, R140, -UR14, R4 ;  /* 0x8000000e8c047c23 */ /* 0x000fe20008010004 */
[----:B------:R-:W-:Y:S03]  /*46e0*/  FFMA.FTZ R6, R177, -UR14, R6 ;  /* 0x8000000eb1067c23 */ /* 0x000fe60008010006 */
[C---:B------:R-:W-:Y:S04]  /*46f0*/  HMMA.16816.F32.BF16 R16, R136.reuse, R150, R16 ;  /* 0x000000968810723c */ /* 0x040fe80000041810 */
[----:B------:R-:W-:Y:S01]  /*4700*/  @P1 FSEL R4, R4, -INF , !P2 ;  /* 0xff80000004041808 */ /* 0x000fe20005000000 */
[----:B------:R-:W-:Y:S01]  /*4710*/  FFMA.FTZ R10, R2, -UR14, R10 ;  /* 0x8000000e020a7c23 */ /* 0x000fe2000801000a */
[----:B------:R-:W-:Y:S01]  /*4720*/  PLOP3.LUT P1, PT, PT, PT, UP1, 0x80, 0x8 ;  /* 0x000000000008781c */ /* 0x000fe20003f2f018 */
[C---:B------:R-:W-:Y:S01]  /*4730*/  FFMA.FTZ R8, R3.reuse, -UR14, R8 ;  /* 0x8000000e03087c23 */ /* 0x040fe20008010008 */
        /* <DEDUP_REMOVED lines=8> */
[----:B------:R-:W-:Y:S01]  /*47c0*/  IABS R2, R133 ;  /* 0x0000008500027213 */ /* 0x000fe20000000000 */
[----:B------:R-:W-:Y:S01]  /*47d0*/  FFMA.FTZ R18, R140, -UR14, R18 ;  /* 0x8000000e8c127c23 */ /* 0x000fe20008010012 */
[----:B------:R-:W-:Y:S01]  /*47e0*/  @P1 FSEL R10, R10, -INF , !P2 ;  /* 0xff8000000a0a1808 */ /* 0x000fe20005000000 */
[----:B------:R-:W-:Y:S01]  /*47f0*/  FFMA.FTZ R16, R141, -UR14, R16 ;  /* 0x8000000e8d107c23 */ /* 0x000fe20008010010 */
[----:B------:R-:W-:Y:S01]  /*4800*/  PLOP3.LUT P1, PT, PT, PT, UP1, 0x80, 0x8 ;  /* 0x000000000008781c */ /* 0x000fe20003f2f018 */
[----:B------:R-:W-:Y:S01]  /*4810*/  @P6 VIADD R133, R0, 0x1 ;  /* 0x0000000100856836 */ /* 0x000fe20000000000 */
[----:B------:R-:W-:Y:S02]  /*4820*/  PLOP3.LUT P2, PT, PT, PT, UP1, 0x80, 0x8 ;  /* 0x000000000008781c */ /* 0x000fe40003f4f018 */
[----:B------:R-:W-:Y:S01]  /*4830*/  I2FP.F32.S32 R143, R132 ;  /* 0x00000084008f7245 */ /* 0x000fe20000201400 */
[C---:B------:R-:W-:Y:S01]  /*4840*/  VIADD R132, R176.reuse, 0x20 ;  /* 0x00000020b0847836 */ /* 0x040fe20000000000 */
[----:B------:R-:W-:Y:S02]  /*4850*/  I2FP.F32.S32 R180, R2 ;  /* 0x0000000200b47245 */ /* 0x000fe40000201400 */
[----:B------:R-:W-:Y:S01]  /*4860*/  PLOP3.LUT P6, PT, PT, PT, UP1, 0x80, 0x8 ;  /* 0x000000000008781c */ /* 0x000fe20003fcf018 */
[----:B------:R-:W-:Y:S01]  /*4870*/  FFMA.FTZ R19, R143, -UR14, R19 ;  /* 0x8000000e8f137c23 */ /* 0x000fe20008010013 */
[----:B------:R-:W-:Y:S01]  /*4880*/  IABS R2, R134 ;  /* 0x0000008600027213 */ /* 0x000fe20000000000 */
[----:B------:R-:W-:Y:S01]  /*4890*/  VIADD R134, R176, 0x11 ;  /* 0x00000011b0867836 */ /* 0x000fe20000000000 */
[----:B------:R-:W-:Y:S01]  /*48a0*/  @P5 ISETP.GE.AND P5, PT, R133, UR26, PT ;  /* 0x0000001a85005c0c */ /* 0x000fe2000bfa6270 */
[----:B------:R-:W-:Y:S01]  /*48b0*/  @P1 VIADD R144, R0, 0x8 ;  /* 0x0000000800901836 */ /* 0x000fe20000000000 */
[----:B------:R-:W-:Y:S01]  /*48c0*/  PLOP3.LUT P1, PT, PT, PT, UP1, 0x80, 0x8 ;  /* 0x000000000008781c */ /* 0x000fe20003f2f018 */
[----:B------:R-:W-:Y:S01]  /*48d0*/  FFMA.FTZ R5, R143, -UR14, R5 ;  /* 0x8000000e8f057c23 */ /* 0x000fe20008010005 */
[----:B------:R-:W-:Y:S01]  /*48e0*/  I2FP.F32.S32 R2, R2 ;  /* 0x0000000200027245 */ /* 0x000fe20000201400 */
[----:B------:R-:W-:Y:S01]  /*48f0*/  FFMA.FTZ R7, R180, -UR14, R7 ;  /* 0x8000000eb4077c23 */ /* 0x000fe20008010007 */
[----:B------:R-:W-:Y:S01]  /*4900*/  IABS R132, R132 ;  /* 0x0000008400847213 */ /* 0x000fe20000000000 */
[----:B------:R-:W-:Y:S01]  /*4910*/  VIADD R143, R176, 0xffffffc8 ;  /* 0xffffffc8b08f7836 */ /* 0x000fe20000000000 */
[----:B------:R-:W-:Y:S01]  /*4920*/  @P2 FSEL R5, R5, -INF , !P5 ;  /* 0xff80000005052808 */ /* 0x000fe20006800000 */
[C---:B------:R-:W-:Y:S01]  /*4930*/  FFMA.FTZ R9, R2.reuse, -UR14, R9 ;  /* 0x8000000e02097c23 */ /* 0x040fe20008010009 */
[----:B------:R-:W-:Y:S01]  /*4940*/  PLOP3.LUT P2, PT, PT, PT, UP1, 0x80, 0x8 ;  /* 0x000000000008781c */ /* 0x000fe20003f4f018 */
[----:B------:R-:W-:Y:S01]  /*4950*/  FFMA.FTZ R15, R2, -UR14, R15 ;  /* 0x8000000e020f7c23 */ /* 0x000fe2000801000f */
[----:B------:R-:W-:Y:S01]  /*4960*/  @P6 FSEL R7, R7, -INF , !P5 ;  /* 0xff80000007076808 */ /* 0x000fe20006800000 */
[----:B------:R-:W-:Y:S01]  /*4970*/  VIADD R2, R176, 0xffffffc9 ;  /* 0xffffffc9b0027836 */ /* 0x000fe20000000000 */
[----:B------:R-:W-:Y:S02]  /*4980*/  I2FP.F32.S32 R133, R132 ;  /* 0x0000008400857245 */ /* 0x000fe40000201400 */
[----:B------:R-:W-:Y:S02]  /*4990*/  PLOP3.LUT P6, PT, PT, PT, UP1, 0x80, 0x8 ;  /* 0x000000000008781c */ /* 0x000fe40003fcf018 */
[----:B------:R-:W-:Y:S01]  /*49a0*/  @P1 FSEL R9, R9, -INF , !P5 ;  /* 0xff80000009091808 */ /* 0x000fe20006800000 */
[----:B------:R-:W-:Y:S01]  /*49b0*/  FFMA.FTZ R11, R133, -UR14, R11 ;  /* 0x8000000e850b7c23 */ /* 0x000fe2000801000b */
[----:B------:R-:W-:Y:S02]  /*49c0*/  IABS R132, R134 ;  /* 0x0000008600847213 */ /* 0x000fe40000000000 */
[----:B------:R-:W-:Y:S02]  /*49d0*/  PLOP3.LUT P1, PT, PT, PT, UP1, 0x80, 0x8 ;  /* 0x000000000008781c */ /* 0x000fe40003f2f018 */
[----:B------:R-:W-:Y:S01]  /*49e0*/  @P2 FSEL R11, R11, -INF , !P5 ;  /* 0xff8000000b0b2808 */ /* 0x000fe20006800000 */
[----:B------:R-:W-:Y:S01]  /*49f0*/  IMAD.MOV.U32 R142, RZ, RZ, R132 ;  /* 0x000000ffff8e7224 */ /* 0x000fe200078e0084 */
[----:B------:R-:W-:Y:S01]  /*4a00*/  PLOP3.LUT P5, PT, PT, PT, UP1, 0x80, 0x8 ;  /* 0x000000000008781c */ /* 0x000fe20003faf018 */
[----:B------:R-:W1:Y:S01]  /*4a10*/  LDSM.16.M88.4 R132, [R170+0xc800] ;  /* 0x00c80000aa84783b */ /* 0x000e620000000200 */
[----:B------:R-:W-:Y:S02]  /*4a20*/  PLOP3.LUT P2, PT, PT, PT, UP1, 0x80, 0x8 ;  /* 0x000000000008781c */ /* 0x000fe40003f4f018 */
[----:B------:R-:W-:Y:S02]  /*4a30*/  @P6 ISETP.GE.AND P6, PT, R144, UR26, PT ;  /* 0x0000001a90006c0c */ /* 0x000fe4000bfc6270 */
[----:B------:R-:W-:Y:S02]  /*4a40*/  I2FP.F32.S32 R142, R142 ;  /* 0x0000008e008e7245 */ /* 0x000fe40000201400 */
[----:B------:R-:W-:Y:S01]  /*4a50*/  IABS R140, R3 ;  /* 0x00000003008c7213 */ /* 0x000fe20000000000 */
[----:B------:R-:W-:Y:S01]  /*4a60*/  @P1 VIADD R144, R0, 0x9 ;  /* 0x0000000900901836 */ /* 0x000fe20000000000 */
[----:B------:R-:W-:Y:S01]  /*4a70*/  PLOP3.LUT P1, PT, PT, PT, UP1, 0x80, 0x8 ;  /* 0x000000000008781c */ /* 0x000fe20003f2f018 */
[----:B------:R-:W-:Y:S01]  /*4a80*/  FFMA.FTZ R12, R142, -UR14, R12 ;  /* 0x8000000e8e0c7c23 */ /* 0x000fe2000801000c */
[----:B------:R-:W-:Y:S01]  /*4a90*/  I2FP.F32.S32 R140, R140 ;  /* 0x0000008c008c7245 */ /* 0x000fe20000201400 */
[----:B------:R-:W-:Y:S01]  /*4aa0*/  VIADD R3, R176, 0xffffffd0 ;  /* 0xffffffd0b0037836 */ /* 0x000fe20000000000 */
[----:B------:R-:W-:Y:S02]  /*4ab0*/  IABS R2, R2 ;  /* 0x0000000200027213 */ /* 0x000fe40000000000 */
[----:B------:R-:W-:Y:S01]  /*4ac0*/  @P5 FSEL R12, R12, -INF , !P6 ;  /* 0xff8000000c0c5808 */ /* 0x000fe20007000000 */
[----:B------:R-:W-:Y:S01]  /*4ad0*/  FFMA.FTZ R13, R140, -UR14, R13 ;  /* 0x8000000e8c0d7c23 */ /* 0x000fe2000801000d */
[----:B------:R-:W-:Y:S02]  /*4ae0*/  PLOP3.LUT P5, PT, PT, PT, UP1, 0x80, 0x8 ;  /* 0x000000000008781c */ /* 0x000fe40003faf018 */
[----:B------:R-:W-:Y:S02]  /*4af0*/  @P2 FSEL R14, R14, -INF , !P6 ;  /* 0xff8000000e0e2808 */ /* 0x000fe40007000000 */
[----:B------:R-:W-:Y:S02]  /*4b00*/  PLOP3.LUT P2, PT, PT, PT, UP1, 0x80, 0x8 ;  /* 0x000000000008781c */ /* 0x000fe40003f4f018 */
[----:B------:R-:W-:Y:S02]  /*4b10*/  @P1 FSEL R16, R16, -INF , !P6 ;  /* 0xff80000010101808 */ /* 0x000fe40007000000 */
[----:B------:R-:W-:Y:S02]  /*4b20*/  PLOP3.LUT P1, PT, PT, PT, UP1, 0x80, 0x8 ;  /* 0x000000000008781c */ /* 0x000fe40003f2f018 */
[----:B------:R-:W-:Y:S02]  /*4b30*/  IABS R3, R3 ;  /* 0x0000000300037213 */ /* 0x000fe40000000000 */
[----:B------:R-:W-:Y:S02]  /*4b40*/  IABS R143, R143 ;  /* 0x0000008f008f7213 */ /* 0x000fe40000000000 */
[----:B------:R-:W-:Y:S02]  /*4b50*/  @P5 FSEL R18, R18, -INF , !P6 ;  /* 0xff80000012125808 */ /* 0x000fe40007000000 */
[----:B------:R-:W-:Y:S02]  /*4b60*/  PLOP3.LUT P6, PT, PT, PT, UP1, 0x80, 0x8 ;  /* 0x000000000008781c */ /* 0x000fe40003fcf018 */
[----:B------:R-:W-:Y:S02]  /*4b70*/  @P2 ISETP.GE.AND P2, PT, R144, UR26, PT ;  /* 0x0000001a90002c0c */ /* 0x000fe4000bf46270 */
[----:B------:R-:W-:Y:S02]  /*4b80*/  PLOP3.LUT P5, PT, PT, PT, UP1, 0x80, 0x8 ;  /* 0x000000000008781c */ /* 0x000fe40003faf018 */
[----:B------:R-:W-:Y:S01]  /*4b90*/  @P1 FSEL R13, R13, -INF , !P2 ;  /* 0xff8000000d0d1808 */ /* 0x000fe20005000000 */
[-C--:B-1----:R-:W-:Y:S01]  /*4ba0*/  HMMA.16816.F32.BF16 R20, R136, R132.reuse, R20 ;  /* 0x000000848814723c */ /* 0x082fe20000041814 */
[----:B------:R-:W-:Y:S02]  /*4bb0*/  PLOP3.LUT P1, PT, PT, PT, UP1, 0x80, 0x8 ;  /* 0x000000000008781c */ /* 0x000fe40003f2f018 */
[----:B------:R-:W-:Y:S02]  /*4bc0*/  I2FP.F32.S32 R3, R3 ;  /* 0x0000000300037245 */ /* 0x000fe40000201400 */
[----:B------:R-:W-:Y:S02]  /*4bd0*/  I2FP.F32.S32 R144, R2 ;  /* 0x0000000200907245 */ /* 0x000fe40000201400 */
[----:B------:R-:W-:Y:S01]  /*4be0*/  @P6 FSEL R15, R15, -INF , !P2 ;  /* 0xff8000000f0f6808 */ /* 0x000fe20005000000 */
[----:B------:R-:W-:Y:S01]  /*4bf0*/  FFMA.FTZ R17, R3, -UR14, R17 ;  /* 0x8000000e03117c23 */ /* 0x000fe20008010011 */
[----:B------:R-:W-:Y:S01]  /*4c00*/  PLOP3.LUT P6, PT, PT, PT, UP1, 0x80, 0x8 ;  /* 0x000000000008781c */ /* 0x000fe20003fcf018 */
[C---:B------:R-:W-:Y:S04]  /*4c10*/  HMMA.16816.F32.BF16 R24, R152.reuse, R132, R24 ;  /* 0x000000849818723c */ /* 0x040fe80000041818 */
[----:B------:R-:W-:Y:S01]  /*4c20*/  @P5 FSEL R17, R17, -INF , !P2 ;  /* 0xff80000011115808 */ /* 0x000fe20005000000 */
[----:B------:R-:W-:Y:S01]  /*4c30*/  VIADD R132, R176, 0x9 ;  /* 0x00000009b0847836 */ /* 0x000fe20000000000 */
[----:B------:R-:W-:Y:S02]  /*4c40*/  @P1 FSEL R19, R19, -INF , !P2 ;  /* 0xff80000013131808 */ /* 0x000fe40005000000 */
[----:B------:R-:W-:Y:S01]  /*4c50*/  PLOP3.LUT P2, PT, PT, PT, UP1, 0x80, 0x8 ;  /* 0x000000000008781c */ /* 0x000fe20003f4f018 */
[-C--:B------:R-:W-:Y:S01]  /*4c60*/  HMMA.16816.F32.BF16 R28, R152, R134.reuse, R28 ;  /* 0x00000086981c723c */ /* 0x080fe2000004181c */
[----:B------:R-:W-:Y:S02]  /*4c70*/  PLOP3.LUT P5, PT, PT, PT, UP1, 0x80, 0x8 ;  /* 0x000000000008781c */ /* 0x000fe40003faf018 */
[----:B------:R-:W-:Y:S01]  /*4c80*/  IABS R132, R132 ;  /* 0x0000008400847213 */ /* 0x000fe20000000000 */
[----:B------:R-:W-:Y:S01]  /*4c90*/  @P6 VIADD R133, R0, 0x10 ;  /* 0x0000001000856836 */ /* 0x000fe20000000000 */
[----:B------:R-:W-:Y:S01]  /*4ca0*/  PLOP3.LUT P1, PT, PT, PT, UP1, 0x80, 0x8 ;  /* 0x000000000008781c */ /* 0x000fe20003f2f018 */
[----:B------:R-:W-:Y:S01]  /*4cb0*/  FFMA.FTZ R20, R144, -UR14, R20 ;  /* 0x8000000e90147c23 */ /* 0x000fe20008010014 */
[----:B------:R-:W-:Y:S01]  /*4cc0*/  PLOP3.LUT P6, PT, PT, PT, UP1, 0x80, 0x8 ;  /* 0x000000000008781c */ /* 0x000fe20003fcf018 */
[----:B------:R-:W-:Y:S01]  /*4cd0*/  IMAD.MOV.U32 R2, RZ, RZ, R132 ;  /* 0x000000ffff027224 */ /* 0x000fe200078e0084 */
[----:B------:R-:W-:Y:S01]  /*4ce0*/  I2FP.F32.S32 R143, R143 ;  /* 0x0000008f008f7245 */ /* 0x000fe20000201400 */
[C---:B------:R-:W-:Y:S04]  /*4cf0*/  HMMA.16816.F32.BF16 R32, R136.reuse, R134, R32 ;  /* 0x000000868820723c */ /* 0x040fe80000041820 */
[----:B------:R-:W-:Y:S01]  /*4d00*/  @P2 ISETP.GE.AND P2, PT, R133, UR26, PT ;  /* 0x0000001a85002c0c */ /* 0x000fe2000bf46270 */
[----:B------:R-:W-:Y:S01]  /*4d10*/  @P5 VIADD R145, R0, 0x11 ;  /* 0x0000001100915836 */ /* 0x000fe20000000000 */
[----:B------:R-:W-:Y:S01]  /*4d20*/  PLOP3.LUT P5, PT, PT, PT, UP1, 0x80, 0x8 ;  /* 0x000000000008781c */ /* 0x000fe20003faf018 */
[----:B------:R-:W1:Y:S01]  /*4d30*/  LDSM.16.M88.4 R132, [R170+0xd000] ;  /* 0x00d00000aa84783b */ /* 0x000e620000000200 */
[----:B------:R-:W-:Y:S01]  /*4d40*/  I2FP.F32.S32 R2, R2 ;  /* 0x0000000200027245 */ /* 0x000fe20000201400 */
[----:B------:R-:W-:Y:S01]  /*4d50*/  FFMA.FTZ R21, R143, -UR14, R21 ;  /* 0x8000000e8f157c23 */ /* 0x000fe20008010015 */
[----:B------:R-:W-:Y:S01]  /*4d60*/  @P1 FSEL R20, R20, -INF , !P2 ;  /* 0xff80000014141808 */ /* 0x000fe20005000000 */
[----:B------:R-:W-:Y:S01]  /*4d70*/  FFMA.FTZ R22, R141, -UR14, R22 ;  /* 0x8000000e8d167c23 */ /* 0x000fe20008010016 */
[----:B------:R-:W-:Y:S01]  /*4d80*/  PLOP3.LUT P1, PT, PT, PT, UP1, 0x80, 0x8 ;  /* 0x000000000008781c */ /* 0x000fe20003f2f018 */
[----:B------:R-:W-:Y:S01]  /*4d90*/  FFMA.FTZ R24, R2, -UR14, R24 ;  /* 0x8000000e02187c23 */ /* 0x000fe20008010018 */
[----:B------:R-:W-:Y:S01]  /*4da0*/  FFMA.FTZ R26, R142, -UR14, R26 ;  /* 0x8000000e8e1a7c23 */ /* 0x000fe2000801001a */
[----:B------:R-:W-:Y:S01]  /*4db0*/  FFMA.FTZ R23, R3, -UR14, R23 ;  /* 0x8000000e03177c23 */ /* 0x000fe20008010017 */
[----:B------:R-:W-:Y:S01]  /*4dc0*/  @P6 FSEL R22, R22, -INF , !P2 ;  /* 0xff80000016166808 */ /* 0x000fe20005000000 */
[----:B------:R-:W-:Y:S01]  /*4dd0*/  FFMA.FTZ R27, R140, -UR14, R27 ;  /* 0x8000000e8c1b7c23 */ /* 0x000fe2000801001b */
[----:B------:R-:W-:Y:S01]  /*4de0*/  PLOP3.LUT P6, PT, PT, PT, UP1, 0x80, 0x8 ;  /* 0x000000000008781c */ /* 0x000fe20003fcf018 */
[----:B------:R-:W-:Y:S01]  /*4df0*/  FFMA.FTZ R34, R144, -UR14, R34 ;  /* 0x8000000e90227c23 */ /* 0x000fe20008010022 */
[----:B------:R-:W-:Y:S01]  /*4e00*/  @P5 FSEL R24, R24, -INF , !P2 ;  /* 0xff80000018185808 */ /* 0x000fe20005000000 */
[----:B------:R-:W-:Y:S01]  /*4e10*/  FFMA.FTZ R35, R143, -UR14, R35 ;  /* 0x8000000e8f237c23 */ /* 0x000fe20008010023 */
[----:B------:R-:W-:Y:S01]  /*4e20*/  PLOP3.LUT P5, PT, PT, PT, UP1, 0x80, 0x8 ;  /* 0x000000000008781c */ /* 0x000fe20003faf018 */
[----:B------:R-:W-:Y:S02]  /*4e30*/  VIADD R3, R176, 0x1 ;  /* 0x00000001b0037836 */ /* 0x000fe40000000000 */
[----:B------:R-:W-:Y:S01]  /*4e40*/  FFMA.FTZ R30, R2, -UR14, R30 ;  /* 0x8000000e021e7c23 */ /* 0x000fe2000801001e */
[----:B------:R-:W-:Y:S01]  /*4e50*/  @P1 FSEL R26, R26, -INF , !P2 ;  /* 0xff8000001a1a1808 */ /* 0x000fe20005000000 */
[C---:B------:R-:W-:Y:S01]  /*4e60*/  VIADD R142, R176.reuse, 0x8 ;  /* 0x00000008b08e7836 */ /* 0x040fe20000000000 */
[----:B------:R-:W-:Y:S01]  /*4e70*/  PLOP3.LUT P1, PT, PT, PT, UP1, 0x80, 0x8 ;  /* 0x000000000008781c */ /* 0x000fe20003f2f018 */
[----:B------:R-:W-:Y:S01]  /*4e80*/  VIADD R2, R176, 0xffffffc0 ;  /* 0xffffffc0b0027836 */ /* 0x000fe20000000000 */
[----:B------:R-:W-:Y:S02]  /*4e90*/  PLOP3.LUT P2, PT, PT, PT, UP1, 0x80, 0x8 ;  /* 0x000000000008781c */ /* 0x000fe40003f4f018 */
[----:B------:R-:W-:Y:S02]  /*4ea0*/  IABS R142, R142 ;  /* 0x0000008e008e7213 */ /* 0x000fe40000000000 */
[----:B------:R-:W-:Y:S02]  /*4eb0*/  @P6 ISETP.GE.AND P6, PT, R145, UR26, PT ;  /* 0x0000001a91006c0c */ /* 0x000fe4000bfc6270 */
[----:B------:R-:W-:Y:S02]  /*4ec0*/  I2FP.F32.S32 R142, R142 ;  /* 0x0000008e008e7245 */ /* 0x000fe40000201400 */
[----:B------:R-:W-:Y:S02]  /*4ed0*/  @P5 FSEL R21, R21, -INF , !P6 ;  /* 0xff80000015155808 */ /* 0x000fe40007000000 */
[----:B------:R-:W-:Y:S01]  /*4ee0*/  PLOP3.LUT P5, PT, PT, PT, UP1, 0x80, 0x8 ;  /* 0x000000000008781c */ /* 0x000fe20003faf018 */
[C---:B------:R-:W-:Y:S01]  /*4ef0*/  FFMA.FTZ R25, R142.reuse, -UR14, R25 ;  /* 0x8000000e8e197c23 */ /* 0x040fe20008010019 */
[----:B------:R-:W-:Y:S01]  /*4f00*/  @P1 FSEL R23, R23, -INF , !P6 ;  /* 0xff80000017171808 */ /* 0x000fe20007000000 */
[----:B------:R-:W-:Y:S01]  /*4f10*/  FFMA.FTZ R31, R142, -UR14, R31 ;  /* 0x8000000e8e1f7c23 */ /* 0x000fe2000801001f */
[----:B------:R-:W-:Y:S02]  /*4f20*/  PLOP3.LUT P1, PT, PT, PT, UP1, 0x80, 0x8 ;  /* 0x000000000008781c */ /* 0x000fe40003f2f018 */
[----:B------:R-:W-:Y:S02]  /*4f30*/  @P2 FSEL R25, R25, -INF , !P6 ;  /* 0xff80000019192808 */ /* 0x000fe40007000000 */
[----:B------:R-:W-:Y:S01]  /*4f40*/  PLOP3.LUT P2, PT, PT, PT, UP1, 0x80, 0x8 ;  /* 0x000000000008781c */ /* 0x000fe20003f4f018 */
[-C--:B-1----:R-:W-:Y:S03]  /*4f50*/  HMMA.16816.F32.BF16 R36, R136, R132.reuse, R36 ;  /* 0x000000848824723c */ /* 0x082fe60000041824 */
[----:B------:R-:W-:Y:S01]  /*4f60*/  IABS R141, R3 ;  /* 0x00000003008d7213 */ /* 0x000fe20000000000 */
[C---:B------:R-:W-:Y:S01]  /*4f70*/  VIADD R3, R176.reuse, 0xffffffc1 ;  /* 0xffffffc1b0037836 */ /* 0x040fe20000000000 */
[----:B------:R-:W-:Y:S02]  /*4f80*/  @P5 FSEL R27, R27, -INF , !P6 ;  /* 0xff8000001b1b5808 */ /* 0x000fe40007000000 */
[----:B------:R-:W-:Y:S01]  /*4f90*/  PLOP3.LUT P6, PT, PT, PT, UP1, 0x80, 0x8 ;  /* 0x000000000008781c */ /* 0x000fe20003fcf018 */
[C---:B------:R-:W-:Y:S01]  /*4fa0*/  HMMA.16816.F32.BF16 R40, R152.reuse, R132, R40 ;  /* 0x000000849828723c */ /* 0x040fe20000041828 */
[----:B------:R-:W-:Y:S03]  /*4fb0*/  PLOP3.LUT P5, PT, PT, PT, UP1, 0x80, 0x8 ;  /* 0x000000000008781c */ /* 0x000fe60003faf018 */
[----:B------:R-:W-:Y:S01]  /*4fc0*/  IABS R144, R2 ;  /* 0x0000000200907213 */ /* 0x000fe20000000000 */
[C---:B------:R-:W-:Y:S01]  /*4fd0*/  VIADD R2, R176.reuse, 0xffffffb9 ;  /* 0xffffffb9b0027836 */ /* 0x040fe20000000000 */
[----:B------:R-:W-:Y:S01]  /*4fe0*/  I2FP.F32.S32 R141, R141 ;  /* 0x0000008d008d7245 */ /* 0x000fe20000201400 */
[----:B------:R-:W-:Y:S01]  /*4ff0*/  VIADD R132, R176, 0xfffffff9 ;  /* 0xfffffff9b0847836 */ /* 0x000fe20000000000 */
[----:B------:R-:W-:Y:S01]  /*5000*/  IABS R3, R3 ;  /* 0x0000000300037213 */ /* 0x000fe20000000000 */
[-C--:B------:R-:W-:Y:S03]  /*5010*/  HMMA.16816.F32.BF16 R44, R152, R134.reuse, R44 ;  /* 0x00000086982c723c */ /* 0x080fe6000004182c */
[----:B------:R-:W-:Y:S01]  /*5020*/  IABS R2, R2 ;  /* 0x0000000200027213 */ /* 0x000fe20000000000 */
[----:B------:R-:W-:Y:S01]  /*5030*/  @P1 VIADD R140, R0, 0x18 ;  /* 0x00000018008c1836 */ /* 0x000fe20000000000 */
[----:B------:R-:W-:Y:S01]  /*5040*/  IABS R132, R132 ;  /* 0x0000008400847213 */ /* 0x000fe20000000000 */
[C---:B------:R-:W-:Y:S01]  /*5050*/  FFMA.FTZ R28, R141.reuse, -UR14, R28 ;  /* 0x8000000e8d1c7c23 */ /* 0x040fe2000801001c */
[----:B------:R-:W-:Y:S01]  /*5060*/  I2FP.F32.S32 R144, R144 ;  /* 0x0000009000907245 */ /* 0x000fe20000201400 */
[C---:B------:R-:W-:Y:S01]  /*5070*/  HMMA.16816.F32.BF16 R48, R136.reuse, R134, R48 ;  /* 0x000000868830723c */ /* 0x040fe20000041830 */
[----:B------:R-:W-:Y:S03]  /*5080*/  PLOP3.LUT P1, PT, PT, PT, UP1, 0x80, 0x8 ;  /* 0x000000000008781c */ /* 0x000fe60003f2f018 */
[----:B------:R-:W-:Y:S01]  /*5090*/  @P2 ISETP.GE.AND P2, PT, R140, UR26, PT ;  /* 0x0000001a8c002c0c */ /* 0x000fe2000bf46270 */
[----:B------:R-:W-:Y:S01]  /*50a0*/  FFMA.FTZ R42, R141, -UR14, R42 ;  /* 0x8000000e8d2a7c23 */ /* 0x000fe2000801002a */
[----:B------:R-:W-:Y:S01]  /*50b0*/  I2FP.F32.S32 R140, R3 ;  /* 0x00000003008c7245 */ /* 0x000fe20000201400 */
[----:B------:R-:W-:Y:S01]  /*50c0*/  @P5 VIADD R146, R0, 0x19 ;  /* 0x0000001900925836 */ /* 0x000fe20000000000 */
[----:B------:R-:W-:Y:S01]  /*50d0*/  I2FP.F32.S32 R3, R2 ;  /* 0x0000000200037245 */ /* 0x000fe20000201400 */
[----:B------:R-:W-:Y:S01]  /*50e0*/  IMAD.MOV.U32 R2, RZ, RZ, R132 ;  /* 0x000000ffff027224 */ /* 0x000fe200078e0084 */
[----:B------:R-:W-:Y:S01]  /*50f0*/  @P6 FSEL R28, R28, -INF , !P2 ;  /* 0xff8000001c1c6808 */ /* 0x000fe20005000000 */
[C---:B------:R-:W-:Y:S01]  /*5100*/  FFMA.FTZ R33, R144.reuse, -UR14, R33 ;  /* 0x8000000e90217c23 */ /* 0x040fe20008010021 */
[----:B------:R-:W-:Y:S01]  /*5110*/  PLOP3.LUT P6, PT, PT, PT, UP1, 0x80, 0x8 ;  /* 0x000000000008781c */ /* 0x000fe20003fcf018 */
[C---:B------:R-:W-:Y:S01]  /*5120*/  FFMA.FTZ R36, R3.reuse, -UR14, R36 ;  /* 0x8000000e03247c23 */ /* 0x040fe20008010024 */
[----:B------:R-:W-:Y:S01]  /*5130*/  I2FP.F32.S32 R2, R2 ;  /* 0x0000000200027245 */ /* 0x000fe20000201400 */
[----:B------:R-:W-:Y:S01]  /*5140*/  FFMA.FTZ R39, R144, -UR14, R39 ;  /* 0x8000000e90277c23 */ /* 0x000fe20008010027 */
[----:B------:R-:W-:Y:S01]  /*5150*/  PLOP3.LUT P5, PT, PT, PT, UP1, 0x80, 0x8 ;  /* 0x000000000008781c */ /* 0x000fe20003faf018 */
[----:B------:R-:W-:Y:S01]  /*5160*/  VIADD R144, R176, 0xfffffff0 ;  /* 0xfffffff0b0907836 */ /* 0x000fe20000000000 */
[----:B------:R-:W-:Y:S01]  /*5170*/  @P1 FSEL R30, R30, -INF , !P2 ;  /* 0xff8000001e1e1808 */ /* 0x000fe20005000000 */
[C---:B------:R-:W-:Y:S01]  /*5180*/  FFMA.FTZ R40, R2.reuse, -UR14, R40 ;  /* 0x8000000e02287c23 */ /* 0x040fe20008010028 */
[----:B------:R-:W-:Y:S01]  /*5190*/  PLOP3.LUT P1, PT, PT, PT, UP1, 0x80, 0x8 ;  /* 0x000000000008781c */ /* 0x000fe20003f2f018 */
[----:B------:R-:W-:Y:S01]  /*51a0*/  FFMA.FTZ R46, R2, -UR14, R46 ;  /* 0x8000000e022e7c23 */ /* 0x000fe2000801002e */
[----:B------:R-:W-:Y:S01]  /*51b0*/  IABS R144, R144 ;  /* 0x0000009000907213 */ /* 0x000fe20000000000 */
[----:B------:R-:W-:Y:S01]  /*51c0*/  FFMA.FTZ R50, R3, -UR14, R50 ;  /* 0x8000000e03327c23 */ /* 0x000fe20008010032 */
[----:B------:R-:W-:Y:S01]  /*51d0*/  IABS R145, R176 ;  /* 0x000000b000917213 */ /* 0x000fe20000000000 */
[----:B------:R-:W-:Y:S01]  /*51e0*/  IMAD.WIDE.U32 R2, R242, -0x326172a9, RZ ;  /* 0xcd9e8d57f2027825 */ /* 0x000fe200078e00ff */
[----:B------:R-:W-:Y:S02]  /*51f0*/  @P6 ISETP.GE.AND P6, PT, R146, UR26, PT ;  /* 0x0000001a92006c0c */ /* 0x000fe4000bfc6270 */
[----:B------:R-:W-:Y:S01]  /*5200*/  I2FP.F32.S32 R166, R144 ;  /* 0x0000009000a67245 */ /* 0x000fe20000201400 */
[----:B------:R-:W-:Y:S01]  /*5210*/  FFMA.FTZ R32, R140, -UR14, R32 ;  /* 0x8000000e8c207c23 */ /* 0x000fe20008010020 */
[----:B------:R-:W-:Y:S01]  /*5220*/  LOP3.LUT R146, R2, UR15, R247, 0x96, !PT ;  /* 0x0000000f02927c12 */ /* 0x000fe2000f8e96f7 */
[----:B------:R-:W-:Y:S01]  /*5230*/  FFMA.FTZ R38, R140, -UR14, R38 ;  /* 0x8000000e8c267c23 */ /* 0x000fe20008010026 */
[----:B------:R-:W-:Y:S01]  /*5240*/  LOP3.LUT R150, R2, UR15, R245, 0x96, !PT ;  /* 0x0000000f02967c12 */ /* 0x000fe2000f8e96f5 */
[----:B------:R-:W-:Y:S01]  /*5250*/  VIADD R2, R176, 0xffffffb0 ;  /* 0xffffffb0b0027836 */ /* 0x000fe20000000000 */
[----:B------:R-:W-:Y:S01]  /*5260*/  @P5 FSEL R32, R32, -INF , !P2 ;  /* 0xff80000020205808 */ /* 0x000fe20005000000 */
[----:B------:R-:W-:Y:S01]  /*5270*/  VIADD R132, R176, 0xfffffff8 ;  /* 0xfffffff8b0847836 */ /* 0x000fe20000000000 */
[----:B------:R-:W-:Y:S01]  /*5280*/  PLOP3.LUT P5, PT, PT, PT, UP1, 0x80, 0x8 ;  /* 0x000000000008781c */ /* 0x000fe20003faf018 */
[----:B------:R-:W-:Y:S01]  /*5290*/  FFMA.FTZ R45, R166, -UR14, R45 ;  /* 0x8000000ea62d7c23 */ /* 0x000fe2000801002d */
[----:B------:R-:W-:Y:S01]  /*52a0*/  IABS R144, R2 ;  /* 0x0000000200907213 */ /* 0x000fe20000000000 */
[----:B------:R-:W-:Y:S01]  /*52b0*/  VIADD R140, R176, 0xffffffb1 ;  /* 0xffffffb1b08c7836 */ /* 0x000fe20000000000 */
[----:B------:R-:W-:Y:S02]  /*52c0*/  I2FP.F32.S32 R145, R145 ;  /* 0x0000009100917245 */ /* 0x000fe40000201400 */
[----:B------:R-:W-:Y:S02]  /*52d0*/  @P1 FSEL R34, R34, -INF , !P2 ;  /* 0xff80000022221808 */ /* 0x000fe40005000000 */
[----:B------:R-:W-:Y:S01]  /*52e0*/  PLOP3.LUT P2, PT, PT, PT, UP1, 0x80, 0x8 ;  /* 0x000000000008781c */ /* 0x000fe20003f4f018 */
[C---:B------:R-:W-:Y:S01]  /*52f0*/  FFMA.FTZ R29, R145.reuse, -UR14, R29 ;  /* 0x8000000e911d7c23 */ /* 0x040fe2000801001d */
[----:B------:R-:W-:Y:S01]  /*5300*/  PLOP3.LUT P1, PT, PT, PT, UP1, 0x80, 0x8 ;  /* 0x000000000008781c */ /* 0x000fe20003f2f018 */
[----:B------:R-:W-:Y:S01]  /*5310*/  FFMA.FTZ R43, R145, -UR14, R43 ;  /* 0x8000000e912b7c23 */ /* 0x000fe2000801002b */
[----:B------:R-:W-:Y:S02]  /*5320*/  IABS R132, R132 ;  /* 0x0000008400847213 */ /* 0x000fe40000000000 */
[----:B------:R-:W-:Y:S02]  /*5330*/  @P5 FSEL R29, R29, -INF , !P6 ;  /* 0xff8000001d1d5808 */ /* 0x000fe40007000000 */
[----:B------:R-:W-:Y:S02]  /*5340*/  PLOP3.LUT P5, PT, PT, PT, UP1, 0x80, 0x8 ;  /* 0x000000000008781c */ /* 0x000fe40003faf018 */
[----:B------:R-:W-:Y:S02]  /*5350*/  IABS R140, R140 ;  /* 0x0000008c008c7213 */ /* 0x000fe40000000000 */
[----:B------:R-:W-:Y:S02]  /*5360*/  I2FP.F32.S32 R162, R144 ;  /* 0x0000009000a27245 */ /* 0x000fe40000201400 */
[----:B------:R-:W-:Y:S02]  /*5370*/  @P2 FSEL R31, R31, -INF , !P6 ;  /* 0xff8000001f1f2808 */ /* 0x000fe40007000000 */
[----:B------:R-:W-:Y:S01]  /*5380*/  PLOP3.LUT P2, PT, PT, PT, UP1, 0x80, 0x8 ;  /* 0x000000000008781c */ /* 0x000fe20003f4f018 */
[----:B------:R-:W-:Y:S01]  /*5390*/  FFMA.FTZ R49, R162, -UR14, R49 ;  /* 0x8000000ea2317c23 */ /* 0x000fe20008010031 */
[----:B------:R-:W-:Y:S02]  /*53a0*/  @P1 FSEL R33, R33, -INF , !P6 ;  /* 0xff80000021211808 */ /* 0x000fe40007000000 */
[----:B------:R-:W-:Y:S02]  /*53b0*/  PLOP3.LUT P1, PT, PT, PT, UP1, 0x80, 0x8 ;  /* 0x000000000008781c */ /* 0x000fe40003f2f018 */
[----:B--2---:R-:W-:Y:S01]  /*53c0*/  LOP3.LUT R147, R156, UR36, R3, 0x96, !PT ;  /* 0x000000249c937c12 */ /* 0x004fe2000f8e9603 */
[----:B------:R-:W-:Y:S01]  /*53d0*/  VIADD R3, R242, 0x4 ;  /* 0x00000004f2037836 */ /* 0x000fe20000000000 */
[----:B------:R-:W-:Y:S02]  /*53e0*/  @P5 FSEL R35, R35, -INF , !P6 ;  /* 0xff80000023235808 */ /* 0x000fe40007000000 */
[----:B------:R-:W-:Y:S01]  /*53f0*/  PLOP3.LUT P5, PT, PT, PT, UP1, 0x80, 0x8 ;  /* 0x000000000008781c */ /* 0x000fe20003faf018 */
[----:B------:R-:W-:Y:S01]  /*5400*/  IMAD.WIDE.U32 R2, R3, -0x326172a9, RZ ;  /* 0xcd9e8d5703027825 */ /* 0x000fe200078e00ff */
[----:B------:R-:W-:Y:S02]  /*5410*/  PLOP3.LUT P6, PT, PT, PT, UP1, 0x80, 0x8 ;  /* 0x000000000008781c */ /* 0x000fe40003fcf018 */
[----:B------:R-:W-:Y:S01]  /*5420*/  I2FP.F32.S32 R140, R140 ;  /* 0x0000008c008c7245 */ /* 0x000fe20000201400 */
[----:B------:R-:W-:Y:S01]  /*5430*/  @P2 VIADD R133, R0, 0x20 ;  /* 0x0000002000852836 */ /* 0x000fe20000000000 */
[----:B------:R-:W-:Y:S01]  /*5440*/  LOP3.LUT R151, R156, UR36, R3, 0x96, !PT ;  /* 0x000000249c977c12 */ /* 0x000fe2000f8e9603 */
[----:B------:R-:W-:Y:S01]  /*5450*/  @P1 VIADD R142, R0, 0x21 ;  /* 0x00000021008e1836 */ /* 0x000fe20000000000 */
[----:B------:R-:W-:Y:S01]  /*5460*/  PLOP3.LUT P2, PT, PT, PT, UP1, 0x80, 0x8 ;  /* 0x000000000008781c */ /* 0x000fe20003f4f018 */
[----:B------:R-:W2:Y:S01]  /*5470*/  LDL R156, [R1+0x18] ;  /* 0x00001800019c7983 */ /* 0x000ea20000100800 */
[----:B------:R-:W-:Y:S01]  /*5480*/  PLOP3.LUT P1, PT, PT, PT, UP1, 0x80, 0x8 ;  /* 0x000000000008781c */ /* 0x000fe20003f2f018 */
[----:B------:R-:W-:Y:S01]  /*5490*/  FFMA.FTZ R48, R140, -UR14, R48 ;  /* 0x8000000e8c307c23 */ /* 0x000fe20008010030 */
[----:B------:R-:W-:Y:S01]  /*54a0*/  LOP3.LUT R149, R2, UR15, R247, 0x96, !PT ;  /* 0x0000000f02957c12 */ /* 0x000fe2000f8e96f7 */
[C---:B------:R-:W-:Y:S01]  /*54b0*/  VIADD R3, R176.reuse, 0xffffffe9 ;  /* 0xffffffe9b0037836 */ /* 0x040fe20000000000 */
[----:B------:R-:W-:Y:S01]  /*54c0*/  @P5 ISETP.GE.AND P5, PT, R133, UR26, PT ;  /* 0x0000001a85005c0c */ /* 0x000fe2000bfa6270 */
[----:B------:R-:W-:Y:S01]  /*54d0*/  VIADD R133, R176, 0xffffffb8 ;  /* 0xffffffb8b0857836 */ /* 0x000fe20000000000 */
[----:B------:R-:W-:Y:S01]  /*54e0*/  LOP3.LUT R148, R2, UR15, R245, 0x96, !PT ;  /* 0x0000000f02947c12 */ /* 0x000fe2000f8e96f5 */
[----:B------:R-:W-:Y:S01]  /*54f0*/  VIADD R2, R176, 0xffffffa9 ;  /* 0xffffffa9b0027836 */ /* 0x000fe20000000000 */
[----:B------:R-:W-:Y:S01]  /*5500*/  @P6 FSEL R36, R36, -INF , !P5 ;  /* 0xff80000024246808 */ /* 0x000fe20006800000 */
[----:B------:R-:W-:Y:S01]  /*5510*/  UIADD3 UR15, UPT, UPT, UR37, 0x76cf5d0a, URZ ;  /* 0x76cf5d0a250f7890 */ /* 0x000fe2000fffe0ff */
[----:B------:R-:W-:Y:S02]  /*5520*/  PLOP3.LUT P6, PT, PT, PT, UP1, 0x80, 0x8 ;  /* 0x000000000008781c */ /* 0x000fe40003fcf018 */
[----:B------:R-:W-:Y:S02]  /*5530*/  @P2 FSEL R38, R38, -INF , !P5 ;  /* 0xff80000026262808 */ /* 0x000fe40006800000 */
[----:B------:R-:W-:Y:S02]  /*5540*/  PLOP3.LUT P2, PT, PT, PT, UP1, 0x80, 0x8 ;  /* 0x000000000008781c */ /* 0x000fe40003f4f018 */
[----:B------:R-:W-:Y:S02]  /*5550*/  @P1 FSEL R40, R40, -INF , !P5 ;  /* 0xff80000028281808 */ /* 0x000fe40006800000 */
[----:B------:R-:W-:Y:S02]  /*5560*/  PLOP3.LUT P1, PT, PT, PT, UP1, 0x80, 0x8 ;  /* 0x000000000008781c */ /* 0x000fe40003f2f018 */
[----:B------:R-:W-:Y:S02]  /*5570*/  IABS R133, R133 ;  /* 0x0000008500857213 */ /* 0x000fe40000000000 */
[----:B------:R-:W-:Y:S02]  /*5580*/  IABS R2, R2 ;  /* 0x0000000200027213 */ /* 0x000fe40000000000 */
[----:B------:R-:W-:Y:S02]  /*5590*/  I2FP.F32.S32 R143, R133 ;  /* 0x00000085008f7245 */ /* 0x000fe40000201400 */
[----:B------:R-:W-:Y:S02]  /*55a0*/  @P6 ISETP.GE.AND P6, PT, R142, UR26, PT ;  /* 0x0000001a8e006c0c */ /* 0x000fe4000bfc6270 */
[----:B------:R-:W-:Y:S01]  /*55b0*/  @P2 FSEL R42, R42, -INF , !P5 ;  /* 0xff8000002a2a2808 */ /* 0x000fe20006800000 */
[C---:B------:R-:W-:Y:S01]  /*55c0*/  FFMA.FTZ R51, R143.reuse, -UR14, R51 ;  /* 0x8000000e8f337c23 */ /* 0x040fe20008010033 */
[----:B------:R-:W-:Y:S01]  /*55d0*/  PLOP3.LUT P2, PT, PT, PT, UP1, 0x80, 0x8 ;  /* 0x000000000008781c */ /* 0x000fe20003f4f018 */
[----:B------:R-:W-:Y:S01]  /*55e0*/  @P1 VIADD R133, R0, 0x28 ;  /* 0x0000002800851836 */ /* 0x000fe20000000000 */
[----:B------:R-:W-:Y:S01]  /*55f0*/  PLOP3.LUT P5, PT, PT, PT, UP1, 0x80, 0x8 ;  /* 0x000000000008781c */ /* 0x000fe20003faf018 */
[----:B------:R-:W-:Y:S01]  /*5600*/  FFMA.FTZ R37, R143, -UR14, R37 ;  /* 0x8000000e8f257c23 */ /* 0x000fe20008010025 */
[----:B------:R-:W-:Y:S02]  /*5610*/  PLOP3.LUT P1, PT, PT, PT, UP1, 0x80, 0x8 ;  /* 0x000000000008781c */ /* 0x000fe40003f2f018 */
[----:B------:R-:W-:Y:S01]  /*5620*/  I2FP.F32.S32 R142, R132 ;  /* 0x00000084008e7245 */ /* 0x000fe20000201400 */
[----:B------:R-:W-:Y:S01]  /*5630*/  VIADD R132, R176, 0xfffffff1 ;  /* 0xfffffff1b0847836 */ /* 0x000fe20000000000 */
[----:B------:R-:W-:Y:S02]  /*5640*/  I2FP.F32.S32 R169, R2 ;  /* 0x0000000200a97245 */ /* 0x000fe40000201400 */
[----:B------:R-:W-:Y:S01]  /*5650*/  IABS R2, R3 ;  /* 0x0000000300027213 */ /* 0x000fe20000000000 */
[C---:B------:R-:W-:Y:S01]  /*5660*/  FFMA.FTZ R41, R142.reuse, -UR14, R41 ;  /* 0x8000000e8e297c23 */ /* 0x040fe20008010029 */
[----:B------:R-:W-:Y:S01]  /*5670*/  IABS R132, R132 ;  /* 0x0000008400847213 */ /* 0x000fe20000000000 */
[----:B------:R-:W-:Y:S01]  /*5680*/  FFMA.FTZ R47, R142, -UR14, R47 ;  /* 0x8000000e8e2f7c23 */ /* 0x000fe2000801002f */
[----:B------:R-:W-:Y:S01]  /*5690*/  @P2 FSEL R37, R37, -INF , !P6 ;  /* 0xff80000025252808 */ /* 0x000fe20007000000 */
[----:B------:R-:W-:Y:S01]  /*56a0*/  IMAD.WIDE.U32 R142, R150, -0x2daee0ad, RZ ;  /* 0xd2511f53968e7825 */ /* 0x000fe200078e00ff */
[----:B------:R-:W-:Y:S02]  /*56b0*/  PLOP3.LUT P2, PT, PT, PT, UP1, 0x80, 0x8 ;  /* 0x000000000008781c */ /* 0x000fe40003f4f018 */
[----:B------:R-:W-:Y:S02]  /*56c0*/  @P5 FSEL R39, R39, -INF , !P6 ;  /* 0xff80000027275808 */ /* 0x000fe40007000000 */
[----:B------:R-:W-:Y:S02]  /*56d0*/  PLOP3.LUT P5, PT, PT, PT, UP1, 0x80, 0x8 ;  /* 0x000000000008781c */ /* 0x000fe40003faf018 */
[----:B------:R-:W-:Y:S02]  /*56e0*/  @P1 FSEL R41, R41, -INF , !P6 ;  /* 0xff80000029291808 */ /* 0x000fe40007000000 */
[----:B------:R-:W-:Y:S02]  /*56f0*/  PLOP3.LUT P1, PT, PT, PT, UP1, 0x80, 0x8 ;  /* 0x000000000008781c */ /* 0x000fe40003f2f018 */
[----:B------:R-:W-:Y:S02]  /*5700*/  I2FP.F32.S32 R141, R132 ;  /* 0x00000084008d7245 */ /* 0x000fe40000201400 */
[----:B------:R-:W-:Y:S01]  /*5710*/  I2FP.F32.S32 R165, R2 ;  /* 0x0000000200a57245 */ /* 0x000fe20000201400 */
[----:B------:R-:W-:Y:S01]  /*5720*/  IMAD.WIDE.U32 R2, R149, -0x2daee0ad, RZ ;  /* 0xd2511f5395027825 */ /* 0x000fe200078e00ff */
[----:B------:R-:W-:Y:S02]  /*5730*/  @P2 FSEL R43, R43, -INF , !P6 ;  /* 0xff8000002b2b2808 */ /* 0x000fe40007000000 */
[----:B------:R-:W-:Y:S01]  /*5740*/  PLOP3.LUT P2, PT, PT, PT, UP1, 0x80, 0x8 ;  /* 0x000000000008781c */ /* 0x000fe20003f4f018 */
[----:B------:R-:W-:Y:S01]  /*5750*/  FFMA.FTZ R44, R141, -UR14, R44 ;  /* 0x8000000e8d2c7c23 */ /* 0x000fe2000801002c */
[----:B------:R-:W-:Y:S02]  /*5760*/  @P5 ISETP.GE.AND P5, PT, R133, UR26, PT ;  /* 0x0000001a85005c0c */ /* 0x000fe4000bfa6270 */
[----:B------:R-:W-:Y:S01]  /*5770*/  PLOP3.LUT P6, PT, PT, PT, UP1, 0x80, 0x8 ;  /* 0x000000000008781c */ /* 0x000fe20003fcf018 */
[----:B------:R-:W1:Y:S01]  /*5780*/  LDSM.16.M88.4 R132, [R170+0xd800] ;  /* 0x00d80000aa84783b */ /* 0x000e620000000200 */
        /* <DEDUP_REMOVED lines=10> */
[----:B------:R-:W-:Y:S04]  /*5830*/  PLOP3.LUT P2, PT, PT, PT, UP1, 0x80, 0x8 ;  /* 0x000000000008781c */ /* 0x000fe80003f4f018 */
[----:B------:R-:W-:Y:S03]  /*5840*/  @P6 ISETP.GE.AND P6, PT, R145, UR26, PT ;  /* 0x0000001a91006c0c */ /* 0x000fe6000bfc6270 */
[----:B------:R-:W-:Y:S01]  /*5850*/  @P5 VIADD R145, R0, 0x30 ;  /* 0x0000003000915836 */ /* 0x000fe20000000000 */
[----:B------:R-:W-:Y:S02]  /*5860*/  PLOP3.LUT P5, PT, PT, PT, UP1, 0x80, 0x8 ;  /* 0x000000000008781c */ /* 0x000fe40003faf018 */
[----:B------:R-:W-:Y:S02]  /*5870*/  @P1 FSEL R45, R45, -INF , !P6 ;  /* 0xff8000002d2d1808 */ /* 0x000fe40007000000 */
[----:B------:R-:W-:Y:S02]  /*5880*/  PLOP3.LUT P1, PT, PT, PT, UP1, 0x80, 0x8 ;  /* 0x000000000008781c */ /* 0x000fe40003f2f018 */
[----:B------:R-:W-:Y:S01]  /*5890*/  @P2 ISETP.GE.AND P2, PT, R145, UR26, PT ;  /* 0x0000001a91002c0c */ /* 0x000fe2000bf46270 */
[-C--:B-1----:R-:W-:Y:S06]  /*58a0*/  HMMA.16816.F32.BF16 R52, R136, R132.reuse, R52 ;  /* 0x000000848834723c */ /* 0x082fec0000041834 */
[----:B------:R-:W-:Y:S02]  /*58b0*/  @P5 FSEL R47, R47, -INF , !P6 ;  /* 0xff8000002f2f5808 */ /* 0x000fe40007000000 */
[----:B------:R-:W-:Y:S01]  /*58c0*/  PLOP3.LUT P5, PT, PT, PT, UP1, 0x80, 0x8 ;  /* 0x000000000008781c */ /* 0x000fe20003faf018 */
[C---:B------:R-:W-:Y:S04]  /*58d0*/  HMMA.16816.F32.BF16 R56, R152.reuse, R132, R56 ;  /* 0x000000849838723c */ /* 0x040fe80000041838 */
[----:B------:R-:W-:Y:S01]  /*58e0*/  @P1 FSEL R49, R49, -INF , !P6 ;  /* 0xff80000031311808 */ /* 0x000fe20007000000 */
[----:B------:R-:W-:Y:S01]  /*58f0*/  IMAD.WIDE.U32 R132, R147, -0x2daee0ad, RZ ;  /* 0xd2511f5393847825 */ /* 0x000fe200078e00ff */
[----:B------:R-:W-:Y:S02]  /*5900*/  PLOP3.LUT P1, PT, PT, PT, UP1, 0x80, 0x8 ;  /* 0x000000000008781c */ /* 0x000fe40003f2f018 */
[-C--:B------:R-:W-:Y:S03]  /*5910*/  HMMA.16816.F32.BF16 R60, R152, R134.reuse, R60 ;  /* 0x00000086983c723c */ /* 0x080fe6000004183c */
[----:B----4-:R-:W-:Y:S01]  /*5920*/  LOP3.LUT R145, R158, UR29, R133, 0x96, !PT ;  /* 0x0000001d9e917c12 */ /* 0x010fe2000f8e9685 */
[----:B------:R-:W-:Y:S01]  /*5930*/  FFMA.FTZ R52, R169, -UR14, R52 ;  /* 0x8000000ea9347c23 */ /* 0x000fe20008010034 */
[----:B------:R-:W-:Y:S01]  /*5940*/  @P5 FSEL R51, R51, -INF , !P6 ;  /* 0xff80000033335808 */ /* 0x000fe20007000000 */
[----:B------:R-:W-:Y:S01]  /*5950*/  FFMA.FTZ R54, R140, -UR14, R54 ;  /* 0x8000000e8c367c23 */ /* 0x000fe20008010036 */
[----:B------:R-:W-:Y:S01]  /*5960*/  PLOP3.LUT P5, PT, PT, PT, UP1, 0x80, 0x8 ;  /* 0x000000000008781c */ /* 0x000fe20003faf018 */
[----:B------:R-:W-:Y:S01]  /*5970*/  HMMA.16816.F32.BF16 R64, R136, R134, R64 ;  /* 0x000000868840723c */ /* 0x000fe20000041840 */
[----:B------:R-:W-:Y:S03]  /*5980*/  PLOP3.LUT P6, PT, PT, PT, UP1, 0x80, 0x8 ;  /* 0x000000000008781c */ /* 0x000fe60003fcf018 */
[----:B------:R-:W-:Y:S01]  /*5990*/  @P1 FSEL R52, R52, -INF , !P2 ;  /* 0xff80000034341808 */ /* 0x000fe20005000000 */
[----:B------:R-:W-:Y:S01]  /*59a0*/  IMAD.WIDE.U32 R160, R145, -0x326172a9, RZ ;  /* 0xcd9e8d5791a07825 */ /* 0x000fe200078e00ff */
[----:B------:R-:W-:Y:S02]  /*59b0*/  PLOP3.LUT P1, PT, PT, PT, UP1, 0x80, 0x8 ;  /* 0x000000000008781c */ /* 0x000fe40003f2f018 */
[----:B------:R-:W-:Y:S01]  /*59c0*/  LOP3.LUT R150, R132, UR15, R143, 0x96, !PT ;  /* 0x0000000f84967c12 */ /* 0x000fe2000f8e968f */
        /* <DEDUP_REMOVED lines=8> */
[----:B------:R-:W-:Y:S01]  /*5a50*/  IMAD.WIDE.U32 R146, R146, -0x2daee0ad, RZ ;  /* 0xd2511f5392927825 */ /* 0x000fe200078e00ff */
[----:B------:R-:W-:Y:S02]  /*5a60*/  PLOP3.LUT P6, PT, PT, PT, UP1, 0x80, 0x8 ;  /* 0x000000000008781c */ /* 0x000fe40003fcf018 */
[----:B------:R-:W-:Y:S01]  /*5a70*/  @P1 FSEL R58, R58, -INF , !P2 ;  /* 0xff8000003a3a1808 */ /* 0x000fe20005000000 */
[----:B------:R-:W-:Y:S01]  /*5a80*/  FFMA.FTZ R66, R169, -UR14, R66 ;  /* 0x8000000ea9427c23 */ /* 0x000fe20008010042 */
[----:B------:R-:W-:Y:S01]  /*5a90*/  PLOP3.LUT P2, PT, PT, PT, UP1, 0x80, 0x8 ;  /* 0x000000000008781c */ /* 0x000fe20003f4f018 */
[----:B------:R-:W-:Y:S01]  /*5aa0*/  FFMA.FTZ R55, R162, -UR14, R55 ;  /* 0x8000000ea2377c23 */ /* 0x000fe20008010037 */
[----:B------:R-:W-:Y:S01]  /*5ab0*/  LOP3.LUT R144, R132, UR15, R147, 0x96, !PT ;  /* 0x0000000f84907c12 */ /* 0x000fe2000f8e9693 */
[----:B------:R-:W-:Y:S01]  /*5ac0*/  IMAD.WIDE.U32 R132, R148, -0x2daee0ad, RZ ;  /* 0xd2511f5394847825 */ /* 0x000fe200078e00ff */
[----:B------:R-:W-:Y:S02]  /*5ad0*/  PLOP3.LUT P1, PT, PT, PT, UP1, 0x80, 0x8 ;  /* 0x000000000008781c */ /* 0x000fe40003f2f018 */
[----:B------:R-:W-:Y:S01]  /*5ae0*/  LOP3.LUT R147, R246, UR35, R161, 0x96, !PT ;  /* 0x00000023f6937c12 */ /* 0x000fe2000f8e96a1 */
[----:B------:R-:W-:Y:S02]  /*5af0*/  FFMA.FTZ R59, R166, -UR14, R59 ;  /* 0x8000000ea63b7c23 */ /* 0x000fe4000801003b */
[----:B------:R-:W-:Y:S01]  /*5b00*/  @P6 VIADD R143, R0, 0x38 ;  /* 0x00000038008f6836 */ /* 0x000fe20000000000 */
[----:B------:R-:W-:Y:S01]  /*5b10*/  PLOP3.LUT P6, PT, PT, PT, UP1, 0x80, 0x8 ;  /* 0x000000000008781c */ /* 0x000fe20003fcf018 */
[----:B------:R-:W-:Y:S01]  /*5b20*/  IMAD.WIDE.U32 R178, R147, -0x2daee0ad, RZ ;  /* 0xd2511f5393b27825 */ /* 0x000fe200078e00ff */
[----:B--2---:R-:W-:Y:S03]  /*5b30*/  LEA R167, R156, UR4, 0x1 ;  /* 0x000000049ca77c11 */ /* 0x004fe6000f8e08ff */
[----:B------:R-:W-:Y:S04]  /*5b40*/  IMAD.WIDE.U32 R156, R151, -0x2daee0ad, RZ ;  /* 0xd2511f53979c7825 */ /* 0x000fe800078e00ff */
[----:B------:R-:W-:Y:S01]  /*5b50*/  IMAD.WIDE.U32 R150, R150, -0x326172a9, RZ ;  /* 0xcd9e8d5796967825 */ /* 0x000fe200078e00ff */
[----:B------:R-:W-:Y:S02]  /*5b60*/  LOP3.LUT R148, R156, UR15, R3, 0x96, !PT ;  /* 0x0000000f9c947c12 */ /* 0x000fe4000f8e9603 */
[----:B------:R-:W-:Y:S01]  /*5b70*/  LOP3.LUT R149, R158, UR29, R157, 0x96, !PT ;  /* 0x0000001d9e957c12 */ /* 0x000fe2000f8e969d */
[----:B------:R-:W-:Y:S01]  /*5b80*/  @P5 VIADD R3, R0, 0x31 ;  /* 0x0000003100035836 */ /* 0x000fe20000000000 */
[----:B------:R-:W-:Y:S01]  /*5b90*/  LOP3.LUT R157, R156, UR15, R133, 0x96, !PT ;  /* 0x0000000f9c9d7c12 */ /* 0x000fe2000f8e9685 */
[C---:B------:R-:W-:Y:S01]  /*5ba0*/  VIADD R140, R167.reuse, 0x1c000 ;  /* 0x0001c000a78c7836 */ /* 0x040fe20000000000 */
[----:B------:R-:W-:Y:S01]  /*5bb0*/  LOP3.LUT R159, R160, UR34, R151, 0x96, !PT ;  /* 0x00000022a09f7c12 */ /* 0x000fe2000f8e9697 */
[----:B------:R-:W-:Y:S01]  /*5bc0*/  VIADD R164, R167, 0x1c040 ;  /* 0x0001c040a7a47836 */ /* 0x000fe20000000000 */
[----:B------:R-:W-:Y:S01]  /*5bd0*/  @P2 ISETP.GE.AND P2, PT, R3, UR26, PT ;  /* 0x0000001a03002c0c */ /* 0x000fe2000bf46270 */
[----:B------:R-:W-:Y:S01]  /*5be0*/  VIADD R3, R176, 0xffffffa8 ;  /* 0xffffffa8b0037836 */ /* 0x000fe20000000000 */
[----:B------:R-:W-:Y:S01]  /*5bf0*/  PLOP3.LUT P5, PT, PT, PT, UP1, 0x80, 0x8 ;  /* 0x000000000008781c */ /* 0x000fe20003faf018 */
[----:B------:R-:W-:Y:S01]  /*5c00*/  @P4 VIADD R164, R140, 0xffffffc0 ;  /* 0xffffffc08ca44836 */ /* 0x000fe20000000000 */
[----:B------:R-:W-:Y:S01]  /*5c10*/  LOP3.LUT R158, R244, UR35, R161, 0x96, !PT ;  /* 0x00000023f49e7c12 */ /* 0x000fe2000f8e96a1 */
[----:B------:R-:W-:Y:S01]  /*5c20*/  @P1 VIADD R133, R0, 0x39 ;  /* 0x0000003900851836 */ /* 0x000fe20000000000 */
[----:B------:R-:W-:Y:S01]  /*5c30*/  IABS R3, R3 ;  /* 0x0000000300037213 */ /* 0x000fe20000000000 */
[----:B------:R-:W-:Y:S01]  /*5c40*/  IMAD.WIDE.U32 R140, R144, -0x326172a9, RZ ;  /* 0xcd9e8d57908c7825 */ /* 0x000fe200078e00ff */
[----:B------:R-:W-:Y:S01]  /*5c50*/  PLOP3.LUT P1, PT, PT, PT, UP1, 0x80, 0x8 ;  /* 0x000000000008781c */ /* 0x000fe20003f2f018 */
[----:B------:R-:W-:Y:S01]  /*5c60*/  UIADD3 UR29, UPT, UPT, UR37, 0x32370b8f, URZ ;  /* 0x32370b8f251d7890 */ /* 0x000fe2000fffe0ff */
[----:B------:R-:W-:Y:S01]  /*5c70*/  @P6 ISETP.GE.AND P6, PT, R133, UR26, PT ;  /* 0x0000001a85006c0c */ /* 0x000fe2000bfc6270 */
[----:B------:R-:W-:Y:S01]  /*5c80*/  IMAD.MOV.U32 R0, RZ, RZ, R3 ;  /* 0x000000ffff007224 */ /* 0x000fe200078e0003 */
[----:B------:R-:W-:Y:S01]  /*5c90*/  LOP3.LUT R156, R160, UR34, R141, 0x96, !PT ;  /* 0x00000022a09c7c12 */ /* 0x000fe2000f8e968d */
[----:B------:R-:W-:Y:S01]  /*5ca0*/  IMAD.WIDE.U32 R144, R157, -0x326172a9, RZ ;  /* 0xcd9e8d579d907825 */ /* 0x000fe200078e00ff */
[----:B------:R-:W-:Y:S01]  /*5cb0*/  UIADD3 UR15, UPT, UPT, UR37, -0x126145ec, URZ ;  /* 0xed9eba14250f7890 */ /* 0x000fe2000fffe0ff */
[----:B------:R-:W-:Y:S02]  /*5cc0*/  @P5 ISETP.GE.AND P5, PT, R143, UR26, PT ;  /* 0x0000001a8f005c0c */ /* 0x000fe4000bfa6270 */
[----:B------:R-:W-:Y:S01]  /*5cd0*/  I2FP.F32.S32 R151, R0 ;  /* 0x0000000000977245 */ /* 0x000fe20000201400 */
[----:B------:R-:W-:Y:S01]  /*5ce0*/  IMAD.WIDE.U32 R170, R149, -0x326172a9, RZ ;  /* 0xcd9e8d5795aa7825 */ /* 0x000fe200078e00ff */
[----:B------:R-:W-:Y:S03]  /*5cf0*/  LOP3.LUT R3, R146, UR29, R179, 0x96, !PT ;  /* 0x0000001d92037c12 */ /* 0x000fe6000f8e96b3 */
[C---:B------:R-:W-:Y:S01]  /*5d00*/  FFMA.FTZ R53, R151.reuse, -UR14, R53 ;  /* 0x8000000e97357c23 */ /* 0x040fe20008010035 */
[----:B------:R-:W-:Y:S01]  /*5d10*/  LOP3.LUT R133, R170, UR34, R145, 0x96, !PT ;  /* 0x00000022aa857c12 */ /* 0x000fe2000f8e9691 */
[----:B------:R-:W-:Y:S01]  /*5d20*/  FFMA.FTZ R67, R151, -UR14, R67 ;  /* 0x8000000e97437c23 */ /* 0x000fe20008010043 */
[----:B------:R-:W-:Y:S01]  /*5d30*/  LOP3.LUT R0, R246, UR35, R171, 0x96, !PT ;  /* 0x00000023f6007c12 */ /* 0x000fe2000f8e96ab */
[----:B------:R-:W-:Y:S01]  /*5d40*/  VIADD R145, R176, 0xffffffe8 ;  /* 0xffffffe8b0917836 */ /* 0x000fe20000000000 */
[----:B------:R-:W-:Y:S01]  /*5d50*/  @P1 FSEL R53, R53, -INF , !P2 ;  /* 0xff80000035351808 */ /* 0x000fe20005000000 */
[----:B------:R-:W-:Y:S01]  /*5d60*/  IMAD.WIDE.U32 R148, R148, -0x326172a9, RZ ;  /* 0xcd9e8d5794947825 */ /* 0x000fe200078e00ff */
[----:B------:R-:W-:Y:S02]  /*5d70*/  PLOP3.LUT P1, PT, PT, PT, UP1, 0x80, 0x8 ;  /* 0x000000000008781c */ /* 0x000fe40003f2f018 */
[----:B------:R-:W-:Y:S01]  /*5d80*/  IABS R145, R145 ;  /* 0x0000009100917213 */ /* 0x000fe20000000000 */
[----:B------:R-:W-:Y:S01]  /*5d90*/  IMAD.WIDE.U32 R146, R158, -0x2daee0ad, RZ ;  /* 0xd2511f539e927825 */ /* 0x000fe200078e00ff */
[----:B------:R-:W-:Y:S01]  /*5da0*/  LOP3.LUT R160, R170, UR34, R149, 0x96, !PT ;  /* 0x00000022aaa07c12 */ /* 0x000fe2000f8e9695 */
[----:B------:R-:W-:Y:S01]  /*5db0*/  UIADD3 UR34, UPT, UPT, UR36, 0x1715609d, URZ ;  /* 0x1715609d24227890 */ /* 0x000fe2000fffe0ff */
[----:B------:R-:W-:Y:S01]  /*5dc0*/  I2FP.F32.S32 R145, R145 ;  /* 0x0000009100917245 */ /* 0x000fe20000201400 */
[----:B------:R-:W-:Y:S01]  /*5dd0*/  IMAD.WIDE.U32 R156, R156, -0x2daee0ad, RZ ;  /* 0xd2511f539c9c7825 */ /* 0x000fe200078e00ff */
[----:B------:R-:W-:Y:S02]  /*5de0*/  LOP3.LUT R149, R142, UR29, R147, 0x96, !PT ;  /* 0x0000001d8e957c12 */ /* 0x000fe4000f8e9693 */
[----:B------:R-:W-:Y:S01]  /*5df0*/  LOP3.LUT R141, R244, UR35, R171, 0x96, !PT ;  /* 0x00000023f48d7c12 */ /* 0x000fe2000f8e96ab */
[C---:B------:R-:W-:Y:S01]  /*5e00*/  FFMA.FTZ R57, R145.reuse, -UR14, R57 ;  /* 0x8000000e91397c23 */ /* 0x040fe20008010039 */
[----:B------:R-:W-:Y:S01]  /*5e10*/  LOP3.LUT R163, R178, UR15, R157, 0x96, !PT ;  /* 0x0000000fb2a37c12 */ /* 0x000fe2000f8e969d */
[----:B------:R-:W-:Y:S01]  /*5e20*/  FFMA.FTZ R63, R145, -UR14, R63 ;  /* 0x8000000e913f7c23 */ /* 0x000fe2000801003f */
[----:B------:R-:W-:Y:S01]  /*5e30*/  @P1 FSEL R55, R55, -INF , !P2 ;  /* 0xff80000037371808 */ /* 0x000fe20005000000 */
[----:B------:R-:W2:Y:S01]  /*5e40*/  LDL R145, [R1+0x14] ;  /* 0x0000140001917983 */ /* 0x000ea20000100800 */
[----:B------:R-:W-:Y:S01]  /*5e50*/  PLOP3.LUT P1, PT, PT, PT, UP1, 0x80, 0x8 ;  /* 0x000000000008781c */ /* 0x000fe20003f2f018 */
[----:B------:R-:W-:Y:S01]  /*5e60*/  IMAD.WIDE.U32 R160, R160, -0x2daee0ad, RZ ;  /* 0xd2511f53a0a07825 */ /* 0x000fe200078e00ff */
[----:B------:R-:W-:Y:S03]  /*5e70*/  UIADD3 UR35, UPT, UPT, UR36, 0x78dde6e4, URZ ;  /* 0x78dde6e424237890 */ /* 0x000fe6000fffe0ff */
[----:B------:R-:W-:Y:S04]  /*5e80*/  IMAD.WIDE.U32 R178, R141, -0x2daee0ad, RZ ;  /* 0xd2511f538db27825 */ /* 0x000fe800078e00ff */
[----:B------:R-:W-:Y:S04]  /*5e90*/  IMAD.WIDE.U32 R170, R133, -0x2daee0ad, RZ ;  /* 0xd2511f5385aa7825 */ /* 0x000fe800078e00ff */
[----:B------:R-:W-:Y:S01]  /*5ea0*/  @P1 FSEL R57, R57, -INF , !P2 ;  /* 0xff80000039391808 */ /* 0x000fe20005000000 */
[----:B------:R-:W-:Y:S01]  /*5eb0*/  IMAD.WIDE.U32 R142, R0, -0x2daee0ad, RZ ;  /* 0xd2511f53008e7825 */ /* 0x000fe200078e00ff */
[----:B------:R-:W-:Y:S02]  /*5ec0*/  PLOP3.LUT P1, PT, PT, PT, UP1, 0x80, 0x8 ;  /* 0x000000000008781c */ /* 0x000fe40003f2f018 */
[----:B------:R-:W-:Y:S01]  /*5ed0*/  LOP3.LUT R141, R178, UR15, R171, 0x96, !PT ;  /* 0x0000000fb28d7c12 */ /* 0x000fe2000f8e96ab */
[----:B------:R-:W-:Y:S01]  /*5ee0*/  IMAD.WIDE.U32 R158, R159, -0x2daee0ad, RZ ;  /* 0xd2511f539f9e7825 */ /* 0x000fe200078e00ff */
[----:B------:R-:W-:Y:S03]  /*5ef0*/  LOP3.LUT R143, R2, UR29, R143, 0x96, !PT ;  /* 0x0000001d028f7c12 */ /* 0x000fe6000f8e968f */
[----:B------:R-:W-:Y:S01]  /*5f00*/  IMAD.WIDE.U32 R152, R141, -0x326172a9, RZ ;  /* 0xcd9e8d578d987825 */ /* 0x000fe200078e00ff */
[----:B------:R-:W-:Y:S02]  /*5f10*/  LOP3.LUT R147, R146, UR15, R159, 0x96, !PT ;  /* 0x0000000f92937c12 */ /* 0x000fe4000f8e969f */
[----:B------:R-:W-:Y:S01]  /*5f20*/  LOP3.LUT R146, R142, UR15, R161, 0x96, !PT ;  /* 0x0000000f8e927c12 */ /* 0x000fe2000f8e96a1 */
[----:B------:R-:W-:Y:S01]  /*5f30*/  IMAD.WIDE.U32 R162, R163, -0x326172a9, RZ ;  /* 0xcd9e8d57a3a27825 */ /* 0x000fe200078e00ff */
[----:B------:R-:W-:Y:S01]  /*5f40*/  LOP3.LUT R142, R132, UR29, R179, 0x96, !PT ;  /* 0x0000001d848e7c12 */ /* 0x000fe2000f8e96b3 */
[----:B------:R-:W-:Y:S01]  /*5f50*/  UIADD3 UR15, UPT, UPT, UR37, 0x646e171e, URZ ;  /* 0x646e171e250f7890 */ /* 0x000fe2000fffe0ff */
[----:B------:R-:W-:Y:S01]  /*5f60*/  @P1 FSEL R59, R59, -INF , !P2 ;  /* 0xff8000003b3b1808 */ /* 0x000fe20005000000 */
[----:B------:R-:W-:Y:S01]  /*5f70*/  IMAD.WIDE.U32 R2, R3, -0x326172a9, RZ ;  /* 0xcd9e8d5703027825 */ /* 0x000fe200078e00ff */
[----:B------:R-:W-:Y:S01]  /*5f80*/  PLOP3.LUT P2, PT, PT, PT, UP1, 0x80, 0x8 ;  /* 0x000000000008781c */ /* 0x000fe20003f4f018 */
[----:B------:R-:W-:Y:S01]  /*5f90*/  UIADD3 UR29, UPT, UPT, UR37, -0x56f99767, URZ ;  /* 0xa9066899251d7890 */ /* 0x000fe2000fffe0ff */
[----:B------:R-:W-:Y:S01]  /*5fa0*/  PLOP3.LUT P1, PT, PT, PT, UP1, 0x80, 0x8 ;  /* 0x000000000008781c */ /* 0x000fe20003f2f018 */
[----:B------:R-:W-:Y:S01]  /*5fb0*/  IMAD.WIDE.U32 R132, R149, -0x326172a9, RZ ;  /* 0xcd9e8d5795847825 */ /* 0x000fe200078e00ff */
[----:B------:R-:W-:Y:S02]  /*5fc0*/  LOP3.LUT R140, R140, UR35, R3, 0x96, !PT ;  /* 0x000000238c8c7c12 */ /* 0x000fe4000f8e9603 */
[----:B------:R-:W-:Y:S01]  /*5fd0*/  LOP3.LUT R0, R2, UR34, R163, 0x96, !PT ;  /* 0x0000002202007c12 */ /* 0x000fe2000f8e96a3 */
[----:B------:R-:W-:Y:S01]  /*5fe0*/  IMAD.WIDE.U32 R154, R147, -0x326172a9, RZ ;  /* 0xcd9e8d57939a7825 */ /* 0x000fe200078e00ff */
[----:B------:R-:W-:Y:S03]  /*5ff0*/  LOP3.LUT R150, R150, UR35, R133, 0x96, !PT ;  /* 0x0000002396967c12 */ /* 0x000fe6000f8e9685 */
[----:B------:R-:W-:Y:S01]  /*6000*/  IMAD.WIDE.U32 R146, R146, -0x326172a9, RZ ;  /* 0xcd9e8d5792927825 */ /* 0x000fe200078e00ff */
[----:B------:R-:W-:Y:S02]  /*6010*/  LOP3.LUT R132, R132, UR34, R155, 0x96, !PT ;  /* 0x0000002284847c12 */ /* 0x000fe4000f8e969b */
[----:B------:R-:W-:Y:S01]  /*6020*/  @P2 FSEL R60, R60, -INF , !P5 ;  /* 0xff8000003c3c2808 */ /* 0x000fe20006800000 */
[----:B------:R-:W-:Y:S01]  /*6030*/  IMAD.WIDE.U32 R2, R143, -0x326172a9, RZ ;  /* 0xcd9e8d578f027825 */ /* 0x000fe200078e00ff */
[----:B------:R-:W-:Y:S02]  /*6040*/  PLOP3.LUT P2, PT, PT, PT, UP1, 0x80, 0x8 ;  /* 0x000000000008781c */ /* 0x000fe40003f4f018 */
[----:B------:R-:W-:Y:S01]  /*6050*/  @P1 FSEL R62, R62, -INF , !P5 ;  /* 0xff8000003e3e1808 */ /* 0x000fe20006800000 */
[----:B------:R-:W-:Y:S01]  /*6060*/  IMAD.WIDE.U32 R134, R150, -0x2daee0ad, RZ ;  /* 0xd2511f5396867825 */ /* 0x000fe200078e00ff */
[----:B------:R-:W-:Y:S01]  /*6070*/  LOP3.LUT R148, R148, UR35, R3, 0x96, !PT ;  /* 0x0000002394947c12 */ /* 0x000fe2000f8e9603 */
[----:B------:R-:W3:Y:S01]  /*6080*/  LDL R150, [R1+0x20] ;  /* 0x0000200001967983 */ /* 0x000ee20000100800 */
[----:B------:R-:W-:Y:S01]  /*6090*/  LOP3.LUT R133, R2, UR34, R147, 0x96, !PT ;  /* 0x0000002202857c12 */ /* 0x000fe2000f8e9693 */
[----:B------:R-:W-:Y:S01]  /*60a0*/  IMAD.WIDE.U32 R2, R0, -0x2daee0ad, RZ ;  /* 0xd2511f5300027825 */ /* 0x000fe200078e00ff */
[----:B------:R-:W-:Y:S02]  /*60b0*/  PLOP3.LUT P1, PT, PT, PT, UP1, 0x80, 0x8 ;  /* 0x000000000008781c */ /* 0x000fe40003f2f018 */
[----:B------:R-:W-:Y:S01]  /*60c0*/  LOP3.LUT R158, R158, UR29, R135, 0x96, !PT ;  /* 0x0000001d9e9e7c12 */ /* 0x000fe2000f8e9687 */
[----:B------:R-:W-:Y:S01]  /*60d0*/  VIADD R0, R176, 0xffffffa1 ;  /* 0xffffffa1b0007836 */ /* 0x000fe20000000000 */
[----:B------:R-:W-:Y:S01]  /*60e0*/  PRMT R157, R2, 0x7770, RZ ;  /* 0x00007770029d7816 */ /* 0x000fe200000000ff */
[----:B------:R-:W-:Y:S01]  /*60f0*/  IMAD.WIDE.U32 R142, R142, -0x326172a9, RZ ;  /* 0xcd9e8d578e8e7825 */ /* 0x000fe200078e00ff */
[----:B------:R-:W-:Y:S02]  /*6100*/  PRMT R155, R2, 0x7771, RZ ;  /* 0x00007771029b7816 */ /* 0x000fe400000000ff */
[----:B------:R-:W-:Y:S01]  /*6110*/  IABS R0, R0 ;  /* 0x0000000000007213 */ /* 0x000fe20000000000 */
[----:B------:R-:W-:Y:S01]  /*6120*/  IMAD.WIDE.U32 R140, R140, -0x2daee0ad, RZ ;  /* 0xd2511f538c8c7825 */ /* 0x000fe200078e00ff */
[----:B------:R-:W-:Y:S01]  /*6130*/  LOP3.LUT R163, R142, UR34, R153, 0x96, !PT ;  /* 0x000000228ea37c12 */ /* 0x000fe2000f8e9699 */
[----:B------:R-:W-:Y:S01]  /*6140*/  UIADD3 UR34, UPT, UPT, UR36, -0x4ab325aa, URZ ;  /* 0xb54cda5624227890 */ /* 0x000fe2000fffe0ff */
[----:B------:R-:W-:Y:S01]  /*6150*/  I2FP.F32.S32 R0, R0 ;  /* 0x0000000000007245 */ /* 0x000fe20000201400 */
[----:B------:R-:W-:Y:S01]  /*6160*/  IMAD.WIDE.U32 R136, R132, -0x2daee0ad, RZ ;  /* 0xd2511f5384887825 */ /* 0x000fe200078e00ff */
[----:B------:R-:W-:Y:S02]  /*6170*/  LOP3.LUT R140, R140, UR15, R3, 0x96, !PT ;  /* 0x0000000f8c8c7c12 */ /* 0x000fe4000f8e9603 */
[----:B------:R-:W-:Y:S01]  /*6180*/  PRMT R153, R2, 0x7772, RZ ;  /* 0x0000777202997816 */ /* 0x000fe200000000ff */
[----:B------:R-:W-:Y:S01]  /*6190*/  FFMA.FTZ R64, R0, -UR14, R64 ;  /* 0x8000000e00407c23 */ /* 0x000fe20008010040 */
[----:B------:R-:W-:Y:S01]  /*61a0*/  PRMT R159, R2, 0x7773, RZ ;  /* 0x00007773029f7816 */ /* 0x000fe200000000ff */
[----:B------:R-:W-:Y:S01]  /*61b0*/  IMAD.WIDE.U32 R2, R148, -0x2daee0ad, RZ ;  /* 0xd2511f5394027825 */ /* 0x000fe200078e00ff */
[----:B------:R-:W-:Y:S02]  /*61c0*/  LOP3.LUT R138, R134, UR15, R137, 0x96, !PT ;  /* 0x0000000f868a7c12 */ /* 0x000fe4000f8e9689 */
[----:B------:R-:W-:Y:S01]  /*61d0*/  @P2 FSEL R64, R64, -INF , !P5 ;  /* 0xff80000040402808 */ /* 0x000fe20006800000 */
[----:B------:R-:W-:Y:S01]  /*61e0*/  IMAD.WIDE.U32 R132, R133, -0x2daee0ad, RZ ;  /* 0xd2511f5385847825 */ /* 0x000fe200078e00ff */
[----:B------:R-:W-:Y:S02]  /*61f0*/  PLOP3.LUT P2, PT, PT, PT, UP1, 0x80, 0x8 ;  /* 0x000000000008781c */ /* 0x000fe40003f4f018 */
[----:B------:R-:W-:Y:S02]  /*6200*/  LOP3.LUT R3, R160, UR29, R3, 0x96, !PT ;  /* 0x0000001da0037c12 */ /* 0x000fe4000f8e9603 */
[----:B------:R-:W-:Y:S02]  /*6210*/  LOP3.LUT R161, R144, UR35, R143, 0x96, !PT ;  /* 0x0000002390a17c12 */ /* 0x000fe4000f8e968f */
[----:B------:R-:W-:Y:S01]  /*6220*/  LOP3.LUT R137, R2, UR15, R133, 0x96, !PT ;  /* 0x0000000f02897c12 */ /* 0x000fe2000f8e9685 */
[----:B------:R-:W-:Y:S01]  /*6230*/  IMAD.WIDE.U32 R2, R3, -0x326172a9, RZ ;  /* 0xcd9e8d5703027825 */ /* 0x000fe200078e00ff */
[C---:B------:R-:W-:Y:S02]  /*6240*/  PRMT R147, R132.reuse, 0x7770, RZ ;  /* 0x0000777084937816 */ /* 0x040fe400000000ff */
[C---:B------:R-:W-:Y:S02]  /*6250*/  PRMT R148, R132.reuse, 0x7771, RZ ;  /* 0x0000777184947816 */ /* 0x040fe400000000ff */
[C---:B------:R-:W-:Y:S02]  /*6260*/  PRMT R149, R132.reuse, 0x7772, RZ ;  /* 0x0000777284957816 */ /* 0x040fe400000000ff */
[----:B------:R-:W-:Y:S01]  /*6270*/  PRMT R144, R132, 0x7773, RZ ;  /* 0x0000777384907816 */ /* 0x000fe200000000ff */
[----:B------:R-:W-:Y:S01]  /*6280*/  VIADD R132, R176, 0xffffffa0 ;  /* 0xffffffa0b0847836 */ /* 0x000fe20000000000 */
[----:B------:R-:W-:Y:S02]  /*6290*/  @P2 FSEL R61, R61, -INF , !P6 ;  /* 0xff8000003d3d2808 */ /* 0x000fe40007000000 */
[----:B------:R-:W-:Y:S02]  /*62a0*/  PLOP3.LUT P2, PT, PT, PT, UP1, 0x80, 0x8 ;  /* 0x000000000008781c */ /* 0x000fe40003f4f018 */
[----:B------:R-:W-:Y:S01]  /*62b0*/  LOP3.LUT R133, R146, UR34, R3, 0x96, !PT ;  /* 0x0000002292857c12 */ /* 0x000fe2000f8e9603 */
[----:B------:R-:W-:Y:S01]  /*62c0*/  IMAD.MOV.U32 R146, RZ, RZ, 0x10 ;  /* 0x00000010ff927424 */ /* 0x000fe200078e00ff */
[----:B------:R-:W-:Y:S02]  /*62d0*/  IABS R3, R132 ;  /* 0x0000008400037213 */ /* 0x000fe40000000000 */
[----:B------:R-:W-:Y:S02]  /*62e0*/  LOP3.LUT R156, R156, UR29, R141, 0x96, !PT ;  /* 0x0000001d9c9c7c12 */ /* 0x000fe4000f8e968d */
[----:B------:R-:W-:Y:S02]  /*62f0*/  I2FP.F32.S32 R132, R3 ;  /* 0x0000000300847245 */ /* 0x000fe40000201400 */
[----:B------:R-:W-:Y:S01]  /*6300*/  @P1 FSEL R66, R66, -INF , !P5 ;  /* 0xff80000042421808 */ /* 0x000fe20006800000 */
[----:B------:R-:W-:Y:S01]  /*6310*/  IMAD.WIDE.U32 R134, R156, -0x326172a9, RZ ;  /* 0xcd9e8d579c867825 */ /* 0x000fe200078e00ff */
[----:B------:R-:W-:Y:S03]  /*6320*/  PLOP3.LUT P1, PT, PT, PT, UP1, 0x80, 0x8 ;  /* 0x000000000008781c */ /* 0x000fe60003f2f018 */
[----:B------:R-:W-:Y:S01]  /*6330*/  FFMA.FTZ R65, R132, -UR14, R65 ;  /* 0x8000000e84417c23 */ /* 0x000fe20008010041 */
[----:B------:R-:W-:Y:S01]  /*6340*/  @P2 FSEL R67, R67, -INF , !P6 ;  /* 0xff80000043432808 */ /* 0x000fe20007000000 */
[C---:B------:R-:W-:Y:S01]  /*6350*/  FMUL.FTZ R132, R182.reuse, 1.4426950216293334961 ;  /* 0x3fb8aa3bb6847820 */ /* 0x040fe20000410000 */
[----:B------:R-:W-:Y:S02]  /*6360*/  PLOP3.LUT P5, PT, PT, PT, UP1, 0x80, 0x8 ;  /* 0x000000000008781c */ /* 0x000fe40003faf018 */
[----:B------:R-:W-:Y:S02]  /*6370*/  FSETP.NEU.FTZ.AND P2, PT, R182, -INF , PT ;  /* 0xff800000b600780b */ /* 0x000fe40003f5d000 */
[----:B------:R-:W-:Y:S01]  /*6380*/  LOP3.LUT R0, R162, UR34, R135, 0x96, !PT ;  /* 0x00000022a2007c12 */ /* 0x000fe2000f8e9687 */
[----:B-----5:R-:W-:Y:S01]  /*6390*/  FMUL.FTZ R135, R251, 1.4426950216293334961 ;  /* 0x3fb8aa3bfb877820 */ /* 0x020fe20000410000 */
[----:B------:R-:W-:Y:S02]  /*63a0*/  FSEL R132, R132, RZ, P2 ;  /* 0x000000ff84847208 */ /* 0x000fe40001000000 */
[C---:B------:R-:W-:Y:S02]  /*63b0*/  PRMT R139, R2.reuse, 0x7770, RZ ;  /* 0x00007770028b7816 */ /* 0x040fe400000000ff */
[----:B------:R-:W-:Y:S01]  /*63c0*/  PRMT R142, R2, 0x7771, RZ ;  /* 0x00007771028e7816 */ /* 0x000fe200000000ff */
[--C-:B------:R-:W-:Y:S01]  /*63d0*/  FFMA.FTZ R4, R4, UR13, -R132.reuse ;  /* 0x0000000d04047c23 */ /* 0x100fe20008010884 */
[C---:B------:R-:W-:Y:S01]  /*63e0*/  PRMT R143, R2.reuse, 0x7772, RZ ;  /* 0x00007772028f7816 */ /* 0x040fe200000000ff */
[----:B------:R-:W-:Y:S01]  /*63f0*/  FFMA.FTZ R5, R5, UR13, -R132 ;  /* 0x0000000d05057c23 */ /* 0x000fe20008010884 */
[----:B------:R-:W-:Y:S01]  /*6400*/  PRMT R141, R2, 0x7773, RZ ;  /* 0x00007773028d7816 */ /* 0x000fe200000000ff */
[----:B------:R-:W1:Y:S01]  /*6410*/  MUFU.EX2 R177, R4 ;  /* 0x0000000400b17308 */ /* 0x000e620000000800 */
[----:B------:R-:W-:Y:S01]  /*6420*/  SHF.R.U32.HI R2, RZ, 0x18, R0 ;  /* 0x00000018ff027819 */ /* 0x000fe20000011600 */
[--C-:B------:R-:W-:Y:S01]  /*6430*/  FFMA.FTZ R16, R16, UR13, -R132.reuse ;  /* 0x0000000d10107c23 */ /* 0x100fe20008010884 */
[----:B------:R-:W-:Y:S07]  /*6440*/  @P1 FSEL R65, R65, -INF , !P6 ;  /* 0xff80000041411808 */ /* 0x000fee0007000000 */
[----:B------:R4:W-:Y:S01]  /*6450*/  MUFU.EX2 R166, R5 ;  /* 0x0000000500a67308 */ /* 0x0009e20000000800 */
[----:B------:R-:W-:Y:S01]  /*6460*/  ISETP.LE.U32.AND P1, PT, R2, UR12, PT ;  /* 0x0000000c02007c0c */ /* 0x000fe2000bf23070 */
[----:B------:R-:W-:Y:S01]  /*6470*/  FFMA.FTZ R17, R17, UR13, -R132 ;  /* 0x0000000d11117c23 */ /* 0x000fe20008010884 */
[C---:B------:R-:W-:Y:S07]  /*6480*/  LOP3.LUT R3, R0.reuse, 0xff, RZ, 0xc0, !PT ;  /* 0x000000ff00037812 */ /* 0x040fee00078ec0ff */
[----:B------:R-:W-:Y:S01]  /*6490*/  MUFU.EX2 R195, R16 ;  /* 0x0000001000c37308 */ /* 0x000fe20000000800 */
[----:B------:R-:W-:Y:S01]  /*64a0*/  PRMT R2, R0, 0x7632, R2 ;  /* 0x0000763200027816 */ /* 0x000fe20000000002 */
[--C-:B------:R-:W-:Y:S01]  /*64b0*/  FFMA.FTZ R20, R20, UR13, -R132.reuse ;  /* 0x0000000d14147c23 */ /* 0x100fe20008010884 */
[----:B------:R-:W-:Y:S07]  /*64c0*/  @P5 FSEL R63, R63, -INF , !P6 ;  /* 0xff8000003f3f5808 */ /* 0x000fee0007000000 */
[----:B------:R-:W-:Y:S01]  /*64d0*/  MUFU.EX2 R194, R17 ;  /* 0x0000001100c27308 */ /* 0x000fe20000000800 */
[----:B------:R-:W-:Y:S01]  /*64e0*/  ISETP.LE.U32.AND P5, PT, R3, UR12, PT ;  /* 0x0000000c03007c0c */ /* 0x000fe2000bfa3070 */
[C---:B------:R-:W-:Y:S01]  /*64f0*/  FMUL.FTZ R3, R181.reuse, 1.4426950216293334961 ;  /* 0x3fb8aa3bb5037820 */ /* 0x040fe20000410000 */
[----:B------:R-:W-:Y:S07]  /*6500*/  LOP3.LUT R2, R2, 0xff, RZ, 0xc0, !PT ;  /* 0x000000ff02027812 */ /* 0x000fee00078ec0ff */
[----:B------:R-:W-:Y:S01]  /*6510*/  MUFU.EX2 R193, R20 ;  /* 0x0000001400c17308 */ /* 0x000fe20000000800 */
[----:B------:R-:W-:Y:S01]  /*6520*/  FSETP.NEU.FTZ.AND P6, PT, R181, -INF , PT ;  /* 0xff800000b500780b */ /* 0x000fe20003fdd000 */
[--C-:B------:R-:W-:Y:S01]  /*6530*/  FFMA.FTZ R21, R21, UR13, -R132.reuse ;  /* 0x0000000d15157c23 */ /* 0x100fe20008010884 */
[----:B------:R-:W-:Y:S01]  /*6540*/  ISETP.LE.U32.AND P2, PT, R2, UR12, PT ;  /* 0x0000000c02007c0c */ /* 0x000fe2000bf43070 */
[----:B------:R-:W-:Y:S01]  /*6550*/  FMUL.FTZ R2, R252, 1.4426950216293334961 ;  /* 0x3fb8aa3bfc027820 */ /* 0x000fe20000410000 */
[----:B------:R-:W-:Y:S05]  /*6560*/  LOP3.LUT R0, R0, 0xffff, RZ, 0xc0, !PT ;  /* 0x0000ffff00007812 */ /* 0x000fea00078ec0ff */
[----:B------:R-:W-:Y:S01]  /*6570*/  MUFU.EX2 R192, R21 ;  /* 0x0000001500c07308 */ /* 0x000fe20000000800 */
[----:B------:R-:W-:Y:S01]  /*6580*/  FSEL R3, R3, RZ, P6 ;  /* 0x000000ff03037208 */ /* 0x000fe20003000000 */
[----:B------:R-:W-:Y:S01]  /*6590*/  FFMA.FTZ R32, R32, UR13, -R132 ;  /* 0x0000000d20207c23 */ /* 0x000fe20008010884 */
[----:B------:R-:W-:Y:S01]  /*65a0*/  FSETP.NEU.FTZ.AND P6, PT, R252, -INF , PT ;  /* 0xff800000fc00780b */ /* 0x000fe20003fdd000 */
[----:B-1----:R-:W-:Y:S01]  /*65b0*/  @!P5 FADD.FTZ R177, -R177, -RZ ;  /* 0x800000ffb1b1d221 */ /* 0x002fe20000010100 */
[----:B------:R-:W-:Y:S01]  /*65c0*/  SHF.R.U32.HI R0, RZ, 0x8, R0 ;  /* 0x00000008ff007819 */ /* 0x000fe20000011600 */
[--C-:B------:R-:W-:Y:S01]  /*65d0*/  FFMA.FTZ R6, R6, UR13, -R3.reuse ;  /* 0x0000000d06067c23 */ /* 0x100fe20008010803 */
[----:B------:R-:W-:Y:S01]  /*65e0*/  FSEL R2, R2, RZ, P6 ;  /* 0x000000ff02027208 */ /* 0x000fe20003000000 */
[----:B------:R-:W-:Y:S01]  /*65f0*/  FFMA.FTZ R7, R7, UR13, -R3 ;  /* 0x0000000d07077c23 */ /* 0x000fe20008010803 */
[----:B------:R-:W-:Y:S01]  /*6600*/  FSETP.NEU.FTZ.AND P6, PT, R251, -INF , PT ;  /* 0xff800000fb00780b */ /* 0x000fe20003fdd000 */
[----:B------:R-:W1:Y:S01]  /*6610*/  MUFU.EX2 R165, R6 ;  /* 0x0000000600a57308 */ /* 0x000e620000000800 */
[----:B------:R-:W-:Y:S01]  /*6620*/  LOP3.LUT R4, R0, 0xffff, RZ, 0xc0, !PT ;  /* 0x0000ffff00047812 */ /* 0x000fe200078ec0ff */
[--C-:B------:R-:W-:Y:S01]  /*6630*/  FFMA.FTZ R8, R8, UR13, -R2.reuse ;  /* 0x0000000d08087c23 */ /* 0x100fe20008010802 */
[----:B------:R-:W-:Y:S01]  /*6640*/  FSEL R0, R135, RZ, P6 ;  /* 0x000000ff87007208 */ /* 0x000fe20003000000 */
[----:B------:R-:W-:Y:S01]  /*6650*/  FFMA.FTZ R9, R9, UR13, -R2 ;  /* 0x0000000d09097c23 */ /* 0x000fe20008010802 */
[----:B------:R-:W-:Y:S05]  /*6660*/  ISETP.LE.U32.AND P6, PT, R4, UR12, PT ;  /* 0x0000000c04007c0c */ /* 0x000fea000bfc3070 */
[----:B------:R-:W1:Y:S01]  /*6670*/  MUFU.EX2 R227, R8 ;  /* 0x0000000800e37308 */ /* 0x000e620000000800 */
[C---:B------:R-:W-:Y:S01]  /*6680*/  LOP3.LUT R4, R133.reuse, 0xffff, RZ, 0xc0, !PT ;  /* 0x0000ffff85047812 */ /* 0x040fe200078ec0ff */
[----:B------:R-:W-:Y:S01]  /*6690*/  FFMA.FTZ R10, R10, UR13, -R0 ;  /* 0x0000000d0a0a7c23 */ /* 0x000fe20008010800 */
[----:B----4-:R-:W-:Y:S07]  /*66a0*/  LOP3.LUT R5, R133, 0xff, RZ, 0xc0, !PT ;  /* 0x000000ff85057812 */ /* 0x010fee00078ec0ff */
[----:B------:R-:W4:Y:S01]  /*66b0*/  MUFU.EX2 R216, R7 ;  /* 0x0000000700d87308 */ /* 0x000f220000000800 */
[----:B------:R-:W-:Y:S01]  /*66c0*/  SHF.R.U32.HI R4, RZ, 0x8, R4 ;  /* 0x00000008ff047819 */ /* 0x000fe20000011604 */
[----:B------:R-:W-:Y:S01]  /*66d0*/  FFMA.FTZ R12, R12, UR13, -R2 ;  /* 0x0000000d0c0c7c23 */ /* 0x000fe20008010802 */
[----:B------:R-:W-:Y:S07]  /*66e0*/  ISETP.LE.U32.AND P5, PT, R5, UR12, PT ;  /* 0x0000000c05007c0c */ /* 0x000fee000bfa3070 */
[----:B------:R-:W4:Y:S01]  /*66f0*/  MUFU.EX2 R228, R9 ;  /* 0x0000000900e47308 */ /* 0x000f220000000800 */
[----:B------:R-:W-:Y:S01]  /*6700*/  LOP3.LUT R4, R4, 0xffff, RZ, 0xc0, !PT ;  /* 0x0000ffff04047812 */ /* 0x000fe200078ec0ff */
[----:B------:R-:W-:Y:S01]  /*6710*/  FFMA.FTZ R11, R11, UR13, -R0 ;  /* 0x0000000d0b0b7c23 */ /* 0x000fe20008010800 */
[----:B-1----:R-:W-:Y:S01]  /*6720*/  @!P2 FADD.FTZ R165, -R165, -RZ ;  /* 0x800000ffa5a5a221 */ /* 0x002fe20000010100 */
[----:B------:R-:W-:Y:S01]  /*6730*/  @!P6 FADD.FTZ R166, -R166, -RZ ;  /* 0x800000ffa6a6e221 */ /* 0x000fe20000010100 */
[----:B------:R-:W-:Y:S05]  /*6740*/  ISETP.LE.U32.AND P6, PT, R4, UR12, PT ;  /* 0x0000000c04007c0c */ /* 0x000fea000bfc3070 */
[----:B------:R-:W-:Y:S01]  /*6750*/  MUFU.EX2 R234, R10 ;  /* 0x0000000a00ea7308 */ /* 0x000fe20000000800 */
[----:B------:R-:W-:Y:S01]  /*6760*/  PRMT R4, R133, 0x7632, R4 ;  /* 0x0000763285047816 */ /* 0x000fe20000000004 */
[----:B------:R-:W-:Y:S01]  /*6770*/  FFMA.FTZ R13, R13, UR13, -R2 ;  /* 0x0000000d0d0d7c23 */ /* 0x000fe20008010802 */
[----:B------:R-:W-:Y:S07]  /*6780*/  SHF.R.U32.HI R133, RZ, 0x18, R133 ;  /* 0x00000018ff857819 */ /* 0x000fee0000011685 */
[----:B------:R-:W1:Y:S01]  /*6790*/  MUFU.EX2 R224, R12 ;  /* 0x0000000c00e07308 */ /* 0x000e620000000800 */
[----:B------:R-:W-:Y:S01]  /*67a0*/  LOP3.LUT R4, R4, 0xff, RZ, 0xc0, !PT ;  /* 0x000000ff04047812 */ /* 0x000fe200078ec0ff */
[----:B------:R-:W-:Y:S01]  /*67b0*/  @!P5 FADD.FTZ R227, -R227, -RZ ;  /* 0x800000ffe3e3d221 */ /* 0x000fe20000010100 */
[----:B------:R-:W-:Y:S01]  /*67c0*/  ISETP.LE.U32.AND P5, PT, R139, UR12, PT ;  /* 0x0000000c8b007c0c */ /* 0x000fe2000bfa3070 */
[----:B----4-:R-:W-:Y:S01]  /*67d0*/  @!P1 FADD.FTZ R216, -R216, -RZ ;  /* 0x800000ffd8d89221 */ /* 0x010fe20000010100 */
[----:B------:R-:W-:Y:S05]  /*67e0*/  ISETP.LE.U32.AND P2, PT, R4, UR12, PT ;  /* 0x0000000c04007c0c */ /* 0x000fea000bf43070 */
[----:B------:R-:W4:Y:S01]  /*67f0*/  MUFU.EX2 R233, R11 ;  /* 0x0000000b00e97308 */ /* 0x000f220000000800 */
[----:B------:R-:W-:Y:S01]  /*6800*/  ISETP.LE.U32.AND P1, PT, R133, UR12, PT ;  /* 0x0000000c85007c0c */ /* 0x000fe2000bf23070 */
[----:B------:R-:W-:Y:S01]  /*6810*/  @!P6 FADD.FTZ R228, -R228, -RZ ;  /* 0x800000ffe4e4e221 */ /* 0x000fe20000010100 */
[----:B------:R-:W-:Y:S07]  /*6820*/  ISETP.GT.U32.AND P6, PT, R142, UR12, PT ;  /* 0x0000000c8e007c0c */ /* 0x000fee000bfc4070 */
[----:B------:R-:W4:Y:S01]  /*6830*/  MUFU.EX2 R223, R13 ;  /* 0x0000000d00df7308 */ /* 0x000f220000000800 */
[--C-:B------:R-:W-:Y:S01]  /*6840*/  FFMA.FTZ R14, R14, UR13, -R0.reuse ;  /* 0x0000000d0e0e7c23 */ /* 0x100fe20008010800 */
[C---:B------:R-:W-:Y:S01]  /*6850*/  PRMT R4, R134.reuse, 0x7770, RZ ;  /* 0x0000777086047816 */ /* 0x040fe200000000ff */
[----:B------:R-:W-:Y:S01]  /*6860*/  FFMA.FTZ R15, R15, UR13, -R0 ;  /* 0x0000000d0f0f7c23 */ /* 0x000fe20008010800 */
[----:B------:R-:W-:Y:S06]  /*6870*/  PRMT R5, R134, 0x7771, RZ ;  /* 0x0000777186057816 */ /* 0x000fec00000000ff */
[----:B------:R-:W2:Y:S01]  /*6880*/  MUFU.EX2 R232, R14 ;  /* 0x0000000e00e87308 */ /* 0x000ea20000000800 */
[----:B-1----:R-:W-:Y:S01]  /*6890*/  @!P5 FADD.FTZ R224, -R224, -RZ ;  /* 0x800000ffe0e0d221 */ /* 0x002fe20000010100 */
[----:B------:R-:W-:Y:S01]  /*68a0*/  ISETP.LE.U32.AND P5, PT, R4, UR12, PT ;  /* 0x0000000c04007c0c */ /* 0x000fe2000bfa3070 */
[----:B------:R-:W-:Y:S01]  /*68b0*/  @!P2 FADD.FTZ R234, -R234, -RZ ;  /* 0x800000ffeaeaa221 */ /* 0x000fe20000010100 */
[----:B------:R-:W-:Y:S01]  /*68c0*/  ISETP.GT.U32.AND P2, PT, R143, UR12, PT ;  /* 0x0000000c8f007c0c */ /* 0x000fe2000bf44070 */
[----:B----4-:R-:W-:Y:S05]  /*68d0*/  @!P1 FADD.FTZ R233, -R233, -RZ ;  /* 0x800000ffe9e99221 */ /* 0x010fea0000010100 */
[----:B------:R-:W1:Y:S01]  /*68e0*/  MUFU.EX2 R231, R15 ;  /* 0x0000000f00e77308 */ /* 0x000e620000000800 */
[----:B------:R-:W-:Y:S01]  /*68f0*/  ISETP.GT.U32.AND P1, PT, R141, UR12, PT ;  /* 0x0000000c8d007c0c */ /* 0x000fe2000bf24070 */
[--C-:B------:R-:W-:Y:S01]  /*6900*/  FFMA.FTZ R19, R19, UR13, -R3.reuse ;  /* 0x0000000d13137c23 */ /* 0x100fe20008010803 */
[----:B------:R-:W-:Y:S01]  /*6910*/  @P6 FADD.FTZ R223, -R223, -RZ ;  /* 0x800000ffdfdf6221 */ /* 0x000fe20000010100 */
[----:B------:R-:W-:Y:S01]  /*6920*/  ISETP.GT.U32.AND P6, PT, R5, UR12, PT ;  /* 0x0000000c05007c0c */ /* 0x000fe2000bfc4070 */
[----:B------:R-:W-:Y:S01]  /*6930*/  FFMA.FTZ R18, R18, UR13, -R3 ;  /* 0x0000000d12127c23 */ /* 0x000fe20008010803 */
[C---:B------:R-:W-:Y:S04]  /*6940*/  PRMT R6, R134.reuse, 0x7772, RZ ;  /* 0x0000777286067816 */ /* 0x040fe800000000ff */
[----:B------:R-:W4:Y:S01]  /*6950*/  MUFU.EX2 R212, R19 ;  /* 0x0000001300d47308 */ /* 0x000f220000000800 */
[----:B------:R-:W-:Y:S01]  /*6960*/  PRMT R134, R134, 0x7773, RZ ;  /* 0x0000777386867816 */ /* 0x000fe200000000ff */
[----:B------:R-:W-:Y:S01]  /*6970*/  @!P5 FADD.FTZ R195, -R195, -RZ ;  /* 0x800000ffc3c3d221 */ /* 0x000fe20000010100 */
[----:B------:R-:W-:Y:S01]  /*6980*/  LOP3.LUT R4, R140, 0xff, RZ, 0xc0, !PT ;  /* 0x000000ff8c047812 */ /* 0x000fe200078ec0ff */
[----:B--2---:R-:W-:Y:S01]  /*6990*/  @P2 FADD.FTZ R232, -R232, -RZ ;  /* 0x800000ffe8e82221 */ /* 0x004fe20000010100 */
[----:B------:R-:W-:Y:S05]  /*69a0*/  ISETP.GT.U32.AND P5, PT, R134, UR12, PT ;  /* 0x0000000c86007c0c */ /* 0x000fea000bfa4070 */
[----:B------:R-:W2:Y:S01]  /*69b0*/  MUFU.EX2 R213, R18 ;  /* 0x0000001200d57308 */ /* 0x000ea20000000800 */
[----:B------:R-:W-:Y:S01]  /*69c0*/  ISETP.LE.U32.AND P2, PT, R4, UR12, PT ;  /* 0x0000000c04007c0c */ /* 0x000fe2000bf43070 */
[----:B-1----:R-:W-:Y:S01]  /*69d0*/  @P1 FADD.FTZ R231, -R231, -RZ ;  /* 0x800000ffe7e71221 */ /* 0x002fe20000010100 */
[----:B------:R-:W-:Y:S01]  /*69e0*/  SHF.R.U32.HI R4, RZ, 0x18, R140 ;  /* 0x00000018ff047819 */ /* 0x000fe2000001168c */
[----:B------:R-:W-:Y:S01]  /*69f0*/  @P6 FADD.FTZ R194, -R194, -RZ ;  /* 0x800000ffc2c26221 */ /* 0x000fe20000010100 */
[C---:B------:R-:W-:Y:S01]  /*6a00*/  PRMT R5, R140.reuse, 0x7632, R5 ;  /* 0x000076328c057816 */ /* 0x040fe20000000005 */
[--C-:B------:R-:W-:Y:S01]  /*6a10*/  FFMA.FTZ R23, R23, UR13, -R3.reuse ;  /* 0x0000000d17177c23 */ /* 0x100fe20008010803 */
[----:B------:R-:W-:Y:S01]  /*6a20*/  LOP3.LUT R140, R140, 0xffff, RZ, 0xc0, !PT ;  /* 0x0000ffff8c8c7812 */ /* 0x000fe200078ec0ff */
[----:B------:R-:W-:Y:S01]  /*6a30*/  FFMA.FTZ R24, R24, UR13, -R2 ;  /* 0x0000000d18187c23 */ /* 0x000fe20008010802 */
[----:B------:R-:W-:Y:S01]  /*6a40*/  ISETP.GT.U32.AND P1, PT, R6, UR12, PT ;  /* 0x0000000c06007c0c */ /* 0x000fe2000bf24070 */
[----:B------:R-:W1:Y:S01]  /*6a50*/  MUFU.EX2 R211, R23 ;  /* 0x0000001700d37308 */ /* 0x000e620000000800 */
[----:B------:R-:W-:Y:S01]  /*6a60*/  ISETP.LE.U32.AND P6, PT, R4, UR12, PT ;  /* 0x0000000c04007c0c */ /* 0x000fe2000bfc3070 */
[----:B----4-:R-:W-:Y:S01]  /*6a70*/  @P5 FADD.FTZ R212, -R212, -RZ ;  /* 0x800000ffd4d45221 */ /* 0x010fe20000010100 */
[----:B------:R-:W-:Y:S01]  /*6a80*/  SHF.R.U32.HI R4, RZ, 0x8, R140 ;  /* 0x00000008ff047819 */ /* 0x000fe2000001168c */
[----:B------:R-:W-:Y:S01]  /*6a90*/  @!P2 FADD.FTZ R193, -R193, -RZ ;  /* 0x800000ffc1c1a221 */ /* 0x000fe20000010100 */
[----:B------:R-:W-:Y:S05]  /*6aa0*/  LOP3.LUT R5, R5, 0xff, RZ, 0xc0, !PT ;  /* 0x000000ff05057812 */ /* 0x000fea00078ec0ff */
[----:B------:R-:W4:Y:S01]  /*6ab0*/  MUFU.EX2 R221, R24 ;  /* 0x0000001800dd7308 */ /* 0x000f220000000800 */
[----:B------:R-:W-:Y:S01]  /*6ac0*/  LOP3.LUT R4, R4, 0xffff, RZ, 0xc0, !PT ;  /* 0x0000ffff04047812 */ /* 0x000fe200078ec0ff */
[----:B------:R-:W-:Y:S01]  /*6ad0*/  FFMA.FTZ R25, R25, UR13, -R2 ;  /* 0x0000000d19197c23 */ /* 0x000fe20008010802 */
[----:B------:R-:W-:Y:S01]  /*6ae0*/  FFMA.FTZ R22, R22, UR13, -R3 ;  /* 0x0000000d16167c23 */ /* 0x000fe20008010803 */
[----:B------:R-:W-:Y:S01]  /*6af0*/  FFMA.FTZ R27, R27, UR13, -R0 ;  /* 0x0000000d1b1b7c23 */ /* 0x000fe20008010800 */
[----:B------:R-:W-:Y:S01]  /*6b00*/  ISETP.LE.U32.AND P5, PT, R4, UR12, PT ;  /* 0x0000000c04007c0c */ /* 0x000fe2000bfa3070 */
[----:B--2---:R-:W-:Y:S01]  /*6b10*/  @P1 FADD.FTZ R213, -R213, -RZ ;  /* 0x800000ffd5d51221 */ /* 0x004fe20000010100 */
[----:B------:R-:W-:Y:S03]  /*6b20*/  LOP3.LUT R4, R137, 0xffff, RZ, 0xc0, !PT ;  /* 0x0000ffff89047812 */ /* 0x000fe600078ec0ff */
[----:B------:R-:W-:Y:S01]  /*6b30*/  MUFU.EX2 R222, R25 ;  /* 0x0000001900de7308 */ /* 0x000fe20000000800 */
[----:B------:R-:W-:Y:S01]  /*6b40*/  ISETP.LE.U32.AND P1, PT, R5, UR12, PT ;  /* 0x0000000c05007c0c */ /* 0x000fe2000bf23070 */
[----:B------:R-:W-:Y:S01]  /*6b50*/  FFMA.FTZ R28, R28, UR13, -R2 ;  /* 0x0000000d1c1c7c23 */ /* 0x000fe20008010802 */
[----:B------:R-:W-:Y:S07]  /*6b60*/  LOP3.LUT R5, R137, 0xff, RZ, 0xc0, !PT ;  /* 0x000000ff89057812 */ /* 0x000fee00078ec0ff */
[----:B------:R-:W2:Y:S01]  /*6b70*/  MUFU.EX2 R209, R22 ;  /* 0x0000001600d17308 */ /* 0x000ea20000000800 */
[----:B------:R-:W-:Y:S01]  /*6b80*/  SHF.R.U32.HI R4, RZ, 0x8, R4 ;  /* 0x00000008ff047819 */ /* 0x000fe20000011604 */
[----:B-1----:R-:W-:Y:S01]  /*6b90*/  @!P6 FADD.FTZ R211, -R211, -RZ ;  /* 0x800000ffd3d3e221 */ /* 0x002fe20000010100 */
[----:B------:R-:W-:Y:S07]  /*6ba0*/  ISETP.LE.U32.AND P2, PT, R5, UR12, PT ;  /* 0x0000000c05007c0c */ /* 0x000fee000bf43070 */
[----:B------:R-:W1:Y:S01]  /*6bb0*/  MUFU.EX2 R229, R27 ;  /* 0x0000001b00e57308 */ /* 0x000e620000000800 */
[----:B------:R-:W-:Y:S01]  /*6bc0*/  LOP3.LUT R4, R4, 0xffff, RZ, 0xc0, !PT ;  /* 0x0000ffff04047812 */ /* 0x000fe200078ec0ff */
[----:B------:R-:W-:Y:S01]  /*6bd0*/  @!P5 FADD.FTZ R192, -R192, -RZ ;  /* 0x800000ffc0c0d221 */ /* 0x000fe20000010100 */
[----:B------:R-:W-:Y:S07]  /*6be0*/  FFMA.FTZ R29, R29, UR13, -R2 ;  /* 0x0000000d1d1d7c23 */ /* 0x000fee0008010802 */
[----:B------:R-:W3:Y:S01]  /*6bf0*/  MUFU.EX2 R219, R28 ;  /* 0x0000001c00db7308 */ /* 0x000ee20000000800 */
[----:B------:R-:W-:Y:S01]  /*6c00*/  ISETP.LE.U32.AND P5, PT, R4, UR12, PT ;  /* 0x0000000c04007c0c */ /* 0x000fe2000bfa3070 */
[----:B------:R-:W-:Y:S01]  /*6c10*/  FFMA.FTZ R26, R26, UR13, -R0 ;  /* 0x0000000d1a1a7c23 */ /* 0x000fe20008010800 */
[----:B------:R-:W-:Y:S07]  /*6c20*/  PRMT R4, R137, 0x7632, R4 ;  /* 0x0000763289047816 */ /* 0x000fee0000000004 */
[----:B------:R-:W3:Y:S01]  /*6c30*/  MUFU.EX2 R217, R29 ;  /* 0x0000001d00d97308 */ /* 0x000ee20000000800 */
[----:B------:R-:W-:Y:S01]  /*6c40*/  SHF.R.U32.HI R137, RZ, 0x18, R137 ;  /* 0x00000018ff897819 */ /* 0x000fe20000011689 */
[----:B------:R-:W-:Y:S01]  /*6c50*/  IMAD.WIDE.U32 R10, R161, -0x2daee0ad, RZ ;  /* 0xd2511f53a10a7825 */ /* 0x000fe200078e00ff */
[----:B------:R-:W-:Y:S07]  /*6c60*/  LOP3.LUT R4, R4, 0xff, RZ, 0xc0, !PT ;  /* 0x000000ff04047812 */ /* 0x000fee00078ec0ff */
[----:B------:R-:W3:Y:S01]  /*6c70*/  MUFU.EX2 R230, R26 ;  /* 0x0000001a00e67308 */ /* 0x000ee20000000800 */
[----:B----4-:R-:W-:Y:S01]  /*6c80*/  @!P2 FADD.FTZ R221, -R221, -RZ ;  /* 0x800000ffdddda221 */ /* 0x010fe20000010100 */
[----:B------:R-:W-:Y:S01]  /*6c90*/  ISETP.LE.U32.AND P6, PT, R137, UR12, PT ;  /* 0x0000000c89007c0c */ /* 0x000fe2000bfc3070 */
[----:B--2---:R-:W-:Y:S01]  /*6ca0*/  @!P1 FADD.FTZ R209, -R209, -RZ ;  /* 0x800000ffd1d19221 */ /* 0x004fe20000010100 */
[----:B------:R-:W-:Y:S01]  /*6cb0*/  ISETP.LE.U32.AND P2, PT, R147, UR12, PT ;  /* 0x0000000c93007c0c */ /* 0x000fe2000bf43070 */
[----:B------:R-:W-:Y:S01]  /*6cc0*/  FFMA.FTZ R31, R31, UR13, -R0 ;  /* 0x0000000d1f1f7c23 */ /* 0x000fe20008010800 */
[----:B------:R-:W-:Y:S01]  /*6cd0*/  @!P5 FADD.FTZ R222, -R222, -RZ ;  /* 0x800000ffdeded221 */ /* 0x000fe20000010100 */
[----:B------:R-:W-:Y:S03]  /*6ce0*/  ISETP.GT.U32.AND P5, PT, R148, UR12, PT ;  /* 0x0000000c94007c0c */ /* 0x000fe6000bfa4070 */
[----:B------:R-:W-:Y:S01]  /*6cf0*/  MUFU.EX2 R187, R32 ;  /* 0x0000002000bb7308 */ /* 0x000fe20000000800 */
[----:B------:R-:W-:Y:S01]  /*6d00*/  ISETP.LE.U32.AND P1, PT, R4, UR12, PT ;  /* 0x0000000c04007c0c */ /* 0x000fe2000bf23070 */
[----:B------:R-:W-:Y:S01]  /*6d10*/  FFMA.FTZ R33, R33, UR13, -R132 ;  /* 0x0000000d21217c23 */ /* 0x000fe20008010884 */
[----:B------:R-:W-:Y:S07]  /*6d20*/  LOP3.LUT R4, R170, UR29, R11, 0x96, !PT ;  /* 0x0000001daa047c12 */ /* 0x000fee000f8e960b */
[----:B------:R-:W2:Y:S01]  /*6d30*/  MUFU.EX2 R225, R31 ;  /* 0x0000001f00e17308 */ /* 0x000ea20000000800 */
[----:B------:R-:W-:Y:S04]  /*6d40*/  IMAD.WIDE.U32 R8, R158, -0x326172a9, RZ ;  /* 0xcd9e8d579e087825 */ /* 0x000fe800078e00ff */
[----:B------:R-:W-:Y:S01]  /*6d50*/  FFMA.FTZ R30, R30, UR13, -R0 ;  /* 0x0000000d1e1e7c23 */ /* 0x000fe20008010800 */
[----:B-1----:R-:W-:Y:S01]  /*6d60*/  @!P6 FADD.FTZ R229, -R229, -RZ ;  /* 0x800000ffe5e5e221 */ /* 0x002fe20000010100 */
[----:B---3--:R-:W-:Y:S01]  /*6d70*/  @!P2 FADD.FTZ R219, -R219, -RZ ;  /* 0x800000ffdbdba221 */ /* 0x008fe20000010100 */
[----:B------:R-:W-:Y:S02]  /*6d80*/  ISETP.GT.U32.AND P6, PT, R144, UR12, PT ;  /* 0x0000000c90007c0c */ /* 0x000fe4000bfc4070 */
[----:B------:R-:W1:Y:S01]  /*6d90*/  MUFU.EX2 R185, R33 ;  /* 0x0000002100b97308 */ /* 0x000e620000000800 */
[----:B------:R-:W-:Y:S01]  /*6da0*/  ISETP.LE.U32.AND P2, PT, R157, UR12, PT ;  /* 0x0000000c9d007c0c */ /* 0x000fe2000bf43070 */
[----:B------:R-:W-:Y:S01]  /*6db0*/  @P5 FADD.FTZ R217, -R217, -RZ ;  /* 0x800000ffd9d95221 */ /* 0x000fe20000010100 */
[----:B------:R-:W-:Y:S01]  /*6dc0*/  IMAD.WIDE.U32 R4, R4, -0x326172a9, RZ ;  /* 0xcd9e8d5704047825 */ /* 0x000fe200078e00ff */
[----:B------:R-:W-:Y:S06]  /*6dd0*/  ISETP.GT.U32.AND P5, PT, R155, UR12, PT ;  /* 0x0000000c9b007c0c */ /* 0x000fec000bfa4070 */
[----:B------:R-:W3:Y:S01]  /*6de0*/  MUFU.EX2 R226, R30 ;  /* 0x0000001e00e27308 */ /* 0x000ee20000000800 */
[----:B------:R-:W-:Y:S01]  /*6df0*/  LOP3.LUT R9, R154, UR34, R9, 0x96, !PT ;  /* 0x000000229a097c12 */ /* 0x000fe2000f8e9609 */
[--C-:B------:R-:W-:Y:S01]  /*6e00*/  FFMA.FTZ R35, R35, UR13, -R3.reuse ;  /* 0x0000000d23237c23 */ /* 0x100fe20008010803 */
[----:B------:R-:W-:Y:S01]  /*6e10*/  @!P1 FADD.FTZ R230, -R230, -RZ ;  /* 0x800000ffe6e69221 */ /* 0x000fe20000010100 */
[----:B------:R-:W-:Y:S01]  /*6e20*/  IMAD.WIDE.U32 R6, R163, -0x2daee0ad, RZ ;  /* 0xd2511f53a3067825 */ /* 0x000fe200078e00ff */
[C---:B------:R-:W-:Y:S05]  /*6e30*/  PRMT R13, R4.reuse, 0x7770, RZ ;  /* 0x00007770040d7816 */ /* 0x040fea00000000ff */
[----:B------:R-:W4:Y:S01]  /*6e40*/  MUFU.EX2 R203, R35 ;  /* 0x0000002300cb7308 */ /* 0x000f220000000800 */
[C---:B------:R-:W-:Y:S01]  /*6e50*/  PRMT R12, R4.reuse, 0x7771, RZ ;  /* 0x00007771040c7816 */ /* 0x040fe200000000ff */
[----:B--2---:R-:W-:Y:S01]  /*6e60*/  @P6 FADD.FTZ R225, -R225, -RZ ;  /* 0x800000ffe1e16221 */ /* 0x004fe20000010100 */
[C---:B------:R-:W-:Y:S01]  /*6e70*/  PRMT R14, R4.reuse, 0x7772, RZ ;  /* 0x00007772040e7816 */ /* 0x040fe200000000ff */
[----:B------:R-:W-:Y:S01]  /*6e80*/  @!P2 FADD.FTZ R187, -R187, -RZ ;  /* 0x800000ffbbbba221 */ /* 0x000fe20000010100 */
[----:B------:R-:W-:Y:S01]  /*6e90*/  PRMT R11, R4, 0x7773, RZ ;  /* 0x00007773040b7816 */ /* 0x000fe200000000ff */
[----:B-1----:R-:W-:Y:S01]  /*6ea0*/  @P5 FADD.FTZ R185, -R185, -RZ ;  /* 0x800000ffb9b95221 */ /* 0x002fe20000010100 */
[----:B------:R-:W-:Y:S01]  /*6eb0*/  ISETP.GT.U32.AND P1, PT, R149, UR12, PT ;  /* 0x0000000c95007c0c */ /* 0x000fe2000bf24070 */
[----:B------:R-:W-:Y:S01]  /*6ec0*/  FFMA.FTZ R34, R34, UR13, -R3 ;  /* 0x0000000d22227c23 */ /* 0x000fe20008010803 */
[----:B------:R-:W-:Y:S01]  /*6ed0*/  LOP3.LUT R4, R9, 0xff, RZ, 0xc0, !PT ;  /* 0x000000ff09047812 */ /* 0x000fe200078ec0ff */
[--C-:B------:R-:W-:Y:S01]  /*6ee0*/  FFMA.FTZ R36, R36, UR13, -R132.reuse ;  /* 0x0000000d24247c23 */ /* 0x100fe20008010884 */
[----:B------:R-:W-:Y:S01]  /*6ef0*/  ISETP.GT.U32.AND P6, PT, R159, UR12, PT ;  /* 0x0000000c9f007c0c */ /* 0x000fe2000bfc4070 */
[----:B------:R-:W-:Y:S01]  /*6f00*/  MUFU.EX2 R202, R34 ;  /* 0x0000002200ca7308 */ /* 0x000fe20000000800 */
[----:B------:R-:W-:Y:S01]  /*6f10*/  LOP3.LUT R7, R10, UR15, R7, 0x96, !PT ;  /* 0x0000000f0a077c12 */ /* 0x000fe2000f8e9607 */
[----:B------:R-:W-:Y:S01]  /*6f20*/  FFMA.FTZ R37, R37, UR13, -R132 ;  /* 0x0000000d25257c23 */ /* 0x000fe20008010884 */
[----:B------:R-:W-:Y:S07]  /*6f30*/  ISETP.LE.U32.AND P2, PT, R4, UR12, PT ;  /* 0x0000000c04007c0c */ /* 0x000fee000bf43070 */
[----:B------:R-:W1:Y:S01]  /*6f40*/  MUFU.EX2 R183, R36 ;  /* 0x0000002400b77308 */ /* 0x000e620000000800 */
[----:B------:R-:W-:Y:S01]  /*6f50*/  SHF.R.U32.HI R4, RZ, 0x18, R9 ;  /* 0x00000018ff047819 */ /* 0x000fe20000011609 */
[----:B------:R-:W-:Y:S01]  /*6f60*/  FFMA.FTZ R39, R39, UR13, -R3 ;  /* 0x0000000d27277c23 */ /* 0x000fe20008010803 */
[C---:B------:R-:W-:Y:S01]  /*6f70*/  PRMT R10, R9.reuse, 0x7632, R10 ;  /* 0x00007632090a7816 */ /* 0x040fe2000000000a */
[----:B---3--:R-:W-:Y:S01]  /*6f80*/  @P1 FADD.FTZ R226, -R226, -RZ ;  /* 0x800000ffe2e21221 */ /* 0x008fe20000010100 */
[----:B------:R-:W-:Y:S05]  /*6f90*/  LOP3.LUT R9, R9, 0xffff, RZ, 0xc0, !PT ;  /* 0x0000ffff09097812 */ /* 0x000fea00078ec0ff */
[----:B------:R-:W2:Y:S01]  /*6fa0*/  MUFU.EX2 R182, R37 ;  /* 0x0000002500b67308 */ /* 0x000ea20000000800 */
[----:B------:R-:W-:Y:S01]  /*6fb0*/  ISETP.LE.U32.AND P5, PT, R4, UR12, PT ;  /* 0x0000000c04007c0c */ /* 0x000fe2000bfa3070 */
[----:B----4-:R-:W-:Y:S01]  /*6fc0*/  @P6 FADD.FTZ R203, -R203, -RZ ;  /* 0x800000ffcbcb6221 */ /* 0x010fe20000010100 */
[----:B------:R-:W-:Y:S01]  /*6fd0*/  SHF.R.U32.HI R4, RZ, 0x8, R9 ;  /* 0x00000008ff047819 */ /* 0x000fe20000011609 */
[----:B------:R-:W-:Y:S01]  /*6fe0*/  FFMA.FTZ R38, R38, UR13, -R3 ;  /* 0x0000000d26267c23 */ /* 0x000fe20008010803 */
[----:B------:R-:W-:Y:S05]  /*6ff0*/  ISETP.GT.U32.AND P1, PT, R153, UR12, PT ;  /* 0x0000000c99007c0c */ /* 0x000fea000bf24070 */
[----:B------:R-:W3:Y:S01]  /*7000*/  MUFU.EX2 R196, R39 ;  /* 0x0000002700c47308 */ /* 0x000ee20000000800 */
[----:B------:R-:W-:Y:S01]  /*7010*/  LOP3.LUT R4, R4, 0xffff, RZ, 0xc0, !PT ;  /* 0x0000ffff04047812 */ /* 0x000fe200078ec0ff */
[--C-:B------:R-:W-:Y:S01]  /*7020*/  FFMA.FTZ R40, R40, UR13, -R2.reuse ;  /* 0x0000000d28287c23 */ /* 0x100fe20008010802 */
[----:B------:R-:W-:Y:S07]  /*7030*/  LOP3.LUT R5, R152, UR34, R5, 0x96, !PT ;  /* 0x0000002298057c12 */ /* 0x000fee000f8e9605 */
[----:B------:R-:W4:Y:S01]  /*7040*/  MUFU.EX2 R199, R38 ;  /* 0x0000002600c77308 */ /* 0x000f220000000800 */
[----:B------:R-:W-:Y:S01]  /*7050*/  ISETP.LE.U32.AND P6, PT, R4, UR12, PT ;  /* 0x0000000c04007c0c */ /* 0x000fe2000bfc3070 */
[----:B-1----:R-:W-:Y:S01]  /*7060*/  @!P2 FADD.FTZ R183, -R183, -RZ ;  /* 0x800000ffb7b7a221 */ /* 0x002fe20000010100 */
[----:B------:R-:W-:Y:S01]  /*7070*/  LOP3.LUT R4, R5, 0xffff, RZ, 0xc0, !PT ;  /* 0x0000ffff05047812 */ /* 0x000fe200078ec0ff */
[----:B------:R-:W-:Y:S01]  /*7080*/  FFMA.FTZ R41, R41, UR13, -R2 ;  /* 0x0000000d29297c23 */ /* 0x000fe20008010802 */
[----:B------:R-:W-:Y:S05]  /*7090*/  LOP3.LUT R10, R10, 0xff, RZ, 0xc0, !PT ;  /* 0x000000ff0a0a7812 */ /* 0x000fea00078ec0ff */
[----:B------:R-:W1:Y:S01]  /*70a0*/  MUFU.EX2 R207, R40 ;  /* 0x0000002800cf7308 */ /* 0x000e620000000800 */
[----:B------:R-:W-:Y:S01]  /*70b0*/  SHF.R.U32.HI R4, RZ, 0x8, R4 ;  /* 0x00000008ff047819 */ /* 0x000fe20000011604 */
[----:B------:R-:W-:Y:S01]  /*70c0*/  @P1 FADD.FTZ R202, -R202, -RZ ;  /* 0x800000ffcaca1221 */ /* 0x000fe20000010100 */
[----:B------:R-:W-:Y:S07]  /*70d0*/  LOP3.LUT R9, R5, 0xff, RZ, 0xc0, !PT ;  /* 0x000000ff05097812 */ /* 0x000fee00078ec0ff */
[----:B------:R-:W1:Y:S01]  /*70e0*/  MUFU.EX2 R206, R41 ;  /* 0x0000002900ce7308 */ /* 0x000e620000000800 */
[----:B------:R-:W-:Y:S01]  /*70f0*/  ISETP.LE.U32.AND P1, PT, R10, UR12, PT ;  /* 0x0000000c0a007c0c */ /* 0x000fe2000bf23070 */
[--C-:B------:R-:W-:Y:S01]  /*7100*/  FFMA.FTZ R43, R43, UR13, -R0.reuse ;  /* 0x0000000d2b2b7c23 */ /* 0x100fe20008010800 */
[----:B------:R-:W-:Y:S01]  /*7110*/  LOP3.LUT R4, R4, 0xffff, RZ, 0xc0, !PT ;  /* 0x0000ffff04047812 */ /* 0x000fe200078ec0ff */
[----:B--2---:R-:W-:Y:S01]  /*7120*/  @!P6 FADD.FTZ R182, -R182, -RZ ;  /* 0x800000ffb6b6e221 */ /* 0x004fe20000010100 */
[----:B------:R-:W-:Y:S01]  /*7130*/  ISETP.LE.U32.AND P2, PT, R9, UR12, PT ;  /* 0x0000000c09007c0c */ /* 0x000fe2000bf43070 */
[----:B------:R-:W-:Y:S01]  /*7140*/  FFMA.FTZ R42, R42, UR13, -R0 ;  /* 0x0000000d2a2a7c23 */ /* 0x000fe20008010800 */
[----:B------:R-:W-:Y:S01]  /*7150*/  ISETP.LE.U32.AND P6, PT, R4, UR12, PT ;  /* 0x0000000c04007c0c */ /* 0x000fe2000bfc3070 */
[----:B---3--:R-:W-:Y:S01]  /*7160*/  @!P5 FADD.FTZ R196, -R196, -RZ ;  /* 0x800000ffc4c4d221 */ /* 0x008fe20000010100 */
[----:B------:R-:W-:Y:S01]  /*7170*/  PRMT R4, R5, 0x7632, R4 ;  /* 0x0000763205047816 */ /* 0x000fe20000000004 */
[----:B------:R-:W2:Y:S01]  /*7180*/  MUFU.EX2 R218, R43 ;  /* 0x0000002b00da7308 */ /* 0x000ea20000000800 */
[----:B------:R-:W-:Y:S01]  /*7190*/  SHF.R.U32.HI R5, RZ, 0x18, R5 ;  /* 0x00000018ff057819 */ /* 0x000fe20000011605 */
[--C-:B------:R-:W-:Y:S01]  /*71a0*/  FFMA.FTZ R44, R44, UR13, -R2.reuse ;  /* 0x0000000d2c2c7c23 */ /* 0x100fe20008010802 */
[----:B------:R-:W-:Y:S01]  /*71b0*/  LOP3.LUT R4, R4, 0xff, RZ, 0xc0, !PT ;  /* 0x000000ff04047812 */ /* 0x000fe200078ec0ff */
[----:B----4-:R-:W-:Y:S01]  /*71c0*/  @!P1 FADD.FTZ R199, -R199, -RZ ;  /* 0x800000ffc7c79221 */ /* 0x010fe20000010100 */
[----:B------:R-:W-:Y:S05]  /*71d0*/  ISETP.LE.U32.AND P5, PT, R5, UR12, PT ;  /* 0x0000000c05007c0c */ /* 0x000fea000bfa3070 */
[----:B------:R-:W3:Y:S01]  /*71e0*/  MUFU.EX2 R220, R42 ;  /* 0x0000002a00dc7308 */ /* 0x000ee20000000800 */
[----:B------:R-:W-:Y:S01]  /*71f0*/  FFMA.FTZ R45, R45, UR13, -R2 ;  /* 0x0000000d2d2d7c23 */ /* 0x000fe20008010802 */
[----:B-1----:R-:W-:Y:S01]  /*7200*/  @!P2 FADD.FTZ R207, -R207, -RZ ;  /* 0x800000ffcfcfa221 */ /* 0x002fe20000010100 */
[----:B------:R-:W-:Y:S07]  /*7210*/  ISETP.LE.U32.AND P1, PT, R4, UR12, PT ;  /* 0x0000000c04007c0c */ /* 0x000fee000bf23070 */
[----:B------:R-:W1:Y:S01]  /*7220*/  MUFU.EX2 R204, R44 ;  /* 0x0000002c00cc7308 */ /* 0x000e620000000800 */
[----:B------:R-:W-:Y:S01]  /*7230*/  ISETP.LE.U32.AND P2, PT, R13, UR12, PT ;  /* 0x0000000c0d007c0c */ /* 0x000fe2000bf43070 */
[----:B------:R-:W-:Y:S01]  /*7240*/  @!P6 FADD.FTZ R206, -R206, -RZ ;  /* 0x800000ffcecee221 */ /* 0x000fe20000010100 */
[--C-:B------:R-:W-:Y:S07]  /*7250*/  FFMA.FTZ R47, R47, UR13, -R0.reuse ;  /* 0x0000000d2f2f7c23 */ /* 0x100fee0008010800 */
[----:B------:R-:W4:Y:S01]  /*7260*/  MUFU.EX2 R205, R45 ;  /* 0x0000002d00cd7308 */ /* 0x000f220000000800 */
[----:B------:R-:W-:Y:S01]  /*7270*/  ISETP.GT.U32.AND P6, PT, R12, UR12, PT ;  /* 0x0000000c0c007c0c */ /* 0x000fe2000bfc4070 */
[----:B------:R-:W-:Y:S01]  /*7280*/  FFMA.FTZ R46, R46, UR13, -R0 ;  /* 0x0000000d2e2e7c23 */ /* 0x000fe20008010800 */
[--C-:B------:R-:W-:Y:S01]  /*7290*/  FFMA.FTZ R48, R48, UR13, -R132.reuse ;  /* 0x0000000d30307c23 */ /* 0x100fe20008010884 */
[----:B--2---:R-:W-:Y:S06]  /*72a0*/  @!P5 FADD.FTZ R218, -R218, -RZ ;  /* 0x800000ffdadad221 */ /* 0x004fec0000010100 */
[----:B------:R-:W2:Y:S01]  /*72b0*/  MUFU.EX2 R215, R47 ;  /* 0x0000002f00d77308 */ /* 0x000ea20000000800 */
[----:B------:R-:W-:Y:S01]  /*72c0*/  ISETP.GT.U32.AND P5, PT, R11, UR12, PT ;  /* 0x0000000c0b007c0c */ /* 0x000fe2000bfa4070 */
[----:B------:R-:W-:Y:S01]  /*72d0*/  FFMA.FTZ R49, R49, UR13, -R132 ;  /* 0x0000000d31317c23 */ /* 0x000fe20008010884 */
[----:B------:R-:W-:Y:S01]  /*72e0*/  PRMT R4, R8, 0x7770, RZ ;  /* 0x0000777008047816 */ /* 0x000fe200000000ff */
[----:B---3--:R-:W-:Y:S06]  /*72f0*/  @!P1 FADD.FTZ R220, -R220, -RZ ;  /* 0x800000ffdcdc9221 */ /* 0x008fec0000010100 */
[----:B------:R-:W3:Y:S01]  /*7300*/  MUFU.EX2 R214, R46 ;  /* 0x0000002e00d67308 */ /* 0x000ee20000000800 */
[----:B-1----:R-:W-:Y:S01]  /*7310*/  @!P2 FADD.FTZ R204, -R204, -RZ ;  /* 0x800000ffcccca221 */ /* 0x002fe20000010100 */
[----:B------:R-:W-:Y:S01]  /*7320*/  ISETP.GT.U32.AND P1, PT, R14, UR12, PT ;  /* 0x0000000c0e007c0c */ /* 0x000fe2000bf24070 */
[--C-:B------:R-:W-:Y:S07]  /*7330*/  FFMA.FTZ R50, R50, UR13, -R3.reuse ;  /* 0x0000000d32327c23 */ /* 0x100fee0008010803 */
[----:B------:R-:W1:Y:S01]  /*7340*/  MUFU.EX2 R179, R48 ;  /* 0x0000003000b37308 */ /* 0x000e620000000800 */
[----:B------:R-:W-:Y:S01]  /*7350*/  PRMT R5, R8, 0x7771, RZ ;  /* 0x0000777108057816 */ /* 0x000fe200000000ff */
[----:B----4-:R-:W-:Y:S01]  /*7360*/  @P6 FADD.FTZ R205, -R205, -RZ ;  /* 0x800000ffcdcd6221 */ /* 0x010fe20000010100 */
[----:B------:R-:W-:Y:S07]  /*7370*/  ISETP.LE.U32.AND P2, PT, R4, UR12, PT ;  /* 0x0000000c04007c0c */ /* 0x000fee000bf43070 */
[----:B------:R-:W4:Y:S01]  /*7380*/  MUFU.EX2 R178, R49 ;  /* 0x0000003100b27308 */ /* 0x000f220000000800 */
[----:B------:R-:W-:Y:S01]  /*7390*/  ISETP.GT.U32.AND P6, PT, R5, UR12, PT ;  /* 0x0000000c05007c0c */ /* 0x000fe2000bfc4070 */
[----:B--2---:R-:W-:Y:S01]  /*73a0*/  @P5 FADD.FTZ R215, -R215, -RZ ;  /* 0x800000ffd7d75221 */ /* 0x004fe20000010100 */
[----:B------:R-:W-:Y:S07]  /*73b0*/  PRMT R9, R8, 0x7772, RZ ;  /* 0x0000777208097816 */ /* 0x000fee00000000ff */
[----:B------:R-:W2:Y:S01]  /*73c0*/  MUFU.EX2 R190, R50 ;  /* 0x0000003200be7308 */ /* 0x000ea20000000800 */
[----:B------:R-:W-:Y:S01]  /*73d0*/  LOP3.LUT R4, R138, 0xff, RZ, 0xc0, !PT ;  /* 0x000000ff8a047812 */ /* 0x000fe200078ec0ff */
[----:B------:R-:W-:Y:S01]  /*73e0*/  FFMA.FTZ R51, R51, UR13, -R3 ;  /* 0x0000000d33337c23 */ /* 0x000fe20008010803 */
[----:B------:R-:W-:Y:S01]  /*73f0*/  ISETP.GT.U32.AND P5, PT, R9, UR12, PT ;  /* 0x0000000c09007c0c */ /* 0x000fe2000bfa4070 */
[----:B---3--:R-:W-:Y:S01]  /*7400*/  @P1 FADD.FTZ R214, -R214, -RZ ;  /* 0x800000ffd6d61221 */ /* 0x008fe20000010100 */
[----:B------:R-:W-:Y:S05]  /*7410*/  PRMT R8, R8, 0x7773, RZ ;  /* 0x0000777308087816 */ /* 0x000fea00000000ff */
[----:B------:R-:W3:Y:S01]  /*7420*/  MUFU.EX2 R191, R51 ;  /* 0x0000003300bf7308 */ /* 0x000ee20000000800 */
[----:B------:R-:W-:Y:S01]  /*7430*/  ISETP.LE.U32.AND P1, PT, R4, UR12, PT ;  /* 0x0000000c04007c0c */ /* 0x000fe2000bf23070 */
[----:B-1----:R-:W-:Y:S01]  /*7440*/  @!P2 FADD.FTZ R179, -R179, -RZ ;  /* 0x800000ffb3b3a221 */ /* 0x002fe20000010100 */
[----:B------:R-:W-:Y:S01]  /*7450*/  SHF.R.U32.HI R4, RZ, 0x18, R138 ;  /* 0x00000018ff047819 */ /* 0x000fe2000001168a */
[----:B----4-:R-:W-:Y:S01]  /*7460*/  @P6 FADD.FTZ R178, -R178, -RZ ;  /* 0x800000ffb2b26221 */ /* 0x010fe20000010100 */
[----:B------:R-:W-:Y:S01]  /*7470*/  ISETP.GT.U32.AND P2, PT, R8, UR12, PT ;  /* 0x0000000c08007c0c */ /* 0x000fe2000bf44070 */
[--C-:B------:R-:W-:Y:S01]  /*7480*/  FFMA.FTZ R53, R53, UR13, -R132.reuse ;  /* 0x0000000d35357c23 */ /* 0x100fe20008010884 */
[----:B------:R-:W-:Y:S01]  /*7490*/  PRMT R5, R138, 0x7632, R5 ;  /* 0x000076328a057816 */ /* 0x000fe20000000005 */
[----:B------:R-:W-:Y:S01]  /*74a0*/  FFMA.FTZ R52, R52, UR13, -R132 ;  /* 0x0000000d34347c23 */ /* 0x000fe20008010884 */
[----:B------:R-:W-:Y:S01]  /*74b0*/  LOP3.LUT R8, R138, 0xffff, RZ, 0xc0, !PT ;  /* 0x0000ffff8a087812 */ /* 0x000fe200078ec0ff */
[----:B--2---:R-:W-:Y:S01]  /*74c0*/  @P5 FADD.FTZ R190, -R190, -RZ ;  /* 0x800000ffbebe5221 */ /* 0x004fe20000010100 */
[----:B------:R-:W-:Y:S01]  /*74d0*/  ISETP.LE.U32.AND P6, PT, R4, UR12, PT ;  /* 0x0000000c04007c0c */ /* 0x000fe2000bfc3070 */
[----:B------:R-:W-:Y:S01]  /*74e0*/  MUFU.EX2 R162, R53 ;  /* 0x0000003500a27308 */ /* 0x000fe20000000800 */
[----:B------:R-:W-:Y:S01]  /*74f0*/  LOP3.LUT R4, R5, 0xff, RZ, 0xc0, !PT ;  /* 0x000000ff05047812 */ /* 0x000fe200078ec0ff */
[----:B------:R-:W-:Y:S01]  /*7500*/  FFMA.FTZ R57, R57, UR13, -R2 ;  /* 0x0000000d39397c23 */ /* 0x000fe20008010802 */
[----:B------:R-:W-:Y:S07]  /*7510*/  SHF.R.U32.HI R5, RZ, 0x8, R8 ;  /* 0x00000008ff057819 */ /* 0x000fee0000011608 */
[----:B------:R-:W1:Y:S01]  /*7520*/  MUFU.EX2 R163, R52 ;  /* 0x0000003400a37308 */ /* 0x000e620000000800 */
[----:B------:R-:W-:Y:S01]  /*7530*/  ISETP.LE.U32.AND P5, PT, R4, UR12, PT ;  /* 0x0000000c04007c0c */ /* 0x000fe2000bfa3070 */
[----:B---3--:R-:W-:Y:S01]  /*7540*/  @P2 FADD.FTZ R191, -R191, -RZ ;  /* 0x800000ffbfbf2221 */ /* 0x008fe20000010100 */
[----:B------:R-:W-:Y:S07]  /*7550*/  LOP3.LUT R4, R5, 0xffff, RZ, 0xc0, !PT ;  /* 0x0000ffff05047812 */ /* 0x000fee00078ec0ff */
[----:B------:R-:W2:Y:S01]  /*7560*/  MUFU.EX2 R200, R57 ;  /* 0x0000003900c87308 */ /* 0x000ea20000000800 */
[--C-:B------:R-:W-:Y:S01]  /*7570*/  FFMA.FTZ R66, R66, UR13, -R3.reuse ;  /* 0x0000000d42427c23 */ /* 0x100fe20008010803 */
[--C-:B------:R-:W-:Y:S01]  /*7580*/  FFMA.FTZ R54, R54, UR13, -R3.reuse ;  /* 0x0000000d36367c23 */ /* 0x100fe20008010803 */
[----:B------:R-:W-:Y:S01]  /*7590*/  ISETP.LE.U32.AND P2, PT, R4, UR12, PT ;  /* 0x0000000c04007c0c */ /* 0x000fe2000bf43070 */
[--C-:B------:R-:W-:Y:S01]  /*75a0*/  FFMA.FTZ R55, R55, UR13, -R3.reuse ;  /* 0x0000000d37377c23 */ /* 0x100fe20008010803 */
[----:B------:R-:W-:Y:S01]  /*75b0*/  LOP3.LUT R4, R7, 0xffff, RZ, 0xc0, !PT ;  /* 0x0000ffff07047812 */ /* 0x000fe200078ec0ff */
[----:B------:R-:W-:Y:S01]  /*75c0*/  FFMA.FTZ R3, R67, UR13, -R3 ;  /* 0x0000000d43037c23 */ /* 0x000fe20008010803 */
[----:B------:R-:W-:Y:S01]  /*75d0*/  FFMA.FTZ R56, R56, UR13, -R2 ;  /* 0x0000000d38387c23 */ /* 0x000fe20008010802 */
[----:B------:R-:W-:Y:S01]  /*75e0*/  FFMA.FTZ R64, R64, UR13, -R132 ;  /* 0x0000000d40407c23 */ /* 0x000fe20008010884 */
[----:B------:R-:W-:Y:S01]  /*75f0*/  SHF.R.U32.HI R4, RZ, 0x8, R4 ;  /* 0x00000008ff047819 */ /* 0x000fe20000011604 */
[----:B------:R-:W-:Y:S01]  /*7600*/  FFMA.FTZ R132, R65, UR13, -R132 ;  /* 0x0000000d41847c23 */ /* 0x000fe20008010884 */
[----:B------:R-:W-:Y:S01]  /*7610*/  LOP3.LUT R5, R7, 0xff, RZ, 0xc0, !PT ;  /* 0x000000ff07057812 */ /* 0x000fe200078ec0ff */
[----:B------:R3:W-:Y:S01]  /*7620*/  MUFU.EX2 R180, R3 ;  /* 0x0000000300b47308 */ /* 0x0007e20000000800 */
[----:B------:R-:W-:Y:S01]  /*7630*/  LOP3.LUT R4, R4, 0xffff, RZ, 0xc0, !PT ;  /* 0x0000ffff04047812 */ /* 0x000fe200078ec0ff */
[----:B-1----:R-:W-:Y:S01]  /*7640*/  @!P1 FADD.FTZ R163, -R163, -RZ ;  /* 0x800000ffa3a39221 */ /* 0x002fe20000010100 */
[----:B------:R-:W-:Y:S01]  /*7650*/  PRMT R16, R136, 0x7771, RZ ;  /* 0x0000777188107816 */ /* 0x000fe200000000ff */
[----:B------:R-:W-:Y:S01]  /*7660*/  @!P2 FADD.FTZ R162, -R162, -RZ ;  /* 0x800000ffa2a2a221 */ /* 0x000fe20000010100 */
[----:B------:R-:W-:Y:S05]  /*7670*/  ISETP.LE.U32.AND P2, PT, R4, UR12, PT ;  /* 0x0000000c04007c0c */ /* 0x000fea000bf43070 */
[----:B------:R-:W1:Y:S01]  /*7680*/  MUFU.EX2 R201, R56 ;  /* 0x0000003800c97308 */ /* 0x000e620000000800 */
[----:B------:R-:W-:Y:S01]  /*7690*/  ISETP.LE.U32.AND P1, PT, R5, UR12, PT ;  /* 0x0000000c05007c0c */ /* 0x000fe2000bf23070 */
[--C-:B------:R-:W-:Y:S01]  /*76a0*/  FFMA.FTZ R59, R59, UR13, -R0.reuse ;  /* 0x0000000d3b3b7c23 */ /* 0x100fe20008010800 */
[----:B------:R-:W-:Y:S07]  /*76b0*/  PRMT R15, R136, 0x7770, RZ ;  /* 0x00007770880f7816 */ /* 0x000fee00000000ff */
[----:B------:R-:W-:Y:S01]  /*76c0*/  MUFU.EX2 R161, R132 ;  /* 0x0000008400a17308 */ /* 0x000fe20000000800 */
[----:B------:R-:W-:Y:S01]  /*76d0*/  PRMT R5, R7, 0x7632, R5 ;  /* 0x0000763207057816 */ /* 0x000fe20000000005 */
[----:B------:R-:W-:Y:S01]  /*76e0*/  FFMA.FTZ R58, R58, UR13, -R0 ;  /* 0x0000000d3a3a7c23 */ /* 0x000fe20008010800 */
[----:B------:R-:W-:Y:S07]  /*76f0*/  SHF.R.U32.HI R7, RZ, 0x18, R7 ;  /* 0x00000018ff077819 */ /* 0x000fee0000011607 */
[----:B------:R-:W4:Y:S01]  /*7700*/  MUFU.EX2 R188, R55 ;  /* 0x0000003700bc7308 */ /* 0x000f220000000800 */
[----:B---3--:R-:W-:Y:S01]  /*7710*/  PRMT R3, R6, 0x7771, RZ ;  /* 0x0000777106037816 */ /* 0x008fe200000000ff */
[----:B------:R-:W-:Y:S01]  /*7720*/  IMAD.IADD R155, R167, 0x1, R150 ;  /* 0x00000001a79b7824 */ /* 0x000fe200078e0296 */
[----:B------:R-:W-:Y:S01]  /*7730*/  LOP3.LUT R4, R5, 0xff, RZ, 0xc0, !PT ;  /* 0x000000ff05047812 */ /* 0x000fe200078ec0ff */
[----:B--2---:R-:W-:Y:S01]  /*7740*/  @!P2 FADD.FTZ R200, -R200, -RZ ;  /* 0x800000ffc8c8a221 */ /* 0x004fe20000010100 */
[----:B------:R-:W-:Y:S05]  /*7750*/  ISETP.GT.U32.AND P2, PT, R16, UR12, PT ;  /* 0x0000000c10007c0c */ /* 0x000fea000bf44070 */
[----:B------:R-:W2:Y:S01]  /*7760*/  MUFU.EX2 R189, R54 ;  /* 0x0000003600bd7308 */ /* 0x000ea20000000800 */
[----:B-1----:R-:W-:Y:S01]  /*7770*/  @!P1 FADD.FTZ R201, -R201, -RZ ;  /* 0x800000ffc9c99221 */ /* 0x002fe20000010100 */
[----:B------:R-:W-:Y:S01]  /*7780*/  ISETP.LE.U32.AND P1, PT, R15, UR12, PT ;  /* 0x0000000c0f007c0c */ /* 0x000fe2000bf23070 */
[----:B------:R-:W-:Y:S07]  /*7790*/  FFMA.FTZ R60, R60, UR13, -R2 ;  /* 0x0000000d3c3c7c23 */ /* 0x000fee0008010802 */
[----:B------:R-:W1:Y:S01]  /*77a0*/  MUFU.EX2 R160, R64 ;  /* 0x0000004000a07308 */ /* 0x000e620000000800 */
[----:B------:R-:W-:Y:S01]  /*77b0*/  PRMT R17, R136, 0x7772, RZ ;  /* 0x0000777288117816 */ /* 0x000fe200000000ff */
[----:B------:R-:W-:Y:S01]  /*77c0*/  FFMA.FTZ R62, R62, UR13, -R0 ;  /* 0x0000000d3e3e7c23 */ /* 0x000fe20008010800 */
[----:B------:R-:W-:Y:S07]  /*77d0*/  PRMT R136, R136, 0x7773, RZ ;  /* 0x0000777388887816 */ /* 0x000fee00000000ff */
[----:B------:R-:W3:Y:S01]  /*77e0*/  MUFU.EX2 R208, R59 ;  /* 0x0000003b00d07308 */ /* 0x000ee20000000800 */
[----:B----4-:R-:W-:Y:S01]  /*77f0*/  @!P6 FADD.FTZ R188, -R188, -RZ ;  /* 0x800000ffbcbce221 */ /* 0x010fe20000010100 */
[----:B------:R-:W-:Y:S01]  /*7800*/  ISETP.LE.U32.AND P6, PT, R7, UR12, PT ;  /* 0x0000000c07007c0c */ /* 0x000fe2000bfc3070 */
[----:B------:R-:W-:Y:S01]  /*7810*/  FFMA.FTZ R2, R61, UR13, -R2 ;  /* 0x0000000d3d027c23 */ /* 0x000fe20008010802 */
[----:B------:R-:W-:Y:S01]  /*7820*/  @P2 FADD.FTZ R161, -R161, -RZ ;  /* 0x800000ffa1a12221 */ /* 0x000fe20000010100 */
[----:B------:R-:W-:Y:S05]  /*7830*/  ISETP.GT.U32.AND P2, PT, R3, UR12, PT ;  /* 0x0000000c03007c0c */ /* 0x000fea000bf44070 */
[----:B------:R-:W4:Y:S01]  /*7840*/  MUFU.EX2 R210, R58 ;  /* 0x0000003a00d27308 */ /* 0x000f220000000800 */
[----:B------:R-:W-:Y:S01]  /*7850*/  F2FP.RELU.BF16.F32.PACK_AB R3, R216, R165 ;  /* 0x000000a5d803723e */ /* 0x000fe200000018ff */
[----:B--2---:R-:W-:Y:S01]  /*7860*/  @!P5 FADD.FTZ R189, -R189, -RZ ;  /* 0x800000ffbdbdd221 */ /* 0x004fe20000010100 */
[----:B------:R-:W-:Y:S01]  /*7870*/  ISETP.LE.U32.AND P5, PT, R4, UR12, PT ;  /* 0x0000000c04007c0c */ /* 0x000fe2000bfa3070 */
[----:B-1----:R-:W-:Y:S01]  /*7880*/  @!P1 FADD.FTZ R160, -R160, -RZ ;  /* 0x800000ffa0a09221 */ /* 0x002fe20000010100 */
[C---:B------:R-:W-:Y:S01]  /*7890*/  PRMT R4, R6.reuse, 0x7770, RZ ;  /* 0x0000777006047816 */ /* 0x040fe200000000ff */
[----:B------:R1:W-:Y:S04]  /*78a0*/  STS [R167+0x1c400], R3 ;  /* 0x01c40003a7007388 */ /* 0x0003e80000000800 */
[----:B------:R-:W2:Y:S01]  /*78b0*/  MUFU.EX2 R181, R66 ;  /* 0x0000004200b57308 */ /* 0x000ea20000000800 */
[----:B------:R-:W-:Y:S01]  /*78c0*/  PRMT R5, R6, 0x7772, RZ ;  /* 0x0000777206057816 */ /* 0x000fe200000000ff */
[----:B---3--:R-:W-:Y:S01]  /*78d0*/  @!P6 FADD.FTZ R208, -R208, -RZ ;  /* 0x800000ffd0d0e221 */ /* 0x008fe20000010100 */
[----:B------:R-:W-:Y:S01]  /*78e0*/  ISETP.LE.U32.AND P1, PT, R4, UR12, PT ;  /* 0x0000000c04007c0c */ /* 0x000fe2000bf23070 */
[----:B------:R-:W-:Y:S01]  /*78f0*/  FFMA.FTZ R0, R63, UR13, -R0 ;  /* 0x0000000d3f007c23 */ /* 0x000fe20008010800 */
[----:B------:R-:W-:Y:S05]  /*7900*/  F2FP.RELU.BF16.F32.PACK_AB R4, R166, R177 ;  /* 0x000000b1a604723e */ /* 0x000fea00000018ff */
[----:B------:R-:W-:Y:S01]  /*7910*/  MUFU.EX2 R184, R2 ;  /* 0x0000000200b87308 */ /* 0x000fe20000000800 */
[----:B------:R-:W-:Y:S01]  /*7920*/  ISETP.GT.U32.AND P6, PT, R136, UR12, PT ;  /* 0x0000000c88007c0c */ /* 0x000fe2000bfc4070 */
[----:B------:R-:W-:Y:S02]  /*7930*/  IMAD.MOV.U32 R9, RZ, RZ, 0x20 ;  /* 0x00000020ff097424 */ /* 0x000fe400078e00ff */
[----:B----4-:R-:W-:Y:S01]  /*7940*/  @!P5 FADD.FTZ R210, -R210, -RZ ;  /* 0x800000ffd2d2d221 */ /* 0x010fe20000010100 */
[----:B------:R3:W-:Y:S01]  /*7950*/  STS [R167+0x1c000], R4 ;  /* 0x01c00004a7007388 */ /* 0x0007e20000000800 */
[----:B------:R-:W-:Y:S04]  /*7960*/  ISETP.GT.U32.AND P5, PT, R17, UR12, PT ;  /* 0x0000000c11007c0c */ /* 0x000fe8000bfa4070 */
[----:B------:R-:W-:Y:S01]  /*7970*/  MUFU.EX2 R197, R0 ;  /* 0x0000000000c57308 */ /* 0x000fe20000000800 */
[----:B------:R-:W-:Y:S02]  /*7980*/  SEL R146, R146, 0xfffffff0, !P0 ;  /* 0xfffffff092927807 */ /* 0x000fe40004000000 */
[----:B------:R-:W-:Y:S07]  /*7990*/  PRMT R6, R6, 0x7773, RZ ;  /* 0x0000777306067816 */ /* 0x000fee00000000ff */
[----:B------:R-:W4:Y:S01]  /*79a0*/  MUFU.EX2 R186, R60 ;  /* 0x0000003c00ba7308 */ /* 0x000f220000000800 */
[----:B------:R-:W-:Y:S01]  /*79b0*/  F2FP.RELU.BF16.F32.PACK_AB R7, R223, R224 ;  /* 0x000000e0df07723e */ /* 0x000fe200000018ff */
[----:B------:R-:W-:Y:S01]  /*79c0*/  IMAD.IADD R159, R167, 0x1, R146 ;  /* 0x00000001a79f7824 */ /* 0x000fe200078e0292 */
[----:B------:R-:W-:Y:S01]  /*79d0*/  F2FP.RELU.BF16.F32.PACK_AB R8, R205, R204 ;  /* 0x000000cccd08723e */ /* 0x000fe200000018ff */
[----:B------:R-:W-:Y:S01]  /*79e0*/  @P6 FADD.FTZ R180, -R180, -RZ ;  /* 0x800000ffb4b46221 */ /* 0x000fe20000010100 */
[----:B------:R-:W-:Y:S01]  /*79f0*/  ISETP.GT.U32.AND P6, PT, R6, UR12, PT ;  /* 0x0000000c06007c0c */ /* 0x000fe2000bfc4070 */
[----:B------:R-:W-:Y:S01]  /*7a00*/  IMAD.IADD R158, R146, 0x1, R155 ;  /* 0x00000001929e7824 */ /* 0x000fe200078e029b */
[----:B------:R-:W-:Y:S01]  /*7a10*/  F2FP.RELU.BF16.F32.PACK_AB R6, R194, R195 ;  /* 0x000000c3c206723e */ /* 0x000fe200000018ff */
[----:B--2---:R-:W-:Y:S01]  /*7a20*/  @P5 FADD.FTZ R181, -R181, -RZ ;  /* 0x800000ffb5b55221 */ /* 0x004fe20000010100 */
[----:B-1----:R-:W-:Y:S01]  /*7a30*/  F2FP.RELU.BF16.F32.PACK_AB R3, R212, R213 ;  /* 0x000000d5d403723e */ /* 0x002fe200000018ff */
[----:B------:R-:W1:Y:S01]  /*7a40*/  MUFU.EX2 R198, R62 ;  /* 0x0000003e00c67308 */ /* 0x000e620000000800 */
[----:B------:R-:W-:Y:S01]  /*7a50*/  ISETP.GT.U32.AND P5, PT, R5, UR12, PT ;  /* 0x0000000c05007c0c */ /* 0x000fe2000bfa4070 */
[----:B------:R2:W-:Y:S01]  /*7a60*/  STS [R159+0x1c000], R6 ;  /* 0x01c000069f007388 */ /* 0x0005e20000000800 */
[----:B------:R-:W-:Y:S01]  /*7a70*/  F2FP.RELU.BF16.F32.PACK_AB R5, R228, R227 ;  /* 0x000000e3e405723e */ /* 0x000fe200000018ff */
[----:B----4-:R-:W-:Y:S01]  /*7a80*/  @!P1 FADD.FTZ R186, -R186, -RZ ;  /* 0x800000ffbaba9221 */ /* 0x010fe20000010100 */
[----:B------:R-:W-:Y:S01]  /*7a90*/  F2FP.RELU.BF16.F32.PACK_AB R0, R161, R160 ;  /* 0x000000a0a100723e */ /* 0x000fe200000018ff */
[----:B------:R4:W-:Y:S01]  /*7aa0*/  STS [R159+0x1c400], R3 ;  /* 0x01c400039f007388 */ /* 0x0009e20000000800 */
[----:B------:R-:W-:Y:S01]  /*7ab0*/  @P2 FADD.FTZ R184, -R184, -RZ ;  /* 0x800000ffb8b82221 */ /* 0x000fe20000010100 */
[----:B------:R-:W-:Y:S01]  /*7ac0*/  @P6 FADD.FTZ R197, -R197, -RZ ;  /* 0x800000ffc5c56221 */ /* 0x000fe20000010100 */
[----:B---3--:R-:W-:Y:S01]  /*7ad0*/  F2FP.RELU.BF16.F32.PACK_AB R4, R233, R234 ;  /* 0x000000eae904723e */ /* 0x008fe200000018ff */
[----:B------:R3:W-:Y:S01]  /*7ae0*/  STS [R167+0x1e000], R5 ;  /* 0x01e00005a7007388 */ /* 0x0007e20000000800 */
[----:B------:R-:W-:Y:S02]  /*7af0*/  LEA R152, R173, UR4, 0x1 ;  /* 0x00000004ad987c11 */ /* 0x000fe4000f8e08ff */
[----:B------:R-:W-:Y:S01]  /*7b00*/  LEA R153, R145, UR4, 0x1 ;  /* 0x0000000491997c11 */ /* 0x000fe2000f8e08ff */
[----:B------:R3:W-:Y:S01]  /*7b10*/  STS [R167+0x1e400], R4 ;  /* 0x01e40004a7007388 */ /* 0x0007e20000000800 */
[----:B-1----:R-:W-:Y:S01]  /*7b20*/  @P5 FADD.FTZ R198, -R198, -RZ ;  /* 0x800000ffc6c65221 */ /* 0x002fe20000010100 */
[----:B------:R-:W-:Y:S02]  /*7b30*/  SEL R171, R9, 0xffffffe0, !P3 ;  /* 0xffffffe009ab7807 */ /* 0x000fe40005800000 */
[----:B------:R1:W-:Y:S01]  /*7b40*/  STS [R159+0x1e000], R7 ;  /* 0x01e000079f007388 */ /* 0x0003e20000000800 */
[----:B------:R-:W-:Y:S02]  /*7b50*/  FSETP.GE.FTZ.AND P5, PT, R177, RZ, PT ;  /* 0x000000ffb100720b */ /* 0x000fe40003fb6000 */
[----:B------:R-:W-:Y:S01]  /*7b60*/  IMAD.IADD R154, R152, 0x1, R171 ;  /* 0x00000001989a7824 */ /* 0x000fe200078e02ab */
[----:B------:R-:W-:Y:S01]  /*7b70*/  FSETP.GE.FTZ.AND P2, PT, R166, RZ, PT ;  /* 0x000000ffa600720b */ /* 0x000fe20003f56000 */
[--C-:B------:R-:W-:Y:S01]  /*7b80*/  IMAD.IADD R156, R171, 0x1, R153.reuse ;  /* 0x00000001ab9c7824 */ /* 0x100fe200078e0299 */
[----:B------:R-:W-:Y:S02]  /*7b90*/  FSETP.GE.FTZ.AND P6, PT, R195, RZ, PT ;  /* 0x000000ffc300720b */ /* 0x000fe40003fd6000 */
[----:B--2---:R-:W-:Y:S02]  /*7ba0*/  F2FP.RELU.BF16.F32.PACK_AB R6, R231, R232 ;  /* 0x000000e8e706723e */ /* 0x004fe400000018ff */
[----:B----4-:R-:W-:Y:S03]  /*7bb0*/  F2FP.RELU.BF16.F32.PACK_AB R3, R185, R187 ;  /* 0x000000bbb903723e */ /* 0x010fe600000018ff */
[----:B------:R2:W-:Y:S01]  /*7bc0*/  STS [R159+0x1e400], R6 ;  /* 0x01e400069f007388 */ /* 0x0005e20000000800 */
[----:B---3--:R-:W-:Y:S02]  /*7bd0*/  F2FP.RELU.BF16.F32.PACK_AB R5, R192, R193 ;  /* 0x000000c1c005723e */ /* 0x008fe400000018ff */
[----:B------:R-:W-:Y:S03]  /*7be0*/  F2FP.RELU.BF16.F32.PACK_AB R4, R211, R209 ;  /* 0x000000d1d304723e */ /* 0x000fe600000018ff */
[----:B------:R3:W-:Y:S01]  /*7bf0*/  STS [R155+0x1c000], R5 ;  /* 0x01c000059b007388 */ /* 0x0007e20000000800 */
[----:B-1----:R-:W-:Y:S03]  /*7c00*/  F2FP.RELU.BF16.F32.PACK_AB R7, R222, R221 ;  /* 0x000000ddde07723e */ /* 0x002fe600000018ff */
[----:B------:R1:W-:Y:S04]  /*7c10*/  STS [R155+0x1c400], R4 ;  /* 0x01c400049b007388 */ /* 0x0003e80000000800 */
[----:B------:R4:W-:Y:S01]  /*7c20*/  STS [R158+0x1c000], R3 ;  /* 0x01c000039e007388 */ /* 0x0009e20000000800 */
[----:B--2---:R-:W-:Y:S02]  /*7c30*/  F2FP.RELU.BF16.F32.PACK_AB R6, R229, R230 ;  /* 0x000000e6e506723e */ /* 0x004fe400000018ff */
[----:B---3--:R-:W-:Y:S02]  /*7c40*/  F2FP.RELU.BF16.F32.PACK_AB R5, R203, R202 ;  /* 0x000000cacb05723e */ /* 0x008fe400000018ff */
[----:B-1----:R-:W-:Y:S03]  /*7c50*/  F2FP.RELU.BF16.F32.PACK_AB R4, R217, R219 ;  /* 0x000000dbd904723e */ /* 0x002fe600000018ff */
[----:B------:R1:W-:Y:S01]  /*7c60*/  STS [R158+0x1c400], R5 ;  /* 0x01c400059e007388 */ /* 0x0003e20000000800 */
[----:B----4-:R-:W-:Y:S03]  /*7c70*/  F2FP.RELU.BF16.F32.PACK_AB R3, R225, R226 ;  /* 0x000000e2e103723e */ /* 0x010fe600000018ff */
[----:B------:R2:W-:Y:S04]  /*7c80*/  STS [R155+0x1e000], R7 ;  /* 0x01e000079b007388 */ /* 0x0005e80000000800 */
[----:B------:R3:W-:Y:S04]  /*7c90*/  STS [R155+0x1e400], R6 ;  /* 0x01e400069b007388 */ /* 0x0007e80000000800 */
[----:B------:R4:W-:Y:S04]  /*7ca0*/  STS [R158+0x1e000], R4 ;  /* 0x01e000049e007388 */ /* 0x0009e80000000800 */
[----:B------:R4:W-:Y:S01]  /*7cb0*/  STS [R158+0x1e400], R3 ;  /* 0x01e400039e007388 */ /* 0x0009e20000000800 */
[----:B-1----:R-:W-:Y:S02]  /*7cc0*/  F2FP.RELU.BF16.F32.PACK_AB R5, R182, R183 ;  /* 0x000000b7b605723e */ /* 0x002fe400000018ff */
[----:B--2---:R-:W-:Y:S03]  /*7cd0*/  F2FP.RELU.BF16.F32.PACK_AB R7, R215, R214 ;  /* 0x000000d6d707723e */ /* 0x004fe600000018ff */
[----:B------:R1:W-:Y:S01]  /*7ce0*/  STS [R164], R5 ;  /* 0x00000005a4007388 */ /* 0x0003e20000000800 */
[----:B---3--:R-:W-:Y:S02]  /*7cf0*/  F2FP.RELU.BF16.F32.PACK_AB R6, R178, R179 ;  /* 0x000000b3b206723e */ /* 0x008fe400000018ff */
[----:B----4-:R-:W-:Y:S01]  /*7d00*/  F2FP.RELU.BF16.F32.PACK_AB R4, R196, R199 ;  /* 0x000000c7c404723e */ /* 0x010fe200000018ff */
[--C-:B------:R-:W-:Y:S04]  /*7d10*/  IMAD.IADD R3, R146, 0x1, R164.reuse ;  /* 0x0000000192037824 */ /* 0x100fe800078e02a4 */
[----:B------:R2:W-:Y:S04]  /*7d20*/  STS [R164+0x400], R4 ;  /* 0x00040004a4007388 */ /* 0x0005e80000000800 */
[----:B------:R3:W-:Y:S01]  /*7d30*/  STS [R3], R6 ;  /* 0x0000000603007388 */ /* 0x0007e20000000800 */
[----:B-1----:R-:W-:Y:S02]  /*7d40*/  F2FP.RELU.BF16.F32.PACK_AB R5, R218, R220 ;  /* 0x000000dcda05723e */ /* 0x002fe400000018ff */
[----:B--2---:R-:W-:Y:S02]  /*7d50*/  F2FP.RELU.BF16.F32.PACK_AB R4, R191, R190 ;  /* 0x000000bebf04723e */ /* 0x004fe400000018ff */
[----:B---3--:R-:W-:Y:S03]  /*7d60*/  F2FP.RELU.BF16.F32.PACK_AB R6, R206, R207 ;  /* 0x000000cfce06723e */ /* 0x008fe600000018ff */
[----:B------:R1:W-:Y:S04]  /*7d70*/  STS [R3+0x400], R4 ;  /* 0x0004000403007388 */ /* 0x0003e80000000800 */
[----:B------:R2:W-:Y:S04]  /*7d80*/  STS [R164+0x2000], R6 ;  /* 0x00200006a4007388 */ /* 0x0005e80000000800 */
[----:B------:R3:W-:Y:S04]  /*7d90*/  STS [R164+0x2400], R5 ;  /* 0x00240005a4007388 */ /* 0x0007e80000000800 */
[----:B------:R-:W-:Y:S04]  /*7da0*/  STS [R3+0x2000], R8 ;  /* 0x0020000803007388 */ /* 0x000fe80000000800 */
[----:B------:R4:W-:Y:S01]  /*7db0*/  STS [R3+0x2400], R7 ;  /* 0x0024000703007388 */ /* 0x0009e20000000800 */
[----:B-1----:R-:W-:Y:S01]  /*7dc0*/  IMAD.IADD R4, R150, 0x1, R164 ;  /* 0x0000000196047824 */ /* 0x002fe200078e02a4 */
[----:B--2---:R-:W-:Y:S03]  /*7dd0*/  F2FP.RELU.BF16.F32.PACK_AB R6, R162, R163 ;  /* 0x000000a3a206723e */ /* 0x004fe600000018ff */
[----:B------:R-:W-:Y:S01]  /*7de0*/  IMAD.IADD R2, R146, 0x1, R4 ;  /* 0x0000000192027824 */ /* 0x000fe200078e0204 */
[----:B---3--:R-:W-:Y:S01]  /*7df0*/  F2FP.RELU.BF16.F32.PACK_AB R5, R188, R189 ;  /* 0x000000bdbc05723e */ /* 0x008fe200000018ff */
[----:B------:R-:W-:Y:S04]  /*7e00*/  STS [R4], R6 ;  /* 0x0000000604007388 */ /* 0x000fe80000000800 */
[----:B------:R1:W-:Y:S01]  /*7e10*/  STS [R4+0x400], R5 ;  /* 0x0004000504007388 */ /* 0x0003e20000000800 */
[----:B----4-:R-:W-:Y:S03]  /*7e20*/  F2FP.RELU.BF16.F32.PACK_AB R3, R200, R201 ;  /* 0x000000c9c803723e */ /* 0x010fe600000018ff */
[----:B------:R2:W-:Y:S01]  /*7e30*/  STS [R2], R0 ;  /* 0x0000000002007388 */ /* 0x0005e20000000800 */
[----:B-1----:R-:W-:Y:S02]  /*7e40*/  F2FP.RELU.BF16.F32.PACK_AB R5, R208, R210 ;  /* 0x000000d2d005723e */ /* 0x002fe400000018ff */
[----:B--2---:R-:W-:Y:S05]  /*7e50*/  F2FP.RELU.BF16.F32.PACK_AB R0, R180, R181 ;  /* 0x000000b5b400723e */ /* 0x004fea00000018ff */
[----:B------:R1:W-:Y:S04]  /*7e60*/  STS [R2+0x400], R0 ;  /* 0x0004000002007388 */ /* 0x0003e80000000800 */
[----:B------:R2:W-:Y:S04]  /*7e70*/  STS [R4+0x2000], R3 ;  /* 0x0020000304007388 */ /* 0x0005e80000000800 */
[----:B------:R-:W-:Y:S01]  /*7e80*/  STS [R4+0x2400], R5 ;  /* 0x0024000504007388 */ /* 0x000fe20000000800 */
[----:B-1----:R-:W-:Y:S02]  /*7e90*/  F2FP.RELU.BF16.F32.PACK_AB R0, R197, R198 ;  /* 0x000000c6c500723e */ /* 0x002fe400000018ff */
[----:B--2---:R-:W-:Y:S03]  /*7ea0*/  F2FP.RELU.BF16.F32.PACK_AB R3, R184, R186 ;  /* 0x000000bab803723e */ /* 0x004fe600000018ff */
[----:B------:R1:W-:Y:S04]  /*7eb0*/  STS [R2+0x2400], R0 ;  /* 0x0024000002007388 */ /* 0x0003e80000000800 */
[----:B------:R2:W-:Y:S04]  /*7ec0*/  STS [R2+0x2000], R3 ;  /* 0x0020000302007388 */ /* 0x0005e80000000800 */
[----:B------:R-:W-:Y:S08]  /*7ed0*/  LDSM.16.M88.4 R64, [R152+0x8000] ;  /* 0x008000009840783b */ /* 0x000ff00000000200 */
[----:B------:R-:W3:Y:S08]  /*7ee0*/  LDSM.16.M88.4 R16, [R153+0x10000] ;  /* 0x010000009910783b */ /* 0x000ef00000000200 */
[----:B------:R-:W4:Y:S01]  /*7ef0*/  LDSM.16.M88.4 R60, [R152+0xa000] ;  /* 0x00a00000983c783b */ /* 0x000f220000000200 */
[----:B-1----:R-:W-:Y:S02]  /*7f00*/  IMAD.MOV.U32 R0, RZ, RZ, 0x40 ;  /* 0x00000040ff007424 */ /* 0x002fe400078e00ff */
[----:B--2---:R-:W-:Y:S03]  /*7f10*/  IMAD.U32 R2, RZ, RZ, UR10 ;  /* 0x0000000aff027e24 */ /* 0x004fe6000f8e00ff */
[----:B------:R-:W-:Y:S01]  /*7f20*/  SEL R157, R0, 0xffffffc0, !P0 ;  /* 0xffffffc0009d7807 */ /* 0x000fe20004000000 */
[----:B------:R-:W-:Y:S01]  /*7f30*/  IMAD.U32 R3, RZ, RZ, UR11 ;  /* 0x0000000bff037e24 */ /* 0x000fe2000f8e00ff */
[----:B------:R-:W1:Y:S03]  /*7f40*/  LDSM.16.M88.4 R32, [R153+0x10800] ;  /* 0x010800009920783b */ /* 0x000e660000000200 */
[----:B------:R-:W-:Y:S04]  /*7f50*/  IMAD.IADD R169, R157, 0x1, R153 ;  /* 0x000000019da97824 */ /* 0x000fe800078e0299 */
[----:B------:R-:W-:Y:S01]  /*7f60*/  IMAD.IADD R170, R171, 0x1, R169 ;  /* 0x00000001abaa7824 */ /* 0x000fe200078e02a9 */
        /* <DEDUP_REMOVED lines=32> */
[C---:B------:R-:W-:Y:S04]  /*8170*/  HMMA.16816.F32.BF16 R32, R136.reuse, R150, R32 ;  /* 0x000000968820723c */ /* 0x040fe80000041820 */
[C---:B------:R-:W-:Y:S04]  /*8180*/  LEA R150, P1, R241.reuse, R2, 0x2 ;  /* 0x00000002f1967211 */ /* 0x040fe800078210ff */
[-C--:B-1----:R-:W-:Y:S03]  /*8190*/  HMMA.16816.F32.BF16 R36, R136, R132.reuse, R36 ;  /* 0x000000848824723c */ /* 0x082fe60000041824 */
[----:B------:R-:W-:Y:S02]  /*81a0*/  LEA.HI.X R151, R241, R3, RZ, 0x2, P1 ;  /* 0x00000003f1977211 */ /* 0x000fe400008f14ff */
[----:B------:R-:W-:Y:S03]  /*81b0*/  FSETP.GE.FTZ.AND P1, PT, R165, RZ, PT ;  /* 0x000000ffa500720b */ /* 0x000fe60003f36000 */
        /* <DEDUP_REMOVED lines=33> */
[----:B------:R-:W1:Y:S08]  /*83d0*/  LDSM.16.M88.4 R132, [R144+0x8000] ;  /* 0x008000009084783b */ /* 0x000e700000000200 */
        /* <DEDUP_REMOVED lines=19> */
[C---:B---3--:R-:W-:Y:S01]  /*8510*/  FADD.FTZ R0, -R145.reuse, R6 ;  /* 0x0000000691007221 */ /* 0x048fe20000010100 */
[----:B------:R-:W-:Y:S01]  /*8520*/  FADD.FTZ R7, -R145, R7 ;  /* 0x0000000791077221 */ /* 0x000fe20000010100 */
[----:B------:R1:W5:Y:S03]  /*8530*/  LDG.E R6, desc[UR30][R150.64+0x100] ;  /* 0x0001001e96067981 */ /* 0x000366000c1e1900 */
[----:B------:R-:W-:Y:S01]  /*8540*/  FSEL R0, R0, R145, P1 ;  /* 0x0000009100007208 */ /* 0x000fe20000800000 */
[----:B------:R-:W-:Y:S04]  /*8550*/  HMMA.16816.F32.BF16 R64, R132, R138, R64 ;  /* 0x0000008a8440723c */ /* 0x000fe80000041840 */
[----:B------:R-:W-:Y:S01]  /*8560*/  FSETP.GE.FTZ.AND P1, PT, R192, RZ, PT ;  /* 0x000000ffc000720b */ /* 0x000fe20003f36000 */
[----:B------:R-:W-:Y:S01]  /*8570*/  FMUL.FTZ R165, R165, R0 ;  /* 0x00000000a5a57220 */ /* 0x000fe20000410000 */
[C---:B----4-:R-:W-:Y:S01]  /*8580*/  FADD.FTZ R2, -R146.reuse, R5 ;  /* 0x0000000592027221 */ /* 0x050fe20000010100 */
[C---:B------:R-:W-:Y:S01]  /*8590*/  FADD.FTZ R3, -R146.reuse, R4 ;  /* 0x0000000492037221 */ /* 0x040fe20000010100 */
[----:B------:R1:W5:Y:S01]  /*85a0*/  LDG.E R5, desc[UR30][R150.64+0x120] ;  /* 0x0001201e96057981 */ /* 0x000362000c1e1900 */
[----:B------:R-:W-:Y:S02]  /*85b0*/  IMAD.SHL.U32 R4, R175, 0x40, RZ ;  /* 0x00000040af047824 */ /* 0x000fe400078e00ff */
[----:B------:R-:W-:Y:S01]  /*85c0*/  FADD.FTZ R16, -R146, R16 ;  /* 0x0000001092107221 */ /* 0x000fe20000010100 */
[-C--:B------:R-:W-:Y:S01]  /*85d0*/  FSEL R2, R2, R146.reuse, P2 ;  /* 0x0000009202027208 */ /* 0x080fe20001000000 */
[C---:B------:R-:W-:Y:S01]  /*85e0*/  FADD.FTZ R20, -R146.reuse, R20 ;  /* 0x0000001492147221 */ /* 0x040fe20000010100 */
[----:B------:R-:W-:Y:S01]  /*85f0*/  FSEL R3, R3, R146, P5 ;  /* 0x0000009203037208 */ /* 0x000fe20002800000 */
[----:B------:R-:W-:Y:S01]  /*8600*/  FADD.FTZ R21, -R146, R21 ;  /* 0x0000001592157221 */ /* 0x000fe20000010100 */
[----:B------:R-:W-:Y:S01]  /*8610*/  LOP3.LUT R0, R4, 0x1c0, RZ, 0xc0, !PT ;  /* 0x000001c004007812 */ /* 0x000fe200078ec0ff */
[----:B------:R-:W-:Y:S01]  /*8620*/  FMUL.FTZ R166, R166, R2 ;  /* 0x00000002a6a67220 */ /* 0x000fe20000410000 */
[--C-:B------:R-:W-:Y:S01]  /*8630*/  SHF.R.U32.HI R2, RZ, 0x1, R175.reuse ;  /* 0x00000001ff027819 */ /* 0x100fe200000116af */
[----:B------:R-:W-:Y:S01]  /*8640*/  FMUL.FTZ R177, R177, R3 ;  /* 0x00000003b1b17220 */ /* 0x000fe20000410000 */
[--C-:B------:R-:W-:Y:S01]  /*8650*/  SHF.R.U32.HI R3, RZ, 0x4, R175.reuse ;  /* 0x00000004ff037819 */ /* 0x100fe200000116af */
[----:B------:R-:W-:Y:S01]  /*8660*/  FADD.FTZ R64, -R146, R64 ;  /* 0x0000004092407221 */ /* 0x000fe20000010100 */
[----:B------:R-:W-:Y:S02]  /*8670*/  LOP3.LUT R140, R2, 0x30, RZ, 0xc0, !PT ;  /* 0x00000030028c7812 */ /* 0x000fe400078ec0ff */
[----:B------:R-:W-:Y:S02]  /*8680*/  LOP3.LUT R141, R3, 0x8, RZ, 0xc0, !PT ;  /* 0x00000008038d7812 */ /* 0x000fe400078ec0ff */
[----:B------:R-:W-:Y:S02]  /*8690*/  LOP3.LUT R0, R0, 0x38, R174, 0xf8, !PT ;  /* 0x0000003800007812 */ /* 0x000fe400078ef8ae */
[--C-:B------:R-:W-:Y:S02]  /*86a0*/  LOP3.LUT R2, R141, 0x10, R175.reuse, 0xf8, !PT ;  /* 0x000000108d027812 */ /* 0x100fe400078ef8af */
[----:B------:R-:W-:Y:S02]  /*86b0*/  LOP3.LUT R3, R140, 0x8, R175, 0xf8, !PT ;  /* 0x000000088c037812 */ /* 0x000fe400078ef8af */
[----:B------:R-:W-:Y:S02]  /*86c0*/  LOP3.LUT R2, R2, R0, RZ, 0x3c, !PT ;  /* 0x0000000002027212 */ /* 0x000fe400078e3cff */
[----:B------:R-:W-:Y:S01]  /*86d0*/  LOP3.LUT R0, R3, 0x1c0, R4, 0xf8, !PT ;  /* 0x000001c003007812 */ /* 0x000fe200078ef804 */
[----:B------:R-:W-:Y:S01]  /*86e0*/  FADD.FTZ R3, -R146, R17 ;  /* 0x0000001192037221 */ /* 0x000fe20000010100 */
[----:B------:R-:W-:Y:S01]  /*86f0*/  FSETP.GE.FTZ.AND P5, PT, R194, RZ, PT ;  /* 0x000000ffc200720b */ /* 0x000fe20003fb6000 */
[----:B------:R-:W-:Y:S01]  /*8700*/  FADD.FTZ R17, -R146, R33 ;  /* 0x0000002192117221 */ /* 0x000fe20000010100 */
[-C--:B------:R-:W-:Y:S02]  /*8710*/  FSEL R16, R16, R146.reuse, P6 ;  /* 0x0000009210107208 */ /* 0x080fe40003000000 */
[----:B------:R-:W-:Y:S02]  /*8720*/  FSEL R3, R3, R146, P5 ;  /* 0x0000009203037208 */ /* 0x000fe40002800000 */
[----:B------:R-:W-:Y:S01]  /*8730*/  FSETP.GE.FTZ.AND P2, PT, R193, RZ, PT ;  /* 0x000000ffc100720b */ /* 0x000fe20003f56000 */
[----:B------:R-:W-:Y:S01]  /*8740*/  FMUL.FTZ R16, R195, R16 ;  /* 0x00000010c3107220 */ /* 0x000fe20000410000 */
[-C--:B------:R-:W-:Y:S01]  /*8750*/  FSEL R21, R21, R146.reuse, P1 ;  /* 0x0000009215157208 */ /* 0x080fe20000800000 */
[----:B------:R-:W-:Y:S01]  /*8760*/  FMUL.FTZ R3, R194, R3 ;  /* 0x00000003c2037220 */ /* 0x000fe20000410000 */
[----:B------:R-:W-:Y:S02]  /*8770*/  FSEL R20, R20, R146, P2 ;  /* 0x0000009214147208 */ /* 0x000fe40001000000 */
[----:B------:R-:W-:Y:S01]  /*8780*/  FSETP.GE.FTZ.AND P2, PT, R183, RZ, PT ;  /* 0x000000ffb700720b */ /* 0x000fe20003f56000 */
[----:B------:R-:W-:Y:S01]  /*8790*/  FMUL.FTZ R21, R192, R21 ;  /* 0x00000015c0157220 */ /* 0x000fe20000410000 */
[----:B------:R-:W-:Y:S01]  /*87a0*/  F2FP.BF16.F32.PACK_AB R132, R3, R16 ;  /* 0x000000100384723e */ /* 0x000fe200000010ff */
[C---:B------:R-:W-:Y:S01]  /*87b0*/  FADD.FTZ R16, -R146.reuse, R36 ;  /* 0x0000002492107221 */ /* 0x040fe20000010100 */
[----:B------:R-:W-:Y:S01]  /*87c0*/  FSETP.GE.FTZ.AND P6, PT, R187, RZ, PT ;  /* 0x000000ffbb00720b */ /* 0x000fe20003fd6000 */
[----:B------:R-:W-:Y:S01]  /*87d0*/  FMUL.FTZ R133, R193, R20 ;  /* 0x00000014c1857220 */ /* 0x000fe20000410000 */
[----:B------:R-:W-:Y:S01]  /*87e0*/  FSETP.GE.FTZ.AND P5, PT, R185, RZ, PT ;  /* 0x000000ffb900720b */ /* 0x000fe20003fb6000 */
[----:B------:R-:W-:Y:S01]  /*87f0*/  FADD.FTZ R20, -R146, R32 ;  /* 0x0000002092147221 */ /* 0x000fe20000010100 */
[----:B------:R-:W-:Y:S01]  /*8800*/  FSETP.GE.FTZ.AND P1, PT, R182, RZ, PT ;  /* 0x000000ffb600720b */ /* 0x000fe20003f36000 */
[----:B------:R-:W-:Y:S01]  /*8810*/  FADD.FTZ R3, -R146, R37 ;  /* 0x0000002592037221 */ /* 0x000fe20000010100 */
[-C--:B------:R-:W-:Y:S02]  /*8820*/  FSEL R16, R16, R146.reuse, P2 ;  /* 0x0000009210107208 */ /* 0x080fe40001000000 */
[-C--:B------:R-:W-:Y:S02]  /*8830*/  FSEL R20, R20, R146.reuse, P6 ;  /* 0x0000009214147208 */ /* 0x080fe40003000000 */
[----:B------:R-:W-:Y:S01]  /*8840*/  FSEL R17, R17, R146, P5 ;  /* 0x0000009211117208 */ /* 0x000fe20002800000 */
[----:B------:R-:W-:Y:S01]  /*8850*/  FMUL.FTZ R36, R183, R16 ;  /* 0x00000010b7247220 */ /* 0x000fe20000410000 */
[----:B------:R-:W-:Y:S01]  /*8860*/  FSEL R3, R3, R146, P1 ;  /* 0x0000009203037208 */ /* 0x000fe20000800000 */
[----:B------:R-:W-:Y:S01]  /*8870*/  FADD.FTZ R16, -R146, R52 ;  /* 0x0000003492107221 */ /* 0x000fe20000010100 */
[----:B------:R-:W-:Y:S01]  /*8880*/  FSETP.GE.FTZ.AND P2, PT, R163, RZ, PT ;  /* 0x000000ffa300720b */ /* 0x000fe20003f56000 */
[----:B------:R-:W-:Y:S01]  /*8890*/  FMUL.FTZ R32, R187, R20 ;  /* 0x00000014bb207220 */ /* 0x000fe20000410000 */
[----:B------:R-:W-:Y:S01]  /*88a0*/  F2FP.BF16.F32.PACK_AB R134, R21, R133 ;  /* 0x000000851586723e */ /* 0x000fe200000010ff */
[----:B------:R-:W-:Y:S01]  /*88b0*/  FMUL.FTZ R21, R185, R17 ;  /* 0x00000011b9157220 */ /* 0x000fe20000410000 */
[----:B------:R-:W-:Y:S01]  /*88c0*/  FSETP.GE.FTZ.AND P6, PT, R179, RZ, PT ;  /* 0x000000ffb300720b */ /* 0x000fe20003fd6000 */
[----:B------:R-:W-:Y:S01]  /*88d0*/  FMUL.FTZ R33, R182, R3 ;  /* 0x00000003b6217220 */ /* 0x000fe20000410000 */
[----:B------:R-:W-:Y:S01]  /*88e0*/  FSETP.GE.FTZ.AND P5, PT, R178, RZ, PT ;  /* 0x000000ffb200720b */ /* 0x000fe20003fb6000 */
[----:B------:R-:W-:Y:S01]  /*88f0*/  FADD.FTZ R20, -R146, R48 ;  /* 0x0000003092147221 */ /* 0x000fe20000010100 */
[----:B------:R-:W-:Y:S01]  /*8900*/  FSETP.GE.FTZ.AND P1, PT, R162, RZ, PT ;  /* 0x000000ffa200720b */ /* 0x000fe20003f36000 */
[----:B------:R-:W-:Y:S01]  /*8910*/  FADD.FTZ R17, -R146, R49 ;  /* 0x0000003192117221 */ /* 0x000fe20000010100 */
[-C--:B------:R-:W-:Y:S01]  /*8920*/  FSEL R16, R16, R146.reuse, P2 ;  /* 0x0000009210107208 */ /* 0x080fe20001000000 */
[----:B------:R-:W-:Y:S01]  /*8930*/  FADD.FTZ R3, -R146, R53 ;  /* 0x0000003592037221 */ /* 0x000fe20000010100 */
[----:B------:R-:W-:Y:S02]  /*8940*/  FSETP.GE.FTZ.AND P2, PT, R161, RZ, PT ;  /* 0x000000ffa100720b */ /* 0x000fe40003f56000 */
[----:B------:R-:W-:Y:S01]  /*8950*/  FSEL R20, R20, R146, P6 ;  /* 0x0000009214147208 */ /* 0x000fe20003000000 */
[----:B------:R-:W-:Y:S01]  /*8960*/  FMUL.FTZ R16, R163, R16 ;  /* 0x00000010a3107220 */ /* 0x000fe20000410000 */
[-C--:B------:R-:W-:Y:S02]  /*8970*/  FSEL R17, R17, R146.reuse, P5 ;  /* 0x0000009211117208 */ /* 0x080fe40002800000 */
[----:B------:R-:W-:Y:S01]  /*8980*/  FSEL R3, R3, R146, P1 ;  /* 0x0000009203037208 */ /* 0x000fe20000800000 */
[----:B------:R-:W-:Y:S01]  /*8990*/  FMUL.FTZ R20, R179, R20 ;  /* 0x00000014b3147220 */ /* 0x000fe20000410000 */
[----:B------:R-:W-:Y:S01]  /*89a0*/  FSETP.GE.FTZ.AND P1, PT, R160, RZ, PT ;  /* 0x000000ffa000720b */ /* 0x000fe20003f36000 */
[----:B------:R-:W-:Y:S01]  /*89b0*/  FMUL.FTZ R17, R178, R17 ;  /* 0x00000011b2117220 */ /* 0x000fe20000410000 */
[----:B------:R-:W-:Y:S01]  /*89c0*/  LOP3.LUT R2, R2, 0x200, R4, 0xf8, !PT ;  /* 0x0000020002027812 */ /* 0x000fe200078ef804 */
[----:B------:R-:W-:Y:S01]  /*89d0*/  FMUL.FTZ R3, R162, R3 ;  /* 0x00000003a2037220 */ /* 0x000fe20000410000 */
[----:B------:R-:W-:Y:S01]  /*89e0*/  FSEL R64, R64, R146, P1 ;  /* 0x0000009240407208 */ /* 0x000fe20000800000 */
[----:B------:R-:W-:Y:S01]  /*89f0*/  @P2 FADD.FTZ R146, -R146, R65 ;  /* 0x0000004192922221 */ /* 0x000fe20000010100 */
[----:B------:R-:W-:Y:S02]  /*8a00*/  FSETP.GE.FTZ.AND P1, PT, R216, RZ, PT ;  /* 0x000000ffd800720b */ /* 0x000fe40003f36000 */
[----:B------:R-:W-:Y:S01]  /*8a10*/  F2FP.BF16.F32.PACK_AB R4, R166, R177 ;  /* 0x000000b1a604723e */ /* 0x000fe200000010ff */
[----:B------:R-:W-:Y:S01]  /*8a20*/  FMUL.FTZ R64, R160, R64 ;  /* 0x00000040a0407220 */ /* 0x000fe20000410000 */
[----:B------:R-:W-:Y:S02]  /*8a30*/  F2FP.BF16.F32.PACK_AB R133, R21, R32 ;  /* 0x000000201585723e */ /* 0x000fe400000010ff */
[----:B------:R-:W-:Y:S02]  /*8a40*/  F2FP.BF16.F32.PACK_AB R53, R33, R36 ;  /* 0x000000242135723e */ /* 0x000fe400000010ff */
[----:B------:R-:W-:Y:S02]  /*8a50*/  F2FP.BF16.F32.PACK_AB R49, R17, R20 ;  /* 0x000000141131723e */ /* 0x000fe400000010ff */
[----:B------:R-:W-:Y:S02]  /*8a60*/  F2FP.BF16.F32.PACK_AB R52, R3, R16 ;  /* 0x000000100334723e */ /* 0x000fe400000010ff */
[----:B------:R-:W-:Y:S01]  /*8a70*/  FSEL R48, R7, R145, P1 ;  /* 0x0000009107307208 */ /* 0x000fe20000800000 */
[----:B-1----:R-:W-:Y:S06]  /*8a80*/  BRA.U !UP0, `(.L_x_2351) ;  /* 0x0000000108c47547 */ /* 0x002fec000b800000 */
        /* <DEDUP_REMOVED lines=49> */
.L_x_2351:
[----:B------:R2:W-:Y:S01]  /*8da0*/  STS [R167+0x14000], R4 ;  /* 0x01400004a7007388 */ /* 0x0005e20000000800 */
[C---:B------:R-:W-:Y:S01]  /*8db0*/  FADD.FTZ R19, -R145.reuse, R19 ;  /* 0x0000001391137221 */ /* 0x040fe20000010100 */
[C---:B------:R-:W-:Y:S01]  /*8dc0*/  FADD.FTZ R18, -R145.reuse, R18 ;  /* 0x0000001291127221 */ /* 0x040fe20000010100 */
        /* <DEDUP_REMOVED lines=110> */
[----:B------:R-:W-:Y:S01]  /*94b0*/  IMAD.MOV.U32 R177, RZ, RZ, 0x20 ;  /* 0x00000020ffb17424 */ /* 0x000fe200078e00ff */
[----:B------:R-:W-:Y:S01]  /*94c0*/  FSEL R4, R4, R6, P1 ;  /* 0x0000000604047208 */ /* 0x000fe20000800000 */
[----:B------:R-:W-:Y:S01]  /*94d0*/  FMUL.FTZ R146, R161, R146 ;  /* 0x00000092a1927220 */ /* 0x000fe20000410000 */
[----:B------:R-:W-:Y:S01]  /*94e0*/  FSETP.GE.FTZ.AND P5, PT, R204, RZ, PT ;  /* 0x000000ffcc00720b */ /* 0x000fe20003fb6000 */
[----:B------:R-:W-:Y:S01]  /*94f0*/  IMAD.SHL.U32 R142, R175, 0x20, RZ ;  /* 0x00000020af8e7824 */ /* 0x000fe200078e00ff */
        /* <DEDUP_REMOVED lines=8> */
[----:B------:R-:W-:Y:S02]  /*9580*/  FSEL R44, R44, R6, P5 ;  /* 0x000000062c2c7208 */ /* 0x000fe40002800000 */
[----:B------:R-:W-:Y:S02]  /*9590*/  FSETP.GE.FTZ.AND P6, PT, R201, RZ, PT ;  /* 0x000000ffc900720b */ /* 0x000fe40003fd6000 */
[----:B------:R-:W-:Y:S01]  /*95a0*/  FSETP.GE.FTZ.AND P5, PT, R200, RZ, PT ;  /* 0x000000ffc800720b */ /* 0x000fe20003fb6000 */
[----:B------:R-:W-:Y:S01]  /*95b0*/  FMUL.FTZ R44, R204, R44 ;  /* 0x0000002ccc2c7220 */ /* 0x000fe20000410000 */
[----:B------:R-:W-:Y:S01]  /*95c0*/  F2FP.BF16.F32.PACK_AB R21, R13, R12 ;  /* 0x0000000c0d15723e */ /* 0x000fe200000010ff */
[----:B------:R-:W-:Y:S01]  /*95d0*/  FMUL.FTZ R13, R206, R4 ;  /* 0x00000004ce0d7220 */ /* 0x000fe20000410000 */
[-C--:B------:R-:W-:Y:S01]  /*95e0*/  FSEL R16, R45, R6.reuse, P2 ;  /* 0x000000062d107208 */ /* 0x080fe20001000000 */
[----:B------:R-:W-:Y:S01]  /*95f0*/  FADD.FTZ R4, -R6, R60 ;  /* 0x0000003c06047221 */ /* 0x000fe20000010100 */
[-C--:B------:R-:W-:Y:S01]  /*9600*/  FSEL R8, R8, R6.reuse, P6 ;  /* 0x0000000608087208 */ /* 0x080fe20003000000 */
[----:B------:R-:W-:Y:S01]  /*9610*/  FMUL.FTZ R12, R217, R29 ;  /* 0x0000001dd90c7220 */ /* 0x000fe20000410000 */
        /* <DEDUP_REMOVED lines=14> */
[----:B------:R-:W-:Y:S02]  /*9700*/  FSETP.GE.FTZ.AND P5, PT, R233, RZ, PT ;  /* 0x000000ffe900720b */ /* 0x000fe40003fb6000 */
[----:B------:R-:W-:Y:S01]  /*9710*/  F2FP.BF16.F32.PACK_AB R18, R6, R4 ;  /* 0x000000040612723e */ /* 0x000fe200000010ff */
[C---:B------:R-:W-:Y:S01]  /*9720*/  FADD.FTZ R6, -R5.reuse, R14 ;  /* 0x0000000e05067221 */ /* 0x040fe20000010100 */
        /* <DEDUP_REMOVED lines=8> */
[-C--:B------:R-:W-:Y:S02]  /*97b0*/  FSEL R6, R6, R5.reuse, P2 ;  /* 0x0000000506067208 */ /* 0x080fe40001000000 */
[----:B------:R-:W-:Y:S01]  /*97c0*/  FSETP.GE.FTZ.AND P1, PT, R229, RZ, PT ;  /* 0x000000ffe500720b */ /* 0x000fe20003f36000 */
[----:B------:R-:W-:Y:S01]  /*97d0*/  FMUL.FTZ R4, R231, R4 ;  /* 0x00000004e7047220 */ /* 0x000fe20000410000 */
[----:B------:R-:W-:Y:S01]  /*97e0*/  F2FP.BF16.F32.PACK_AB R11, R7, R8 ;  /* 0x00000008070b723e */ /* 0x000fe200000010ff */
[----:B------:R-:W-:Y:S01]  /*97f0*/  FMUL.FTZ R6, R232, R6 ;  /* 0x00000006e8067220 */ /* 0x000fe20000410000 */
[----:B------:R-:W-:Y:S01]  /*9800*/  FSETP.GE.FTZ.AND P2, PT, R230, RZ, PT ;  /* 0x000000ffe600720b */ /* 0x000fe20003f56000 */
[----:B------:R-:W-:Y:S01]  /*9810*/  FADD.FTZ R7, -R5, R46 ;  /* 0x0000002e05077221 */ /* 0x000fe20000010100 */
[-C--:B------:R-:W-:Y:S01]  /*9820*/  FSEL R27, R27, R5.reuse, P1 ;  /* 0x000000051b1b7208 */ /* 0x080fe20000800000 */
[----:B------:R-:W-:Y:S01]  /*9830*/  STS [R167+0x16400], R11 ;  /* 0x0164000ba7007388 */ /* 0x000fe20000000800 */
[----:B------:R-:W-:Y:S01]  /*9840*/  F2FP.BF16.F32.PACK_AB R10, R4, R6 ;  /* 0x00000006040a723e */ /* 0x000fe200000010ff */
[----:B------:R-:W-:Y:S01]  /*9850*/  FADD.FTZ R6, -R5, R59 ;  /* 0x0000003b05067221 */ /* 0x000fe20000010100 */
[----:B------:R-:W-:Y:S02]  /*9860*/  FSEL R26, R26, R5, P2 ;  /* 0x000000051a1a7208 */ /* 0x000fe40001000000 */
[----:B------:R-:W-:Y:S01]  /*9870*/  STS [R159+0x16000], R21 ;  /* 0x016000159f007388 */ /* 0x000fe20000000800 */
[----:B------:R-:W-:Y:S01]  /*9880*/  FSETP.GE.FTZ.AND P1, PT, R225, RZ, PT ;  /* 0x000000ffe100720b */ /* 0x000fe20003f36000 */
[----:B-1----:R-:W-:Y:S01]  /*9890*/  FMUL.FTZ R3, R229, R27 ;  /* 0x0000001be5037220 */ /* 0x002fe20000410000 */
[----:B------:R-:W-:Y:S02]  /*98a0*/  FSETP.GE.FTZ.AND P2, PT, R226, RZ, PT ;  /* 0x000000ffe200720b */ /* 0x000fe40003f56000 */
[----:B------:R-:W-:Y:S01]  /*98b0*/  STS [R159+0x16400], R10 ;  /* 0x0164000a9f007388 */ /* 0x000fe20000000800 */
[----:B------:R-:W-:Y:S01]  /*98c0*/  FMUL.FTZ R26, R230, R26 ;  /* 0x0000001ae61a7220 */ /* 0x000fe20000410000 */
[-C--:B------:R-:W-:Y:S01]  /*98d0*/  FSEL R31, R31, R5.reuse, P1 ;  /* 0x000000051f1f7208 */ /* 0x080fe20000800000 */
[----:B------:R-:W-:Y:S02]  /*98e0*/  FADD.FTZ R4, -R5, R62 ;  /* 0x0000003e05047221 */ /* 0x000fe40000010100 */
[----:B------:R-:W-:Y:S01]  /*98f0*/  STS [R155+0x14000], R134 ;  /* 0x014000869b007388 */ /* 0x000fe20000000800 */
[----:B------:R-:W-:Y:S02]  /*9900*/  FSETP.GE.FTZ.AND P1, PT, R218, RZ, PT ;  /* 0x000000ffda00720b */ /* 0x000fe40003f36000 */
[----:B------:R-:W-:Y:S02]  /*9910*/  FSEL R30, R30, R5, P2 ;  /* 0x000000051e1e7208 */ /* 0x000fe40001000000 */
[----:B------:R-:W-:Y:S01]  /*9920*/  STS [R155+0x14400], R34 ;  /* 0x014400229b007388 */ /* 0x000fe20000000800 */
[----:B------:R-:W-:Y:S01]  /*9930*/  F2FP.BF16.F32.PACK_AB R3, R3, R26 ;  /* 0x0000001a0303723e */ /* 0x000fe200000010ff */
[----:B------:R-:W-:Y:S01]  /*9940*/  FMUL.FTZ R31, R225, R31 ;  /* 0x0000001fe11f7220 */ /* 0x000fe20000410000 */
[----:B------:R-:W-:Y:S02]  /*9950*/  FSETP.GE.FTZ.AND P2, PT, R220, RZ, PT ;  /* 0x000000ffdc00720b */ /* 0x000fe40003f56000 */
[----:B------:R-:W-:Y:S01]  /*9960*/  STS [R158+0x14000], R133 ;  /* 0x014000859e007388 */ /* 0x000fe20000000800 */
[-C--:B------:R-:W-:Y:S01]  /*9970*/  FSEL R43, R43, R5.reuse, P1 ;  /* 0x000000052b2b7208 */ /* 0x080fe20000800000 */
[----:B------:R-:W-:Y:S01]  /*9980*/  FMUL.FTZ R30, R226, R30 ;  /* 0x0000001ee21e7220 */ /* 0x000fe20000410000 */
[----:B------:R-:W-:Y:S02]  /*9990*/  FSETP.GE.FTZ.AND P1, PT, R197, RZ, PT ;  /* 0x000000ffc500720b */ /* 0x000fe40003f36000 */
[----:B------:R-:W-:Y:S01]  /*99a0*/  STS [R158+0x14400], R33 ;  /* 0x014400219e007388 */ /* 0x000fe20000000800 */
[----:B------:R-:W-:Y:S01]  /*99b0*/  FSEL R42, R42, R5, P2 ;  /* 0x000000052a2a7208 */ /* 0x000fe20001000000 */
[----:B------:R-:W-:Y:S01]  /*99c0*/  FMUL.FTZ R43, R218, R43 ;  /* 0x0000002bda2b7220 */ /* 0x000fe20000410000 */
[----:B------:R-:W-:Y:S02]  /*99d0*/  FSETP.GE.FTZ.AND P5, PT, R214, RZ, PT ;  /* 0x000000ffd600720b */ /* 0x000fe40003fb6000 */
[----:B------:R1:W-:Y:S01]  /*99e0*/  STS [R155+0x16400], R3 ;  /* 0x016400039b007388 */ /* 0x0003e20000000800 */
[----:B------:R-:W-:Y:S01]  /*99f0*/  FSETP.GE.FTZ.AND P2, PT, R215, RZ, PT ;  /* 0x000000ffd700720b */ /* 0x000fe20003f56000 */
[----:B------:R-:W-:Y:S01]  /*9a00*/  FMUL.FTZ R42, R220, R42 ;  /* 0x0000002adc2a7220 */ /* 0x000fe20000410000 */
[-C--:B------:R-:W-:Y:S02]  /*9a10*/  FSEL R7, R7, R5.reuse, P5 ;  /* 0x0000000507077208 */ /* 0x080fe40002800000 */
[----:B------:R-:W-:Y:S01]  /*9a20*/  STS [R155+0x16000], R20 ;  /* 0x016000149b007388 */ /* 0x000fe20000000800 */
[----:B------:R-:W-:Y:S02]  /*9a30*/  FSEL R47, R47, R5, P2 ;  /* 0x000000052f2f7208 */ /* 0x000fe40001000000 */
[----:B------:R-:W-:Y:S02]  /*9a40*/  FSETP.GE.FTZ.AND P6, PT, R210, RZ, PT ;  /* 0x000000ffd200720b */ /* 0x000fe40003fd6000 */
[----:B------:R-:W-:Y:S01]  /*9a50*/  FSETP.GE.FTZ.AND P5, PT, R208, RZ, PT ;  /* 0x000000ffd000720b */ /* 0x000fe20003fb6000 */
[----:B------:R-:W-:Y:S01]  /*9a60*/  FMUL.FTZ R47, R215, R47 ;  /* 0x0000002fd72f7220 */ /* 0x000fe20000410000 */
[----:B------:R-:W-:Y:S02]  /*9a70*/  FSETP.GE.FTZ.AND P2, PT, R198, RZ, PT ;  /* 0x000000ffc600720b */ /* 0x000fe40003f56000 */
[----:B------:R-:W-:Y:S01]  /*9a80*/  F2FP.BF16.F32.PACK_AB R12, R12, R17 ;  /* 0x000000110c0c723e */ /* 0x000fe200000010ff */
[----:B------:R-:W-:Y:S01]  /*9a90*/  FMUL.FTZ R17, R214, R7 ;  /* 0x00000007d6117220 */ /* 0x000fe20000410000 */
[-C--:B------:R-:W-:Y:S02]  /*9aa0*/  FSEL R7, R58, R5.reuse, P6 ;  /* 0x000000053a077208 */ /* 0x080fe40003000000 */
[-C--:B------:R-:W-:Y:S01]  /*9ab0*/  FSEL R6, R6, R5.reuse, P5 ;  /* 0x0000000506067208 */ /* 0x080fe20002800000 */
[----:B------:R-:W-:Y:S01]  /*9ac0*/  STS [R158+0x16000], R12 ;  /* 0x0160000c9e007388 */ /* 0x000fe20000000800 */
[----:B------:R-:W-:Y:S01]  /*9ad0*/  FSEL R4, R4, R5, P2 ;  /* 0x0000000504047208 */ /* 0x000fe20001000000 */
[----:B------:R-:W-:Y:S01]  /*9ae0*/  @P1 FADD.FTZ R5, -R5, R63 ;  /* 0x0000003f05051221 */ /* 0x000fe20000010100 */
[----:B------:R-:W-:Y:S01]  /*9af0*/  F2FP.BF16.F32.PACK_AB R13, R13, R9 ;  /* 0x000000090d0d723e */ /* 0x000fe200000010ff */
[----:B------:R-:W-:Y:S01]  /*9b00*/  FMUL.FTZ R15, R210, R7 ;  /* 0x00000007d20f7220 */ /* 0x000fe20000410000 */
[----:B------:R-:W-:Y:S01]  /*9b10*/  LOP3.LUT P1, RZ, R175, 0x4, RZ, 0xc0, !PT ;  /* 0x00000004afff7812 */ /* 0x000fe2000782c0ff */
[----:B------:R-:W-:Y:S01]  /*9b20*/  FMUL.FTZ R9, R197, R5 ;  /* 0x00000005c5097220 */ /* 0x000fe20000410000 */
[----:B------:R-:W-:Y:S02]  /*9b30*/  IMAD.MOV.U32 R5, RZ, RZ, 0x10 ;  /* 0x00000010ff057424 */ /* 0x000fe400078e00ff */
[----:B------:R-:W-:Y:S01]  /*9b40*/  FMUL.FTZ R14, R198, R4 ;  /* 0x00000004c60e7220 */ /* 0x000fe20000410000 */
[----:B------:R-:W-:Y:S01]  /*9b50*/  F2FP.BF16.F32.PACK_AB R4, R31, R30 ;  /* 0x0000001e1f04723e */ /* 0x000fe200000010ff */
[----:B------:R-:W-:Y:S01]  /*9b60*/  FMUL.FTZ R8, R208, R6 ;  /* 0x00000006d0087220 */ /* 0x000fe20000410000 */
[----:B------:R-:W-:Y:S02]  /*9b70*/  F2FP.BF16.F32.PACK_AB R7, R43, R42 ;  /* 0x0000002a2b07723e */ /* 0x000fe400000010ff */
[----:B------:R-:W-:Y:S01]  /*9b80*/  SEL R5, R5, 0xfffffff0, !P1 ;  /* 0xfffffff005057807 */ /* 0x000fe20004800000 */
[----:B------:R2:W-:Y:S01]  /*9b90*/  STS [R158+0x16400], R4 ;  /* 0x016400049e007388 */ /* 0x0005e20000000800 */
[----:B------:R-:W-:Y:S02]  /*9ba0*/  F2FP.BF16.F32.PACK_AB R16, R16, R44 ;  /* 0x0000002c1010723e */ /* 0x000fe400000010ff */
[----:B------:R-:W-:Y:S01]  /*9bb0*/  F2FP.BF16.F32.PACK_AB R6, R47, R17 ;  /* 0x000000112f06723e */ /* 0x000fe200000010ff */
[----:B-1----:R-:W-:Y:S01]  /*9bc0*/  IMAD.IADD R3, R5, 0x1, R164 ;  /* 0x0000000105037824 */ /* 0x002fe200078e02a4 */
[----:B------:R-:W-:Y:S01]  /*9bd0*/  STS [R164+-0x8000], R53 ;  /* 0xff800035a4007388 */ /* 0x000fe20000000800 */
[----:B------:R-:W-:Y:S02]  /*9be0*/  LOP3.LUT P1, RZ, R175, 0x8, RZ, 0xc0, !PT ;  /* 0x00000008afff7812 */ /* 0x000fe4000782c0ff */
[----:B------:R-:W-:Y:S02]  /*9bf0*/  F2FP.BF16.F32.PACK_AB R64, R146, R64 ;  /* 0x000000409240723e */ /* 0x000fe400000010ff */
[----:B------:R-:W-:Y:S01]  /*9c00*/  STS [R164+-0x7c00], R32 ;  /* 0xff840020a4007388 */ /* 0x000fe20000000800 */
[----:B------:R-:W-:Y:S02]  /*9c10*/  SEL R177, R177, 0xffffffe0, !P1 ;  /* 0xffffffe0b1b17807 */ /* 0x000fe40004800000 */
        /* <DEDUP_REMOVED lines=9> */
[----:B------:R-:W-:Y:S01]  /*9cb0*/  STS [R164+-0x5c00], R7 ;  /* 0xffa40007a4007388 */ /* 0x000fe20000000800 */
[----:B--2---:R-:W-:Y:S04]  /*9cc0*/  IMAD.IADD R4, R177, 0x1, R164 ;  /* 0x00000001b1047824 */ /* 0x004fe800078e02a4 */
[----:B------:R-:W-:Y:S05]  /*9cd0*/  STS [R3+-0x6000], R16 ;  /* 0xffa0001003007388 */ /* 0x000fea0000000800 */
[----:B------:R1:W-:Y:S05]  /*9ce0*/  STS [R3+-0x5c00], R6 ;  /* 0xffa4000603007388 */ /* 0x0003ea0000000800 */
[----:B------:R-:W-:Y:S05]  /*9cf0*/  STS [R4+-0x8000], R52 ;  /* 0xff80003404007388 */ /* 0x000fea0000000800 */
[----:B------:R-:W-:Y:S01]  /*9d00*/  STS [R4+-0x7c00], R23 ;  /* 0xff84001704007388 */ /* 0x000fe20000000800 */
[----:B-1----:R-:W-:Y:S05]  /*9d10*/  IMAD.IADD R3, R5, 0x1, R4 ;  /* 0x0000000105037824 */ /* 0x002fea00078e0204 */
[----:B------:R-:W-:Y:S05]  /*9d20*/  STS [R3+-0x8000], R64 ;  /* 0xff80004003007388 */ /* 0x000fea0000000800 */
[----:B------:R1:W-:Y:S05]  /*9d30*/  STS [R3+-0x7c00], R145 ;  /* 0xff84009103007388 */ /* 0x0003ea0000000800 */
[----:B------:R-:W-:Y:S05]  /*9d40*/  STS [R4+-0x6000], R19 ;  /* 0xffa0001304007388 */ /* 0x000fea0000000800 */
[----:B------:R-:W-:Y:S05]  /*9d50*/  STS [R4+-0x5c00], R8 ;  /* 0xffa4000804007388 */ /* 0x000fea0000000800 */
[----:B------:R-:W-:Y:S05]  /*9d60*/  STS [R3+-0x6000], R18 ;  /* 0xffa0001203007388 */ /* 0x000fea0000000800 */
[----:B------:R2:W-:Y:S01]  /*9d70*/  STS [R3+-0x5c00], R9 ;  /* 0xffa4000903007388 */ /* 0x0005e20000000800 */
[----:B------:R-:W-:Y:S01]  /*9d80*/  BAR.SYNC.DEFER_BLOCKING 0x0 ;  /* 0x0000000000007b1d */ /* 0x000fe20000010000 */
[----:B-1----:R-:W-:Y:S02]  /*9d90*/  IMAD R145, R239, UR9, RZ ;  /* 0x00000009ef917c24 */ /* 0x002fe4000f8e02ff */
[----:B--2---:R-:W-:Y:S03]  /*9da0*/  IMAD.IADD R3, R2, 0x1, R157 ;  /* 0x0000000102037824 */ /* 0x004fe600078e029d */
        /* <DEDUP_REMOVED lines=147> */
.L_x_2352:
        /* <DEDUP_REMOVED lines=9> */
[----:B------:R-:W-:Y:S01]  /*a770*/  UIADD3 UR29, UPT, UPT, UR38, -0x1, URZ ;  /* 0xffffffff261d7890 */ /* 0x000fe2000fffe0ff */
[----:B------:R-:W-:Y:S01]  /*a780*/  VIADD R242, R242, 0xfffffff8 ;  /* 0xfffffff8f2f27836 */ /* 0x000fe20000000000 */
[----:B------:R-:W-:Y:S01]  /*a790*/  @UP0 UIADD3.X UR5, UPT, UPT, UR43, -0x1, URZ, UP3, !UPT ;  /* 0xffffffff2b050890 */ /* 0x000fe20009ffe4ff */
[----:B------:R-:W3:Y:S04]  /*a7a0*/  LDSM.16.MT88.4 R36, [R3+0xc000] ;  /* 0x00c000000324783b */ /* 0x000ee80000004200 */
[----:B------:R-:W4:Y:S04]  /*a7b0*/  LDL R185, [R1+0x4] ;  /* 0x0000040001b97983 */ /* 0x000f280000100800 */
[----:B------:R-:W-:Y:S04]  /*a7c0*/  LDSM.16.M88.4 R40, [R154+0x14000] ;  /* 0x014000009a28783b */ /* 0x000fe80000000200 */
[----:B------:R-:W4:Y:S04]  /*a7d0*/  LDL R184, [R1] ;  /* 0x0000000001b87983 */ /* 0x000f280000100800 */
[----:B------:R-:W3:Y:S04]  /*a7e0*/  LDSM.16.MT88.4 R44, [R2+0xc800] ;  /* 0x00c80000022c783b */ /* 0x000ee80000004200 */
[----:B------:R-:W3:Y:S04]  /*a7f0*/  LDSM.16.M88.4 R48, [R154+0x16000] ;  /* 0x016000009a30783b */ /* 0x000ee80000000200 */
[----:B------:R-:W3:Y:S04]  /*a800*/  LDSM.16.MT88.4 R52, [R3+0xc800] ;  /* 0x00c800000334783b */ /* 0x000ee80000004200 */
[----:B------:R-:W-:Y:S01]  /*a810*/  LDSM.16.M88.4 R56, [R148+0x14000] ;  /* 0x014000009438783b */ /* 0x000fe20000000200 */
[-C--:B-1----:R-:W-:Y:S03]  /*a820*/  HMMA.16816.F32.BF16 R4, R32, R16.reuse, RZ ;  /* 0x000000102004723c */ /* 0x082fe600000418ff */
[----:B------:R-:W1:Y:S04]  /*a830*/  LDSM.16.MT88.4 R60, [R2+0xd000] ;  /* 0x00d00000023c783b */ /* 0x000e680000004200 */
[----:B------:R-:W1:Y:S01]  /*a840*/  LDSM.16.M88.4 R64, [R148+0x16000] ;  /* 0x016000009440783b */ /* 0x000e620000000200 */
[C---:B--2---:R-:W-:Y:S03]  /*a850*/  HMMA.16816.F32.BF16 R8, R28.reuse, R16, RZ ;  /* 0x000000101c08723c */ /* 0x044fe600000418ff */
[----:B------:R-:W2:Y:S04]  /*a860*/  LDSM.16.MT88.4 R132, [R3+0xd000] ;  /* 0x00d000000384783b */ /* 0x000ea80000004200 */
[----:B------:R-:W-:Y:S01]  /*a870*/  LDSM.16.M88.4 R136, [R144+0x16000] ;  /* 0x016000009088783b */ /* 0x000fe20000000200 */
[-C--:B------:R-:W-:Y:S08]  /*a880*/  HMMA.16816.F32.BF16 R12, R28, R18.reuse, RZ ;  /* 0x000000121c0c723c */ /* 0x080ff000000418ff */
        /* <DEDUP_REMOVED lines=120> */
[----:B------:R-:W-:Y:S01]  /*b010*/  LEA R48, P1, R145, R50, 0x5 ;  /* 0x0000003291307211 */ /* 0x000fe200078228ff */
        /* <DEDUP_REMOVED lines=87> */
[----:B------:R-:W2:Y:S04]  /*b590*/  LDSM.16.MT88.4 R4, [R2+0x1000] ;  /* 0x001000000204783b */ /* 0x000ea80000004200 */
[----:B------:R-:W-:Y:S03]  /*b5a0*/  LDSM.16.MT88.4 R16, [R0+0x15800] ;  /* 0x015800000010783b */ /* 0x000fe60000004200 */
[-C--:B------:R-:W-:Y:S08]  /*b5b0*/  HMMA.16816.F32.BF16 R100, R20, R24.reuse, R100 ;  /* 0x000000181464723c */ /* 0x080ff00000041864 */
[C---:B------:R-:W-:Y:S08]  /*b5c0*/  HMMA.16816.F32.BF16 R104, R32.reuse, R24, R104 ;  /* 0x000000182068723c */ /* 0x040ff00000041868 */
[-C--:B------:R-:W-:Y:S08]  /*b5d0*/  HMMA.16816.F32.BF16 R108, R32, R26.reuse, R108 ;  /* 0x0000001a206c723c */ /* 0x080ff0000004186c */
[C---:B------:R-:W-:Y:S01]  /*b5e0*/  HMMA.16816.F32.BF16 R112, R20.reuse, R26, R112 ;  /* 0x0000001a1470723c */ /* 0x040fe20000041870 */
[----:B------:R-:W2:Y:S07]  /*b5f0*/  LDSM.16.MT88.4 R24, [R168+0x1800] ;  /* 0x00180000a818783b */ /* 0x000eae0000004200 */
[-C--:B---3--:R-:W-:Y:S08]  /*b600*/  HMMA.16816.F32.BF16 R116, R20, R8.reuse, R116 ;  /* 0x000000081474723c */ /* 0x088ff00000041874 */
[C---:B------:R-:W-:Y:S08]  /*b610*/  HMMA.16816.F32.BF16 R120, R32.reuse, R8, R120 ;  /* 0x000000082078723c */ /* 0x040ff00000041878 */
[-C--:B------:R-:W-:Y:S01]  /*b620*/  HMMA.16816.F32.BF16 R124, R32, R10.reuse, R124 ;  /* 0x0000000a207c723c */ /* 0x080fe2000004187c */
[----:B------:R-:W-:Y:S04]  /*b630*/  LDSM.16.MT88.4 R32, [R2+0x2000] ;  /* 0x002000000220783b */ /* 0x000fe80000004200 */
[----:B----4-:R-:W-:Y:S03]  /*b640*/  @P2 STL [R1], R184 ;  /* 0x000000b801002387 */ /* 0x010fe60000100800 */
[----:B------:R-:W-:Y:S01]  /*b650*/  HMMA.16816.F32.BF16 R128, R20, R10, R128 ;  /* 0x0000000a1480723c */ /* 0x000fe20000041880 */
[----:B------:R-:W-:Y:S04]  /*b660*/  LDSM.16.MT88.4 R8, [R0+0x16000] ;  /* 0x016000000008783b */ /* 0x000fe80000004200 */
[----:B------:R-:W3:Y:S03]  /*b670*/  LDSM.16.MT88.4 R20, [R168+0x2000] ;  /* 0x00200000a814783b */ /* 0x000ee60000004200 */
[-C--:B-1----:R-:W-:Y:S01]  /*b680*/  HMMA.16816.F32.BF16 R100, R12, R28.reuse, R100 ;  /* 0x0000001c0c64723c */ /* 0x082fe20000041864 */
[----:B--2---:R-:W-:Y:S07]  /*b690*/  @P2 STL [R1+0x4], R185 ;  /* 0x000004b901002387 */ /* 0x004fee0000100800 */
        /* <DEDUP_REMOVED lines=75> */
[C---:B------:R-:W-:Y:S02]  /*bb50*/  LOP3.LUT P1, RZ, R175.reuse, 0x8, RZ, 0xc0, !PT ;  /* 0x00000008afff7812 */ /* 0x040fe4000782c0ff */
[----:B------:R-:W-:Y:S02]  /*bb60*/  LOP3.LUT P0, RZ, R175, 0x10, RZ, 0xc0, !PT ;  /* 0x00000010afff7812 */ /* 0x000fe4000780c0ff */
[----:B------:R-:W-:Y:S01]  /*bb70*/  LOP3.LUT R0, R2, R0, R141, 0xf6, !PT ;  /* 0x0000000002007212 */ /* 0x000fe200078ef68d */
[----:B-1----:R-:W-:Y:S01]  /*bb80*/  FMUL.FTZ R100, R100, UR5 ;  /* 0x0000000564647c20 */ /* 0x002fe20008410000 */
[----:B------:R-:W-:Y:S01]  /*bb90*/  FMUL.FTZ R26, R101, UR5 ;  /* 0x00000005651a7c20 */ /* 0x000fe20008410000 */
        /* <DEDUP_REMOVED lines=28> */
[C---:B------:R-:W-:Y:S01]  /*bd60*/  IADD3 R3, PT, PT, R0.reuse, 0xc020, RZ ;  /* 0x0000c02000037810 */ /* 0x040fe20007ffe0ff */
[----:B------:R-:W-:Y:S01]  /*bd70*/  FMUL.FTZ R121, R121, UR5 ;  /* 0x0000000579797c20 */ /* 0x000fe20008410000 */
[----:B------:R-:W-:Y:S01]  /*bd80*/  IADD3 R2, PT, PT, R0, 0xc040, RZ ;  /* 0x0000c04000027810 */ /* 0x000fe20007ffe0ff */
        /* <DEDUP_REMOVED lines=8> */
[----:B------:R-:W-:Y:S01]  /*be10*/  @P0 IADD3 R2, PT, PT, R4, -0x40, RZ ;  /* 0xffffffc004020810 */ /* 0x000fe20007ffe0ff */
        /* <DEDUP_REMOVED lines=112> */
.L_x_2354:
[----:B------:R-:W1:Y:S01]  /*c520*/  LDCU.64 UR10, c[0x0][0x5c0] ;  /* 0x0000b800ff0a77ac */ /* 0x000e620008000a00 */
[----:B------:R-:W-:-:S05]  /*c530*/  IADD3 R2, PT, PT, R62, UR27, RZ ;  /* 0x0000001b3e027c10 */ /* 0x000fca000fffe0ff */
[C---:B-1----:R-:W-:Y:S02]  /*c540*/  IMAD R0, R2.reuse, UR11, RZ ;  /* 0x0000000b02007c24 */ /* 0x042fe4000f8e02ff */
[----:B------:R-:W-:-:S05]  /*c550*/  IMAD.WIDE.U32 R2, R2, UR10, RZ ;  /* 0x0000000a02027c25 */ /* 0x000fca000f8e00ff */
[----:B------:R-:W-:Y:S02]  /*c560*/  IADD3 R7, PT, PT, R3, R0, RZ ;  /* 0x0000000003077210 */ /* 0x000fe40007ffe0ff */
[----:B------:R-:W-:Y:S02]  /*c570*/  MOV R6, R2 ;  /* 0x0000000200067202 */ /* 0x000fe40000000f00 */
.L_x_2355:
        /* <DEDUP_REMOVED lines=17> */
.L_x_2356:
[----:B------:R-:W1:Y:S01]  /*c690*/  LDCU.64 UR8, c[0x0][0x5c8] ;  /* 0x0000b900ff0877ac */ /* 0x000e620008000a00 */
[----:B------:R-:W-:-:S05]  /*c6a0*/  IADD3 R2, PT, PT, R62, UR27, RZ ;  /* 0x0000001b3e027c10 */ /* 0x000fca000fffe0ff */
[C---:B-1----:R-:W-:Y:S02]  /*c6b0*/  IMAD R0, R2.reuse, UR9, RZ ;  /* 0x0000000902007c24 */ /* 0x042fe4000f8e02ff */
[----:B------:R-:W-:-:S05]  /*c6c0*/  IMAD.WIDE.U32 R2, R2, UR8, RZ ;  /* 0x0000000802027c25 */ /* 0x000fca000f8e00ff */
[----:B------:R-:W-:Y:S02]  /*c6d0*/  IADD3 R21, PT, PT, R3, R0, RZ ;  /* 0x0000000003157210 */ /* 0x000fe40007ffe0ff */
[----:B------:R-:W-:-:S07]  /*c6e0*/  MOV R20, R2 ;  /* 0x0000000200147202 */ /* 0x000fce0000000f00 */
.L_x_2357:
        /* <DEDUP_REMOVED lines=13> */
[C---:B------:R-:W-:Y:S01]  /*c7c0*/  VIADD R3, R175.reuse, 0x60 ;  /* 0x00000060af037836 */ /* 0x040fe20000000000 */
        /* <DEDUP_REMOVED lines=30> */
.L_x_2359:
[----:B------:R-:W-:Y:S05]  /*c9b0*/  BSYNC.RECONVERGENT B0 ;  /* 0x0000000000007941 */ /* 0x000fea0003800200 */
.L_x_2358:
        /* <DEDUP_REMOVED lines=12> */
.L_x_2361:
[----:B------:R-:W-:Y:S05]  /*ca80*/  BSYNC.RECONVERGENT B0 ;  /* 0x0000000000007941 */ /* 0x000fea0003800200 */
.L_x_2360:
        /* <DEDUP_REMOVED lines=14> */
.L_x_2363:
[----:B------:R-:W-:Y:S05]  /*cb70*/  BSYNC.RECONVERGENT B0 ;  /* 0x0000000000007941 */ /* 0x000fea0003800200 */
.L_x_2362:
        /* <DEDUP_REMOVED lines=15> */
.L_x_2365:
[----:B------:R-:W-:Y:S05]  /*cc70*/  BSYNC.RECONVERGENT B0 ;  /* 0x0000000000007941 */ /* 0x000fea0003800200 */
.L_x_2364:
        /* <DEDUP_REMOVED lines=32> */
.L_x_2367:
[----:B------:R-:W-:Y:S05]  /*ce80*/  BSYNC.RECONVERGENT B0 ;  /* 0x0000000000007941 */ /* 0x000fea0003800200 */
.L_x_2366:
        /* <DEDUP_REMOVED lines=12> */
.L_x_2369:
[----:B------:R-:W-:Y:S05]  /*cf50*/  BSYNC.RECONVERGENT B0 ;  /* 0x0000000000007941 */ /* 0x000fea0003800200 */
.L_x_2368:
        /* <DEDUP_REMOVED lines=11> */
.L_x_2310:
[----:B------:R-:W-:Y:S05]  /*d010*/  BSYNC.RECONVERGENT B1 ;  /* 0x0000000000017941 */ /* 0x000fea0003800200 */
.L_x_2284:
        /* <DEDUP_REMOVED lines=11> */
.L_x_2371:
        /* <DEDUP_REMOVED lines=11> */
.L_x_2793:


//--------------------- .text._ZN5flash44flash_bwd_dq_dk_dv_loop_seqk_parallel_kernelI23Flash_bwd_kernel_traitsILi64ELi128ELi128ELi8ELi4ELi4ELi4ELb0ELb0EN7cutlass10bfloat16_tE19Flash_kernel_traitsILi64ELi128ELi128ELi8ES3_EELb0ELb0ELb0ELb1ELb0ELb0ELb1EEEvNS_16Flash_bwd_paramsE --------------------------
	.section	.text._ZN5flash44flash_bwd_dq_dk_dv_loop_seqk_parallel_kernelI23Flash_bwd_kernel_traitsILi64ELi128ELi128ELi8ELi4ELi4ELi4ELb0ELb0EN7cutlass10bfloat16_tE19Flash_kernel_traitsILi64ELi128ELi128ELi8ES3_EELb0ELb0ELb0ELb1ELb0ELb0ELb1EEEvNS_16Flash_bwd_paramsE,"ax",@progbits
	.align	128
        .global         _ZN5flash44flash_bwd_dq_dk_dv_loop_seqk_parallel_kernelI23Flash_bwd_kernel_traitsILi64ELi128ELi128ELi8ELi4ELi4ELi4ELb0ELb0EN7cutlass10bfloat16_tE19Flash_kernel_traitsILi64ELi128ELi128ELi8ES3_EELb0ELb0ELb0ELb1ELb0ELb0ELb1EEEvNS_16Flash_bwd_paramsE
        .type           _ZN5flash44flash_bwd_dq_dk_dv_loop_seqk_parallel_kernelI23Flash_bwd_kernel_traitsILi64ELi128ELi128ELi8ELi4ELi4ELi4ELb0ELb0EN7cutlass10bfloat16_tE19Flash_kernel_traitsILi64ELi128ELi128ELi8ES3_EELb0ELb0ELb0ELb1ELb0ELb0ELb1EEEvNS_16Flash_bwd_paramsE,@function
        .size           _ZN5flash44flash_bwd_dq_dk_dv_loop_seqk_parallel_kernelI23Flash_bwd_kernel_traitsILi64ELi128ELi128ELi8ELi4ELi4ELi4ELb0ELb0EN7cutlass10bfloat16_tE19Flash_kernel_traitsILi64ELi128ELi128ELi8ES3_EELb0ELb0ELb0ELb1ELb0ELb0ELb1EEEvNS_16Flash_bwd_paramsE,(.L_x_2794 - _ZN5flash44flash_bwd_dq_dk_dv_loop_seqk_parallel_kernelI23Flash_bwd_kernel_traitsILi64ELi128ELi128ELi8ELi4ELi4ELi4ELb0ELb0EN7cutlass10bfloat16_tE19Flash_kernel_traitsILi64ELi128ELi128ELi8ES3_EELb0ELb0ELb0ELb1ELb0ELb0ELb1EEEvNS_16Flash_bwd_paramsE)
        .other          _ZN5flash44flash_bwd_dq_dk_dv_loop_seqk_parallel_kernelI23Flash_bwd_kernel_traitsILi64ELi128ELi128ELi8ELi4ELi4ELi4ELb0ELb0EN7cutlass10bfloat16_tE19Flash_kernel_traitsILi64ELi128ELi128ELi8ES3_EELb0ELb0ELb0ELb1ELb0ELb0ELb1EEEvNS_16Flash_bwd_paramsE,@"STO_CUDA_ENTRY STV_DEFAULT"
_ZN5flash44flash_bwd_dq_dk_dv_loop_seqk_parallel_kernelI23Flash_bwd_kernel_traitsILi64ELi128ELi128ELi8ELi4ELi4ELi4ELb0ELb0EN7cutlass10bfloat16_tE19Flash_kernel_traitsILi64ELi128ELi128ELi8ES3_EELb0ELb0ELb0ELb1ELb0ELb0ELb1EEEvNS_16Flash_bwd_paramsE:
.text._ZN5flash44flash_bwd_dq_dk_dv_loop_seqk_parallel_kernelI23Flash_bwd_kernel_traitsILi64ELi128ELi128ELi8ELi4ELi4ELi4ELb0ELb0EN7cutlass10bfloat16_tE19Flash_kernel_traitsILi64ELi128ELi128ELi8ES3_EELb0ELb0ELb0ELb1ELb0ELb0ELb1EEEvNS_16Flash_bwd_paramsE:
        /* <DEDUP_REMOVED lines=43> */
.L_x_2459:
        /* <DEDUP_REMOVED lines=54> */
.L_x_2372:
        /* <DEDUP_REMOVED lines=37> */
.L_x_2374:
[----:B------:R-:W2:Y:S01]  /*0860*/  LDCU.64 UR16, c[0x0][0x3b8] ;  /* 0x00007700ff1077ac */ /* 0x000ea20008000a00 */
[----:B------:R-:W-:-:S05]  /*0870*/  IADD3 R2, PT, PT, R38, UR34, RZ ;  /* 0x0000002226027c10 */ /* 0x000fca000fffe0ff */
[C---:B--2---:R-:W-:Y:S02]  /*0880*/  IMAD R0, R2.reuse, UR17, RZ ;  /* 0x0000001102007c24 */ /* 0x044fe4000f8e02ff */
[----:B------:R-:W-:-:S05]  /*0890*/  IMAD.WIDE.U32 R2, R2, UR16, RZ ;  /* 0x0000001002027c25 */ /* 0x000fca000f8e00ff */
[----:B------:R-:W-:Y:S02]  /*08a0*/  IADD3 R23, PT, PT, R3, R0, RZ ;  /* 0x0000000003177210 */ /* 0x000fe40007ffe0ff */
[----:B------:R-:W-:-:S07]  /*08b0*/  MOV R22, R2 ;  /* 0x0000000200167202 */ /* 0x000fce0000000f00 */
.L_x_2375:
        /* <DEDUP_REMOVED lines=47> */
.L_x_2376:
[----:B------:R-:W2:Y:S01]  /*0bb0*/  LDCU.64 UR14, c[0x0][0x3c0] ;  /* 0x00007800ff0e77ac */ /* 0x000ea20008000a00 */
[----:B------:R-:W-:-:S05]  /*0bc0*/  IADD3 R0, PT, PT, R38, UR34, RZ ;  /* 0x0000002226007c10 */ /* 0x000fca000fffe0ff */
[C---:B--2---:R-:W-:Y:S02]  /*0bd0*/  IMAD R4, R0.reuse, UR15, RZ ;  /* 0x0000000f00047c24 */ /* 0x044fe4000f8e02ff */
[----:B------:R-:W-:-:S05]  /*0be0*/  IMAD.WIDE.U32 R2, R0, UR14, RZ ;  /* 0x0000000e00027c25 */ /* 0x000fca000f8e00ff */
[----:B------:R-:W-:Y:S02]  /*0bf0*/  IADD3 R26, PT, PT, R3, R4, RZ ;  /* 0x00000004031a7210 */ /* 0x000fe40007ffe0ff */
[----:B------:R-:W-:Y:S02]  /*0c00*/  MOV R24, R2 ;  /* 0x0000000200187202 */ /* 0x000fe40000000f00 */
.L_x_2377:
        /* <DEDUP_REMOVED lines=28> */
.L_x_2378:
[----:B------:R-:W-:Y:S02]  /*0dd0*/  UIMAD.WIDE.U32 UR52, UR56, UR12, URZ ;  /* 0x0000000c383472a5 */ /* 0x000fe4000f8e00ff */
[----:B------:R-:W-:-:S04]  /*0de0*/  UIMAD UR46, UR57, UR12, URZ ;  /* 0x0000000c392e72a4 */ /* 0x000fc8000f8e02ff */
[----:B------:R-:W-:-:S12]  /*0df0*/  UIADD3 UR46, UPT, UPT, UR53, UR46, URZ ;  /* 0x0000002e352e7290 */ /* 0x000fd8000fffe0ff */
.L_x_2379:
        /* <DEDUP_REMOVED lines=21> */
.L_x_2380:
[----:B------:R-:W2:Y:S01]  /*0f50*/  LDCU UR47, c[0x0][0x434] ;  /* 0x00008680ff2f77ac */ /* 0x000ea20008000800 */
[----:B------:R-:W-:-:S04]  /*0f60*/  UIMAD UR8, UR25, UR51, UR24 ;  /* 0x00000033190872a4 */ /* 0x000fc8000f8e0218 */
[----:B--2---:R-:W-:Y:S02]  /*0f70*/  UIMAD UR47, UR8, UR47, URZ ;  /* 0x0000002f082f72a4 */ /* 0x004fe4000f8e02ff */
.L_x_2381:
        /* <DEDUP_REMOVED lines=11> */
.L_x_2382:
[----:B------:R-:W2:Y:S01]  /*1030*/  LDCU UR48, c[0x0][0x444] ;  /* 0x00008880ff3077ac */ /* 0x000ea20008000800 */
[----:B------:R-:W-:-:S04]  /*1040*/  UIMAD UR8, UR25, UR51, UR24 ;  /* 0x00000033190872a4 */ /* 0x000fc8000f8e0218 */
[----:B--2---:R-:W-:-:S12]  /*1050*/  UIMAD UR48, UR8, UR48, URZ ;  /* 0x00000030083072a4 */ /* 0x004fd8000f8e02ff */
.L_x_2383:
        /* <DEDUP_REMOVED lines=63> */
[----:B------:R-:W-:Y:S01]  /*1450*/  LEA.HI.X R34, R4, UR13, R6, 0x1, P1 ;  /* 0x0000000d04227c11 */ /* 0x000fe200088f0c06 */
[----:B-1----:R-:W-:Y:S01]  /*1460*/  UIMAD.WIDE UR12, UR48, 0x4, UR44 ;  /* 0x00000004300c78a5 */ /* 0x002fe2000f8e022c */
[----:B------:R-:W-:Y:S01]  /*1470*/  LEA.HI.X.SX32 R4, R0, R8, 0x1, P0 ;  /* 0x0000000800047211 */ /* 0x000fe200000f0eff */
[----:B------:R-:W-:Y:S01]  /*1480*/  IMAD R0, R28, R13, R3 ;  /* 0x0000000d1c007224 */ /* 0x000fe200078e0203 */
[----:B----4-:R-:W-:Y:S01]  /*1490*/  LEA R37, P1, R2, UR10, 0x1 ;  /* 0x0000000a02257c11 */ /* 0x010fe2000f8208ff */
[----:B------:R-:W-:Y:S01]  /*14a0*/  STL [R1+0x4c], R34 ;  /* 0x00004c2201007387 */ /* 0x000fe20000100800 */
[----:B------:R-:W-:-:S02]  /*14b0*/  LEA R30, P0, R5, UR8, 0x2 ;  /* 0x00000008051e7c11 */ /* 0x000fc4000f8010ff */
[----:B------:R-:W-:Y:S01]  /*14c0*/  LEA.HI.X R36, R2, UR11, R0, 0x1, P1 ;  /* 0x0000000b02247c11 */ /* 0x000fe200088f0c00 */
[----:B------:R-:W-:Y:S01]  /*14d0*/  STL [R1+0x48], R37 ;  /* 0x0000482501007387 */ /* 0x000fe20000100800 */
[----:B------:R-:W-:Y:S01]  /*14e0*/  LEA.HI.X R31, R5, UR9, R4, 0x2, P0 ;  /* 0x00000009051f7c11 */ /* 0x000fe200080f1404 */
[----:B------:R-:W-:Y:S01]  /*14f0*/  IMAD.SHL.U32 R4, R12, 0x20, RZ ;  /* 0x000000200c047824 */ /* 0x000fe200078e00ff */
[C---:B------:R-:W-:Y:S01]  /*1500*/  IADD3 R16, P2, PT, R28.reuse, 0x20, RZ ;  /* 0x000000201c107810 */ /* 0x040fe20007f5e0ff */
[----:B------:R-:W-:Y:S01]  /*1510*/  STL [R1+0x44], R36 ;  /* 0x0000442401007387 */ /* 0x000fe20000100800 */
[C---:B------:R-:W-:Y:S01]  /*1520*/  IADD3 R19, P0, PT, R28.reuse, 0x60, RZ ;  /* 0x000000601c137810 */ /* 0x040fe20007f1e0ff */
[----:B---3--:R-:W-:Y:S01]  /*1530*/  UIMAD.WIDE UR44, UR47, 0x4, UR42 ;  /* 0x000000042f2c78a5 */ /* 0x008fe2000f8e022a */
[----:B------:R-:W-:Y:S01]  /*1540*/  IADD3 R17, P1, PT, R28, 0x40, RZ ;  /* 0x000000401c117810 */ /* 0x000fe20007f3e0ff */
[----:B------:R1:W-:Y:S01]  /*1550*/  STL.64 [R1+0x10], R30 ;  /* 0x0000101e01007387 */ /* 0x0003e20000100a00 */
[----:B------:R-:W-:Y:S01]  /*1560*/  SHF.L.U32 R6, R14, 0x5, RZ ;  /* 0x000000050e067819 */ /* 0x000fe200000006ff */
[----:B------:R-:W-:Y:S01]  /*1570*/  IMAD.X R20, RZ, RZ, RZ, P2 ;  /* 0x000000ffff147224 */ /* 0x000fe200010e06ff */
[----:B------:R-:W-:Y:S01]  /*1580*/  SHF.L.U64.HI R5, R12, 0x5, R13 ;  /* 0x000000050c057819 */ /* 0x000fe2000001020d */
[----:B------:R-:W-:Y:S01]  /*1590*/  IMAD.X R25, RZ, RZ, RZ, P0 ;  /* 0x000000ffff197224 */ /* 0x000fe200000e06ff */
[----:B------:R-:W-:Y:S01]  /*15a0*/  IADD3.X R21, PT, PT, RZ, RZ, RZ, P1, !PT ;  /* 0x000000ffff157210 */ /* 0x000fe20000ffe4ff */
[----:B------:R-:W-:Y:S01]  /*15b0*/  UMOV UR42, UR12 ;  /* 0x0000000c002a7c82 */ /* 0x000fe20008000000 */
[C---:B-1----:R-:W-:Y:S01]  /*15c0*/  VIADD R31, R28.reuse, 0x60 ;  /* 0x000000601c1f7836 */ /* 0x042fe20000000000 */
[----:B------:R-:W-:Y:S01]  /*15d0*/  IADD3 R30, PT, PT, R28, 0x40, RZ ;  /* 0x000000401c1e7810 */ /* 0x000fe20007ffe0ff */
        /* <DEDUP_REMOVED lines=18> */
.L_x_2385:
[----:B------:R-:W1:Y:S01]  /*1700*/  LDCU.64 UR12, c[0x0][0x5c0] ;  /* 0x0000b800ff0c77ac */ /* 0x000e620008000a00 */
[----:B------:R-:W-:-:S05]  /*1710*/  IADD3 R0, PT, PT, R38, UR34, RZ ;  /* 0x0000002226007c10 */ /* 0x000fca000fffe0ff */
[C---:B-1----:R-:W-:Y:S02]  /*1720*/  IMAD R4, R0.reuse, UR13, RZ ;  /* 0x0000000d00047c24 */ /* 0x042fe4000f8e02ff */
[----:B------:R-:W-:-:S05]  /*1730*/  IMAD.WIDE.U32 R2, R0, UR12, RZ ;  /* 0x0000000c00027c25 */ /* 0x000fca000f8e00ff */
[----:B------:R-:W-:Y:S02]  /*1740*/  IADD3 R6, PT, PT, R3, R4, RZ ;  /* 0x0000000403067210 */ /* 0x000fe40007ffe0ff */
[----:B------:R-:W-:Y:S02]  /*1750*/  MOV R5, R2 ;  /* 0x0000000200057202 */ /* 0x000fe40000000f00 */
.L_x_2386:
        /* <DEDUP_REMOVED lines=17> */
.L_x_2387:
[----:B------:R-:W1:Y:S01]  /*1870*/  LDCU.64 UR10, c[0x0][0x5c8] ;  /* 0x0000b900ff0a77ac */ /* 0x000e620008000a00 */
[----:B------:R-:W-:-:S05]  /*1880*/  IADD3 R0, PT, PT, R38, UR34, RZ ;  /* 0x0000002226007c10 */ /* 0x000fca000fffe0ff */
[C---:B-1----:R-:W-:Y:S02]  /*1890*/  IMAD R4, R0.reuse, UR11, RZ ;  /* 0x0000000b00047c24 */ /* 0x042fe4000f8e02ff */
[----:B------:R-:W-:-:S05]  /*18a0*/  IMAD.WIDE.U32 R2, R0, UR10, RZ ;  /* 0x0000000a00027c25 */ /* 0x000fca000f8e00ff */
[----:B------:R-:W-:Y:S02]  /*18b0*/  IADD3 R13, PT, PT, R3, R4, RZ ;  /* 0x00000004030d7210 */ /* 0x000fe40007ffe0ff */
[----:B------:R-:W-:-:S07]  /*18c0*/  MOV R12, R2 ;  /* 0x00000002000c7202 */ /* 0x000fce0000000f00 */
.L_x_2388:
        /* <DEDUP_REMOVED lines=37> */
.L_x_2390:
[----:B------:R-:W-:Y:S05]  /*1b20*/  BSYNC.RECONVERGENT B0 ;  /* 0x0000000000007941 */ /* 0x000fea0003800200 */
.L_x_2389:
        /* <DEDUP_REMOVED lines=12> */
.L_x_2392:
[----:B------:R-:W-:Y:S05]  /*1bf0*/  BSYNC.RECONVERGENT B0 ;  /* 0x0000000000007941 */ /* 0x000fea0003800200 */
.L_x_2391:
        /* <DEDUP_REMOVED lines=12> */
.L_x_2394:
[----:B------:R-:W-:Y:S05]  /*1cc0*/  BSYNC.RECONVERGENT B0 ;  /* 0x0000000000007941 */ /* 0x000fea0003800200 */
.L_x_2393:
        /* <DEDUP_REMOVED lines=30> */
.L_x_2396:
[----:B------:R-:W-:Y:S05]  /*1eb0*/  BSYNC.RECONVERGENT B0 ;  /* 0x0000000000007941 */ /* 0x000fea0003800200 */
.L_x_2395:
        /* <DEDUP_REMOVED lines=12> */
.L_x_2398:
[----:B------:R-:W-:Y:S05]  /*1f80*/  BSYNC.RECONVERGENT B0 ;  /* 0x0000000000007941 */ /* 0x000fea0003800200 */
.L_x_2397:
        /* <DEDUP_REMOVED lines=12> */
.L_x_2384:
        /* <DEDUP_REMOVED lines=22> */
.L_x_2402:
[----:B------:R3:W-:Y:S01]  /*21b0*/  STS.128 [R8+0x8000], RZ ;  /* 0x008000ff08007388 */ /* 0x0007e20000000c00 */
[----:B------:R-:W-:Y:S05]  /*21c0*/  BRA `(.L_x_2403) ;  /* 0x0000000000047947 */ /* 0x000fea0003800000 */
.L_x_2401:
[----:B------:R1:W-:Y:S02]  /*21d0*/  STS.128 [R8+0x8000], RZ ;  /* 0x008000ff08007388 */ /* 0x0003e40000000c00 */
.L_x_2403:
[----:B------:R-:W-:Y:S05]  /*21e0*/  BSYNC.RECONVERGENT B0 ;  /* 0x0000000000007941 */ /* 0x000fea0003800200 */
.L_x_2400:
        /* <DEDUP_REMOVED lines=16> */
.L_x_2405:
[----:B------:R-:W-:Y:S05]  /*22f0*/  BSYNC.RECONVERGENT B0 ;  /* 0x0000000000007941 */ /* 0x000fea0003800200 */
.L_x_2404:
        /* <DEDUP_REMOVED lines=13> */
.L_x_2407:
[----:B------:R-:W-:Y:S05]  /*23d0*/  BSYNC.RECONVERGENT B0 ;  /* 0x0000000000007941 */ /* 0x000fea0003800200 */
.L_x_2406:
        /* <DEDUP_REMOVED lines=13> */
.L_x_2409:
[----:B------:R-:W-:Y:S05]  /*24b0*/  BSYNC.RECONVERGENT B0 ;  /* 0x0000000000007941 */ /* 0x000fea0003800200 */
.L_x_2408:
        /* <DEDUP_REMOVED lines=13> */
.L_x_2412:
[----:B------:R1:W-:Y:S01]  /*2590*/  STS.128 [R189], RZ ;  /* 0x000000ffbd007388 */ /* 0x0003e20000000c00 */
[----:B------:R-:W-:Y:S05]  /*25a0*/  BRA `(.L_x_2413) ;  /* 0x0000000000047947 */ /* 0x000fea0003800000 */
.L_x_2411:
[----:B------:R1:W-:Y:S02]  /*25b0*/  STS.128 [R189], RZ ;  /* 0x000000ffbd007388 */ /* 0x0003e40000000c00 */
.L_x_2413:
[----:B------:R-:W-:Y:S05]  /*25c0*/  BSYNC.RECONVERGENT B0 ;  /* 0x0000000000007941 */ /* 0x000fea0003800200 */
.L_x_2410:
        /* <DEDUP_REMOVED lines=17> */
[----:B------:R-:W-:-:S06]  /*26e0*/  IMAD.WIDE.U32 R2, R13, R2, UR44 ;  /* 0x0000002c0d027e25 */ /* 0x000fcc000f8e0002 */
[----:B------:R-:W5:Y:S04]  /*26f0*/  @!P3 LDG.E R36, desc[UR28][R2.64] ;  /* 0x0000001c0224b981 */ /* 0x000f68000c1e1900 */
[----:B------:R-:W2:Y:S04]  /*2700*/  @!P0 LDG.E R4, desc[UR28][R2.64+0x120] ;  /* 0x0001201c02048981 */ /* 0x000ea8000c1e1900 */
[----:B------:R-:W3:Y:S04]  /*2710*/  @!P1 LDG.E R5, desc[UR28][R2.64+0x100] ;  /* 0x0001001c02059981 */ /* 0x000ee8000c1e1900 */
[----:B------:R4:W5:Y:S04]  /*2720*/  @!P2 LDG.E R9, desc[UR28][R2.64+0x20] ;  /* 0x0000201c0209a981 */ /* 0x000968000c1e1900 */
[----:B------:R1:W-:Y:S01]  /*2730*/  @P6 STS.128 [R189+0x1000], RZ ;  /* 0x001000ffbd006388 */ /* 0x0003e20000000c00 */
[----:B------:R-:W-:Y:S01]  /*2740*/  BSSY.RECONVERGENT B0, `(.L_x_2414) ;  /* 0x0000010000007945 */ /* 0x000fe20003800200 */
[----:B----4-:R-:W-:-:S04]  /*2750*/  LEA R2, P0, R6, R35, 0x1 ;  /* 0x0000002306027211 */ /* 0x010fc800078008ff */
[----:B------:R-:W-:Y:S01]  /*2760*/  LEA.HI.X R3, R6, R34, R7, 0x1, P0 ;  /* 0x0000002206037211 */ /* 0x000fe200000f0c07 */
[----:B--2---:R1:W-:Y:S04]  /*2770*/  STL [R1+0x54], R4 ;  /* 0x0000540401007387 */ /* 0x0043e80000100800 */
[----:B---3--:R1:W-:Y:S04]  /*2780*/  STL [R1+0x58], R5 ;  /* 0x0000580501007387 */ /* 0x0083e80000100800 */
[----:B-----5:R1:W-:Y:S04]  /*2790*/  STL [R1+0x5c], R9 ;  /* 0x00005c0901007387 */ /* 0x0203e80000100800 */
[----:B------:R1:W-:Y:S01]  /*27a0*/  STL [R1+0x60], R36 ;  /* 0x0000602401007387 */ /* 0x0003e20000100800 */
        /* <DEDUP_REMOVED lines=9> */
.L_x_2415:
[----:B------:R-:W-:Y:S05]  /*2840*/  BSYNC.RECONVERGENT B0 ;  /* 0x0000000000007941 */ /* 0x000fea0003800200 */
.L_x_2414:
        /* <DEDUP_REMOVED lines=13> */
.L_x_2417:
[----:B------:R-:W-:Y:S05]  /*2920*/  BSYNC.RECONVERGENT B0 ;  /* 0x0000000000007941 */ /* 0x000fea0003800200 */
.L_x_2416:
        /* <DEDUP_REMOVED lines=13> */
.L_x_2419:
[----:B------:R-:W-:Y:S05]  /*2a00*/  BSYNC.RECONVERGENT B0 ;  /* 0x0000000000007941 */ /* 0x000fea0003800200 */
.L_x_2418:
[----:B------:R-:W5:Y:S01]  /*2a10*/  LDCU.64 UR8, c[0x0][0x3d0] ;  /* 0x00007a00ff0877ac */ /* 0x000f620008000a00 */
        /* <DEDUP_REMOVED lines=9> */
[----:B-----5:R-:W-:-:S04]  /*2ab0*/  IMAD R0, R27, UR8, RZ ;  /* 0x000000081b007c24 */ /* 0x020fc8000f8e02ff */
[C---:B------:R-:W-:Y:S02]  /*2ac0*/  IMAD R0, R18.reuse, UR9, R0 ;  /* 0x0000000912007c24 */ /* 0x040fe4000f8e0200 */
[----:B------:R-:W-:-:S05]  /*2ad0*/  IMAD.WIDE.U32 R6, R18, UR8, R2 ;  /* 0x0000000812067c25 */ /* 0x000fca000f8e0002 */
[----:B-1----:R-:W-:Y:S01]  /*2ae0*/  IADD3 R9, PT, PT, R7, R0, RZ ;  /* 0x0000000007097210 */ /* 0x002fe20007ffe0ff */
        /* <DEDUP_REMOVED lines=16> */
.L_x_2422:
[----:B------:R3:W-:Y:S01]  /*2bf0*/  STS.128 [R8+0xc000], RZ ;  /* 0x00c000ff08007388 */ /* 0x0007e20000000c00 */
[----:B------:R-:W-:Y:S05]  /*2c00*/  BRA `(.L_x_2423) ;  /* 0x0000000000047947 */ /* 0x000fea0003800000 */
.L_x_2421:
[----:B------:R1:W-:Y:S02]  /*2c10*/  STS.128 [R8+0xc000], RZ ;  /* 0x00c000ff08007388 */ /* 0x0003e40000000c00 */
.L_x_2423:
[----:B------:R-:W-:Y:S05]  /*2c20*/  BSYNC.RECONVERGENT B0 ;  /* 0x0000000000007941 */ /* 0x000fea0003800200 */
.L_x_2420:
        /* <DEDUP_REMOVED lines=23> */
.L_x_2425:
[----:B------:R-:W-:Y:S05]  /*2da0*/  BSYNC.RECONVERGENT B0 ;  /* 0x0000000000007941 */ /* 0x000fea0003800200 */
.L_x_2424:
        /* <DEDUP_REMOVED lines=20> */
.L_x_2427:
[----:B------:R-:W-:Y:S05]  /*2ef0*/  BSYNC.RECONVERGENT B0 ;  /* 0x0000000000007941 */ /* 0x000fea0003800200 */
.L_x_2426:
        /* <DEDUP_REMOVED lines=20> */
.L_x_2429:
[----:B------:R-:W-:Y:S05]  /*3040*/  BSYNC.RECONVERGENT B0 ;  /* 0x0000000000007941 */ /* 0x000fea0003800200 */
.L_x_2428:
        /* <DEDUP_REMOVED lines=28> */
.L_x_2432:
[----:B------:R1:W-:Y:S01]  /*3210*/  STS.128 [R8+0x10000], RZ ;  /* 0x010000ff08007388 */ /* 0x0003e20000000c00 */
[----:B------:R-:W-:Y:S05]  /*3220*/  BRA `(.L_x_2433) ;  /* 0x0000000000047947 */ /* 0x000fea0003800000 */
.L_x_2431:
[----:B------:R1:W-:Y:S02]  /*3230*/  STS.128 [R8+0x10000], RZ ;  /* 0x010000ff08007388 */ /* 0x0003e40000000c00 */
.L_x_2433:
[----:B------:R-:W-:Y:S05]  /*3240*/  BSYNC.RECONVERGENT B0 ;  /* 0x0000000000007941 */ /* 0x000fea0003800200 */
.L_x_2430:
        /* <DEDUP_REMOVED lines=20> */
.L_x_2435:
[----:B------:R-:W-:Y:S05]  /*3390*/  BSYNC.RECONVERGENT B0 ;  /* 0x0000000000007941 */ /* 0x000fea0003800200 */
.L_x_2434:
        /* <DEDUP_REMOVED lines=20> */
.L_x_2437:
[----:B------:R-:W-:Y:S05]  /*34e0*/  BSYNC.RECONVERGENT B0 ;  /* 0x0000000000007941 */ /* 0x000fea0003800200 */
.L_x_2436:
        /* <DEDUP_REMOVED lines=20> */
.L_x_2439:
[----:B------:R-:W-:Y:S05]  /*3630*/  BSYNC.RECONVERGENT B0 ;  /* 0x0000000000007941 */ /* 0x000fea0003800200 */
.L_x_2438:
[----:B------:R-:W5:Y:S01]  /*3640*/  LDCU.64 UR10, c[0x0][0x538] ;  /* 0x0000a700ff0a77ac */ /* 0x000f620008000a00 */
[----:B------:R-:W2:Y:S01]  /*3650*/  S2R R185, SR_TID.X ;  /* 0x0000000000b97919 */ /* 0x000ea20000002100 */
[----:B------:R-:W-:Y:S02]  /*3660*/  IMAD.U32 R0, RZ, RZ, UR5 ;  /* 0x00000005ff007e24 */ /* 0x000fe4000f8e00ff */
[C---:B------:R-:W-:Y:S01]  /*3670*/  IMAD.SHL.U32 R180, R32.reuse, 0x40, RZ ;  /* 0x0000004020b47824 */ /* 0x040fe200078e00ff */
[----:B------:R-:W-:Y:S01]  /*3680*/  SHF.R.U32.HI R7, RZ, 0x4, R32 ;  /* 0x00000004ff077819 */ /* 0x000fe20000011620 */
[----:B-1-3--:R-:W-:Y:S01]  /*3690*/  IMAD.SHL.U32 R8, R32, 0x20, RZ ;  /* 0x0000002020087824 */ /* 0x00afe200078e00ff */
[----:B------:R-:W-:Y:S04]  /*36a0*/  STL [R1+0x3c], R189 ;  /* 0x00003cbd01007387 */ /* 0x000fe80000100800 */
[----:B------:R-:W0:Y:S01]  /*36b0*/  LDGDEPBAR ;  /* 0x00000000000079af */ /* 0x000e220000000000 */
[----:B-----5:R-:W-:-:S04]  /*36c0*/  UISETP.NE.U32.AND UP1, UPT, UR10, URZ, UPT ;  /* 0x000000ff0a00728c */ /* 0x020fc8000bf25070 */
[----:B------:R-:W-:-:S06]  /*36d0*/  UISETP.NE.AND.EX UP1, UPT, UR11, URZ, UPT, UP1 ;  /* 0x000000ff0b00728c */ /* 0x000fcc000bf25310 */
[----:B------:R-:W-:-:S05]  /*36e0*/  PLOP3.LUT P0, PT, PT, PT, UP1, 0x80, 0x8 ;  /* 0x000000000008781c */ /* 0x000fca0003f0f018 */
[----:B------:R-:W1:Y:S01]  /*36f0*/  @UP1 LDCU.64 UR8, c[0x0][0x540] ;  /* 0x0000a800ff0817ac */ /* 0x000e620008000a00 */
[----:B------:R-:W-:Y:S01]  /*3700*/  @UP1 UMOV UR14, UR24 ;  /* 0x00000018000e1c82 */ /* 0x000fe20008000000 */
[----:B------:R-:W-:Y:S01]  /*3710*/  @UP1 UMOV UR15, URZ ;  /* 0x000000ff000f1c82 */ /* 0x000fe20008000000 */
[----:B------:R-:W3:Y:S01]  /*3720*/  @UP1 LDCU UR5, c[0x0][0x458] ;  /* 0x00008b00ff0517ac */ /* 0x000ee20008000800 */
[----:B-1----:R-:W-:Y:S01]  /*3730*/  @UP1 UIMAD.WIDE.U32 UR14, UR25, UR8, UR14 ;  /* 0x00000008190e12a5 */ /* 0x002fe2000f8e000e */
[----:B------:R-:W-:Y:S01]  /*3740*/  LOP3.LUT R5, R180, 0x200, RZ, 0xc0, !PT ;  /* 0x00000200b4057812 */ /* 0x000fe200078ec0ff */
[----:B--2---:R-:W-:Y:S01]  /*3750*/  IMAD.SHL.U32 R186, R185, 0x40, RZ ;  /* 0x00000040b9ba7824 */ /* 0x004fe200078e00ff */
[----:B------:R-:W-:Y:S01]  /*3760*/  LOP3.LUT R7, R7, 0x8, RZ, 0xc0, !PT ;  /* 0x0000000807077812 */ /* 0x000fe200078ec0ff */
[----:B------:R-:W-:Y:S02]  /*3770*/  @UP1 UIMAD UR9, UR25, UR9, UR15 ;  /* 0x00000009190912a4 */ /* 0x000fe4000f8e020f */
[----:B------:R-:W-:Y:S01]  /*3780*/  @UP1 ULEA UR10, UP0, UR14, UR10, 0x2 ;  /* 0x0000000a0e0a1291 */ /* 0x000fe2000f8010ff */
[C---:B------:R-:W-:Y:S01]  /*3790*/  IMAD.SHL.U32 R184, R185.reuse, 0x8, RZ ;  /* 0x00000008b9b87824 */ /* 0x040fe200078e00ff */
[----:B------:R-:W-:Y:S01]  /*37a0*/  SHF.R.U32.HI R9, RZ, 0x1, R185 ;  /* 0x00000001ff097819 */ /* 0x000fe200000116b9 */
[----:B------:R-:W-:Y:S01]  /*37b0*/  IMAD.SHL.U32 R187, R185, 0x20, RZ ;  /* 0x00000020b9bb7824 */ /* 0x000fe200078e00ff */
[----:B------:R-:W-:-:S02]  /*37c0*/  @UP1 ULEA.HI.X UR11, UR14, UR11, UR9, 0x2, UP0 ;  /* 0x0000000b0e0b1291 */ /* 0x000fc400080f1409 */
[----:B------:R-:W-:Y:S01]  /*37d0*/  IMAD.U32 R2, RZ, RZ, UR10 ;  /* 0x0000000aff027e24 */ /* 0x000fe2000f8e00ff */
[----:B------:R-:W-:Y:S01]  /*37e0*/  R2P PR, R32, 0x6 ;  /* 0x0000000620007804 */ /* 0x000fe20000000000 */
[----:B------:R-:W-:Y:S02]  /*37f0*/  IMAD.MOV.U32 R153, RZ, RZ, 0x40 ;  /* 0x00000040ff997424 */ /* 0x000fe400078e00ff */
[----:B------:R-:W-:Y:S01]  /*3800*/  IMAD.MOV.U32 R173, RZ, RZ, 0x20 ;  /* 0x00000020ffad7424 */ /* 0x000fe200078e00ff */
[----:B------:R-:W-:Y:S01]  /*3810*/  CS2R R126, SRZ ;  /* 0x00000000007e7805 */ /* 0x000fe2000001ff00 */
[----:B------:R-:W-:Y:S01]  /*3820*/  IMAD.U32 R3, RZ, RZ, UR11 ;  /* 0x0000000bff037e24 */ /* 0x000fe2000f8e00ff */
[----:B------:R-:W-:Y:S02]  /*3830*/  CS2R R124, SRZ ;  /* 0x00000000007c7805 */ /* 0x000fe4000001ff00 */
[----:B------:R-:W-:Y:S02]  /*3840*/  CS2R R130, SRZ ;  /* 0x0000000000827805 */ /* 0x000fe4000001ff00 */
[----:B------:R-:W-:-:S02]  /*3850*/  CS2R R128, SRZ ;  /* 0x0000000000807805 */ /* 0x000fc4000001ff00 */
[----:B------:R-:W-:Y:S01]  /*3860*/  CS2R R122, SRZ ;  /* 0x00000000007a7805 */ /* 0x000fe2000001ff00 */
[----:B------:R1:W2:Y:S01]  /*3870*/  @P0 LDG.E R6, desc[UR28][R2.64] ;  /* 0x0000001c02060981 */ /* 0x0002a2000c1e1900 */
[----:B------:R-:W-:Y:S02]  /*3880*/  LOP3.LUT P5, RZ, R185, 0x8, RZ, 0xc0, !PT ;  /* 0x00000008b9ff7812 */ /* 0x000fe400078ac0ff */
[----:B------:R-:W-:Y:S02]  /*3890*/  CS2R R120, SRZ ;  /* 0x0000000000787805 */ /* 0x000fe4000001ff00 */
[----:B------:R-:W-:Y:S02]  /*38a0*/  SEL R153, R153, 0xffffffc0, !P2 ;  /* 0xffffffc099997807 */ /* 0x000fe40005000000 */
[----:B------:R-:W-:Y:S02]  /*38b0*/  CS2R R118, SRZ ;  /* 0x0000000000767805 */ /* 0x000fe4000001ff00 */
[----:B------:R-:W-:-:S02]  /*38c0*/  SEL R173, R173, 0xffffffe0, !P1 ;  /* 0xffffffe0adad7807 */ /* 0x000fc40004800000 */
        /* <DEDUP_REMOVED lines=19> */
[----:B-1----:R-:W-:Y:S01]  /*3a00*/  VIADD R2, R13, UR33 ;  /* 0x000000210d027c36 */ /* 0x002fe20008000000 */
[----:B------:R-:W-:Y:S01]  /*3a10*/  CS2R R82, SRZ ;  /* 0x0000000000527805 */ /* 0x000fe2000001ff00 */
[----:B------:R-:W-:Y:S01]  /*3a20*/  IMAD.SHL.U32 R3, R32, 0x2, RZ ;  /* 0x0000000220037824 */ /* 0x000fe200078e00ff */
[----:B------:R-:W-:Y:S01]  /*3a30*/  CS2R R80, SRZ ;  /* 0x0000000000507805 */ /* 0x000fe2000001ff00 */
[----:B------:R-:W-:Y:S01]  /*3a40*/  IMAD R188, R0, 0x80, R2 ;  /* 0x0000008000bc7824 */ /* 0x000fe200078e0202 */
[----:B------:R-:W-:Y:S01]  /*3a50*/  CS2R R74, SRZ ;  /* 0x00000000004a7805 */ /* 0x000fe2000001ff00 */
[----:B------:R-:W-:Y:S01]  /*3a60*/  IMAD.U32 R0, RZ, RZ, UR27 ;  /* 0x0000001bff007e24 */ /* 0x000fe2000f8e00ff */
[----:B------:R-:W-:Y:S01]  /*3a70*/  LOP3.LUT R2, R3, 0x6, RZ, 0xc0, !PT ;  /* 0x0000000603027812 */ /* 0x000fe200078ec0ff */
[----:B------:R-:W-:Y:S01]  /*3a80*/  UIADD3 UR27, UPT, UPT, UR27, 0x80, URZ ;  /* 0x000000801b1b7890 */ /* 0x000fe2000fffe0ff */
[----:B------:R-:W-:-:S02]  /*3a90*/  LOP3.LUT R3, R180, 0x1c0, RZ, 0xc0, !PT ;  /* 0x000001c0b4037812 */ /* 0x000fc400078ec0ff */
[----:B------:R-:W-:Y:S02]  /*3aa0*/  CS2R R72, SRZ ;  /* 0x0000000000487805 */ /* 0x000fe4000001ff00 */
[----:B------:R-:W-:Y:S02]  /*3ab0*/  LOP3.LUT R2, R2, 0x1c0, R12, 0xf8, !PT ;  /* 0x000001c002027812 */ /* 0x000fe400078ef80c */
[----:B------:R-:W-:Y:S02]  /*3ac0*/  CS2R R70, SRZ ;  /* 0x0000000000467805 */ /* 0x000fe4000001ff00 */
[----:B------:R-:W-:Y:S02]  /*3ad0*/  LOP3.LUT R3, R3, 0x38, R33, 0xf8, !PT ;  /* 0x0000003803037812 */ /* 0x000fe400078ef821 */
[----:B------:R-:W-:Y:S02]  /*3ae0*/  CS2R R68, SRZ ;  /* 0x0000000000447805 */ /* 0x000fe4000001ff00 */
[----:B------:R-:W-:Y:S01]  /*3af0*/  IADD3 R4, PT, PT, R2, UR35, R0 ;  /* 0x0000002302047c10 */ /* 0x000fe2000fffe000 */
[----:B------:R-:W-:Y:S01]  /*3b00*/  UMOV UR11, URZ ;  /* 0x000000ff000b7c82 */ /* 0x000fe20008000000 */
[----:B------:R-:W-:Y:S01]  /*3b10*/  LOP3.LUT R2, R5, 0xc00, R8, 0xf8, !PT ;  /* 0x00000c0005027812 */ /* 0x000fe200078ef808 */
[----:B------:R-:W1:Y:S01]  /*3b20*/  LDCU UR8, c[0x0][0x3e0] ;  /* 0x00007c00ff0877ac */ /* 0x000e620008000800 */
[----:B------:R-:W-:Y:S01]  /*3b30*/  LOP3.LUT R0, R7, 0x10, R32, 0xf8, !PT ;  /* 0x0000001007007812 */ /* 0x000fe200078ef820 */
[----:B---3--:R-:W2:Y:S01]  /*3b40*/  @P0 MUFU.RCP R5, UR5 ;  /* 0x0000000500050d08 */ /* 0x008ea20008001000 */
[----:B------:R-:W-:Y:S01]  /*3b50*/  LOP3.LUT R7, R3, 0x8, R12, 0x78, !PT ;  /* 0x0000000803077812 */ /* 0x000fe200078e780c */
[----:B------:R-:W3:Y:S01]  /*3b60*/  LDCU UR5, c[0x0][0x440] ;  /* 0x00008800ff0577ac */ /* 0x000ee20008000800 */
[----:B------:R-:W-:-:S02]  /*3b70*/  LOP3.LUT R0, R0, R3, RZ, 0x3c, !PT ;  /* 0x0000000300007212 */ /* 0x000fc400078e3cff */
[----:B------:R-:W-:Y:S01]  /*3b80*/  LOP3.LUT R182, R2, R7, RZ, 0xfc, !PT ;  /* 0x0000000702b67212 */ /* 0x000fe200078efcff */
[----:B------:R-:W1:Y:S01]  /*3b90*/  LDCU UR10, c[0x0][0x50c] ;  /* 0x0000a180ff0a77ac */ /* 0x000e620008000800 */
[----:B------:R-:W-:Y:S02]  /*3ba0*/  LOP3.LUT R7, R186, 0x1c0, RZ, 0xc0, !PT ;  /* 0x000001c0ba077812 */ /* 0x000fe400078ec0ff */
[----:B------:R-:W-:Y:S01]  /*3bb0*/  LOP3.LUT R180, R0, 0x200, R180, 0xf8, !PT ;  /* 0x0000020000b47812 */ /* 0x000fe200078ef8b4 */
[----:B------:R-:W1:Y:S01]  /*3bc0*/  LDCU UR9, c[0x0][0x45c] ;  /* 0x00008b80ff0977ac */ /* 0x000e620008000800 */
[----:B------:R-:W-:Y:S02]  /*3bd0*/  LOP3.LUT R0, R186, 0x200, RZ, 0xc0, !PT ;  /* 0x00000200ba007812 */ /* 0x000fe400078ec0ff */
[----:B------:R-:W-:Y:S01]  /*3be0*/  LOP3.LUT R7, R7, 0x38, R184, 0xf8, !PT ;  /* 0x0000003807077812 */ /* 0x000fe200078ef8b8 */
[----:B------:R-:W-:Y:S01]  /*3bf0*/  UISETP.GE.AND UP0, UPT, UR27, UR33, UPT ;  /* 0x000000211b00728c */ /* 0x000fe2000bf06270 */
[----:B------:R-:W-:-:S02]  /*3c00*/  LOP3.LUT R0, R0, 0xc00, R187, 0xf8, !PT ;  /* 0x00000c0000007812 */ /* 0x000fc400078ef8bb */
[----:B------:R-:W-:Y:S02]  /*3c10*/  LOP3.LUT R2, R7, 0x8, R9, 0x78, !PT ;  /* 0x0000000807027812 */ /* 0x000fe400078e7809 */
[----:B------:R-:W-:Y:S02]  /*3c20*/  IADD3 R188, PT, PT, R188, -0x59, -R4 ;  /* 0xffffffa7bcbc7810 */ /* 0x000fe40007ffe804 */
[----:B------:R-:W-:Y:S01]  /*3c30*/  LOP3.LUT R183, R0, R2, RZ, 0xfc, !PT ;  /* 0x0000000200b77212 */ /* 0x000fe200078efcff */
[----:B------:R-:W-:Y:S01]  /*3c40*/  IMAD.SHL.U32 R2, R185, 0x10, RZ ;  /* 0x00000010b9027824 */ /* 0x000fe200078e00ff */
[----:B------:R-:W-:Y:S02]  /*3c50*/  LOP3.LUT R7, R7, 0x8, R185, 0x78, !PT ;  /* 0x0000000807077812 */ /* 0x000fe400078e78b9 */
[----:B------:R-:W-:Y:S02]  /*3c60*/  LOP3.LUT R3, R3, 0x8, R32, 0x78, !PT ;  /* 0x0000000803037812 */ /* 0x000fe400078e7820 */
[----:B------:R-:W-:-:S02]  /*3c70*/  LOP3.LUT R2, R2, 0x1c0, RZ, 0xc0, !PT ;  /* 0x000001c002027812 */ /* 0x000fc400078ec0ff */
[----:B------:R-:W-:Y:S02]  /*3c80*/  LOP3.LUT R3, R3, 0x7200, R8, 0xf8, !PT ;  /* 0x0000720003037812 */ /* 0x000fe400078ef808 */
[----:B------:R-:W-:Y:S02]  /*3c90*/  LEA R182, R182, UR26, 0x1 ;  /* 0x0000001ab6b67c11 */ /* 0x000fe4000f8e08ff */
[----:B------:R-:W-:Y:S02]  /*3ca0*/  LEA R151, R3, UR26, 0x1 ;  /* 0x0000001a03977c11 */ /* 0x000fe4000f8e08ff */
[----:B------:R-:W-:Y:S01]  /*3cb0*/  LEA R180, R180, UR26, 0x1 ;  /* 0x0000001ab4b47c11 */ /* 0x000fe2000f8e08ff */
[----:B------:R-:W-:Y:S01]  /*3cc0*/  VIADD R182, R182, UR12 ;  /* 0x0000000cb6b67c36 */ /* 0x000fe20008000000 */
[----:B------:R-:W-:Y:S01]  /*3cd0*/  LOP3.LUT P3, RZ, R185, 0x2, RZ, 0xc0, !PT ;  /* 0x00000002b9ff7812 */ /* 0x000fe2000786c0ff */
[----:B------:R-:W-:Y:S01]  /*3ce0*/  IMAD.IADD R172, R153, 0x1, R151 ;  /* 0x0000000199ac7824 */ /* 0x000fe200078e0297 */
[----:B------:R-:W-:Y:S01]  /*3cf0*/  LOP3.LUT P4, RZ, R185, 0x10, RZ, 0xc0, !PT ;  /* 0x00000010b9ff7812 */ /* 0x000fe2000788c0ff */
[----:B------:R-:W-:-:S02]  /*3d00*/  VIADD R180, R180, UR12 ;  /* 0x0000000cb4b47c36 */ /* 0x000fc40008000000 */
[C---:B------:R-:W-:Y:S02]  /*3d10*/  IMAD.IADD R152, R173.reuse, 0x1, R151 ;  /* 0x00000001ad987824 */ /* 0x040fe400078e0297 */
[----:B------:R-:W-:Y:S02]  /*3d20*/  IMAD.IADD R181, R173, 0x1, R172 ;  /* 0x00000001adb57824 */ /* 0x000fe400078e02ac */
[----:B--2---:R-:W-:Y:S01]  /*3d30*/  @P0 FMUL.FTZ R4, R6, R5 ;  /* 0x0000000506040220 */ /* 0x004fe20000410000 */
[----:B------:R-:W-:Y:S02]  /*3d40*/  IMAD.SHL.U32 R6, R185, 0x2, RZ ;  /* 0x00000002b9067824 */ /* 0x000fe400078e00ff */
[----:B------:R-:W-:Y:S02]  /*3d50*/  IMAD.MOV.U32 R5, RZ, RZ, 0x20 ;  /* 0x00000020ff057424 */ /* 0x000fe400078e00ff */
[----:B------:R-:W-:Y:S01]  /*3d60*/  @P0 R2UR UR14, R4 ;  /* 0x00000000040e02ca */ /* 0x000fe200000e0000 */
[----:B------:R-:W-:Y:S01]  /*3d70*/  IMAD.MOV.U32 R4, RZ, RZ, 0x10 ;  /* 0x00000010ff047424 */ /* 0x000fe200078e00ff */
[----:B------:R-:W-:-:S02]  /*3d80*/  LOP3.LUT R0, R6, 0xe006, R186, 0xc8, !PT ;  /* 0x0000e00606007812 */ /* 0x000fc400078ec8ba */
[----:B------:R-:W-:Y:S02]  /*3d90*/  LOP3.LUT P0, RZ, R185, 0x4, RZ, 0xc0, !PT ;  /* 0x00000004b9ff7812 */ /* 0x000fe4000780c0ff */
[----:B------:R-:W-:Y:S02]  /*3da0*/  LOP3.LUT R2, R2, 0x38, R6, 0xf8, !PT ;  /* 0x0000003802027812 */ /* 0x000fe400078ef806 */
[----:B------:R-:W-:Y:S02]  /*3db0*/  LOP3.LUT R0, R0, 0xc00, R187, 0xf8, !PT ;  /* 0x00000c0000007812 */ /* 0x000fe400078ef8bb */
[----:B------:R-:W-:Y:S02]  /*3dc0*/  SEL R4, R4, 0xfffffff0, !P0 ;  /* 0xfffffff004047807 */ /* 0x000fe40004000000 */
[----:B------:R-:W-:Y:S01]  /*3dd0*/  SEL R4, R5, 0xffffffe0, !P5 ;  /* 0xffffffe005047807 */ /* 0x000fe20006800000 */
[----:B------:R-:W-:Y:S01]  /*3de0*/  @UP1 UMOV UR11, UR14 ;  /* 0x0000000e000b1c82 */ /* 0x000fe20008000000 */
[----:B------:R-:W-:-:S03]  /*3df0*/  LOP3.LUT R0, R0, R2, RZ, 0xfc, !PT ;  /* 0x0000000200007212 */ /* 0x000fc600078efcff */
[----:B------:R-:W-:Y:S04]  /*3e00*/  STL [R1+0x70], R4 ;  /* 0x0000700401007387 */ /* 0x000fe80000100800 */
[----:B------:R2:W-:Y:S02]  /*3e10*/  STL [R1+0x68], R0 ;  /* 0x0000680001007387 */ /* 0x0005e40000100800 */
[----:B--2---:R-:W-:-:S05]  /*3e20*/  LOP3.LUT R0, R7, 0x7200, R187, 0xf8, !PT ;  /* 0x0000720007007812 */ /* 0x004fca00078ef8bb */
[----:B-1-3--:R2:W-:Y:S02]  /*3e30*/  STL [R1+0x64], R0 ;  /* 0x0000640001007387 */ /* 0x00a5e40000100800 */
.L_x_2442:
[----:B------:R-:W0:Y:S01]  /*3e40*/  LDGDEPBAR ;  /* 0x00000000000079af */ /* 0x000e220000000000 */
[C---:B------:R-:W-:Y:S01]  /*3e50*/  IMAD.IADD R144, R182.reuse, 0x1, R173 ;  /* 0x00000001b6907824 */ /* 0x040fe200078e02ad */
[----:B------:R-:W-:Y:S01]  /*3e60*/  PLOP3.LUT P6, PT, PT, PT, UP0, 0x80, 0x8 ;  /* 0x000000000008781c */ /* 0x000fe20003fcf008 */
[----:B--2---:R-:W-:Y:S05]  /*3e70*/  IMAD.IADD R0, R182, 0x1, R153 ;  /* 0x00000001b6007824 */ /* 0x004fea00078e0299 */
[----:B------:R-:W-:Y:S01]  /*3e80*/  STL [R1+0xec], R98 ;  /* 0x0000ec6201007387 */ /* 0x000fe20000100800 */
[----:B------:R-:W-:Y:S01]  /*3e90*/  PLOP3.LUT P5, PT, PT, PT, UP0, 0x80, 0x8 ;  /* 0x000000000008781c */ /* 0x000fe20003faf008 */
[----:B------:R-:W-:Y:S01]  /*3ea0*/  UISETP.NE.AND UP3, UPT, UR39, URZ, UPT ;  /* 0x000000ff2700728c */ /* 0x000fe2000bf65270 */
[----:B------:R-:W-:Y:S01]  /*3eb0*/  PLOP3.LUT P2, PT, PT, PT, UP0, 0x80, 0x8 ;  /* 0x000000000008781c */ /* 0x000fe20003f4f008 */
[----:B------:R-:W-:Y:S01]  /*3ec0*/  STL [R1+0xe8], R97 ;  /* 0x0000e86101007387 */ /* 0x000fe20000100800 */
[----:B------:R-:W-:Y:S03]  /*3ed0*/  PLOP3.LUT P1, PT, PT, PT, UP0, 0x80, 0x8 ;  /* 0x000000000008781c */ /* 0x000fe60003f2f008 */
[----:B------:R-:W-:Y:S04]  /*3ee0*/  STL [R1+0xe4], R96 ;  /* 0x0000e46001007387 */ /* 0x000fe80000100800 */
[----:B------:R-:W-:Y:S04]  /*3ef0*/  STL [R1+0xe0], R95 ;  /* 0x0000e05f01007387 */ /* 0x000fe80000100800 */
[----:B------:R-:W-:Y:S01]  /*3f00*/  STL [R1+0xdc], R94 ;  /* 0x0000dc5e01007387 */ /* 0x000fe20000100800 */
[----:B------:R-:W-:Y:S04]  /*3f10*/  DEPBAR.LE SB0, 0x0 ;  /* 0x000080000000791a */ /* 0x000fe80000000000 */
[----:B------:R-:W-:Y:S06]  /*3f20*/  BAR.SYNC.DEFER_BLOCKING 0x0 ;  /* 0x0000000000007b1d */ /* 0x000fec0000010000 */
[----:B------:R-:W-:Y:S04]  /*3f30*/  STL [R1+0xd8], R93 ;  /* 0x0000d85d01007387 */ /* 0x000fe80000100800 */
[----:B------:R-:W-:Y:S04]  /*3f40*/  STL [R1+0xd4], R92 ;  /* 0x0000d45c01007387 */ /* 0x000fe80000100800 */
[----:B------:R-:W-:Y:S04]  /*3f50*/  STL [R1+0xd0], R91 ;  /* 0x0000d05b01007387 */ /* 0x000fe80000100800 */
[----:B------:R-:W-:Y:S04]  /*3f60*/  STL [R1+0xcc], R90 ;  /* 0x0000cc5a01007387 */ /* 0x000fe80000100800 */
        /* <DEDUP_REMOVED lines=15> */
[----:B------:R-:W-:Y:S01]  /*4060*/  LDSM.16.M88.4 R156, [R172+0xc000] ;  /* 0x00c00000ac9c783b */ /* 0x000fe20000000200 */
[C---:B------:R-:W-:Y:S07]  /*4070*/  HMMA.16816.F32.BF16 R24, R60.reuse, R32, RZ ;  /* 0x000000203c18723c */ /* 0x040fee00000418ff */
[----:B------:R-:W-:Y:S01]  /*4080*/  LDSM.16.M88.4 R160, [R0+0x2000] ;  /* 0x0020000000a0783b */ /* 0x000fe20000000200 */
[-C--:B------:R-:W-:Y:S07]  /*4090*/  HMMA.16816.F32.BF16 R28, R60, R34.reuse, RZ ;  /* 0x000000223c1c723c */ /* 0x080fee00000418ff */
[----:B------:R-:W-:Y:S01]  /*40a0*/  LDSM.16.M88.4 R164, [R172+0xc800] ;  /* 0x00c80000aca4783b */ /* 0x000fe20000000200 */
[C---:B------:R-:W-:Y:S07]  /*40b0*/  HMMA.16816.F32.BF16 R32, R64.reuse, R34, RZ ;  /* 0x000000224020723c */ /* 0x040fee00000418ff */
[----:B------:R-:W-:Y:S01]  /*40c0*/  LDSM.16.M88.4 R168, [R172+0xd000] ;  /* 0x00d00000aca8783b */ /* 0x000fe20000000200 */
[-C--:B----4-:R-:W-:Y:S07]  /*40d0*/  HMMA.16816.F32.BF16 R36, R64, R48.reuse, RZ ;  /* 0x000000304024723c */ /* 0x090fee00000418ff */
[----:B------:R-:W-:Y:S01]  /*40e0*/  LDSM.16.M88.4 R176, [R181+0xc000] ;  /* 0x00c00000b5b0783b */ /* 0x000fe20000000200 */
[C---:B------:R-:W-:Y:S07]  /*40f0*/  HMMA.16816.F32.BF16 R40, R60.reuse, R48, RZ ;  /* 0x000000303c28723c */ /* 0x040fee00000418ff */
[----:B------:R-:W-:Y:S04]  /*4100*/  STL [R1+0xc8], R89 ;  /* 0x0000c85901007387 */ /* 0x000fe80000100800 */
[----:B------:R-:W-:Y:S01]  /*4110*/  STL [R1+0xc4], R88 ;  /* 0x0000c45801007387 */ /* 0x000fe20000100800 */
[-C--:B------:R-:W-:Y:S03]  /*4120*/  HMMA.16816.F32.BF16 R44, R60, R50.reuse, RZ ;  /* 0x000000323c2c723c */ /* 0x080fe600000418ff */
[----:B------:R-:W-:Y:S04]  /*4130*/  STL [R1+0xc0], R87 ;  /* 0x0000c05701007387 */ /* 0x000fe80000100800 */
[----:B------:R-:W-:Y:S01]  /*4140*/  STL [R1+0xbc], R86 ;  /* 0x0000bc5601007387 */ /* 0x000fe20000100800 */
[C---:B------:R-:W-:Y:S03]  /*4150*/  HMMA.16816.F32.BF16 R48, R64.reuse, R50, RZ ;  /* 0x000000324030723c */ /* 0x040fe600000418ff */
        /* <DEDUP_REMOVED lines=11> */
[----:B------:R-:W-:Y:S03]  /*4210*/  HMMA.16816.F32.BF16 R64, R64, R134, RZ ;  /* 0x000000864040723c */ /* 0x000fe600000418ff */
[----:B------:R-:W3:Y:S05]  /*4220*/  LDSM.16.M88.4 R132, [R152+0xd000] ;  /* 0x00d000009884783b */ /* 0x000eea0000000200 */
[-C--:B-1----:R-:W-:Y:S03]  /*4230*/  HMMA.16816.F32.BF16 R4, R136, R140.reuse, R4 ;  /* 0x0000008c8804723c */ /* 0x082fe60000041804 */
[----:B------:R-:W-:Y:S04]  /*4240*/  STL [R1+0x98], R77 ;  /* 0x0000984d01007387 */ /* 0x000fe80000100800 */
[----:B------:R-:W-:Y:S01]  /*4250*/  STL [R1+0x94], R76 ;  /* 0x0000944c01007387 */ /* 0x000fe20000100800 */
[C---:B--2---:R-:W-:Y:S03]  /*4260*/  HMMA.16816.F32.BF16 R8, R144.reuse, R140, R8 ;  /* 0x0000008c9008723c */ /* 0x044fe60000041808 */
[----:B------:R-:W-:Y:S04]  /*4270*/  STL [R1+0x90], R75 ;  /* 0x0000904b01007387 */ /* 0x000fe80000100800 */
[----:B------:R-:W-:Y:S01]  /*4280*/  STL [R1+0x8c], R74 ;  /* 0x00008c4a01007387 */ /* 0x000fe20000100800 */
[-C--:B------:R-:W-:Y:S03]  /*4290*/  HMMA.16816.F32.BF16 R12, R144, R142.reuse, R12 ;  /* 0x0000008e900c723c */ /* 0x080fe6000004180c */
[----:B------:R-:W-:Y:S04]  /*42a0*/  STL [R1+0x88], R73 ;  /* 0x0000884901007387 */ /* 0x000fe80000100800 */
[----:B------:R-:W-:Y:S01]  /*42b0*/  STL [R1+0x84], R72 ;  /* 0x0000844801007387 */ /* 0x000fe20000100800 */
[C---:B------:R-:W-:Y:S03]  /*42c0*/  HMMA.16816.F32.BF16 R16, R136.reuse, R142, R16 ;  /* 0x0000008e8810723c */ /* 0x040fe60000041810 */
[----:B------:R-:W1:Y:S05]  /*42d0*/  LDSM.16.M88.4 R140, [R152+0xd800] ;  /* 0x00d80000988c783b */ /* 0x000e6a0000000200 */
[-C--:B------:R-:W-:Y:S03]  /*42e0*/  HMMA.16816.F32.BF16 R20, R136, R148.reuse, R20 ;  /* 0x000000948814723c */ /* 0x080fe60000041814 */
[----:B------:R2:W4:Y:S05]  /*42f0*/  LDSM.16.M88.4 R152, [R0] ;  /* 0x000000000098783b */ /* 0x00052a0000000200 */
[C---:B------:R-:W-:Y:S03]  /*4300*/  HMMA.16816.F32.BF16 R24, R144.reuse, R148, R24 ;  /* 0x000000949018723c */ /* 0x040fe60000041818 */
[----:B------:R-:W-:Y:S04]  /*4310*/  STL [R1+0x80], R71 ;  /* 0x0000804701007387 */ /* 0x000fe80000100800 */
[----:B------:R-:W-:Y:S01]  /*4320*/  STL [R1+0x7c], R70 ;  /* 0x00007c4601007387 */ /* 0x000fe20000100800 */
[-C--:B------:R-:W-:Y:S03]  /*4330*/  HMMA.16816.F32.BF16 R28, R144, R150.reuse, R28 ;  /* 0x00000096901c723c */ /* 0x080fe6000004181c */
[----:B------:R-:W-:Y:S04]  /*4340*/  STL [R1+0x78], R69 ;  /* 0x0000784501007387 */ /* 0x000fe80000100800 */
[----:B------:R-:W-:Y:S01]  /*4350*/  STL [R1+0x74], R68 ;  /* 0x0000744401007387 */ /* 0x000fe20000100800 */
[C---:B------:R-:W-:Y:S03]  /*4360*/  HMMA.16816.F32.BF16 R32, R136.reuse, R150, R32 ;  /* 0x000000968820723c */ /* 0x040fe60000041820 */
[----:B------:R-:W4:Y:S01]  /*4370*/  LDSM.16.M88.4 R148, [R172+0xd800] ;  /* 0x00d80000ac94783b */ /* 0x000f220000000200 */
[----:B--2---:R-:W-:Y:S04]  /*4380*/  IADD3 R0, PT, PT, R173, R0, RZ ;  /* 0x00000000ad007210 */ /* 0x004fe80007ffe0ff */
[-C--:B---3--:R-:W-:Y:S03]  /*4390*/  HMMA.16816.F32.BF16 R36, R136, R132.reuse, R36 ;  /* 0x000000848824723c */ /* 0x088fe60000041824 */
[----:B------:R-:W2:Y:S05]  /*43a0*/  LDSM.16.M88.4 R172, [R0] ;  /* 0x0000000000ac783b */ /* 0x000eaa0000000200 */
[C---:B------:R-:W-:Y:S01]  /*43b0*/  HMMA.16816.F32.BF16 R40, R144.reuse, R132, R40 ;  /* 0x000000849028723c */ /* 0x040fe20000041828 */
[----:B------:R-:W3:Y:S01]  /*43c0*/  S2R R3, SR_TID.X ;  /* 0x0000000000037919 */ /* 0x000ee20000002100 */
[----:B------:R-:W4:Y:S06]  /*43d0*/  S2R R2, SR_TID.X ;  /* 0x0000000000027919 */ /* 0x000f2c0000002100 */
[-C--:B------:R-:W-:Y:S08]  /*43e0*/  HMMA.16816.F32.BF16 R44, R144, R134.reuse, R44 ;  /* 0x00000086902c723c */ /* 0x080ff0000004182c */
[C---:B------:R-:W-:Y:S01]  /*43f0*/  HMMA.16816.F32.BF16 R48, R136.reuse, R134, R48 ;  /* 0x000000868830723c */ /* 0x040fe20000041830 */
[----:B------:R2:W2:Y:S07]  /*4400*/  LDSM.16.M88.4 R132, [R0+0x2000] ;  /* 0x002000000084783b */ /* 0x0004ae0000000200 */
[-C--:B-1----:R-:W-:Y:S08]  /*4410*/  HMMA.16816.F32.BF16 R52, R136, R140.reuse, R52 ;  /* 0x0000008c8834723c */ /* 0x082ff00000041834 */
[C---:B------:R-:W-:Y:S04]  /*4420*/  HMMA.16816.F32.BF16 R56, R144.reuse, R140, R56 ;  /* 0x0000008c9038723c */ /* 0x040fe80000041838 */
[----:B---3--:R-:W-:Y:S01]  /*4430*/  IMAD.SHL.U32 R3, R3, 0x2, RZ ;  /* 0x0000000203037824 */ /* 0x008fe200078e00ff */
[----:B----4-:R-:W-:Y:S03]  /*4440*/  SHF.R.U32.HI R2, RZ, 0x1, R2 ;  /* 0x00000001ff027819 */ /* 0x010fe60000011602 */
[-C--:B------:R-:W-:Y:S01]  /*4450*/  HMMA.16816.F32.BF16 R60, R144, R142.reuse, R60 ;  /* 0x0000008e903c723c */ /* 0x080fe2000004183c */
[----:B--2---:R-:W-:Y:S07]  /*4460*/  IMAD.U32 R0, RZ, RZ, UR38 ;  /* 0x00000026ff007e24 */ /* 0x004fee000f8e00ff */
[----:B------:R-:W-:Y:S04]  /*4470*/  HMMA.16816.F32.BF16 R64, R136, R142, R64 ;  /* 0x0000008e8840723c */ /* 0x000fe80000041840 */
[----:B------:R-:W-:Y:S01]  /*4480*/  @P6 LOP3.LUT R136, R3, 0x6, RZ, 0xc0, !PT ;  /* 0x0000000603886812 */ /* 0x000fe200078ec0ff */
[----:B------:R-:W-:Y:S01]  /*4490*/  VIADD R137, R188, 0xffffffd9 ;  /* 0xffffffd9bc897836 */ /* 0x000fe20000000000 */
[----:B------:R-:W-:Y:S02]  /*44a0*/  PLOP3.LUT P6, PT, PT, PT, UP0, 0x80, 0x8 ;  /* 0x000000000008781c */ /* 0x000fe40003fcf008 */
[-C--:B------:R-:W-:Y:S05]  /*44b0*/  HMMA.16816.F32.BF16 R4, R152, R156.reuse, R4 ;  /* 0x0000009c9804723c */ /* 0x080fea0000041804 */
[----:B------:R-:W-:Y:S02]  /*44c0*/  @P5 LOP3.LUT R136, R136, 0x1c0, R2, 0xf8, !PT ;  /* 0x000001c088885812 */ /* 0x000fe400078ef802 */
[----:B------:R-:W-:Y:S01]  /*44d0*/  PLOP3.LUT P5, PT, PT, PT, UP0, 0x80, 0x8 ;  /* 0x000000000008781c */ /* 0x000fe20003faf008 */
[C---:B------:R-:W-:Y:S04]  /*44e0*/  HMMA.16816.F32.BF16 R8, R160.reuse, R156, R8 ;  /* 0x0000009ca008723c */ /* 0x040fe80000041808 */
[----:B------:R-:W-:Y:S02]  /*44f0*/  @P2 LEA R136, R0, R136, 0x7 ;  /* 0x0000008800882211 */ /* 0x000fe400078e38ff */
[----:B------:R-:W-:Y:S02]  /*4500*/  IADD3 R2, PT, PT, R188, -0x1f, RZ ;  /* 0xffffffe1bc027810 */ /* 0x000fe40007ffe0ff */
[-C--:B------:R-:W-:Y:S03]  /*4510*/  HMMA.16816.F32.BF16 R12, R160, R158.reuse, R12 ;  /* 0x0000009ea00c723c */ /* 0x080fe6000004180c */
[----:B------:R-:W-:Y:S01]  /*4520*/  @P1 VIADD R0, R136, 0x1 ;  /* 0x0000000188001836 */ /* 0x000fe20000000000 */
[----:B------:R-:W-:Y:S02]  /*4530*/  IABS R137, R137 ;  /* 0x0000008900897213 */ /* 0x000fe40000000000 */
[----:B------:R-:W-:Y:S02]  /*4540*/  IABS R2, R2 ;  /* 0x0000000200027213 */ /* 0x000fe40000000000 */
[C---:B------:R-:W-:Y:S01]  /*4550*/  HMMA.16816.F32.BF16 R16, R152.reuse, R158, R16 ;  /* 0x0000009e9810723c */ /* 0x040fe20000041810 */
[----:B------:R-:W-:Y:S03]  /*4560*/  PLOP3.LUT P1, PT, PT, PT, UP0, 0x80, 0x8 ;  /* 0x000000000008781c */ /* 0x000fe60003f2f008 */
[----:B------:R-:W-:Y:S01]  /*4570*/  @P5 ISETP.GE.AND P2, PT, R0, UR33, PT ;  /* 0x0000002100005c0c */ /* 0x000fe2000bf46270 */
[----:B------:R-:W-:Y:S01]  /*4580*/  VIADD R0, R188, 0x19 ;  /* 0x00000019bc007836 */ /* 0x000fe20000000000 */
[----:B------:R-:W-:Y:S02]  /*4590*/  PLOP3.LUT P5, PT, PT, PT, UP0, 0x80, 0x8 ;  /* 0x000000000008781c */ /* 0x000fe40003faf008 */
[-C--:B------:R-:W-:Y:S03]  /*45a0*/  HMMA.16816.F32.BF16 R20, R152, R164.reuse, R20 ;  /* 0x000000a49814723c */ /* 0x080fe60000041814 */
[----:B------:R-:W-:Y:S02]  /*45b0*/  IABS R0, R0 ;  /* 0x0000000000007213 */ /* 0x000fe40000000000 */
[----:B------:R-:W-:Y:S02]  /*45c0*/  I2FP.F32.S32 R137, R137 ;  /* 0x0000008900897245 */ /* 0x000fe40000201400 */
[----:B------:R-:W-:Y:S01]  /*45d0*/  I2FP.F32.S32 R139, R2 ;  /* 0x00000002008b7245 */ /* 0x000fe20000201400 */
[C---:B------:R-:W-:Y:S04]  /*45e0*/  HMMA.16816.F32.BF16 R24, R160.reuse, R164, R24 ;  /* 0x000000a4a018723c */ /* 0x040fe80000041818 */
[----:B------:R-:W-:Y:S01]  /*45f0*/  @P5 ISETP.GE.AND P5, PT, R136, UR33, PT ;  /* 0x0000002188005c0c */ /* 0x000fe2000bfa6270 */
[----:B------:R-:W-:Y:S03]  /*4600*/  VIADD R2, R188, 0xffffffd8 ;  /* 0xffffffd8bc027836 */ /* 0x000fe60000000000 */
[-C--:B------:R-:W-:Y:S03]  /*4610*/  HMMA.16816.F32.BF16 R28, R160, R166.reuse, R28 ;  /* 0x000000a6a01c723c */ /* 0x080fe6000004181c */
[----:B------:R-:W-:Y:S05]  /*4620*/  IABS R2, R2 ;  /* 0x0000000200027213 */ /* 0x000fea0000000000 */
[C---:B------:R-:W-:Y:S08]  /*4630*/  HMMA.16816.F32.BF16 R32, R152.reuse, R166, R32 ;  /* 0x000000a69820723c */ /* 0x040ff00000041820 */
[-C--:B------:R-:W-:Y:S08]  /*4640*/  HMMA.16816.F32.BF16 R36, R152, R168.reuse, R36 ;  /* 0x000000a89824723c */ /* 0x080ff00000041824 */
[C---:B------:R-:W-:Y:S08]  /*4650*/  HMMA.16816.F32.BF16 R40, R160.reuse, R168, R40 ;  /* 0x000000a8a028723c */ /* 0x040ff00000041828 */
[-C--:B------:R-:W-:Y:S08]  /*4660*/  HMMA.16816.F32.BF16 R44, R160, R170.reuse, R44 ;  /* 0x000000aaa02c723c */ /* 0x080ff0000004182c */
[C---:B------:R-:W-:Y:S08]  /*4670*/  HMMA.16816.F32.BF16 R48, R152.reuse, R170, R48 ;  /* 0x000000aa9830723c */ /* 0x040ff00000041830 */
[-C--:B------:R-:W-:Y:S08]  /*4680*/  HMMA.16816.F32.BF16 R52, R152, R148.reuse, R52 ;  /* 0x000000949834723c */ /* 0x080ff00000041834 */
[C---:B------:R-:W-:Y:S01]  /*4690*/  HMMA.16816.F32.BF16 R56, R160.reuse, R148, R56 ;  /* 0x00000094a038723c */ /* 0x040fe20000041838 */
[----:B------:R-:W-:Y:S03]  /*46a0*/  MOV R149, 0x40 ;  /* 0x0000004000957802 */ /* 0x000fe60000000f00 */
[----:B------:R-:W-:Y:S04]  /*46b0*/  LEA R148, R183, UR4, 0x1 ;  /* 0x00000004b7947c11 */ /* 0x000fe8000f8e08ff */
[-C--:B------:R-:W-:Y:S08]  /*46c0*/  HMMA.16816.F32.BF16 R60, R160, R150.reuse, R60 ;  /* 0x00000096a03c723c */ /* 0x080ff0000004183c */
[----:B------:R-:W-:Y:S04]  /*46d0*/  HMMA.16816.F32.BF16 R64, R152, R150, R64 ;  /* 0x000000969840723c */ /* 0x000fe80000041840 */
[----:B------:R-:W-:Y:S04]  /*46e0*/  SEL R153, R149, 0xffffffc0, !P0 ;  /* 0xffffffc095997807 */ /* 0x000fe80004000000 */
[-C--:B------:R-:W-:Y:S05]  /*46f0*/  HMMA.16816.F32.BF16 R4, R172, R176.reuse, R4 ;  /* 0x000000b0ac04723c */ /* 0x080fea0000041804 */
[----:B------:R-:W-:Y:S03]  /*4700*/  IMAD.IADD R149, R148, 0x1, R153 ;  /* 0x0000000194957824 */ /* 0x000fe600078e0299 */
[C---:B------:R-:W-:Y:S08]  /*4710*/  HMMA.16816.F32.BF16 R8, R132.reuse, R176, R8 ;  /* 0x000000b08408723c */ /* 0x040ff00000041808 */
        /* <DEDUP_REMOVED lines=16> */
[----:B------:R-:W-:Y:S01]  /*4820*/  MUFU.TANH R96, R5 ;  /* 0x0000000500607308 */ /* 0x000fe20000002400 */
[----:B------:R-:W-:Y:S01]  /*4830*/  IMAD.MOV.U32 R14, RZ, RZ, R0 ;  /* 0x000000ffff0e7224 */ /* 0x000fe200078e0000 */
[----:B------:R-:W-:Y:S01]  /*4840*/  IADD3 R0, PT, PT, R188, 0x21, RZ ;  /* 0x00000021bc007810 */ /* 0x000fe20007ffe0ff */
[----:B------:R-:W-:Y:S01]  /*4850*/  FMUL.FTZ R16, R16, UR10 ;  /* 0x0000000a10107c20 */ /* 0x000fe20008410000 */
[----:B------:R-:W-:Y:S02]  /*4860*/  FMUL.FTZ R19, R19, UR10 ;  /* 0x0000000a13137c20 */ /* 0x000fe40008410000 */
[----:B------:R-:W-:Y:S01]  /*4870*/  IABS R0, R0 ;  /* 0x0000000000007213 */ /* 0x000fe20000000000 */
[----:B------:R-:W-:Y:S03]  /*4880*/  FMUL.FTZ R18, R18, UR10 ;  /* 0x0000000a12127c20 */ /* 0x000fe60008410000 */
[----:B------:R1:W-:Y:S01]  /*4890*/  MUFU.TANH R185, R7 ;  /* 0x0000000700b97308 */ /* 0x0003e20000002400 */
[----:B------:R-:W-:Y:S02]  /*48a0*/  I2FP.F32.S32 R14, R14 ;  /* 0x0000000e000e7245 */ /* 0x000fe40000201400 */
[----:B------:R-:W-:Y:S07]  /*48b0*/  I2FP.F32.S32 R0, R0 ;  /* 0x0000000000007245 */ /* 0x000fee0000201400 */
[----:B------:R-:W2:Y:S10]  /*48c0*/  MUFU.TANH R8, R8 ;  /* 0x0000000800087308 */ /* 0x000eb40000002400 */
[----:B------:R-:W3:Y:S01]  /*48d0*/  MUFU.TANH R69, R10 ;  /* 0x0000000a00457308 */ /* 0x000ee20000002400 */
[----:B-1----:R-:W1:Y:S09]  /*48e0*/  LDSM.16.M88.4 R4, [R181+0xc800] ;  /* 0x00c80000b504783b */ /* 0x002e720000000200 */
[----:B------:R-:W4:Y:S01]  /*48f0*/  MUFU.TANH R75, R9 ;  /* 0x00000009004b7308 */ /* 0x000f220000002400 */
[----:B--2---:R2:W-:Y:S09]  /*4900*/  STL [R1+0x24], R8 ;  /* 0x0000240801007387 */ /* 0x0045f20000100800 */
[----:B------:R-:W2:Y:S01]  /*4910*/  MUFU.TANH R74, R11 ;  /* 0x0000000b004a7308 */ /* 0x000ea20000002400 */
[----:B---3--:R3:W-:Y:S01]  /*4920*/  STL [R1+0x38], R69 ;  /* 0x0000384501007387 */ /* 0x0087e20000100800 */
[----:B------:R-:W-:Y:S08]  /*4930*/  FFMA.FTZ R10, R137, -UR11, R97 ;  /* 0x8000000b890a7c23 */ /* 0x000ff00008010061 */
[----:B------:R-:W1:Y:S01]  /*4940*/  MUFU.TANH R72, R12 ;  /* 0x0000000c00487308 */ /* 0x000e620000002400 */
[----:B------:R-:W-:Y:S01]  /*4950*/  @P6 FSEL R10, R10, -INF , !P5 ;  /* 0xff8000000a0a6808 */ /* 0x000fe20006800000 */
[----:B----4-:R-:W-:Y:S01]  /*4960*/  STL [R1+0x1c], R75 ;  /* 0x00001c4b01007387 */ /* 0x010fe20000100800 */
[----:B------:R-:W-:Y:S01]  /*4970*/  FFMA.FTZ R9, R139, -UR11, R186 ;  /* 0x8000000b8b097c23 */ /* 0x000fe200080100ba */
[----:B------:R-:W-:Y:S06]  /*4980*/  PLOP3.LUT P6, PT, PT, PT, UP0, 0x80, 0x8 ;  /* 0x000000000008781c */ /* 0x000fec0003fcf008 */
[----:B------:R-:W4:Y:S01]  /*4990*/  MUFU.TANH R71, R3 ;  /* 0x0000000300477308 */ /* 0x000f220000002400 */
[----:B------:R-:W-:Y:S01]  /*49a0*/  @P1 FSEL R9, R9, -INF , !P5 ;  /* 0xff80000009091808 */ /* 0x000fe20006800000 */
[----:B--2---:R-:W-:Y:S01]  /*49b0*/  STL [R1+0x34], R74 ;  /* 0x0000344a01007387 */ /* 0x004fe20000100800 */
[----:B------:R-:W-:Y:S01]  /*49c0*/  FFMA.FTZ R11, R14, -UR11, R8 ;  /* 0x8000000b0e0b7c23 */ /* 0x000fe20008010008 */
[----:B------:R-:W-:Y:S01]  /*49d0*/  PLOP3.LUT P1, PT, PT, PT, UP0, 0x80, 0x8 ;  /* 0x000000000008781c */ /* 0x000fe20003f2f008 */
[----:B------:R-:W-:Y:S05]  /*49e0*/  VIADD R8, R188, 0x18 ;  /* 0x00000018bc087836 */ /* 0x000fea0000000000 */
[----:B------:R-:W2:Y:S01]  /*49f0*/  MUFU.TANH R68, R13 ;  /* 0x0000000d00447308 */ /* 0x000ea20000002400 */
[----:B------:R-:W-:Y:S01]  /*4a00*/  @P6 FSEL R11, R11, -INF , !P5 ;  /* 0xff8000000b0b6808 */ /* 0x000fe20006800000 */
[----:B-1----:R1:W-:Y:S01]  /*4a10*/  STL [R1+0x18], R72 ;  /* 0x0000184801007387 */ /* 0x0023e20000100800 */
[----:B------:R-:W-:Y:S01]  /*4a20*/  FFMA.FTZ R12, R0, -UR11, R69 ;  /* 0x8000000b000c7c23 */ /* 0x000fe20008010045 */
[-C--:B------:R-:W-:Y:S01]  /*4a30*/  HMMA.16816.F32.BF16 R20, R172, R4.reuse, R20 ;  /* 0x00000004ac14723c */ /* 0x080fe20000041814 */
[----:B------:R-:W-:Y:S02]  /*4a40*/  PLOP3.LUT P6, PT, PT, PT, UP0, 0x80, 0x8 ;  /* 0x000000000008781c */ /* 0x000fe40003fcf008 */
[----:B------:R-:W-:Y:S03]  /*4a50*/  IABS R8, R8 ;  /* 0x0000000800087213 */ /* 0x000fe60000000000 */
[----:B------:R-:W3:Y:S01]  /*4a60*/  MUFU.TANH R70, R15 ;  /* 0x0000000f00467308 */ /* 0x000ee20000002400 */
[----:B------:R-:W-:Y:S01]  /*4a70*/  @P1 FSEL R12, R12, -INF , !P5 ;  /* 0xff8000000c0c1808 */ /* 0x000fe20006800000 */
[----:B----4-:R-:W-:Y:S01]  /*4a80*/  STL [R1+0x30], R71 ;  /* 0x0000304701007387 */ /* 0x010fe20000100800 */
[C---:B------:R-:W-:Y:S01]  /*4a90*/  VIADD R3, R188.reuse, 0xffffffe0 ;  /* 0xffffffe0bc037836 */ /* 0x040fe20000000000 */
[C---:B------:R-:W-:Y:S01]  /*4aa0*/  HMMA.16816.F32.BF16 R24, R132.reuse, R4, R24 ;  /* 0x000000048418723c */ /* 0x040fe20000041818 */
[----:B------:R-:W-:Y:S02]  /*4ab0*/  PLOP3.LUT P5, PT, PT, PT, UP0, 0x80, 0x8 ;  /* 0x000000000008781c */ /* 0x000fe40003faf008 */
[----:B------:R-:W-:Y:S03]  /*4ac0*/  PLOP3.LUT P1, PT, PT, PT, UP0, 0x80, 0x8 ;  /* 0x000000000008781c */ /* 0x000fe60003f2f008 */
[----:B------:R4:W-:Y:S01]  /*4ad0*/  MUFU.TANH R91, R16 ;  /* 0x00000010005b7308 */ /* 0x0009e20000002400 */
[----:B------:R-:W-:Y:S01]  /*4ae0*/  IABS R0, R3 ;  /* 0x0000000300007213 */ /* 0x000fe20000000000 */
[----:B--2---:R-:W-:Y:S01]  /*4af0*/  STL [R1+0x8], R68 ;  /* 0x0000084401007387 */ /* 0x004fe20000100800 */
[----:B------:R-:W-:Y:S01]  /*4b00*/  IADD3 R3, PT, PT, R188, 0x20, RZ ;  /* 0x00000020bc037810 */ /* 0x000fe20007ffe0ff */
[----:B------:R-:W-:Y:S01]  /*4b10*/  @P6 VIADD R13, R136, 0x8 ;  /* 0x00000008880d6836 */ /* 0x000fe20000000000 */
[----:B------:R-:W-:Y:S01]  /*4b20*/  I2FP.F32.S32 R138, R0 ;  /* 0x00000000008a7245 */ /* 0x000fe20000201400 */
[-C--:B------:R-:W-:Y:S01]  /*4b30*/  HMMA.16816.F32.BF16 R28, R132, R6.reuse, R28 ;  /* 0x00000006841c723c */ /* 0x080fe2000004181c */
[----:B------:R-:W-:Y:S03]  /*4b40*/  PLOP3.LUT P6, PT, PT, PT, UP0, 0x80, 0x8 ;  /* 0x000000000008781c */ /* 0x000fe60003fcf008 */
[----:B------:R-:W2:Y:S01]  /*4b50*/  MUFU.TANH R240, R18 ;  /* 0x0000001200f07308 */ /* 0x000ea20000002400 */
[----:B------:R-:W-:Y:S01]  /*4b60*/  FMUL.FTZ R22, R22, UR10 ;  /* 0x0000000a16167c20 */ /* 0x000fe20008410000 */
[----:B---3--:R-:W-:Y:S01]  /*4b70*/  STL [R1+0x2c], R70 ;  /* 0x00002c4601007387 */ /* 0x008fe20000100800 */
[----:B------:R-:W-:Y:S01]  /*4b80*/  FMUL.FTZ R20, R20, UR10 ;  /* 0x0000000a14147c20 */ /* 0x000fe20008410000 */
[----:B------:R-:W-:Y:S01]  /*4b90*/  FFMA.FTZ R0, R138, -UR11, R185 ;  /* 0x8000000b8a007c23 */ /* 0x000fe200080100b9 */
[----:B------:R-:W-:Y:S01]  /*4ba0*/  FMUL.FTZ R15, R17, UR10 ;  /* 0x0000000a110f7c20 */ /* 0x000fe20008410000 */
[----:B------:R-:W3:Y:S01]  /*4bb0*/  LDL R73, [R1+0x60] ;  /* 0x0000600001497983 */ /* 0x000ee20000100800 */
[C---:B------:R-:W-:Y:S03]  /*4bc0*/  HMMA.16816.F32.BF16 R32, R172.reuse, R6, R32 ;  /* 0x00000006ac20723c */ /* 0x040fe60000041820 */
[----:B------:R1:W-:Y:S01]  /*4bd0*/  MUFU.TANH R235, R22 ;  /* 0x0000001600eb7308 */ /* 0x0003e20000002400 */
[----:B------:R-:W3:Y:S01]  /*4be0*/  LDL R69, [R1+0x5c] ;  /* 0x00005c0001457983 */ /* 0x000ee20000100800 */
[----:B------:R-:W-:Y:S01]  /*4bf0*/  MOV R17, R2 ;  /* 0x0000000200117202 */ /* 0x000fe20000000f00 */
[----:B------:R-:W-:Y:S01]  /*4c00*/  FMUL.FTZ R21, R21, UR10 ;  /* 0x0000000a15157c20 */ /* 0x000fe20008410000 */
[----:B----4-:R-:W-:Y:S01]  /*4c10*/  I2FP.F32.S32 R16, R8 ;  /* 0x0000000800107245 */ /* 0x010fe20000201400 */
[----:B------:R-:W-:Y:S01]  /*4c20*/  FMUL.FTZ R24, R24, UR10 ;  /* 0x0000000a18187c20 */ /* 0x000fe20008410000 */
[----:B------:R-:W-:Y:S04]  /*4c30*/  I2FP.F32.S32 R17, R17 ;  /* 0x0000001100117245 */ /* 0x000fe80000201400 */
[----:B------:R4:W-:Y:S01]  /*4c40*/  MUFU.TANH R89, R20 ;  /* 0x0000001400597308 */ /* 0x0009e20000002400 */
[----:B------:R-:W-:Y:S01]  /*4c50*/  IABS R3, R3 ;  /* 0x0000000300037213 */ /* 0x000fe20000000000 */
[----:B------:R-:W-:Y:S01]  /*4c60*/  FFMA.FTZ R4, R16, -UR11, R75 ;  /* 0x8000000b10047c23 */ /* 0x000fe2000801004b */
[----:B------:R-:W-:Y:S01]  /*4c70*/  @P1 FSEL R0, R0, -INF , !P2 ;  /* 0xff80000000001808 */ /* 0x000fe20005000000 */
[----:B------:R-:W-:Y:S01]  /*4c80*/  FFMA.FTZ R2, R17, -UR11, R96 ;  /* 0x8000000b11027c23 */ /* 0x000fe20008010060 */
[----:B------:R-:W-:Y:S01]  /*4c90*/  PLOP3.LUT P1, PT, PT, PT, UP0, 0x80, 0x8 ;  /* 0x000000000008781c */ /* 0x000fe20003f2f008 */
[----:B------:R-:W-:Y:S01]  /*4ca0*/  FMUL.FTZ R26, R26, UR10 ;  /* 0x0000000a1a1a7c20 */ /* 0x000fe20008410000 */
[----:B------:R-:W-:Y:S03]  /*4cb0*/  I2FP.F32.S32 R3, R3 ;  /* 0x0000000300037245 */ /* 0x000fe60000201400 */
[----:B------:R-:W-:Y:S01]  /*4cc0*/  MUFU.TANH R90, R15 ;  /* 0x0000000f005a7308 */ /* 0x000fe20000002400 */
[----:B------:R-:W-:Y:S01]  /*4cd0*/  @P5 FSEL R2, R2, -INF , !P2 ;  /* 0xff80000002025808 */ /* 0x000fe20005000000 */
[----:B-1----:R-:W3:Y:S01]  /*4ce0*/  LDL R22, [R1+0x58] ;  /* 0x0000580001167983 */ /* 0x002ee20000100800 */
[----:B------:R-:W-:Y:S01]  /*4cf0*/  PLOP3.LUT P5, PT, PT, PT, UP0, 0x80, 0x8 ;  /* 0x000000000008781c */ /* 0x000fe20003faf008 */
[----:B------:R-:W-:Y:S01]  /*4d00*/  FFMA.FTZ R5, R3, -UR11, R74 ;  /* 0x8000000b03057c23 */ /* 0x000fe2000801004a */
[----:B------:R-:W-:Y:S01]  /*4d10*/  @P6 ISETP.GE.AND P6, PT, R13, UR33, PT ;  /* 0x000000210d006c0c */ /* 0x000fe2000bfc6270 */
[----:B------:R-:W-:Y:S02]  /*4d20*/  VIADD R3, R188, 0x11 ;  /* 0x00000011bc037836 */ /* 0x000fe40000000000 */
[----:B------:R-:W-:Y:S02]  /*4d30*/  FMUL.FTZ R25, R25, UR10 ;  /* 0x0000000a19197c20 */ /* 0x000fe40008410000 */
[----:B------:R2:W-:Y:S01]  /*4d40*/  MUFU.TANH R239, R19 ;  /* 0x0000001300ef7308 */ /* 0x0005e20000002400 */
[----:B------:R-:W-:Y:S01]  /*4d50*/  FMUL.FTZ R32, R32, UR10 ;  /* 0x0000000a20207c20 */ /* 0x000fe20008410000 */
[----:B----4-:R-:W4:Y:S01]  /*4d60*/  LDL R20, [R1+0x54] ;  /* 0x0000540001147983 */ /* 0x010f220000100800 */
[----:B------:R-:W-:Y:S01]  /*4d70*/  @P1 FSEL R5, R5, -INF , !P2 ;  /* 0xff80000005051808 */ /* 0x000fe20005000000 */
[----:B------:R-:W-:Y:S01]  /*4d80*/  FMUL.FTZ R34, R34, UR10 ;  /* 0x0000000a22227c20 */ /* 0x000fe20008410000 */
[----:B------:R-:W-:Y:S01]  /*4d90*/  IABS R18, R3 ;  /* 0x0000000300127213 */ /* 0x000fe20000000000 */
[----:B------:R-:W-:Y:S01]  /*4da0*/  FMUL.FTZ R33, R33, UR10 ;  /* 0x0000000a21217c20 */ /* 0x000fe20008410000 */
[----:B------:R-:W-:Y:S03]  /*4db0*/  FMUL.FTZ R35, R35, UR10 ;  /* 0x0000000a23237c20 */ /* 0x000fe60008410000 */
[----:B------:R-:W-:Y:S01]  /*4dc0*/  MUFU.TANH R248, R25 ;  /* 0x0000001900f87308 */ /* 0x000fe20000002400 */
[----:B------:R-:W-:Y:S01]  /*4dd0*/  @P5 FSEL R4, R4, -INF , !P2 ;  /* 0xff80000004045808 */ /* 0x000fe20005000000 */
[----:B------:R-:W-:Y:S01]  /*4de0*/  FMUL.FTZ R27, R27, UR10 ;  /* 0x0000000a1b1b7c20 */ /* 0x000fe20008410000 */
[----:B------:R-:W-:Y:S01]  /*4df0*/  PLOP3.LUT P2, PT, PT, PT, UP0, 0x80, 0x8 ;  /* 0x000000000008781c */ /* 0x000fe20003f4f008 */
[----:B------:R-:W-:Y:S01]  /*4e00*/  FMUL.FTZ R30, R30, UR10 ;  /* 0x0000000a1e1e7c20 */ /* 0x000fe20008410000 */
[----:B------:R-:W-:Y:S01]  /*4e10*/  I2FP.F32.S32 R18, R18 ;  /* 0x0000001200127245 */ /* 0x000fe20000201400 */
[----:B------:R-:W-:Y:S01]  /*4e20*/  FMUL.FTZ R31, R31, UR10 ;  /* 0x0000000a1f1f7c20 */ /* 0x000fe20008410000 */
[----:B------:R-:W-:Y:S03]  /*4e30*/  IADD3 R6, PT, PT, R188, 0x9, RZ ;  /* 0x00000009bc067810 */ /* 0x000fe60007ffe0ff */
[----:B------:R1:W-:Y:S01]  /*4e40*/  MUFU.TANH R88, R21 ;  /* 0x0000001500587308 */ /* 0x0003e20000002400 */
[----:B------:R-:W-:Y:S01]  /*4e50*/  FMUL.FTZ R28, R28, UR10 ;  /* 0x0000000a1c1c7c20 */ /* 0x000fe20008410000 */
[----:B--2---:R-:W-:Y:S01]  /*4e60*/  FFMA.FTZ R19, R137, -UR11, R240 ;  /* 0x8000000b89137c23 */ /* 0x004fe200080100f0 */
[----:B------:R-:W-:Y:S01]  /*4e70*/  IABS R6, R6 ;  /* 0x0000000600067213 */ /* 0x000fe20000000000 */
[----:B------:R-:W-:Y:S01]  /*4e80*/  FMUL.FTZ R29, R29, UR10 ;  /* 0x0000000a1d1d7c20 */ /* 0x000fe20008410000 */
[----:B------:R-:W-:Y:S05]  /*4e90*/  FMUL.FTZ R23, R23, UR10 ;  /* 0x0000000a17177c20 */ /* 0x000fea0008410000 */
[----:B------:R-:W-:Y:S01]  /*4ea0*/  MUFU.TANH R249, R24 ;  /* 0x0000001800f97308 */ /* 0x000fe20000002400 */
[----:B------:R-:W-:Y:S02]  /*4eb0*/  @P2 IADD3 R15, PT, PT, R136, 0x9, RZ ;  /* 0x00000009880f2810 */ /* 0x000fe40007ffe0ff */
[----:B------:R-:W-:Y:S07]  /*4ec0*/  PLOP3.LUT P2, PT, PT, PT, UP0, 0x80, 0x8 ;  /* 0x000000000008781c */ /* 0x000fee0003f4f008 */
[----:B------:R-:W2:Y:S01]  /*4ed0*/  MUFU.TANH R26, R26 ;  /* 0x0000001a001a7308 */ /* 0x000ea20000002400 */
[C---:B-1----:R-:W-:Y:S04]  /*4ee0*/  IADD3 R21, PT, PT, R188.reuse, -0x30, RZ ;  /* 0xffffffd0bc157810 */ /* 0x042fe80007ffe0ff */
[----:B------:R-:W-:Y:S05]  /*4ef0*/  IABS R21, R21 ;  /* 0x0000001500157213 */ /* 0x000fea0000000000 */
[----:B------:R1:W-:Y:S01]  /*4f00*/  MUFU.TANH R232, R23 ;  /* 0x0000001700e87308 */ /* 0x0003e20000002400 */
[----:B------:R-:W-:Y:S02]  /*4f10*/  @P2 ISETP.GE.AND P2, PT, R15, UR33, PT ;  /* 0x000000210f002c0c */ /* 0x000fe4000bf46270 */
[----:B------:R-:W-:Y:S07]  /*4f20*/  I2FP.F32.S32 R21, R21 ;  /* 0x0000001500157245 */ /* 0x000fee0000201400 */
[----:B------:R1:W-:Y:S01]  /*4f30*/  MUFU.TANH R246, R28 ;  /* 0x0000001c00f67308 */ /* 0x0003e20000002400 */
[----:B--2---:R2:W-:Y:S09]  /*4f40*/  STL [R1+0x28], R26 ;  /* 0x0000281a01007387 */ /* 0x0045f20000100800 */
[----:B------:R-:W-:Y:S01]  /*4f50*/  MUFU.TANH R85, R32 ;  /* 0x0000002000557308 */ /* 0x000fe20000002400 */
[C---:B-1----:R-:W-:Y:S04]  /*4f60*/  IADD3 R23, PT, PT, R188.reuse, -0x38, RZ ;  /* 0xffffffc8bc177810 */ /* 0x042fe80007ffe0ff */
[----:B------:R-:W-:Y:S05]  /*4f70*/  IABS R23, R23 ;  /* 0x0000001700177213 */ /* 0x000fea0000000000 */
[----:B------:R-:W-:Y:S01]  /*4f80*/  MUFU.TANH R225, R34 ;  /* 0x0000002200e17308 */ /* 0x000fe20000002400 */
[----:B------:R-:W-:Y:S02]  /*4f90*/  I2FP.F32.S32 R23, R23 ;  /* 0x0000001700177245 */ /* 0x000fe40000201400 */
[C---:B------:R-:W-:Y:S07]  /*4fa0*/  IADD3 R28, PT, PT, R188.reuse, -0xf, RZ ;  /* 0xfffffff1bc1c7810 */ /* 0x040fee0007ffe0ff */
[----:B------:R1:W-:Y:S01]  /*4fb0*/  MUFU.TANH R244, R29 ;  /* 0x0000001d00f47308 */ /* 0x0003e20000002400 */
[----:B------:R-:W-:Y:S04]  /*4fc0*/  IABS R28, R28 ;  /* 0x0000001c001c7213 */ /* 0x000fe80000000000 */
[----:B------:R-:W-:Y:S05]  /*4fd0*/  I2FP.F32.S32 R28, R28 ;  /* 0x0000001c001c7245 */ /* 0x000fea0000201400 */
[----:B------:R-:W-:Y:S10]  /*4fe0*/  MUFU.TANH R84, R33 ;  /* 0x0000002100547308 */ /* 0x000ff40000002400 */
[----:B------:R-:W-:Y:S01]  /*4ff0*/  MUFU.TANH R220, R35 ;  /* 0x0000002300dc7308 */ /* 0x000fe20000002400 */
[----:B-1----:R-:W-:Y:S05]  /*5000*/  VIADD R29, R188, 0xffffffb9 ;  /* 0xffffffb9bc1d7836 */ /* 0x002fea0000000000 */
[----:B------:R-:W-:Y:S04]  /*5010*/  IABS R29, R29 ;  /* 0x0000001d001d7213 */ /* 0x000fe80000000000 */
[----:B------:R-:W-:Y:S01]  /*5020*/  I2FP.F32.S32 R29, R29 ;  /* 0x0000001d001d7245 */ /* 0x000fe20000201400 */
[C---:B---3--:R-:W-:Y:S01]  /*5030*/  FMUL.FTZ R8, R73.reuse, 1.4426950216293334961 ;  /* 0x3fb8aa3b49087820 */ /* 0x048fe20000410000 */
[----:B------:R-:W-:Y:S02]  /*5040*/  FSETP.NEU.FTZ.AND P5, PT, R73, -INF , PT ;  /* 0xff8000004900780b */ /* 0x000fe40003fbd000 */
[C---:B------:R-:W-:Y:S01]  /*5050*/  FSETP.NEU.FTZ.AND P1, PT, R69.reuse, -INF , PT ;  /* 0xff8000004500780b */ /* 0x040fe20003f3d000 */
[----:B------:R-:W-:Y:S01]  /*5060*/  FMUL.FTZ R13, R69, 1.4426950216293334961 ;  /* 0x3fb8aa3b450d7820 */ /* 0x000fe20000410000 */
[----:B------:R-:W-:Y:S02]  /*5070*/  FSEL R8, R8, RZ, P5 ;  /* 0x000000ff08087208 */ /* 0x000fe40002800000 */
[----:B------:R-:W-:Y:S02]  /*5080*/  PLOP3.LUT P5, PT, PT, PT, UP0, 0x80, 0x8 ;  /* 0x000000000008781c */ /* 0x000fe40003faf008 */
[----:B------:R-:W-:Y:S01]  /*5090*/  FSEL R3, R13, RZ, P1 ;  /* 0x000000ff0d037208 */ /* 0x000fe20000800000 */
[--C-:B------:R-:W-:Y:S01]  /*50a0*/  FFMA.FTZ R10, R10, UR9, -R8.reuse ;  /* 0x000000090a0a7c23 */ /* 0x100fe20008010808 */
[----:B------:R-:W-:Y:S01]  /*50b0*/  FFMA.FTZ R2, R2, UR9, -R8 ;  /* 0x0000000902027c23 */ /* 0x000fe20008010808 */
[----:B------:R-:W-:Y:S01]  /*50c0*/  VIADD R13, R188, 0xffffffd1 ;  /* 0xffffffd1bc0d7836 */ /* 0x000fe20000000000 */
[----:B------:R-:W-:Y:S01]  /*50d0*/  PLOP3.LUT P1, PT, PT, PT, UP0, 0x80, 0x8 ;  /* 0x000000000008781c */ /* 0x000fe20003f2f008 */
[----:B------:R1:W-:Y:S01]  /*50e0*/  MUFU.EX2 R69, R10 ;  /* 0x0000000a00457308 */ /* 0x0003e20000000800 */
[--C-:B------:R-:W-:Y:S01]  /*50f0*/  FFMA.FTZ R9, R9, UR9, -R3.reuse ;  /* 0x0000000909097c23 */ /* 0x100fe20008010803 */
[----:B------:R-:W-:Y:S01]  /*5100*/  FFMA.FTZ R0, R0, UR9, -R3 ;  /* 0x0000000900007c23 */ /* 0x000fe20008010803 */
[----:B------:R-:W-:Y:S07]  /*5110*/  IABS R13, R13 ;  /* 0x0000000d000d7213 */ /* 0x000fee0000000000 */
[----:B------:R3:W-:Y:S10]  /*5120*/  MUFU.EX2 R98, R2 ;  /* 0x0000000200627308 */ /* 0x0007f40000000800 */
[----:B------:R4:W-:Y:S10]  /*5130*/  MUFU.EX2 R187, R9 ;  /* 0x0000000900bb7308 */ /* 0x0009f40000000800 */
[----:B------:R4:W-:Y:S01]  /*5140*/  MUFU.EX2 R184, R0 ;  /* 0x0000000000b87308 */ /* 0x0009e20000000800 */
[C---:B-1----:R-:W-:Y:S01]  /*5150*/  FFMA.FTZ R10, R18.reuse, -UR11, R72 ;  /* 0x8000000b120a7c23 */ /* 0x042fe20008010048 */
[----:B------:R-:W-:Y:S08]  /*5160*/  FFMA.FTZ R18, R18, -UR11, R26 ;  /* 0x8000000b12127c23 */ /* 0x000ff0000801001a */
[----:B------:R-:W1:Y:S01]  /*5170*/  MUFU.TANH R72, R27 ;  /* 0x0000001b00487308 */ /* 0x000e620000002400 */
[----:B--2---:R-:W-:Y:S01]  /*5180*/  IADD3 R26, PT, PT, R188, 0x1, RZ ;  /* 0x00000001bc1a7810 */ /* 0x004fe20007ffe0ff */
[----:B---3--:R-:W-:Y:S01]  /*5190*/  IMAD.MOV.U32 R2, RZ, RZ, R13 ;  /* 0x000000ffff027224 */ /* 0x008fe200078e000d */
[----:B------:R-:W-:Y:S01]  /*51a0*/  @P5 FSEL R10, R10, -INF , !P6 ;  /* 0xff8000000a0a5808 */ /* 0x000fe20007000000 */
[----:B------:R-:W-:Y:S01]  /*51b0*/  FFMA.FTZ R13, R14, -UR11, R71 ;  /* 0x8000000b0e0d7c23 */ /* 0x000fe20008010047 */
[----:B------:R-:W-:Y:S01]  /*51c0*/  PLOP3.LUT P5, PT, PT, PT, UP0, 0x80, 0x8 ;  /* 0x000000000008781c */ /* 0x000fe20003faf008 */
[----:B----4-:R-:W-:Y:S01]  /*51d0*/  VIADD R9, R188, 0x10 ;  /* 0x00000010bc097836 */ /* 0x010fe20000000000 */
[----:B------:R-:W-:Y:S01]  /*51e0*/  I2FP.F32.S32 R14, R2 ;  /* 0x00000002000e7245 */ /* 0x000fe20000201400 */
[----:B------:R-:W-:Y:S01]  /*51f0*/  FMUL.FTZ R2, R22, 1.4426950216293334961 ;  /* 0x3fb8aa3b16027820 */ /* 0x000fe20000410000 */
[----:B------:R-:W-:Y:S01]  /*5200*/  @P1 FSEL R13, R13, -INF , !P6 ;  /* 0xff8000000d0d1808 */ /* 0x000fe20007000000 */
[----:B------:R-:W-:Y:S01]  /*5210*/  FMUL.FTZ R0, R20, 1.4426950216293334961 ;  /* 0x3fb8aa3b14007820 */ /* 0x000fe20000410000 */
[----:B------:R-:W-:Y:S01]  /*5220*/  PLOP3.LUT P1, PT, PT, PT, UP0, 0x80, 0x8 ;  /* 0x000000000008781c */ /* 0x000fe20003f2f008 */
[C---:B------:R-:W-:Y:S01]  /*5230*/  FFMA.FTZ R15, R14.reuse, -UR11, R91 ;  /* 0x8000000b0e0f7c23 */ /* 0x040fe2000801005b */
[----:B------:R-:W-:Y:S01]  /*5240*/  IABS R9, R9 ;  /* 0x0000000900097213 */ /* 0x000fe20000000000 */
[----:B------:R-:W-:Y:S01]  /*5250*/  FFMA.FTZ R14, R14, -UR11, R235 ;  /* 0x8000000b0e0e7c23 */ /* 0x000fe200080100eb */
[----:B------:R-:W2:Y:S01]  /*5260*/  MUFU.TANH R71, R30 ;  /* 0x0000001e00477308 */ /* 0x000ea20000002400 */
[----:B------:R-:W-:Y:S02]  /*5270*/  IABS R26, R26 ;  /* 0x0000001a001a7213 */ /* 0x000fe40000000000 */
[----:B------:R-:W-:Y:S01]  /*5280*/  @P5 FSEL R15, R15, -INF , !P6 ;  /* 0xff8000000f0f5808 */ /* 0x000fe20007000000 */
[----:B-1----:R-:W-:Y:S01]  /*5290*/  STL [R1+0x20], R72 ;  /* 0x0000204801007387 */ /* 0x002fe20000100800 */
[----:B------:R-:W-:Y:S02]  /*52a0*/  FSETP.NEU.FTZ.AND P5, PT, R22, -INF , PT ;  /* 0xff8000001600780b */ /* 0x000fe40003fbd000 */
[----:B------:R-:W-:Y:S01]  /*52b0*/  I2FP.F32.S32 R25, R9 ;  /* 0x0000000900197245 */ /* 0x000fe20000201400 */
[----:B------:R-:W-:Y:S01]  /*52c0*/  FFMA.FTZ R15, R15, UR9, -R8 ;  /* 0x000000090f0f7c23 */ /* 0x000fe20008010808 */
[----:B------:R-:W-:Y:S02]  /*52d0*/  FSEL R2, R2, RZ, P5 ;  /* 0x000000ff02027208 */ /* 0x000fe40002800000 */
[----:B------:R-:W-:Y:S01]  /*52e0*/  @P1 FSEL R19, R19, -INF , !P6 ;  /* 0xff80000013131808 */ /* 0x000fe20007000000 */
[----:B------:R-:W-:Y:S01]  /*52f0*/  MUFU.EX2 R95, R15 ;  /* 0x0000000f005f7308 */ /* 0x000fe20000000800 */
[----:B------:R-:W-:Y:S01]  /*5300*/  PLOP3.LUT P6, PT, PT, PT, UP0, 0x80, 0x8 ;  /* 0x000000000008781c */ /* 0x000fe20003fcf008 */
[--C-:B------:R-:W-:Y:S01]  /*5310*/  FFMA.FTZ R11, R11, UR9, -R2.reuse ;  /* 0x000000090b0b7c23 */ /* 0x100fe20008010802 */
[----:B------:R-:W-:Y:S01]  /*5320*/  FFMA.FTZ R9, R4, UR9, -R2 ;  /* 0x0000000904097c23 */ /* 0x000fe20008010802 */
[----:B------:R-:W-:Y:S01]  /*5330*/  FSETP.NEU.FTZ.AND P1, PT, R20, -INF , PT ;  /* 0xff8000001400780b */ /* 0x000fe20003f3d000 */
[----:B------:R-:W-:Y:S05]  /*5340*/  FFMA.FTZ R4, R25, -UR11, R68 ;  /* 0x8000000b19047c23 */ /* 0x000fea0008010044 */
[----:B------:R1:W-:Y:S01]  /*5350*/  MUFU.EX2 R243, R11 ;  /* 0x0000000b00f37308 */ /* 0x0003e20000000800 */
[----:B------:R-:W-:Y:S01]  /*5360*/  PLOP3.LUT P5, PT, PT, PT, UP0, 0x80, 0x8 ;  /* 0x000000000008781c */ /* 0x000fe20003faf008 */
[----:B------:R-:W-:Y:S01]  /*5370*/  IMAD.MOV.U32 R20, RZ, RZ, R6 ;  /* 0x000000ffff147224 */ /* 0x000fe200078e0006 */
[----:B------:R-:W-:Y:S07]  /*5380*/  FSEL R0, R0, RZ, P1 ;  /* 0x000000ff00007208 */ /* 0x000fee0000800000 */
[----:B------:R3:W-:Y:S01]  /*5390*/  MUFU.EX2 R242, R9 ;  /* 0x0000000900f27308 */ /* 0x0007e20000000800 */
[----:B------:R-:W-:Y:S01]  /*53a0*/  PLOP3.LUT P1, PT, PT, PT, UP0, 0x80, 0x8 ;  /* 0x000000000008781c */ /* 0x000fe20003f2f008 */
[----:B------:R-:W-:Y:S01]  /*53b0*/  FFMA.FTZ R10, R10, UR9, -R2 ;  /* 0x000000090a0a7c23 */ /* 0x000fe20008010802 */
[----:B------:R-:W-:Y:S01]  /*53c0*/  I2FP.F32.S32 R20, R20 ;  /* 0x0000001400147245 */ /* 0x000fe20000201400 */
[--C-:B------:R-:W-:Y:S01]  /*53d0*/  FFMA.FTZ R12, R12, UR9, -R0.reuse ;  /* 0x000000090c0c7c23 */ /* 0x100fe20008010800 */
[--C-:B------:R-:W-:Y:S01]  /*53e0*/  FFMA.FTZ R5, R5, UR9, -R0.reuse ;  /* 0x0000000905057c23 */ /* 0x100fe20008010800 */
[----:B------:R-:W-:Y:S04]  /*53f0*/  FFMA.FTZ R13, R13, UR9, -R0 ;  /* 0x000000090d0d7c23 */ /* 0x000fe80008010800 */
[----:B------:R4:W-:Y:S01]  /*5400*/  MUFU.EX2 R234, R10 ;  /* 0x0000000a00ea7308 */ /* 0x0009e20000000800 */
[----:B------:R-:W-:Y:S01]  /*5410*/  FFMA.FTZ R19, R19, UR9, -R3 ;  /* 0x0000000913137c23 */ /* 0x000fe20008010803 */
[----:B------:R-:W-:Y:S01]  /*5420*/  I2FP.F32.S32 R26, R26 ;  /* 0x0000001a001a7245 */ /* 0x000fe20000201400 */
[----:B-1----:R-:W-:Y:S07]  /*5430*/  @P6 VIADD R11, R136, 0x10 ;  /* 0x00000010880b6836 */ /* 0x002fee0000000000 */
[----:B------:R1:W2:Y:S01]  /*5440*/  MUFU.EX2 R68, R12 ;  /* 0x0000000c00447308 */ /* 0x0002a20000000800 */
[----:B------:R-:W-:Y:S01]  /*5450*/  PLOP3.LUT P6, PT, PT, PT, UP0, 0x80, 0x8 ;  /* 0x000000000008781c */ /* 0x000fe20003fcf008 */
[----:B---3--:R-:W-:Y:S08]  /*5460*/  FFMA.FTZ R9, R16, -UR11, R70 ;  /* 0x8000000b10097c23 */ /* 0x008ff00008010046 */
[----:B------:R3:W-:Y:S01]  /*5470*/  MUFU.EX2 R252, R5 ;  /* 0x0000000500fc7308 */ /* 0x0007e20000000800 */
[----:B------:R-:W-:Y:S01]  /*5480*/  @P5 FSEL R4, R4, -INF , !P2 ;  /* 0xff80000004045808 */ /* 0x000fe20005000000 */
[----:B------:R-:W-:Y:S01]  /*5490*/  FFMA.FTZ R15, R26, -UR11, R246 ;  /* 0x8000000b1a0f7c23 */ /* 0x000fe200080100f6 */
[----:B------:R-:W-:Y:S07]  /*54a0*/  PLOP3.LUT P5, PT, PT, PT, UP0, 0x80, 0x8 ;  /* 0x000000000008781c */ /* 0x000fee0003faf008 */
[----:B------:R-:W-:Y:S01]  /*54b0*/  MUFU.EX2 R251, R13 ;  /* 0x0000000d00fb7308 */ /* 0x000fe20000000800 */
[----:B------:R-:W-:Y:S01]  /*54c0*/  @P1 FSEL R9, R9, -INF , !P2 ;  /* 0xff80000009091808 */ /* 0x000fe20005000000 */
[----:B----4-:R-:W-:Y:S01]  /*54d0*/  FFMA.FTZ R10, R23, -UR11, R88 ;  /* 0x8000000b170a7c23 */ /* 0x010fe20008010058 */
[----:B------:R-:W-:Y:S07]  /*54e0*/  PLOP3.LUT P1, PT, PT, PT, UP0, 0x80, 0x8 ;  /* 0x000000000008781c */ /* 0x000fee0003f2f008 */
[----:B------:R-:W-:Y:S01]  /*54f0*/  MUFU.EX2 R210, R19 ;  /* 0x0000001300d27308 */ /* 0x000fe20000000800 */
[----:B------:R-:W-:Y:S01]  /*5500*/  @P6 ISETP.GE.AND P6, PT, R11, UR33, PT ;  /* 0x000000210b006c0c */ /* 0x000fe2000bfc6270 */
[----:B-1----:R-:W-:Y:S01]  /*5510*/  FFMA.FTZ R12, R21, -UR11, R90 ;  /* 0x8000000b150c7c23 */ /* 0x002fe2000801005a */
[----:B------:R-:W-:Y:S01]  /*5520*/  FFMA.FTZ R11, R17, -UR11, R239 ;  /* 0x8000000b110b7c23 */ /* 0x000fe200080100ef */
[----:B------:R-:W-:Y:S01]  /*5530*/  FFMA.FTZ R17, R4, UR9, -R2 ;  /* 0x0000000904117c23 */ /* 0x000fe20008010802 */
[----:B---3--:R-:W-:Y:S02]  /*5540*/  VIADD R5, R188, 0xffffffc9 ;  /* 0xffffffc9bc057836 */ /* 0x008fe40000000000 */
[----:B------:R-:W-:Y:S01]  /*5550*/  FFMA.FTZ R9, R9, UR9, -R0 ;  /* 0x0000000909097c23 */ /* 0x000fe20008010800 */
[----:B------:R-:W-:Y:S02]  /*5560*/  @P5 FSEL R12, R12, -INF , !P2 ;  /* 0xff8000000c0c5808 */ /* 0x000fe40005000000 */
[----:B------:R1:W-:Y:S01]  /*5570*/  MUFU.EX2 R233, R17 ;  /* 0x0000001100e97308 */ /* 0x0003e20000000800 */
[----:B------:R-:W-:Y:S01]  /*5580*/  PLOP3.LUT P5, PT, PT, PT, UP0, 0x80, 0x8 ;  /* 0x000000000008781c */ /* 0x000fe20003faf008 */
[----:B--2---:R-:W-:Y:S01]  /*5590*/  STL [R1], R68 ;  /* 0x0000004401007387 */ /* 0x004fe20000100800 */
[----:B------:R-:W-:Y:S07]  /*55a0*/  IABS R5, R5 ;  /* 0x0000000500057213 */ /* 0x000fee0000000000 */
[----:B------:R2:W-:Y:S01]  /*55b0*/  MUFU.EX2 R250, R9 ;  /* 0x0000000900fa7308 */ /* 0x0005e20000000800 */
[----:B------:R-:W-:Y:S01]  /*55c0*/  @P1 FSEL R11, R11, -INF , !P2 ;  /* 0xff8000000b0b1808 */ /* 0x000fe20005000000 */
[----:B------:R-:W-:Y:S01]  /*55d0*/  FFMA.FTZ R12, R12, UR9, -R8 ;  /* 0x000000090c0c7c23 */ /* 0x000fe20008010808 */
[----:B------:R-:W-:Y:S07]  /*55e0*/  PLOP3.LUT P2, PT, PT, PT, UP0, 0x80, 0x8 ;  /* 0x000000000008781c */ /* 0x000fee0003f4f008 */
[----:B------:R-:W3:Y:S01]  /*55f0*/  MUFU.TANH R70, R31 ;  /* 0x0000001f00467308 */ /* 0x000ee20000002400 */
[----:B------:R-:W-:Y:S01]  /*5600*/  I2FP.F32.S32 R24, R5 ;  /* 0x0000000500187245 */ /* 0x000fe20000201400 */
[----:B------:R-:W-:Y:S01]  /*5610*/  FFMA.FTZ R11, R11, UR9, -R3 ;  /* 0x000000090b0b7c23 */ /* 0x000fe20008010803 */
[----:B------:R-:W-:Y:S01]  /*5620*/  PLOP3.LUT P1, PT, PT, PT, UP0, 0x80, 0x8 ;  /* 0x000000000008781c */ /* 0x000fe20003f2f008 */
[----:B------:R-:W4:Y:S02]  /*5630*/  LDSM.16.M88.4 R4, [R181+0xd000] ;  /* 0x00d00000b504783b */ /* 0x000f240000000200 */
[----:B------:R-:W-:Y:S01]  /*5640*/  FFMA.FTZ R16, R24, -UR11, R89 ;  /* 0x8000000b18107c23 */ /* 0x000fe20008010059 */
[----:B------:R-:W-:Y:S02]  /*5650*/  @P5 VIADD R22, R136, 0x11 ;  /* 0x0000001188165836 */ /* 0x000fe40000000000 */
[----:B-1----:R-:W-:Y:S01]  /*5660*/  FFMA.FTZ R17, R20, -UR11, R249 ;  /* 0x8000000b14117c23 */ /* 0x002fe200080100f9 */
[----:B------:R-:W-:Y:S01]  /*5670*/  PLOP3.LUT P5, PT, PT, PT, UP0, 0x80, 0x8 ;  /* 0x000000000008781c */ /* 0x000fe20003faf008 */
[----:B------:R1:W-:Y:S01]  /*5680*/  MUFU.EX2 R94, R12 ;  /* 0x0000000c005e7308 */ /* 0x0003e20000000800 */
[----:B--2---:R-:W-:Y:S01]  /*5690*/  FFMA.FTZ R9, R21, -UR11, R232 ;  /* 0x8000000b15097c23 */ /* 0x004fe200080100e8 */
[----:B------:R-:W-:Y:S01]  /*56a0*/  @P2 FSEL R16, R16, -INF , !P6 ;  /* 0xff80000010102808 */ /* 0x000fe20007000000 */
[----:B------:R-:W-:Y:S01]  /*56b0*/  FFMA.FTZ R20, R20, -UR11, R71 ;  /* 0x8000000b14147c23 */ /* 0x000fe20008010047 */
[----:B------:R-:W-:Y:S06]  /*56c0*/  PLOP3.LUT P2, PT, PT, PT, UP0, 0x80, 0x8 ;  /* 0x000000000008781c */ /* 0x000fec0003f4f008 */
[----:B------:R2:W-:Y:S01]  /*56d0*/  MUFU.EX2 R211, R11 ;  /* 0x0000000b00d37308 */ /* 0x0005e20000000800 */
[----:B------:R-:W-:Y:S01]  /*56e0*/  @P1 FSEL R14, R14, -INF , !P6 ;  /* 0xff8000000e0e1808 */ /* 0x000fe20007000000 */
[----:B------:R-:W-:Y:S01]  /*56f0*/  FFMA.FTZ R24, R24, -UR11, R225 ;  /* 0x8000000b18187c23 */ /* 0x000fe200080100e1 */
[----:B------:R-:W-:Y:S01]  /*5700*/  PLOP3.LUT P1, PT, PT, PT, UP0, 0x80, 0x8 ;  /* 0x000000000008781c */ /* 0x000fe20003f2f008 */
[----:B------:R-:W-:Y:S01]  /*5710*/  STL [R1+0xc], R71 ;  /* 0x00000c4701007387 */ /* 0x000fe20000100800 */
[----:B------:R-:W-:Y:S01]  /*5720*/  FFMA.FTZ R16, R16, UR9, -R8 ;  /* 0x0000000910107c23 */ /* 0x000fe20008010808 */
[--C-:B------:R-:W-:Y:S01]  /*5730*/  FFMA.FTZ R14, R14, UR9, -R3.reuse ;  /* 0x000000090e0e7c23 */ /* 0x100fe20008010803 */
[----:B------:R-:W-:Y:S01]  /*5740*/  @P5 ISETP.GE.AND P5, PT, R22, UR33, PT ;  /* 0x0000002116005c0c */ /* 0x000fe2000bfa6270 */
[C---:B------:R-:W-:Y:S02]  /*5750*/  VIADD R22, R188.reuse, 0x8 ;  /* 0x00000008bc167836 */ /* 0x040fe40000000000 */
[----:B-1----:R-:W-:Y:S01]  /*5760*/  FFMA.FTZ R12, R25, -UR11, R72 ;  /* 0x8000000b190c7c23 */ /* 0x002fe20008010048 */
[----:B---3--:R-:W-:Y:S01]  /*5770*/  STL [R1+0x4], R70 ;  /* 0x0000044601007387 */ /* 0x008fe20000100800 */
[----:B------:R-:W-:Y:S01]  /*5780*/  MUFU.EX2 R93, R16 ;  /* 0x00000010005d7308 */ /* 0x000fe20000000800 */
[----:B------:R-:W-:Y:S02]  /*5790*/  @P2 FSEL R17, R17, -INF , !P6 ;  /* 0xff80000011112808 */ /* 0x000fe40007000000 */
[----:B------:R-:W-:Y:S01]  /*57a0*/  PLOP3.LUT P2, PT, PT, PT, UP0, 0x80, 0x8 ;  /* 0x000000000008781c */ /* 0x000fe20003f4f008 */
[----:B--2---:R-:W-:Y:S01]  /*57b0*/  VIADD R11, R188, 0xffffffc1 ;  /* 0xffffffc1bc0b7836 */ /* 0x004fe20000000000 */
[----:B------:R-:W-:Y:S01]  /*57c0*/  @P1 FSEL R18, R18, -INF , !P6 ;  /* 0xff80000012121808 */ /* 0x000fe20007000000 */
[----:B------:R-:W2:Y:S01]  /*57d0*/  LDL R32, [R1+0x68] ;  /* 0x0000680001207983 */ /* 0x000ea20000100800 */
[----:B------:R-:W-:Y:S03]  /*57e0*/  PLOP3.LUT P1, PT, PT, PT, UP0, 0x80, 0x8 ;  /* 0x000000000008781c */ /* 0x000fe60003f2f008 */
[----:B------:R1:W-:Y:S01]  /*57f0*/  MUFU.EX2 R205, R14 ;  /* 0x0000000e00cd7308 */ /* 0x0003e20000000800 */
[----:B------:R-:W-:Y:S01]  /*5800*/  IABS R22, R22 ;  /* 0x0000001600167213 */ /* 0x000fe20000000000 */
[----:B------:R-:W-:Y:S01]  /*5810*/  FFMA.FTZ R17, R17, UR9, -R2 ;  /* 0x0000000911117c23 */ /* 0x000fe20008010802 */
[----:B------:R-:W-:Y:S02]  /*5820*/  PLOP3.LUT P6, PT, PT, PT, UP0, 0x80, 0x8 ;  /* 0x000000000008781c */ /* 0x000fe40003fcf008 */
[----:B------:R-:W-:Y:S05]  /*5830*/  I2FP.F32.S32 R22, R22 ;  /* 0x0000001600167245 */ /* 0x000fea0000201400 */
[----:B------:R-:W-:Y:S01]  /*5840*/  MUFU.EX2 R222, R17 ;  /* 0x0000001100de7308 */ /* 0x000fe20000000800 */
[----:B------:R-:W-:Y:S01]  /*5850*/  IABS R11, R11 ;  /* 0x0000000b000b7213 */ /* 0x000fe20000000000 */
[----:B------:R-:W-:Y:S01]  /*5860*/  @P2 VIADD R27, R136, 0x18 ;  /* 0x00000018881b2836 */ /* 0x000fe20000000000 */
[----:B------:R-:W-:Y:S01]  /*5870*/  PLOP3.LUT P2, PT, PT, PT, UP0, 0x80, 0x8 ;  /* 0x000000000008781c */ /* 0x000fe20003f4f008 */
[-C--:B----4-:R-:W-:Y:S03]  /*5880*/  HMMA.16816.F32.BF16 R36, R172, R4.reuse, R36 ;  /* 0x00000004ac24723c */ /* 0x090fe60000041824 */
[----:B------:R-:W-:Y:S01]  /*5890*/  @P1 FSEL R9, R9, -INF , !P5 ;  /* 0xff80000009091808 */ /* 0x000fe20006800000 */
[----:B------:R-:W-:Y:S01]  /*58a0*/  FFMA.FTZ R13, R22, -UR11, R248 ;  /* 0x8000000b160d7c23 */ /* 0x000fe200080100f8 */
[----:B------:R-:W-:Y:S01]  /*58b0*/  PLOP3.LUT P1, PT, PT, PT, UP0, 0x80, 0x8 ;  /* 0x000000000008781c */ /* 0x000fe20003f2f008 */
[----:B-1----:R-:W-:Y:S01]  /*58c0*/  FFMA.FTZ R14, R23, -UR11, R220 ;  /* 0x8000000b170e7c23 */ /* 0x002fe200080100dc */
[----:B------:R-:W-:Y:S01]  /*58d0*/  @P6 FSEL R10, R10, -INF , !P5 ;  /* 0xff8000000a0a6808 */ /* 0x000fe20006800000 */
[C---:B------:R-:W-:Y:S01]  /*58e0*/  HMMA.16816.F32.BF16 R40, R132.reuse, R4, R40 ;  /* 0x000000048428723c */ /* 0x040fe20000041828 */
[----:B------:R-:W-:Y:S03]  /*58f0*/  PLOP3.LUT P6, PT, PT, PT, UP0, 0x80, 0x8 ;  /* 0x000000000008781c */ /* 0x000fe60003fcf008 */
[----:B------:R-:W-:Y:S01]  /*5900*/  @P2 FSEL R13, R13, -INF , !P5 ;  /* 0xff8000000d0d2808 */ /* 0x000fe20006800000 */
[----:B------:R-:W-:Y:S01]  /*5910*/  FFMA.FTZ R9, R9, UR9, -R3 ;  /* 0x0000000909097c23 */ /* 0x000fe20008010803 */
[----:B------:R-:W-:Y:S01]  /*5920*/  PLOP3.LUT P2, PT, PT, PT, UP0, 0x80, 0x8 ;  /* 0x000000000008781c */ /* 0x000fe20003f4f008 */
[----:B------:R-:W-:Y:S01]  /*5930*/  FFMA.FTZ R10, R10, UR9, -R8 ;  /* 0x000000090a0a7c23 */ /* 0x000fe20008010808 */
[-C--:B------:R-:W-:Y:S01]  /*5940*/  HMMA.16816.F32.BF16 R44, R132, R6.reuse, R44 ;  /* 0x00000006842c723c */ /* 0x080fe2000004182c */
[----:B------:R1:W-:Y:S02]  /*5950*/  MUFU.EX2 R204, R9 ;  /* 0x0000000900cc7308 */ /* 0x0003e40000000800 */
[----:B------:R-:W-:Y:S01]  /*5960*/  @P1 FSEL R12, R12, -INF , !P5 ;  /* 0xff8000000c0c1808 */ /* 0x000fe20006800000 */
[----:B------:R-:W-:Y:S01]  /*5970*/  FMUL.FTZ R36, R36, UR10 ;  /* 0x0000000a24247c20 */ /* 0x000fe20008410000 */
[----:B------:R-:W-:Y:S06]  /*5980*/  PLOP3.LUT P5, PT, PT, PT, UP0, 0x80, 0x8 ;  /* 0x000000000008781c */ /* 0x000fec0003faf008 */
[----:B------:R3:W4:Y:S01]  /*5990*/  MUFU.EX2 R92, R10 ;  /* 0x0000000a005c7308 */ /* 0x0007220000000800 */
[----:B------:R-:W-:Y:S01]  /*59a0*/  PLOP3.LUT P1, PT, PT, PT, UP0, 0x80, 0x8 ;  /* 0x000000000008781c */ /* 0x000fe20003f2f008 */
[C---:B------:R-:W-:Y:S08]  /*59b0*/  HMMA.16816.F32.BF16 R48, R172.reuse, R6, R48 ;  /* 0x00000006ac30723c */ /* 0x040ff00000041830 */
[----:B------:R-:W-:Y:S01]  /*59c0*/  MUFU.TANH R81, R36 ;  /* 0x0000002400517308 */ /* 0x000fe20000002400 */
[----:B------:R-:W-:Y:S01]  /*59d0*/  @P2 VIADD R21, R136, 0x19 ;  /* 0x0000001988152836 */ /* 0x000fe20000000000 */
[----:B------:R-:W-:Y:S01]  /*59e0*/  PLOP3.LUT P2, PT, PT, PT, UP0, 0x80, 0x8 ;  /* 0x000000000008781c */ /* 0x000fe20003f4f008 */
[----:B------:R-:W-:Y:S01]  /*59f0*/  FMUL.FTZ R38, R38, UR10 ;  /* 0x0000000a26267c20 */ /* 0x000fe20008410000 */
[----:B------:R-:W-:Y:S01]  /*5a00*/  @P6 ISETP.GE.AND P6, PT, R27, UR33, PT ;  /* 0x000000211b006c0c */ /* 0x000fe2000bfc6270 */
[----:B------:R-:W-:Y:S01]  /*5a10*/  FFMA.FTZ R12, R12, UR9, -R0 ;  /* 0x000000090c0c7c23 */ /* 0x000fe20008010800 */
[----:B------:R-:W-:Y:S01]  /*5a20*/  I2FP.F32.S32 R19, R11 ;  /* 0x0000000b00137245 */ /* 0x000fe20000201400 */
[----:B------:R-:W-:Y:S01]  /*5a30*/  FFMA.FTZ R11, R22, -UR11, R70 ;  /* 0x8000000b160b7c23 */ /* 0x000fe20008010046 */
[----:B------:R-:W-:Y:S02]  /*5a40*/  @P5 FSEL R15, R15, -INF , !P6 ;  /* 0xff8000000f0f5808 */ /* 0x000fe40007000000 */
[----:B------:R-:W1:Y:S01]  /*5a50*/  MUFU.TANH R219, R38 ;  /* 0x0000002600db7308 */ /* 0x000e620000002400 */
[----:B------:R-:W-:Y:S01]  /*5a60*/  @P1 FSEL R20, R20, -INF , !P6 ;  /* 0xff80000014141808 */ /* 0x000fe20007000000 */
[----:B------:R-:W-:Y:S01]  /*5a70*/  FMUL.FTZ R40, R40, UR10 ;  /* 0x0000000a28287c20 */ /* 0x000fe20008410000 */
[----:B------:R-:W-:Y:S01]  /*5a80*/  PLOP3.LUT P5, PT, PT, PT, UP0, 0x80, 0x8 ;  /* 0x000000000008781c */ /* 0x000fe20003faf008 */
[----:B------:R-:W-:Y:S01]  /*5a90*/  FMUL.FTZ R42, R42, UR10 ;  /* 0x0000000a2a2a7c20 */ /* 0x000fe20008410000 */
[----:B------:R-:W-:Y:S01]  /*5aa0*/  PLOP3.LUT P1, PT, PT, PT, UP0, 0x80, 0x8 ;  /* 0x000000000008781c */ /* 0x000fe20003f2f008 */
[----:B------:R-:W-:Y:S01]  /*5ab0*/  FFMA.FTZ R13, R13, UR9, -R2 ;  /* 0x000000090d0d7c23 */ /* 0x000fe20008010802 */
[----:B------:R-:W-:Y:S01]  /*5ac0*/  @P2 ISETP.GE.AND P2, PT, R21, UR33, PT ;  /* 0x0000002115002c0c */ /* 0x000fe2000bf46270 */
[----:B------:R-:W-:Y:S01]  /*5ad0*/  FFMA.FTZ R21, R19, -UR11, R85 ;  /* 0x8000000b13157c23 */ /* 0x000fe20008010055 */
[----:B------:R-:W-:Y:S01]  /*5ae0*/  IABS R25, R188 ;  /* 0x000000bc00197213 */ /* 0x000fe20000000000 */
[----:B------:R4:W-:Y:S01]  /*5af0*/  MUFU.EX2 R236, R12 ;  /* 0x0000000c00ec7308 */ /* 0x0009e20000000800 */
[----:B------:R-:W-:Y:S01]  /*5b00*/  IADD3 R5, PT, PT, R188, -0x40, RZ ;  /* 0xffffffc0bc057810 */ /* 0x000fe20007ffe0ff */
[----:B------:R-:W-:Y:S01]  /*5b10*/  FMUL.FTZ R37, R37, UR10 ;  /* 0x0000000a25257c20 */ /* 0x000fe20008410000 */
[----:B------:R-:W-:Y:S07]  /*5b20*/  I2FP.F32.S32 R25, R25 ;  /* 0x0000001900197245 */ /* 0x000fee0000201400 */
[----:B------:R-:W4:Y:S01]  /*5b30*/  MUFU.TANH R229, R40 ;  /* 0x0000002800e57308 */ /* 0x000f220000002400 */
[----:B------:R-:W-:Y:S01]  /*5b40*/  IABS R5, R5 ;  /* 0x0000000500057213 */ /* 0x000fe20000000000 */
[----:B------:R-:W-:Y:S01]  /*5b50*/  FMUL.FTZ R39, R39, UR10 ;  /* 0x0000000a27277c20 */ /* 0x000fe20008410000 */
[----:B------:R-:W-:Y:S01]  /*5b60*/  @P5 FSEL R21, R21, -INF , !P6 ;  /* 0xff80000015155808 */ /* 0x000fe20007000000 */
[----:B------:R-:W-:Y:S01]  /*5b70*/  FFMA.FTZ R4, R25, -UR11, R244 ;  /* 0x8000000b19047c23 */ /* 0x000fe200080100f4 */
[----:B------:R-:W-:Y:S01]  /*5b80*/  @P1 FSEL R24, R24, -INF , !P6 ;  /* 0xff80000018181808 */ /* 0x000fe20007000000 */
[----:B-1----:R-:W-:Y:S01]  /*5b90*/  FFMA.FTZ R19, R19, -UR11, R219 ;  /* 0x8000000b13137c23 */ /* 0x002fe200080100db */
[----:B------:R-:W-:Y:S03]  /*5ba0*/  PLOP3.LUT P6, PT, PT, PT, UP0, 0x80, 0x8 ;  /* 0x000000000008781c */ /* 0x000fe60003fcf008 */
[----:B------:R-:W-:Y:S01]  /*5bb0*/  MUFU.TANH R247, R42 ;  /* 0x0000002a00f77308 */ /* 0x000fe20000002400 */
[----:B------:R-:W-:Y:S01]  /*5bc0*/  PLOP3.LUT P1, PT, PT, PT, UP0, 0x80, 0x8 ;  /* 0x000000000008781c */ /* 0x000fe20003f2f008 */
[----:B------:R-:W-:Y:S01]  /*5bd0*/  FMUL.FTZ R41, R41, UR10 ;  /* 0x0000000a29297c20 */ /* 0x000fe20008410000 */
[----:B------:R-:W-:Y:S01]  /*5be0*/  PLOP3.LUT P5, PT, PT, PT, UP0, 0x80, 0x8 ;  /* 0x000000000008781c */ /* 0x000fe20003faf008 */
[----:B------:R-:W-:Y:S01]  /*5bf0*/  FMUL.FTZ R43, R43, UR10 ;  /* 0x0000000a2b2b7c20 */ /* 0x000fe20008410000 */
[----:B------:R-:W-:Y:S01]  /*5c00*/  I2FP.F32.S32 R9, R5 ;  /* 0x0000000500097245 */ /* 0x000fe20000201400 */
[----:B------:R-:W-:Y:S01]  /*5c10*/  FMUL.FTZ R46, R46, UR10 ;  /* 0x0000000a2e2e7c20 */ /* 0x000fe20008410000 */
[C---:B------:R-:W-:Y:S03]  /*5c20*/  IADD3 R6, PT, PT, R188.reuse, -0x8, RZ ;  /* 0xfffffff8bc067810 */ /* 0x040fe60007ffe0ff */
[----:B------:R1:W-:Y:S01]  /*5c30*/  MUFU.EX2 R221, R13 ;  /* 0x0000000d00dd7308 */ /* 0x0003e20000000800 */
[----:B------:R-:W-:Y:S01]  /*5c40*/  IADD3 R5, PT, PT, R188, -0x7, RZ ;  /* 0xfffffff9bc057810 */ /* 0x000fe20007ffe0ff */
[----:B------:R-:W-:Y:S01]  /*5c50*/  FFMA.FTZ R16, R9, -UR11, R84 ;  /* 0x8000000b09107c23 */ /* 0x000fe20008010054 */
[----:B------:R-:W-:Y:S01]  /*5c60*/  IABS R7, R6 ;  /* 0x0000000600077213 */ /* 0x000fe20000000000 */
[--C-:B------:R-:W-:Y:S01]  /*5c70*/  FFMA.FTZ R6, R15, UR9, -R2.reuse ;  /* 0x000000090f067c23 */ /* 0x100fe20008010802 */
[----:B------:R-:W-:Y:S05]  /*5c80*/  @P6 FSEL R4, R4, -INF , !P2 ;  /* 0xff80000004046808 */ /* 0x000fea0005000000 */
[----:B------:R-:W-:Y:S01]  /*5c90*/  MUFU.TANH R80, R37 ;  /* 0x0000002500507308 */ /* 0x000fe20000002400 */
[----:B------:R-:W-:Y:S01]  /*5ca0*/  PLOP3.LUT P6, PT, PT, PT, UP0, 0x80, 0x8 ;  /* 0x000000000008781c */ /* 0x000fe20003fcf008 */
[----:B---3--:R-:W-:Y:S01]  /*5cb0*/  @P5 VIADD R10, R136, 0x20 ;  /* 0x00000020880a5836 */ /* 0x008fe20000000000 */
[----:B------:R-:W-:Y:S01]  /*5cc0*/  @P1 FSEL R11, R11, -INF , !P2 ;  /* 0xff8000000b0b1808 */ /* 0x000fe20005000000 */
[----:B----4-:R-:W-:Y:S01]  /*5cd0*/  FFMA.FTZ R12, R4, UR9, -R2 ;  /* 0x00000009040c7c23 */ /* 0x010fe20008010802 */
[----:B------:R-:W-:Y:S01]  /*5ce0*/  PLOP3.LUT P1, PT, PT, PT, UP0, 0x80, 0x8 ;  /* 0x000000000008781c */ /* 0x000fe20003f2f008 */
[----:B------:R-:W-:Y:S01]  /*5cf0*/  FMUL.FTZ R48, R48, UR10 ;  /* 0x0000000a30307c20 */ /* 0x000fe20008410000 */
[----:B------:R-:W-:Y:S03]  /*5d00*/  PLOP3.LUT P5, PT, PT, PT, UP0, 0x80, 0x8 ;  /* 0x000000000008781c */ /* 0x000fe60003faf008 */
[----:B------:R-:W-:Y:S01]  /*5d10*/  MUFU.EX2 R215, R6 ;  /* 0x0000000600d77308 */ /* 0x000fe20000000800 */
[----:B------:R-:W-:Y:S01]  /*5d20*/  IABS R5, R5 ;  /* 0x0000000500057213 */ /* 0x000fe20000000000 */
[----:B-1----:R-:W-:Y:S02]  /*5d30*/  IMAD.MOV.U32 R13, RZ, RZ, R7 ;  /* 0x000000ffff0d7224 */ /* 0x002fe400078e0007 */
[----:B------:R-:W-:Y:S06]  /*5d40*/  FMUL.FTZ R44, R44, UR10 ;  /* 0x0000000a2c2c7c20 */ /* 0x000fec0008410000 */
[----:B------:R1:W3:Y:S01]  /*5d50*/  MUFU.EX2 R214, R12 ;  /* 0x0000000c00d67308 */ /* 0x0002e20000000800 */
[----:B------:R-:W-:Y:S01]  /*5d60*/  I2FP.F32.S32 R17, R5 ;  /* 0x0000000500117245 */ /* 0x000fe20000201400 */
[----:B------:R-:W-:Y:S01]  /*5d70*/  VIADD R5, R188, 0xffffffb8 ;  /* 0xffffffb8bc057836 */ /* 0x000fe20000000000 */
[----:B------:R-:W-:Y:S07]  /*5d80*/  @P6 FSEL R16, R16, -INF , !P2 ;  /* 0xff80000010106808 */ /* 0x000fee0005000000 */
[----:B------:R-:W4:Y:S01]  /*5d90*/  MUFU.TANH R213, R39 ;  /* 0x0000002700d57308 */ /* 0x000f220000002400 */
[----:B------:R-:W-:Y:S01]  /*5da0*/  PLOP3.LUT P6, PT, PT, PT, UP0, 0x80, 0x8 ;  /* 0x000000000008781c */ /* 0x000fe20003fcf008 */
[----:B------:R-:W-:Y:S01]  /*5db0*/  FFMA.FTZ R23, R17, -UR11, R229 ;  /* 0x8000000b11177c23 */ /* 0x000fe200080100e5 */
[----:B------:R-:W-:Y:S01]  /*5dc0*/  @P1 FSEL R14, R14, -INF , !P2 ;  /* 0xff8000000e0e1808 */ /* 0x000fe20005000000 */
[----:B------:R-:W-:Y:S01]  /*5dd0*/  FMUL.FTZ R50, R50, UR10 ;  /* 0x0000000a32327c20 */ /* 0x000fe20008410000 */
[----:B------:R-:W-:Y:S01]  /*5de0*/  PLOP3.LUT P1, PT, PT, PT, UP0, 0x80, 0x8 ;  /* 0x000000000008781c */ /* 0x000fe20003f2f008 */
[--C-:B------:R-:W-:Y:S01]  /*5df0*/  FFMA.FTZ R20, R20, UR9, -R0.reuse ;  /* 0x0000000914147c23 */ /* 0x100fe20008010800 */
[----:B------:R-:W-:Y:S03]  /*5e00*/  PLOP3.LUT P2, PT, PT, PT, UP0, 0x80, 0x8 ;  /* 0x000000000008781c */ /* 0x000fe60003f4f008 */
[----:B------:R-:W3:Y:S01]  /*5e10*/  MUFU.TANH R228, R41 ;  /* 0x0000002900e47308 */ /* 0x000ee20000002400 */
[----:B------:R-:W-:Y:S01]  /*5e20*/  @P5 ISETP.GE.AND P5, PT, R10, UR33, PT ;  /* 0x000000210a005c0c */ /* 0x000fe2000bfa6270 */
[--C-:B------:R-:W-:Y:S01]  /*5e30*/  FFMA.FTZ R10, R18, UR9, -R0.reuse ;  /* 0x00000009120a7c23 */ /* 0x100fe20008010800 */
[----:B------:R-:W-:Y:S01]  /*5e40*/  FFMA.FTZ R18, R29, -UR11, R81 ;  /* 0x8000000b1d127c23 */ /* 0x000fe20008010051 */
[----:B------:R-:W-:Y:S01]  /*5e50*/  IABS R5, R5 ;  /* 0x0000000500057213 */ /* 0x000fe20000000000 */
[----:B-1----:R-:W-:Y:S01]  /*5e60*/  FFMA.FTZ R12, R11, UR9, -R0 ;  /* 0x000000090b0c7c23 */ /* 0x002fe20008010800 */
[----:B------:R-:W-:Y:S01]  /*5e70*/  @P6 VIADD R22, R136, 0x21 ;  /* 0x0000002188166836 */ /* 0x000fe20000000000 */
[----:B------:R-:W-:Y:S03]  /*5e80*/  PLOP3.LUT P6, PT, PT, PT, UP0, 0x80, 0x8 ;  /* 0x000000000008781c */ /* 0x000fe60003fcf008 */
[----:B------:R1:W-:Y:S01]  /*5e90*/  MUFU.EX2 R237, R10 ;  /* 0x0000000a00ed7308 */ /* 0x0003e20000000800 */
[----:B------:R-:W-:Y:S01]  /*5ea0*/  I2FP.F32.S32 R15, R5 ;  /* 0x00000005000f7245 */ /* 0x000fe20000201400 */
[----:B----4-:R-:W-:Y:S01]  /*5eb0*/  FFMA.FTZ R9, R9, -UR11, R213 ;  /* 0x8000000b09097c23 */ /* 0x010fe200080100d5 */
[----:B------:R-:W-:Y:S01]  /*5ec0*/  @P1 FSEL R18, R18, -INF , !P5 ;  /* 0xff80000012121808 */ /* 0x000fe20006800000 */
[----:B------:R4:W4:Y:S01]  /*5ed0*/  LDSM.16.M88.4 R4, [R181+0xd800] ;  /* 0x00d80000b504783b */ /* 0x0009220000000200 */
[----:B------:R-:W-:Y:S05]  /*5ee0*/  PLOP3.LUT P1, PT, PT, PT, UP0, 0x80, 0x8 ;  /* 0x000000000008781c */ /* 0x000fea0003f2f008 */
[----:B------:R-:W4:Y:S01]  /*5ef0*/  MUFU.TANH R245, R43 ;  /* 0x0000002b00f57308 */ /* 0x000f220000002400 */
[----:B------:R-:W-:Y:S01]  /*5f00*/  @P2 FSEL R19, R19, -INF , !P5 ;  /* 0xff80000013132808 */ /* 0x000fe20006800000 */
[----:B------:R-:W-:Y:S01]  /*5f10*/  FFMA.FTZ R24, R24, UR9, -R3 ;  /* 0x0000000918187c23 */ /* 0x000fe20008010803 */
[----:B------:R-:W-:Y:S01]  /*5f20*/  PLOP3.LUT P2, PT, PT, PT, UP0, 0x80, 0x8 ;  /* 0x000000000008781c */ /* 0x000fe20003f4f008 */
[----:B------:R-:W-:Y:S01]  /*5f30*/  FFMA.FTZ R16, R16, UR9, -R8 ;  /* 0x0000000910107c23 */ /* 0x000fe20008010808 */
[----:B------:R-:W-:Y:S01]  /*5f40*/  I2FP.F32.S32 R11, R13 ;  /* 0x0000000d000b7245 */ /* 0x000fe20000201400 */
[----:B------:R-:W-:Y:S01]  /*5f50*/  FMUL.FTZ R49, R49, UR10 ;  /* 0x0000000a31317c20 */ /* 0x000fe20008410000 */
[----:B------:R-:W-:Y:S01]  /*5f60*/  @P6 ISETP.GE.AND P6, PT, R22, UR33, PT ;  /* 0x0000002116006c0c */ /* 0x000fe2000bfc6270 */
[----:B------:R-:W-:Y:S01]  /*5f70*/  FFMA.FTZ R22, R26, -UR11, R247 ;  /* 0x8000000b1a167c23 */ /* 0x000fe200080100f7 */
[----:B-1----:R-:W-:Y:S01]  /*5f80*/  FFMA.FTZ R10, R15, -UR11, R80 ;  /* 0x8000000b0f0a7c23 */ /* 0x002fe20008010050 */
[----:B------:R1:W-:Y:S01]  /*5f90*/  MUFU.EX2 R230, R12 ;  /* 0x0000000c00e67308 */ /* 0x0003e20000000800 */
[----:B---3--:R-:W-:Y:S01]  /*5fa0*/  FFMA.FTZ R13, R11, -UR11, R228 ;  /* 0x8000000b0b0d7c23 */ /* 0x008fe200080100e4 */
[----:B------:R-:W-:Y:S01]  /*5fb0*/  @P1 FSEL R23, R23, -INF , !P5 ;  /* 0xff80000017171808 */ /* 0x000fe20006800000 */
[----:B------:R-:W-:Y:S01]  /*5fc0*/  FMUL.FTZ R51, R51, UR10 ;  /* 0x0000000a33337c20 */ /* 0x000fe20008410000 */
[----:B------:R-:W-:Y:S06]  /*5fd0*/  PLOP3.LUT P1, PT, PT, PT, UP0, 0x80, 0x8 ;  /* 0x000000000008781c */ /* 0x000fec0003f2f008 */
[----:B------:R-:W-:Y:S01]  /*5fe0*/  MUFU.TANH R241, R46 ;  /* 0x0000002e00f17308 */ /* 0x000fe20000002400 */
[----:B------:R-:W-:Y:S01]  /*5ff0*/  @P2 FSEL R22, R22, -INF , !P5 ;  /* 0xff80000016162808 */ /* 0x000fe20006800000 */
[----:B------:R-:W-:Y:S01]  /*6000*/  FFMA.FTZ R23, R23, UR9, -R2 ;  /* 0x0000000917177c23 */ /* 0x000fe20008010802 */
[----:B------:R-:W-:Y:S01]  /*6010*/  PLOP3.LUT P2, PT, PT, PT, UP0, 0x80, 0x8 ;  /* 0x000000000008781c */ /* 0x000fe20003f4f008 */
[----:B------:R-:W-:Y:S01]  /*6020*/  FFMA.FTZ R18, R18, UR9, -R8 ;  /* 0x0000000912127c23 */ /* 0x000fe20008010808 */
[----:B------:R-:W-:Y:S01]  /*6030*/  PLOP3.LUT P5, PT, PT, PT, UP0, 0x80, 0x8 ;  /* 0x000000000008781c */ /* 0x000fe20003faf008 */
[----:B------:R-:W-:Y:S01]  /*6040*/  FFMA.FTZ R14, R14, UR9, -R3 ;  /* 0x000000090e0e7c23 */ /* 0x000fe20008010803 */
[----:B----4-:R-:W-:Y:S03]  /*6050*/  MOV R181, R69 ;  /* 0x0000004500b57202 */ /* 0x010fe60000000f00 */
[----:B------:R-:W3:Y:S01]  /*6060*/  MUFU.TANH R77, R48 ;  /* 0x00000030004d7308 */ /* 0x000ee20000002400 */
[----:B-1----:R-:W-:Y:S01]  /*6070*/  FFMA.FTZ R12, R25, -UR11, R245 ;  /* 0x8000000b190c7c23 */ /* 0x002fe200080100f5 */
[----:B------:R-:W-:Y:S02]  /*6080*/  VIADD R25, R188, 0xffffffb1 ;  /* 0xffffffb1bc197836 */ /* 0x000fe40000000000 */
[----:B------:R-:W-:Y:S01]  /*6090*/  FMUL.FTZ R45, R45, UR10 ;  /* 0x0000000a2d2d7c20 */ /* 0x000fe20008410000 */
[----:B------:R-:W-:Y:S01]  /*60a0*/  @P1 VIADD R26, R136, 0x28 ;  /* 0x00000028881a1836 */ /* 0x000fe20000000000 */
[----:B------:R-:W-:Y:S01]  /*60b0*/  PLOP3.LUT P1, PT, PT, PT, UP0, 0x80, 0x8 ;  /* 0x000000000008781c */ /* 0x000fe20003f2f008 */
[----:B------:R-:W-:Y:S01]  /*60c0*/  FMUL.FTZ R47, R47, UR10 ;  /* 0x0000000a2f2f7c20 */ /* 0x000fe20008410000 */
[----:B------:R-:W-:Y:S02]  /*60d0*/  IABS R25, R25 ;  /* 0x0000001900197213 */ /* 0x000fe40000000000 */
[----:B------:R-:W1:Y:S01]  /*60e0*/  MUFU.TANH R226, R44 ;  /* 0x0000002c00e27308 */ /* 0x000e620000002400 */
[----:B------:R-:W-:Y:S01]  /*60f0*/  @P2 FSEL R10, R10, -INF , !P6 ;  /* 0xff8000000a0a2808 */ /* 0x000fe20007000000 */
[----:B------:R-:W-:Y:S01]  /*6100*/  FFMA.FTZ R22, R22, UR9, -R0 ;  /* 0x0000000916167c23 */ /* 0x000fe20008010800 */
[----:B------:R-:W-:Y:S02]  /*6110*/  PLOP3.LUT P2, PT, PT, PT, UP0, 0x80, 0x8 ;  /* 0x000000000008781c */ /* 0x000fe40003f4f008 */
[----:B------:R-:W-:Y:S01]  /*6120*/  @P5 FSEL R9, R9, -INF , !P6 ;  /* 0xff80000009095808 */ /* 0x000fe20007000000 */
[--C-:B------:R-:W-:Y:S01]  /*6130*/  FFMA.FTZ R10, R10, UR9, -R8.reuse ;  /* 0x000000090a0a7c23 */ /* 0x100fe20008010808 */
[-C--:B------:R-:W-:Y:S01]  /*6140*/  HMMA.16816.F32.BF16 R52, R172, R4.reuse, R52 ;  /* 0x00000004ac34723c */ /* 0x080fe20000041834 */
[----:B------:R-:W-:Y:S02]  /*6150*/  PLOP3.LUT P5, PT, PT, PT, UP0, 0x80, 0x8 ;  /* 0x000000000008781c */ /* 0x000fe40003faf008 */
[----:B------:R-:W4:Y:S01]  /*6160*/  MUFU.TANH R201, R50 ;  /* 0x0000003200c97308 */ /* 0x000f220000002400 */
[----:B------:R-:W-:Y:S01]  /*6170*/  @P1 FSEL R13, R13, -INF , !P6 ;  /* 0xff8000000d0d1808 */ /* 0x000fe20007000000 */
[----:B------:R-:W-:Y:S01]  /*6180*/  FFMA.FTZ R9, R9, UR9, -R3 ;  /* 0x0000000909097c23 */ /* 0x000fe20008010803 */
[----:B------:R-:W-:Y:S02]  /*6190*/  PLOP3.LUT P1, PT, PT, PT, UP0, 0x80, 0x8 ;  /* 0x000000000008781c */ /* 0x000fe40003f2f008 */
[----:B------:R-:W-:Y:S01]  /*61a0*/  I2FP.F32.S32 R27, R25 ;  /* 0x00000019001b7245 */ /* 0x000fe20000201400 */
[C---:B------:R-:W-:Y:S04]  /*61b0*/  HMMA.16816.F32.BF16 R56, R132.reuse, R4, R56 ;  /* 0x000000048438723c */ /* 0x040fe80000041838 */
[----:B------:R1:W-:Y:S01]  /*61c0*/  MUFU.EX2 R231, R20 ;  /* 0x0000001400e77308 */ /* 0x0003e20000000800 */
[----:B------:R-:W-:Y:S01]  /*61d0*/  @P2 FSEL R12, R12, -INF , !P6 ;  /* 0xff8000000c0c2808 */ /* 0x000fe20007000000 */
[----:B---3--:R-:W-:Y:S01]  /*61e0*/  FFMA.FTZ R25, R27, -UR11, R77 ;  /* 0x8000000b1b197c23 */ /* 0x008fe2000801004d */
[----:B------:R-:W-:Y:S07]  /*61f0*/  PLOP3.LUT P2, PT, PT, PT, UP0, 0x80, 0x8 ;  /* 0x000000000008781c */ /* 0x000fee0003f4f008 */
[----:B------:R4:W-:Y:S01]  /*6200*/  MUFU.EX2 R191, R24 ;  /* 0x0000001800bf7308 */ /* 0x0009e20000000800 */
[-C--:B------:R-:W-:Y:S01]  /*6210*/  HMMA.16816.F32.BF16 R60, R132, R6.reuse, R60 ;  /* 0x00000006843c723c */ /* 0x080fe2000004183c */
[----:B------:R-:W-:Y:S02]  /*6220*/  PLOP3.LUT P6, PT, PT, PT, UP0, 0x80, 0x8 ;  /* 0x000000000008781c */ /* 0x000fe40003fcf008 */
[----:B------:R-:W-:Y:S01]  /*6230*/  @P5 ISETP.GE.AND P5, PT, R26, UR33, PT ;  /* 0x000000211a005c0c */ /* 0x000fe2000bfa6270 */
[----:B------:R-:W-:Y:S01]  /*6240*/  FFMA.FTZ R26, R21, UR9, -R8 ;  /* 0x00000009151a7c23 */ /* 0x000fe20008010808 */
[----:B------:R-:W-:Y:S01]  /*6250*/  FFMA.FTZ R21, R17, -UR11, R241 ;  /* 0x8000000b11157c23 */ /* 0x000fe200080100f1 */
[----:B------:R-:W-:Y:S01]  /*6260*/  @P1 VIADD R30, R136, 0x29 ;  /* 0x00000029881e1836 */ /* 0x000fe20000000000 */
[----:B------:R-:W-:Y:S01]  /*6270*/  PLOP3.LUT P1, PT, PT, PT, UP0, 0x80, 0x8 ;  /* 0x000000000008781c */ /* 0x000fe20003f2f008 */
[----:B------:R-:W-:Y:S01]  /*6280*/  HMMA.16816.F32.BF16 R64, R172, R6, R64 ;  /* 0x00000006ac40723c */ /* 0x000fe20000041840 */
[----:B------:R3:W-:Y:S03]  /*6290*/  MUFU.EX2 R86, R16 ;  /* 0x0000001000567308 */ /* 0x0007e60000000800 */
[----:B------:R-:W-:Y:S07]  /*62a0*/  @P2 FSEL R21, R21, -INF , !P5 ;  /* 0xff80000015152808 */ /* 0x000fee0006800000 */
[----:B------:R3:W-:Y:S01]  /*62b0*/  MUFU.EX2 R190, R14 ;  /* 0x0000000e00be7308 */ /* 0x0007e20000000800 */
[----:B------:R-:W-:Y:S01]  /*62c0*/  PLOP3.LUT P2, PT, PT, PT, UP0, 0x80, 0x8 ;  /* 0x000000000008781c */ /* 0x000fe20003f4f008 */
[----:B-1----:R-:W-:Y:S01]  /*62d0*/  FFMA.FTZ R20, R28, -UR11, R226 ;  /* 0x8000000b1c147c23 */ /* 0x002fe200080100e2 */
[----:B----4-:R-:W-:Y:S07]  /*62e0*/  FFMA.FTZ R24, R29, -UR11, R201 ;  /* 0x8000000b1d187c23 */ /* 0x010fee00080100c9 */
[----:B------:R1:W4:Y:S01]  /*62f0*/  MUFU.EX2 R87, R26 ;  /* 0x0000001a00577308 */ /* 0x0003220000000800 */
[----:B------:R-:W-:Y:S01]  /*6300*/  FMUL.FTZ R58, R58, UR10 ;  /* 0x0000000a3a3a7c20 */ /* 0x000fe20008410000 */
[----:B------:R-:W-:Y:S01]  /*6310*/  VIADD R5, R188, 0xffffffb0 ;  /* 0xffffffb0bc057836 */ /* 0x000fe20000000000 */
[----:B------:R-:W-:Y:S07]  /*6320*/  @P1 FSEL R25, R25, -INF , !P5 ;  /* 0xff80000019191808 */ /* 0x000fee0006800000 */
[----:B------:R-:W1:Y:S01]  /*6330*/  MUFU.TANH R224, R45 ;  /* 0x0000002d00e07308 */ /* 0x000e620000002400 */
[----:B------:R-:W-:Y:S01]  /*6340*/  PLOP3.LUT P1, PT, PT, PT, UP0, 0x80, 0x8 ;  /* 0x000000000008781c */ /* 0x000fe20003f2f008 */
[----:B------:R-:W-:Y:S01]  /*6350*/  FMUL.FTZ R52, R52, UR10 ;  /* 0x0000000a34347c20 */ /* 0x000fe20008410000 */
[----:B------:R-:W-:Y:S01]  /*6360*/  @P6 FSEL R20, R20, -INF , !P5 ;  /* 0xff80000014146808 */ /* 0x000fe20006800000 */
[----:B------:R-:W-:Y:S01]  /*6370*/  FMUL.FTZ R56, R56, UR10 ;  /* 0x0000000a38387c20 */ /* 0x000fe20008410000 */
[----:B------:R-:W-:Y:S01]  /*6380*/  PLOP3.LUT P6, PT, PT, PT, UP0, 0x80, 0x8 ;  /* 0x000000000008781c */ /* 0x000fe20003fcf008 */
[----:B------:R-:W-:Y:S01]  /*6390*/  FMUL.FTZ R54, R54, UR10 ;  /* 0x0000000a36367c20 */ /* 0x000fe20008410000 */
[----:B---3--:R-:W-:Y:S03]  /*63a0*/  IADD3 R16, PT, PT, R188, -0x10, RZ ;  /* 0xfffffff0bc107810 */ /* 0x008fe60007ffe0ff */
[----:B------:R-:W-:Y:S01]  /*63b0*/  MUFU.TANH R227, R58 ;  /* 0x0000003a00e37308 */ /* 0x000fe20000002400 */
[----:B------:R-:W-:Y:S01]  /*63c0*/  @P2 FSEL R24, R24, -INF , !P5 ;  /* 0xff80000018182808 */ /* 0x000fe20006800000 */
[----:B------:R-:W-:Y:S01]  /*63d0*/  FFMA.FTZ R13, R13, UR9, -R2 ;  /* 0x000000090d0d7c23 */ /* 0x000fe20008010802 */
[----:B------:R-:W-:Y:S01]  /*63e0*/  PLOP3.LUT P5, PT, PT, PT, UP0, 0x80, 0x8 ;  /* 0x000000000008781c */ /* 0x000fe20003faf008 */
[----:B------:R-:W-:Y:S01]  /*63f0*/  FMUL.FTZ R53, R53, UR10 ;  /* 0x0000000a35357c20 */ /* 0x000fe20008410000 */
[----:B------:R-:W-:Y:S01]  /*6400*/  IABS R14, R16 ;  /* 0x00000010000e7213 */ /* 0x000fe20000000000 */
[----:B------:R-:W-:Y:S01]  /*6410*/  FFMA.FTZ R12, R12, UR9, -R0 ;  /* 0x000000090c0c7c23 */ /* 0x000fe20008010800 */
[----:B------:R-:W-:Y:S03]  /*6420*/  IADD3 R29, PT, PT, R188, -0x17, RZ ;  /* 0xffffffe9bc1d7810 */ /* 0x000fe60007ffe0ff */
[----:B------:R-:W3:Y:S01]  /*6430*/  MUFU.TANH R238, R47 ;  /* 0x0000002f00ee7308 */ /* 0x000ee20000002400 */
[----:B------:R-:W-:Y:S01]  /*6440*/  PLOP3.LUT P2, PT, PT, PT, UP0, 0x80, 0x8 ;  /* 0x000000000008781c */ /* 0x000fe20003f4f008 */
[----:B------:R-:W-:Y:S01]  /*6450*/  IMAD.MOV.U32 R4, RZ, RZ, R14 ;  /* 0x000000ffff047224 */ /* 0x000fe200078e000e */
[----:B------:R-:W-:Y:S01]  /*6460*/  @P1 IADD3 R14, PT, PT, R136, 0x30, RZ ;  /* 0x00000030880e1810 */ /* 0x000fe20007ffe0ff */
[----:B------:R-:W-:Y:S01]  /*6470*/  FMUL.FTZ R55, R55, UR10 ;  /* 0x0000000a37377c20 */ /* 0x000fe20008410000 */
[----:B------:R-:W-:Y:S01]  /*6480*/  @P6 ISETP.GE.AND P6, PT, R30, UR33, PT ;  /* 0x000000211e006c0c */ /* 0x000fe2000bfc6270 */
[----:B------:R-:W-:Y:S01]  /*6490*/  FMUL.FTZ R57, R57, UR10 ;  /* 0x0000000a39397c20 */ /* 0x000fe20008410000 */
[----:B------:R-:W-:Y:S03]  /*64a0*/  I2FP.F32.S32 R30, R4 ;  /* 0x00000004001e7245 */ /* 0x000fe60000201400 */
[----:B------:R-:W4:Y:S01]  /*64b0*/  MUFU.TANH R76, R49 ;  /* 0x00000031004c7308 */ /* 0x000f220000002400 */
[----:B------:R-:W-:Y:S01]  /*64c0*/  @P5 ISETP.GE.AND P5, PT, R14, UR33, PT ;  /* 0x000000210e005c0c */ /* 0x000fe2000bfa6270 */
[----:B------:R-:W-:Y:S01]  /*64d0*/  VIADD R14, R188, 0xffffffa9 ;  /* 0xffffffa9bc0e7836 */ /* 0x000fe20000000000 */
[----:B------:R-:W-:Y:S01]  /*64e0*/  IABS R4, R5 ;  /* 0x0000000500047213 */ /* 0x000fe20000000000 */
[----:B-1----:R-:W-:Y:S01]  /*64f0*/  FFMA.FTZ R5, R30, -UR11, R224 ;  /* 0x8000000b1e057c23 */ /* 0x002fe200080100e0 */
[----:B------:R-:W-:Y:S01]  /*6500*/  PLOP3.LUT P1, PT, PT, PT, UP0, 0x80, 0x8 ;  /* 0x000000000008781c */ /* 0x000fe20003f2f008 */
[----:B------:R-:W-:Y:S01]  /*6510*/  FMUL.FTZ R59, R59, UR10 ;  /* 0x0000000a3b3b7c20 */ /* 0x000fe20008410000 */
[----:B------:R-:W-:Y:S03]  /*6520*/  I2FP.F32.S32 R26, R4 ;  /* 0x00000004001a7245 */ /* 0x000fe60000201400 */
[----:B------:R-:W1:Y:S01]  /*6530*/  MUFU.TANH R198, R51 ;  /* 0x0000003300c67308 */ /* 0x000e620000002400 */
[----:B------:R-:W-:Y:S01]  /*6540*/  IABS R4, R14 ;  /* 0x0000000e00047213 */ /* 0x000fe20000000000 */
[----:B---3--:R-:W-:Y:S01]  /*6550*/  FFMA.FTZ R11, R11, -UR11, R238 ;  /* 0x8000000b0b0b7c23 */ /* 0x008fe200080100ee */
[----:B------:R-:W-:Y:S01]  /*6560*/  @P2 FSEL R5, R5, -INF , !P6 ;  /* 0xff80000005052808 */ /* 0x000fe20007000000 */
[----:B------:R-:W-:Y:S01]  /*6570*/  FMUL.FTZ R60, R60, UR10 ;  /* 0x0000000a3c3c7c20 */ /* 0x000fe20008410000 */
[----:B------:R-:W-:Y:S01]  /*6580*/  PLOP3.LUT P2, PT, PT, PT, UP0, 0x80, 0x8 ;  /* 0x000000000008781c */ /* 0x000fe20003f4f008 */
[----:B------:R-:W-:Y:S01]  /*6590*/  IMAD.MOV.U32 R16, RZ, RZ, R4 ;  /* 0x000000ffff107224 */ /* 0x000fe200078e0004 */
[----:B------:R-:W-:Y:S03]  /*65a0*/  IABS R4, R29 ;  /* 0x0000001d00047213 */ /* 0x000fe60000000000 */
[----:B------:R-:W3:Y:S01]  /*65b0*/  MUFU.TANH R73, R52 ;  /* 0x0000003400497308 */ /* 0x000ee20000002400 */
[----:B------:R-:W-:Y:S01]  /*65c0*/  FFMA.FTZ R6, R5, UR9, -R2 ;  /* 0x0000000905067c23 */ /* 0x000fe20008010802 */
[----:B----4-:R-:W-:Y:S01]  /*65d0*/  FFMA.FTZ R17, R26, -UR11, R76 ;  /* 0x8000000b1a117c23 */ /* 0x010fe2000801004c */
[----:B------:R-:W-:Y:S01]  /*65e0*/  I2FP.F32.S32 R31, R4 ;  /* 0x00000004001f7245 */ /* 0x000fe20000201400 */
[----:B------:R-:W-:Y:S01]  /*65f0*/  FFMA.FTZ R4, R19, UR9, -R3 ;  /* 0x0000000913047c23 */ /* 0x000fe20008010803 */
[----:B------:R-:W-:Y:S01]  /*6600*/  FFMA.FTZ R19, R28, -UR11, R227 ;  /* 0x8000000b1c137c23 */ /* 0x000fe200080100e3 */
[----:B------:R-:W-:Y:S01]  /*6610*/  @P1 FSEL R11, R11, -INF , !P6 ;  /* 0xff8000000b0b1808 */ /* 0x000fe20007000000 */
[----:B------:R-:W4:Y:S01]  /*6620*/  LDL R28, [R1+0x70] ;  /* 0x00007000011c7983 */ /* 0x000f220000100800 */
[----:B------:R-:W-:Y:S02]  /*6630*/  PLOP3.LUT P1, PT, PT, PT, UP0, 0x80, 0x8 ;  /* 0x000000000008781c */ /* 0x000fe40003f2f008 */
[----:B------:R-:W-:Y:S01]  /*6640*/  MUFU.TANH R209, R56 ;  /* 0x0000003800d17308 */ /* 0x000fe20000002400 */
[----:B------:R-:W-:Y:S01]  /*6650*/  @P2 FSEL R17, R17, -INF , !P6 ;  /* 0xff80000011112808 */ /* 0x000fe20007000000 */
[----:B-1----:R-:W-:Y:S01]  /*6660*/  FFMA.FTZ R14, R15, -UR11, R198 ;  /* 0x8000000b0f0e7c23 */ /* 0x002fe200080100c6 */
[----:B------:R-:W-:Y:S01]  /*6670*/  PLOP3.LUT P2, PT, PT, PT, UP0, 0x80, 0x8 ;  /* 0x000000000008781c */ /* 0x000fe20003f4f008 */
[----:B------:R-:W-:Y:S01]  /*6680*/  FFMA.FTZ R11, R11, UR9, -R0 ;  /* 0x000000090b0b7c23 */ /* 0x000fe20008010800 */
[----:B------:R-:W-:Y:S01]  /*6690*/  I2FP.F32.S32 R29, R16 ;  /* 0x00000010001d7245 */ /* 0x000fe20000201400 */
[--C-:B------:R-:W-:Y:S01]  /*66a0*/  FFMA.FTZ R17, R17, UR9, -R8.reuse ;  /* 0x0000000911117c23 */ /* 0x100fe20008010808 */
[----:B------:R-:W-:Y:S03]  /*66b0*/  F2FP.BF16.F32.PACK_AB R5, R92, R93 ;  /* 0x0000005d5c05723e */ /* 0x000fe600000010ff */
[----:B------:R-:W1:Y:S01]  /*66c0*/  MUFU.TANH R195, R54 ;  /* 0x0000003600c37308 */ /* 0x000e620000002400 */
[----:B------:R-:W-:Y:S01]  /*66d0*/  F2FP.BF16.F32.PACK_AB R7, R214, R215 ;  /* 0x000000d7d607723e */ /* 0x000fe200000010ff */
[----:B---3--:R-:W-:Y:S01]  /*66e0*/  FFMA.FTZ R15, R29, -UR11, R73 ;  /* 0x8000000b1d0f7c23 */ /* 0x008fe20008010049 */
[----:B------:R-:W-:Y:S01]  /*66f0*/  FMUL.FTZ R61, R61, UR10 ;  /* 0x0000000a3d3d7c20 */ /* 0x000fe20008410000 */
[----:B------:R-:W-:Y:S01]  /*6700*/  @P1 FSEL R14, R14, -INF , !P6 ;  /* 0xff8000000e0e1808 */ /* 0x000fe20007000000 */
[----:B------:R-:W-:Y:S01]  /*6710*/  FMUL.FTZ R64, R64, UR10 ;  /* 0x0000000a40407c20 */ /* 0x000fe20008410000 */
[----:B------:R-:W-:Y:S01]  /*6720*/  PLOP3.LUT P6, PT, PT, PT, UP0, 0x80, 0x8 ;  /* 0x000000000008781c */ /* 0x000fe20003fcf008 */
[----:B------:R-:W-:Y:S03]  /*6730*/  FMUL.FTZ R65, R65, UR10 ;  /* 0x0000000a41417c20 */ /* 0x000fe60008410000 */
[----:B------:R3:W-:Y:S01]  /*6740*/  MUFU.EX2 R83, R18 ;  /* 0x0000001200537308 */ /* 0x0007e20000000800 */
[----:B------:R-:W-:Y:S01]  /*6750*/  PLOP3.LUT P1, PT, PT, PT, UP0, 0x80, 0x8 ;  /* 0x000000000008781c */ /* 0x000fe20003f2f008 */
[----:B------:R-:W-:Y:S01]  /*6760*/  FFMA.FTZ R14, R14, UR9, -R3 ;  /* 0x000000090e0e7c23 */ /* 0x000fe20008010803 */
[----:B------:R-:W-:Y:S07]  /*6770*/  @P2 FSEL R15, R15, -INF , !P5 ;  /* 0xff8000000f0f2808 */ /* 0x000fee0006800000 */
[----:B------:R-:W-:Y:S01]  /*6780*/  MUFU.EX2 R176, R4 ;  /* 0x0000000400b07308 */ /* 0x000fe20000000800 */
[----:B------:R-:W-:Y:S01]  /*6790*/  PLOP3.LUT P2, PT, PT, PT, UP0, 0x80, 0x8 ;  /* 0x000000000008781c */ /* 0x000fe20003f4f008 */
[----:B------:R-:W-:Y:S01]  /*67a0*/  FMUL.FTZ R66, R66, UR10 ;  /* 0x0000000a42427c20 */ /* 0x000fe20008410000 */
[----:B------:R-:W-:Y:S07]  /*67b0*/  FMUL.FTZ R67, R67, UR10 ;  /* 0x0000000a43437c20 */ /* 0x000fee0008410000 */
[----:B------:R2:W-:Y:S01]  /*67c0*/  MUFU.EX2 R82, R10 ;  /* 0x0000000a00527308 */ /* 0x0005e20000000800 */
[----:B------:R-:W-:Y:S01]  /*67d0*/  FMUL.FTZ R62, R62, UR10 ;  /* 0x0000000a3e3e7c20 */ /* 0x000fe20008410000 */
[----:B-1----:R-:W-:Y:S01]  /*67e0*/  FFMA.FTZ R16, R27, -UR11, R195 ;  /* 0x8000000b1b107c23 */ /* 0x002fe200080100c3 */
[----:B------:R-:W-:Y:S07]  /*67f0*/  MOV R27, 0x10 ;  /* 0x00000010001b7802 */ /* 0x000fee0000000f00 */
[----:B------:R-:W1:Y:S01]  /*6800*/  MUFU.EX2 R177, R9 ;  /* 0x0000000900b17308 */ /* 0x000e620000000800 */
[----:B------:R-:W-:Y:S01]  /*6810*/  FMUL.FTZ R63, R63, UR10 ;  /* 0x0000000a3f3f7c20 */ /* 0x000fe20008410000 */
[----:B---3--:R-:W-:Y:S01]  /*6820*/  FFMA.FTZ R18, R31, -UR11, R209 ;  /* 0x8000000b1f127c23 */ /* 0x008fe200080100d1 */
[----:B------:R-:W-:Y:S07]  /*6830*/  @P1 FSEL R16, R16, -INF , !P5 ;  /* 0xff80000010101808 */ /* 0x000fee0006800000 */
[----:B------:R-:W-:Y:S01]  /*6840*/  MUFU.EX2 R217, R22 ;  /* 0x0000001600d97308 */ /* 0x000fe20000000800 */
[----:B------:R-:W-:Y:S01]  /*6850*/  PLOP3.LUT P1, PT, PT, PT, UP0, 0x80, 0x8 ;  /* 0x000000000008781c */ /* 0x000fe20003f2f008 */
[--C-:B------:R-:W-:Y:S01]  /*6860*/  FFMA.FTZ R25, R25, UR9, -R8.reuse ;  /* 0x0000000919197c23 */ /* 0x100fe20008010808 */
[----:B------:R-:W-:Y:S07]  /*6870*/  @P6 FSEL R18, R18, -INF , !P5 ;  /* 0xff80000012126808 */ /* 0x000fee0006800000 */
[----:B------:R3:W-:Y:S01]  /*6880*/  MUFU.EX2 R196, R13 ;  /* 0x0000000d00c47308 */ /* 0x0007e20000000800 */
[----:B------:R-:W-:Y:S01]  /*6890*/  PLOP3.LUT P6, PT, PT, PT, UP0, 0x80, 0x8 ;  /* 0x000000000008781c */ /* 0x000fe20003fcf008 */
[----:B------:R-:W-:Y:S01]  /*68a0*/  FFMA.FTZ R24, R24, UR9, -R3 ;  /* 0x0000000918187c23 */ /* 0x000fe20008010803 */
[----:B------:R-:W-:Y:S07]  /*68b0*/  @P2 FSEL R19, R19, -INF , !P5 ;  /* 0xff80000013132808 */ /* 0x000fee0006800000 */
[----:B------:R1:W-:Y:S01]  /*68c0*/  MUFU.EX2 R197, R23 ;  /* 0x0000001700c57308 */ /* 0x0003e20000000800 */
[----:B------:R-:W-:Y:S01]  /*68d0*/  PLOP3.LUT P5, PT, PT, PT, UP0, 0x80, 0x8 ;  /* 0x000000000008781c */ /* 0x000fe20003faf008 */
[----:B------:R-:W-:Y:S01]  /*68e0*/  FFMA.FTZ R15, R15, UR9, -R8 ;  /* 0x000000090f0f7c23 */ /* 0x000fe20008010808 */
[----:B------:R-:W-:Y:S07]  /*68f0*/  PLOP3.LUT P2, PT, PT, PT, UP0, 0x80, 0x8 ;  /* 0x000000000008781c */ /* 0x000fee0003f4f008 */
[----:B------:R1:W-:Y:S01]  /*6900*/  MUFU.EX2 R178, R6 ;  /* 0x0000000600b27308 */ /* 0x0003e20000000800 */
[----:B------:R-:W-:Y:S01]  /*6910*/  SEL R27, R27, 0xfffffff0, !P0 ;  /* 0xfffffff01b1b7807 */ /* 0x000fe20004000000 */
[----:B--2---:R-:W-:Y:S01]  /*6920*/  @P1 VIADD R10, R136, 0x31 ;  /* 0x00000031880a1836 */ /* 0x004fe20000000000 */
[----:B------:R-:W-:Y:S07]  /*6930*/  PLOP3.LUT P1, PT, PT, PT, UP0, 0x80, 0x8 ;  /* 0x000000000008781c */ /* 0x000fee0003f2f008 */
[----:B------:R-:W2:Y:S01]  /*6940*/  MUFU.TANH R72, R53 ;  /* 0x0000003500487308 */ /* 0x000ea20000002400 */
[--C-:B------:R-:W-:Y:S01]  /*6950*/  FFMA.FTZ R18, R18, UR9, -R2.reuse ;  /* 0x0000000912127c23 */ /* 0x100fe20008010802 */
[----:B------:R-:W-:Y:S01]  /*6960*/  @P6 IADD3 R4, PT, PT, R136, 0x38, RZ ;  /* 0x0000003888046810 */ /* 0x000fe20007ffe0ff */
[----:B------:R-:W-:Y:S01]  /*6970*/  FFMA.FTZ R20, R20, UR9, -R2 ;  /* 0x0000000914147c23 */ /* 0x000fe20008010802 */
[----:B---3--:R-:W-:Y:S01]  /*6980*/  F2FP.BF16.F32.PACK_AB R13, R242, R243 ;  /* 0x000000f3f20d723e */ /* 0x008fe200000010ff */
[----:B------:R-:W-:Y:S01]  /*6990*/  FFMA.FTZ R21, R21, UR9, -R0 ;  /* 0x0000000915157c23 */ /* 0x000fe20008010800 */
[----:B------:R-:W-:Y:S01]  /*69a0*/  LEA R154, R32, UR4, 0x1 ;  /* 0x00000004209a7c11 */ /* 0x000fe2000f8e08ff */
[----:B-1----:R-:W3:Y:S01]  /*69b0*/  LDL R23, [R1+0x64] ;  /* 0x0000640001177983 */ /* 0x002ee20000100800 */
[----:B------:R-:W-:Y:S01]  /*69c0*/  @P5 ISETP.GE.AND P5, PT, R4, UR33, PT ;  /* 0x0000002104005c0c */ /* 0x000fe2000bfa6270 */
[----:B------:R-:W-:Y:S01]  /*69d0*/  VIADD R4, R188, 0xffffffa8 ;  /* 0xffffffa8bc047836 */ /* 0x000fe20000000000 */
[C---:B------:R-:W-:Y:S01]  /*69e0*/  IADD3 R9, PT, PT, R154.reuse, 0x1c000, RZ ;  /* 0x0001c0009a097810 */ /* 0x040fe20007ffe0ff */
[----:B------:R-:W-:Y:S01]  /*69f0*/  VIADD R156, R154, 0x1c040 ;  /* 0x0001c0409a9c7836 */ /* 0x000fe20000000000 */
[----:B------:R-:W-:Y:S01]  /*6a00*/  @P2 ISETP.GE.AND P2, PT, R10, UR33, PT ;  /* 0x000000210a002c0c */ /* 0x000fe2000bf46270 */
[----:B------:R-:W-:Y:S01]  /*6a10*/  IMAD.IADD R161, R154, 0x1, R27 ;  /* 0x000000019aa17824 */ /* 0x000fe200078e021b */
[----:B------:R-:W-:Y:S01]  /*6a20*/  F2FP.BF16.F32.PACK_AB R10, R98, R181 ;  /* 0x000000b5620a723e */ /* 0x000fe200000010ff */
[----:B------:R-:W-:Y:S01]  /*6a30*/  @P4 VIADD R156, R9, 0xffffffc0 ;  /* 0xffffffc0099c4836 */ /* 0x000fe20000000000 */
[----:B------:R-:W-:Y:S01]  /*6a40*/  IABS R4, R4 ;  /* 0x0000000400047213 */ /* 0x000fe20000000000 */
[----:B------:R2:W-:Y:S01]  /*6a50*/  MUFU.EX2 R216, R12 ;  /* 0x0000000c00d87308 */ /* 0x0005e20000000800 */
[----:B------:R-:W-:Y:S01]  /*6a60*/  F2FP.BF16.F32.PACK_AB R9, R184, R187 ;  /* 0x000000bbb809723e */ /* 0x000fe200000010ff */
[----:B------:R1:W-:Y:S01]  /*6a70*/  STS [R154+0x1c000], R10 ;  /* 0x01c0000a9a007388 */ /* 0x0003e20000000800 */
[----:B------:R-:W-:Y:S07]  /*6a80*/  I2FP.F32.S32 R22, R4 ;  /* 0x0000000400167245 */ /* 0x000fee0000201400 */
[----:B------:R-:W-:Y:S01]  /*6a90*/  MUFU.TANH R192, R55 ;  /* 0x0000003700c07308 */ /* 0x000fe20000002400 */
[----:B------:R-:W-:Y:S01]  /*6aa0*/  F2FP.BF16.F32.PACK_AB R4, R94, R95 ;  /* 0x0000005f5e04723e */ /* 0x000fe200000010ff */
[----:B------:R1:W-:Y:S01]  /*6ab0*/  STS [R154+0x1c400], R9 ;  /* 0x01c400099a007388 */ /* 0x0003e20000000800 */
[----:B------:R-:W-:Y:S01]  /*6ac0*/  F2FP.BF16.F32.PACK_AB R6, R86, R87 ;  /* 0x000000575606723e */ /* 0x000fe200000010ff */
[----:B------:R-:W-:Y:S01]  /*6ad0*/  FFMA.FTZ R16, R16, UR9, -R3 ;  /* 0x0000000910107c23 */ /* 0x000fe20008010803 */
[----:B------:R-:W-:Y:S01]  /*6ae0*/  @P1 IADD3 R136, PT, PT, R136, 0x39, RZ ;  /* 0x0000003988881810 */ /* 0x000fe20007ffe0ff */
[----:B------:R1:W-:Y:S01]  /*6af0*/  STS [R161+0x1c000], R4 ;  /* 0x01c00004a1007388 */ /* 0x0003e20000000800 */
[----:B------:R-:W-:Y:S03]  /*6b00*/  PLOP3.LUT P1, PT, PT, PT, UP0, 0x80, 0x8 ;  /* 0x000000000008781c */ /* 0x000fe60003f2f008 */
[----:B------:R-:W-:Y:S01]  /*6b10*/  MUFU.TANH R208, R57 ;  /* 0x0000003900d07308 */ /* 0x000fe20000002400 */
[----:B------:R-:W-:Y:S01]  /*6b20*/  PLOP3.LUT P6, PT, PT, PT, UP0, 0x80, 0x8 ;  /* 0x000000000008781c */ /* 0x000fe20003fcf008 */
[----:B--2---:R-:W-:Y:S01]  /*6b30*/  FFMA.FTZ R12, R22, -UR11, R72 ;  /* 0x8000000b160c7c23 */ /* 0x004fe20008010048 */
[----:B------:R-:W-:Y:S01]  /*6b40*/  IADD3 R159, PT, PT, R27, R156, RZ ;  /* 0x0000009c1b9f7210 */ /* 0x000fe20007ffe0ff */
[----:B------:R-:W-:Y:S01]  /*6b50*/  FFMA.FTZ R19, R19, UR9, -R0 ;  /* 0x0000000913137c23 */ /* 0x000fe20008010800 */
[----:B------:R-:W-:Y:S05]  /*6b60*/  IMAD.MOV.U32 R56, RZ, RZ, 0x20 ;  /* 0x00000020ff387424 */ /* 0x000fea00078e00ff */
[----:B------:R-:W2:Y:S01]  /*6b70*/  MUFU.TANH R223, R59 ;  /* 0x0000003b00df7308 */ /* 0x000ea20000002400 */
[----:B------:R-:W-:Y:S02]  /*6b80*/  SEL R173, R56, 0xffffffe0, !P3 ;  /* 0xffffffe038ad7807 */ /* 0x000fe40005800000 */
[----:B------:R-:W-:Y:S02]  /*6b90*/  @P1 FSEL R12, R12, -INF , !P2 ;  /* 0xff8000000c0c1808 */ /* 0x000fe40005000000 */
[----:B------:R-:W-:Y:S02]  /*6ba0*/  PLOP3.LUT P1, PT, PT, PT, UP0, 0x80, 0x8 ;  /* 0x000000000008781c */ /* 0x000fe40003f2f008 */
[----:B-1----:R-:W-:Y:S03]  /*6bb0*/  F2FP.BF16.F32.PACK_AB R10, R211, R210 ;  /* 0x000000d2d30a723e */ /* 0x002fe600000010ff */
[----:B------:R-:W-:Y:S01]  /*6bc0*/  MUFU.EX2 R78, R17 ;  /* 0x00000011004e7308 */ /* 0x000fe20000000800 */
[----:B------:R-:W-:Y:S01]  /*6bd0*/  FFMA.FTZ R12, R12, UR9, -R8 ;  /* 0x000000090c0c7c23 */ /* 0x000fe20008010808 */
[----:B------:R-:W-:Y:S01]  /*6be0*/  F2FP.BF16.F32.PACK_AB R9, R252, R68 ;  /* 0x00000044fc09723e */ /* 0x000fe200000010ff */
[----:B------:R1:W-:Y:S07]  /*6bf0*/  STS [R161+0x1c400], R10 ;  /* 0x01c4000aa1007388 */ /* 0x0003ee0000000800 */
[----:B------:R2:W-:Y:S01]  /*6c00*/  MUFU.EX2 R206, R11 ;  /* 0x0000000b00ce7308 */ /* 0x0005e20000000800 */
[----:B------:R-:W-:Y:S01]  /*6c10*/  F2FP.BF16.F32.PACK_AB R4, R233, R234 ;  /* 0x000000eae904723e */ /* 0x000fe200000010ff */
[----:B------:R-:W-:Y:S08]  /*6c20*/  STS [R154+0x1e000], R13 ;  /* 0x01e0000d9a007388 */ /* 0x000ff00000000800 */
[----:B------:R1:W-:Y:S01]  /*6c30*/  MUFU.EX2 R74, R12 ;  /* 0x0000000c004a7308 */ /* 0x0003e20000000800 */
[----:B------:R-:W-:Y:S01]  /*6c40*/  @P6 ISETP.GE.AND P6, PT, R136, UR33, PT ;  /* 0x0000002188006c0c */ /* 0x000fe2000bfc6270 */
[----:B------:R-:W-:Y:S08]  /*6c50*/  STS [R154+0x1e400], R9 ;  /* 0x01e400099a007388 */ /* 0x000ff00000000800 */
[----:B------:R-:W-:Y:S01]  /*6c60*/  MUFU.TANH R203, R60 ;  /* 0x0000003c00cb7308 */ /* 0x000fe20000002400 */
[----:B------:R-:W-:Y:S01]  /*6c70*/  IADD3 R150, PT, PT, R148, R173, RZ ;  /* 0x000000ad94967210 */ /* 0x000fe20007ffe0ff */
[----:B------:R1:W-:Y:S01]  /*6c80*/  STS [R161+0x1e000], R4 ;  /* 0x01e00004a1007388 */ /* 0x0003e20000000800 */
[----:B--2---:R-:W-:Y:S07]  /*6c90*/  FFMA.FTZ R11, R30, -UR11, R223 ;  /* 0x8000000b1e0b7c23 */ /* 0x004fee00080100df */
[----:B------:R-:W-:Y:S01]  /*6ca0*/  MUFU.TANH R202, R61 ;  /* 0x0000003d00ca7308 */ /* 0x000fe20000002400 */
[----:B-1----:R-:W-:Y:S01]  /*6cb0*/  F2FP.BF16.F32.PACK_AB R12, R177, R176 ;  /* 0x000000b0b10c723e */ /* 0x002fe200000010ff */
[----:B------:R-:W-:Y:S08]  /*6cc0*/  FFMA.FTZ R10, R26, -UR11, R192 ;  /* 0x8000000b1a0a7c23 */ /* 0x000ff000080100c0 */
[----:B------:R-:W-:Y:S01]  /*6cd0*/  MUFU.TANH R71, R64 ;  /* 0x0000004000477308 */ /* 0x000fe20000002400 */
[----:B------:R-:W-:Y:S02]  /*6ce0*/  @P1 FSEL R10, R10, -INF , !P2 ;  /* 0xff8000000a0a1808 */ /* 0x000fe40005000000 */
[----:B------:R-:W-:Y:S07]  /*6cf0*/  PLOP3.LUT P1, PT, PT, PT, UP0, 0x80, 0x8 ;  /* 0x000000000008781c */ /* 0x000fee0003f2f008 */
[----:B------:R-:W-:Y:S01]  /*6d00*/  MUFU.EX2 R166, R14 ;  /* 0x0000000e00a67308 */ /* 0x000fe20000000800 */
[----:B------:R-:W-:Y:S01]  /*6d10*/  FFMA.FTZ R10, R10, UR9, -R3 ;  /* 0x000000090a0a7c23 */ /* 0x000fe20008010803 */
[----:B------:R-:W-:Y:S08]  /*6d20*/  IADD3 R4, PT, PT, R188, -0x18, RZ ;  /* 0xffffffe8bc047810 */ /* 0x000ff00007ffe0ff */
[----:B------:R-:W-:Y:S01]  /*6d30*/  MUFU.TANH R70, R65 ;  /* 0x0000004100467308 */ /* 0x000fe20000002400 */
[----:B------:R-:W-:Y:S04]  /*6d40*/  IABS R4, R4 ;  /* 0x0000000400047213 */ /* 0x000fe80000000000 */
[----:B------:R-:W-:Y:S05]  /*6d50*/  MOV R13, R4 ;  /* 0x00000004000d7202 */ /* 0x000fea0000000f00 */
[----:B------:R-:W1:Y:S01]  /*6d60*/  MUFU.TANH R169, R66 ;  /* 0x0000004200a97308 */ /* 0x000e620000002400 */
[----:B------:R-:W-:Y:S02]  /*6d70*/  F2FP.BF16.F32.PACK_AB R4, R250, R251 ;  /* 0x000000fbfa04723e */ /* 0x000fe400000010ff */
[----:B------:R-:W-:Y:S03]  /*6d80*/  I2FP.F32.S32 R13, R13 ;  /* 0x0000000d000d7245 */ /* 0x000fe60000201400 */
[----:B------:R2:W-:Y:S02]  /*6d90*/  STS [R161+0x1e400], R4 ;  /* 0x01e40004a1007388 */ /* 0x0005e40000000800 */
[----:B------:R-:W-:Y:S02]  /*6da0*/  FFMA.FTZ R9, R13, -UR11, R208 ;  /* 0x8000000b0d097c23 */ /* 0x000fe400080100d0 */
[----:B------:R-:W3:Y:S03]  /*6db0*/  MUFU.TANH R168, R67 ;  /* 0x0000004300a87308 */ /* 0x000ee60000002400 */
[----:B------:R-:W-:Y:S02]  /*6dc0*/  @P1 FSEL R9, R9, -INF , !P2 ;  /* 0xff80000009091808 */ /* 0x000fe40005000000 */
[----:B------:R-:W-:Y:S05]  /*6dd0*/  PLOP3.LUT P1, PT, PT, PT, UP0, 0x80, 0x8 ;  /* 0x000000000008781c */ /* 0x000fea0003f2f008 */
[----:B------:R1:W-:Y:S10]  /*6de0*/  MUFU.EX2 R164, R10 ;  /* 0x0000000a00a47308 */ /* 0x0003f40000000800 */
[----:B------:R-:W3:Y:S01]  /*6df0*/  MUFU.TANH R218, R62 ;  /* 0x0000003e00da7308 */ /* 0x000ee20000002400 */
[----:B------:R-:W-:Y:S09]  /*6e00*/  @P1 FSEL R11, R11, -INF , !P2 ;  /* 0xff8000000b0b1808 */ /* 0x000ff20005000000 */
[----:B------:R-:W3:Y:S01]  /*6e10*/  MUFU.TANH R212, R63 ;  /* 0x0000003f00d47308 */ /* 0x000ee20000002400 */
[----:B------:R-:W-:Y:S01]  /*6e20*/  PLOP3.LUT P2, PT, PT, PT, UP0, 0x80, 0x8 ;  /* 0x000000000008781c */ /* 0x000fe20003f4f008 */
[----:B-1----:R-:W-:Y:S01]  /*6e30*/  FFMA.FTZ R10, R29, -UR11, R169 ;  /* 0x8000000b1d0a7c23 */ /* 0x002fe200080100a9 */
[----:B--2---:R-:W-:Y:S01]  /*6e40*/  F2FP.BF16.F32.PACK_AB R4, R204, R205 ;  /* 0x000000cdcc04723e */ /* 0x004fe200000010ff */
[----:B------:R-:W-:Y:S01]  /*6e50*/  FFMA.FTZ R11, R11, UR9, -R0 ;  /* 0x000000090b0b7c23 */ /* 0x000fe20008010800 */
[----:B------:R-:W-:Y:S05]  /*6e60*/  PLOP3.LUT P1, PT, PT, PT, UP0, 0x80, 0x8 ;  /* 0x000000000008781c */ /* 0x000fea0003f2f008 */
[----:B------:R-:W1:Y:S10]  /*6e70*/  MUFU.EX2 R79, R25 ;  /* 0x00000019004f7308 */ /* 0x000e740000000800 */
[----:B------:R-:W2:Y:S10]  /*6e80*/  MUFU.EX2 R167, R24 ;  /* 0x0000001800a77308 */ /* 0x000eb40000000800 */
[----:B------:R-:W2:Y:S10]  /*6e90*/  MUFU.EX2 R207, R21 ;  /* 0x0000001500cf7308 */ /* 0x000eb40000000800 */
[----:B------:R-:W2:Y:S10]  /*6ea0*/  MUFU.EX2 R179, R20 ;  /* 0x0000001400b37308 */ /* 0x000eb40000000800 */
[----:B------:R-:W-:Y:S10]  /*6eb0*/  MUFU.EX2 R75, R15 ;  /* 0x0000000f004b7308 */ /* 0x000ff40000000800 */
[----:B------:R-:W-:Y:S10]  /*6ec0*/  MUFU.EX2 R165, R16 ;  /* 0x0000001000a57308 */ /* 0x000ff40000000800 */
[----:B------:R-:W-:Y:S10]  /*6ed0*/  MUFU.EX2 R175, R18 ;  /* 0x0000001200af7308 */ /* 0x000ff40000000800 */
[----:B------:R-:W-:Y:S10]  /*6ee0*/  MUFU.EX2 R200, R19 ;  /* 0x0000001300c87308 */ /* 0x000ff40000000800 */
[----:B------:R-:W-:Y:S01]  /*6ef0*/  MUFU.EX2 R199, R11 ;  /* 0x0000000b00c77308 */ /* 0x000fe20000000800 */
[----:B----4-:R-:W-:Y:S02]  /*6f00*/  IMAD.IADD R158, R154, 0x1, R28 ;  /* 0x000000019a9e7824 */ /* 0x010fe400078e021c */
[----:B------:R-:W-:Y:S02]  /*6f10*/  IMAD.IADD R155, R28, 0x1, R156 ;  /* 0x000000011c9b7824 */ /* 0x000fe400078e029c */
[C---:B------:R-:W-:Y:S01]  /*6f20*/  IMAD.IADD R160, R27.reuse, 0x1, R158 ;  /* 0x000000011ba07824 */ /* 0x040fe200078e029e */
[----:B------:R4:W-:Y:S02]  /*6f30*/  STS [R158+0x1c000], R5 ;  /* 0x01c000059e007388 */ /* 0x0009e40000000800 */
[----:B------:R-:W-:Y:S02]  /*6f40*/  IADD3 R157, PT, PT, R27, R155, RZ ;  /* 0x0000009b1b9d7210 */ /* 0x000fe40007ffe0ff */
[----:B------:R1:W-:Y:S04]  /*6f50*/  STS [R158+0x1c400], R4 ;  /* 0x01c400049e007388 */ /* 0x0003e80000000800 */
[----:B------:R2:W-:Y:S01]  /*6f60*/  STS [R160+0x1c000], R6 ;  /* 0x01c00006a0007388 */ /* 0x0005e20000000800 */
[----:B----4-:R-:W-:Y:S02]  /*6f70*/  F2FP.BF16.F32.PACK_AB R5, R190, R191 ;  /* 0x000000bfbe05723e */ /* 0x010fe400000010ff */
[----:B-1----:R-:W-:Y:S03]  /*6f80*/  F2FP.BF16.F32.PACK_AB R4, R221, R222 ;  /* 0x000000dedd04723e */ /* 0x002fe600000010ff */
[----:B------:R1:W-:Y:S01]  /*6f90*/  STS [R160+0x1c400], R5 ;  /* 0x01c40005a0007388 */ /* 0x0003e20000000800 */
[----:B--2---:R-:W-:Y:S03]  /*6fa0*/  F2FP.BF16.F32.PACK_AB R6, R230, R231 ;  /* 0x000000e7e606723e */ /* 0x004fe600000010ff */
[----:B------:R2:W-:Y:S01]  /*6fb0*/  STS [R158+0x1e000], R4 ;  /* 0x01e000049e007388 */ /* 0x0005e20000000800 */
[----:B---3--:R-:W-:Y:S01]  /*6fc0*/  LEA R151, R23, UR4, 0x1 ;  /* 0x0000000417977c11 */ /* 0x008fe2000f8e08ff */
[----:B-1----:R-:W-:Y:S03]  /*6fd0*/  FFMA.FTZ R5, R139, -UR11, R203 ;  /* 0x8000000b8b057c23 */ /* 0x002fe600080100cb */
[----:B------:R-:W-:Y:S01]  /*6fe0*/  IADD3 R172, PT, PT, R153, R151, RZ ;  /* 0x0000009799ac7210 */ /* 0x000fe20007ffe0ff */
[----:B------:R-:W-:Y:S01]  /*6ff0*/  IMAD.IADD R152, R173, 0x1, R151 ;  /* 0x00000001ad987824 */ /* 0x000fe200078e0297 */
[----:B--2---:R-:W-:Y:S02]  /*7000*/  F2FP.BF16.F32.PACK_AB R4, R236, R237 ;  /* 0x000000edec04723e */ /* 0x004fe400000010ff */
[----:B------:R-:W-:Y:S02]  /*7010*/  @P2 FSEL R5, R5, -INF , !P5 ;  /* 0xff80000005052808 */ /* 0x000fe40006800000 */
[----:B------:R-:W-:Y:S01]  /*7020*/  PLOP3.LUT P2, PT, PT, PT, UP0, 0x80, 0x8 ;  /* 0x000000000008781c */ /* 0x000fe20003f4f008 */
[----:B------:R1:W-:Y:S04]  /*7030*/  STS [R158+0x1e400], R4 ;  /* 0x01e400049e007388 */ /* 0x0003e80000000800 */
[----:B------:R2:W-:Y:S04]  /*7040*/  STS [R160+0x1e400], R6 ;  /* 0x01e40006a0007388 */ /* 0x0005e80000000800 */
[----:B------:R3:W-:Y:S04]  /*7050*/  STS [R160+0x1e000], R7 ;  /* 0x01e00007a0007388 */ /* 0x0007e80000000800 */
[----:B------:R4:W-:Y:S01]  /*7060*/  STS [R156+0x400], R12 ;  /* 0x0004000c9c007388 */ /* 0x0009e20000000800 */
[----:B-1----:R-:W-:Y:S01]  /*7070*/  FFMA.FTZ R4, R138, -UR11, R202 ;  /* 0x8000000b8a047c23 */ /* 0x002fe200080100ca */
[----:B--2---:R-:W-:Y:S04]  /*7080*/  IADD3 R6, PT, PT, R188, -0x5f, RZ ;  /* 0xffffffa1bc067810 */ /* 0x004fe80007ffe0ff */
[----:B------:R-:W-:Y:S02]  /*7090*/  @P1 FSEL R4, R4, -INF , !P6 ;  /* 0xff80000004041808 */ /* 0x000fe40007000000 */
[----:B------:R-:W-:Y:S01]  /*70a0*/  IABS R6, R6 ;  /* 0x0000000600067213 */ /* 0x000fe20000000000 */
[----:B---3--:R-:W-:Y:S01]  /*70b0*/  VIADD R7, R188, 0xffffffa0 ;  /* 0xffffffa0bc077836 */ /* 0x008fe20000000000 */
[----:B------:R-:W-:Y:S02]  /*70c0*/  PLOP3.LUT P1, PT, PT, PT, UP0, 0x80, 0x8 ;  /* 0x000000000008781c */ /* 0x000fe40003f2f008 */
[----:B------:R-:W-:Y:S01]  /*70d0*/  I2FP.F32.S32 R17, R6 ;  /* 0x0000000600117245 */ /* 0x000fe20000201400 */
[----:B----4-:R-:W-:Y:S01]  /*70e0*/  FFMA.FTZ R12, R9, UR9, -R2 ;  /* 0x00000009090c7c23 */ /* 0x010fe20008010802 */
[----:B------:R-:W-:Y:S01]  /*70f0*/  F2FP.BF16.F32.PACK_AB R6, R82, R83 ;  /* 0x000000535206723e */ /* 0x000fe200000010ff */
[----:B------:R-:W-:Y:S01]  /*7100*/  FFMA.FTZ R9, R22, -UR11, R168 ;  /* 0x8000000b16097c23 */ /* 0x000fe200080100a8 */
[----:B------:R-:W-:Y:S01]  /*7110*/  IABS R7, R7 ;  /* 0x0000000700077213 */ /* 0x000fe20000000000 */
[----:B------:R1:W-:Y:S02]  /*7120*/  MUFU.EX2 R174, R12 ;  /* 0x0000000c00ae7308 */ /* 0x0003e40000000800 */
[----:B------:R2:W-:Y:S01]  /*7130*/  STS [R156], R6 ;  /* 0x000000069c007388 */ /* 0x0005e20000000800 */
[----:B------:R-:W-:Y:S01]  /*7140*/  I2FP.F32.S32 R14, R7 ;  /* 0x00000007000e7245 */ /* 0x000fe20000201400 */
[----:B------:R-:W-:Y:S05]  /*7150*/  FFMA.FTZ R7, R17, -UR11, R71 ;  /* 0x8000000b11077c23 */ /* 0x000fea0008010047 */
[----:B------:R-:W-:Y:S02]  /*7160*/  @P2 FSEL R7, R7, -INF , !P5 ;  /* 0xff80000007072808 */ /* 0x000fe40006800000 */
[----:B------:R-:W-:Y:S03]  /*7170*/  PLOP3.LUT P2, PT, PT, PT, UP0, 0x80, 0x8 ;  /* 0x000000000008781c */ /* 0x000fe60003f4f008 */
[----:B------:R-:W-:Y:S01]  /*7180*/  FFMA.FTZ R7, R7, UR9, -R8 ;  /* 0x0000000907077c23 */ /* 0x000fe20008010808 */
[--C-:B-1----:R-:W-:Y:S01]  /*7190*/  FFMA.FTZ R12, R5, UR9, -R2.reuse ;  /* 0x00000009050c7c23 */ /* 0x102fe20008010802 */
[----:B------:R-:W-:Y:S01]  /*71a0*/  FFMA.FTZ R2, R4, UR9, -R2 ;  /* 0x0000000904027c23 */ /* 0x000fe20008010802 */
[----:B------:R-:W-:Y:S01]  /*71b0*/  FFMA.FTZ R5, R31, -UR11, R218 ;  /* 0x8000000b1f057c23 */ /* 0x000fe200080100da */
[----:B------:R1:W-:Y:S01]  /*71c0*/  MUFU.EX2 R69, R7 ;  /* 0x0000000700457308 */ /* 0x0003e20000000800 */
[----:B------:R-:W-:Y:S09]  /*71d0*/  FFMA.FTZ R4, R13, -UR11, R212 ;  /* 0x8000000b0d047c23 */ /* 0x000ff200080100d4 */
[----:B------:R3:W-:Y:S01]  /*71e0*/  MUFU.EX2 R170, R2 ;  /* 0x0000000200aa7308 */ /* 0x0007e20000000800 */
[----:B------:R-:W-:Y:S02]  /*71f0*/  @P2 FSEL R10, R10, -INF , !P5 ;  /* 0xff8000000a0a2808 */ /* 0x000fe40006800000 */
[----:B------:R-:W-:Y:S01]  /*7200*/  PLOP3.LUT P2, PT, PT, PT, UP0, 0x80, 0x8 ;  /* 0x000000000008781c */ /* 0x000fe20003f4f008 */
[----:B--2---:R-:W-:Y:S06]  /*7210*/  FFMA.FTZ R6, R14, -UR11, R70 ;  /* 0x8000000b0e067c23 */ /* 0x004fec0008010046 */
[----:B------:R-:W-:Y:S01]  /*7220*/  MUFU.EX2 R171, R12 ;  /* 0x0000000c00ab7308 */ /* 0x000fe20000000800 */
[--C-:B------:R-:W-:Y:S01]  /*7230*/  FFMA.FTZ R10, R10, UR9, -R3.reuse ;  /* 0x000000090a0a7c23 */ /* 0x100fe20008010803 */
[----:B------:R-:W-:Y:S08]  /*7240*/  @P1 FSEL R6, R6, -INF , !P6 ;  /* 0xff80000006061808 */ /* 0x000ff00007000000 */
[----:B------:R-:W-:Y:S01]  /*7250*/  MUFU.EX2 R163, R10 ;  /* 0x0000000a00a37308 */ /* 0x000fe20000000800 */
[----:B------:R-:W-:Y:S02]  /*7260*/  PLOP3.LUT P1, PT, PT, PT, UP0, 0x80, 0x8 ;  /* 0x000000000008781c */ /* 0x000fe40003f2f008 */
[----:B-1----:R-:W-:Y:S01]  /*7270*/  F2FP.BF16.F32.PACK_AB R7, R78, R79 ;  /* 0x0000004f4e07723e */ /* 0x002fe200000010ff */
[----:B------:R-:W-:Y:S01]  /*7280*/  FFMA.FTZ R8, R6, UR9, -R8 ;  /* 0x0000000906087c23 */ /* 0x000fe20008010808 */
[----:B------:R-:W-:Y:S02]  /*7290*/  F2FP.BF16.F32.PACK_AB R6, R166, R167 ;  /* 0x000000a7a606723e */ /* 0x000fe400000010ff */
[----:B------:R-:W-:Y:S03]  /*72a0*/  @P2 FSEL R5, R5, -INF , !P5 ;  /* 0xff80000005052808 */ /* 0x000fe60006800000 */
[----:B------:R1:W-:Y:S01]  /*72b0*/  MUFU.EX2 R68, R8 ;  /* 0x0000000800447308 */ /* 0x0003e20000000800 */
[----:B------:R-:W-:Y:S01]  /*72c0*/  STS [R159], R7 ;  /* 0x000000079f007388 */ /* 0x000fe20000000800 */
[----:B---3--:R-:W-:Y:S03]  /*72d0*/  F2FP.BF16.F32.PACK_AB R2, R206, R207 ;  /* 0x000000cfce02723e */ /* 0x008fe600000010ff */
[----:B------:R-:W-:Y:S01]  /*72e0*/  STS [R159+0x400], R6 ;  /* 0x000400069f007388 */ /* 0x000fe20000000800 */
[----:B------:R-:W-:Y:S02]  /*72f0*/  @P1 FSEL R9, R9, -INF , !P6 ;  /* 0xff80000009091808 */ /* 0x000fe40007000000 */
[----:B------:R-:W-:Y:S03]  /*7300*/  PLOP3.LUT P1, PT, PT, PT, UP0, 0x80, 0x8 ;  /* 0x000000000008781c */ /* 0x000fe60003f2f008 */
[----:B------:R-:W-:Y:S01]  /*7310*/  FFMA.FTZ R3, R9, UR9, -R3 ;  /* 0x0000000909037c23 */ /* 0x000fe20008010803 */
[--C-:B-1----:R-:W-:Y:S03]  /*7320*/  FFMA.FTZ R8, R5, UR9, -R0.reuse ;  /* 0x0000000905087c23 */ /* 0x102fe60008010800 */
[----:B------:R1:W2:Y:S01]  /*7330*/  MUFU.EX2 R162, R3 ;  /* 0x0000000300a27308 */ /* 0x0002a20000000800 */
[----:B------:R-:W-:Y:S09]  /*7340*/  F2FP.BF16.F32.PACK_AB R5, R216, R217 ;  /* 0x000000d9d805723e */ /* 0x000ff200000010ff */
[----:B------:R-:W-:Y:S01]  /*7350*/  MUFU.EX2 R194, R8 ;  /* 0x0000000800c27308 */ /* 0x000fe20000000800 */
[----:B------:R-:W-:Y:S01]  /*7360*/  @P1 FSEL R4, R4, -INF , !P6 ;  /* 0xff80000004041808 */ /* 0x000fe20007000000 */
[----:B------:R3:W-:Y:S04]  /*7370*/  STS [R156+0x2400], R5 ;  /* 0x002400059c007388 */ /* 0x0007e80000000800 */
[----:B------:R-:W-:Y:S01]  /*7380*/  FFMA.FTZ R0, R4, UR9, -R0 ;  /* 0x0000000904007c23 */ /* 0x000fe20008010800 */
[----:B------:R-:W-:Y:S02]  /*7390*/  F2FP.BF16.F32.PACK_AB R4, R196, R197 ;  /* 0x000000c5c404723e */ /* 0x000fe400000010ff */
[----:B-1----:R-:W-:Y:S01]  /*73a0*/  F2FP.BF16.F32.PACK_AB R3, R178, R179 ;  /* 0x000000b3b203723e */ /* 0x002fe200000010ff */
[----:B------:R2:W1:Y:S02]  /*73b0*/  MUFU.EX2 R193, R0 ;  /* 0x0000000000c17308 */ /* 0x0004640000000800 */
[----:B------:R4:W-:Y:S04]  /*73c0*/  STS [R156+0x2000], R4 ;  /* 0x002000049c007388 */ /* 0x0009e80000000800 */
[----:B------:R1:W-:Y:S04]  /*73d0*/  STS [R159+0x2400], R2 ;  /* 0x002400029f007388 */ /* 0x0003e80000000800 */
[----:B------:R1:W-:Y:S01]  /*73e0*/  STS [R159+0x2000], R3 ;  /* 0x002000039f007388 */ /* 0x0003e20000000800 */
[----:B--2---:R-:W-:Y:S02]  /*73f0*/  F2FP.BF16.F32.PACK_AB R0, R162, R163 ;  /* 0x000000a3a200723e */ /* 0x004fe400000010ff */
[----:B---3--:R-:W-:Y:S05]  /*7400*/  F2FP.BF16.F32.PACK_AB R5, R74, R75 ;  /* 0x0000004b4a05723e */ /* 0x008fea00000010ff */
[----:B------:R-:W-:Y:S01]  /*7410*/  STS [R155], R5 ;  /* 0x000000059b007388 */ /* 0x000fe20000000800 */
[----:B----4-:R-:W-:Y:S02]  /*7420*/  F2FP.BF16.F32.PACK_AB R4, R164, R165 ;  /* 0x000000a5a404723e */ /* 0x010fe400000010ff */
[----:B-1----:R-:W-:Y:S03]  /*7430*/  F2FP.BF16.F32.PACK_AB R2, R68, R69 ;  /* 0x000000454402723e */ /* 0x002fe600000010ff */
[----:B------:R-:W-:Y:S01]  /*7440*/  STS [R155+0x400], R4 ;  /* 0x000400049b007388 */ /* 0x000fe20000000800 */
[----:B------:R-:W-:Y:S03]  /*7450*/  F2FP.BF16.F32.PACK_AB R3, R174, R175 ;  /* 0x000000afae03723e */ /* 0x000fe600000010ff */
        /* <DEDUP_REMOVED lines=13> */
[----:B--2---:R-:W-:Y:S07]  /*7530*/  MOV R2, UR42 ;  /* 0x0000002a00027c02 */ /* 0x004fee0008000f00 */
        /* <DEDUP_REMOVED lines=58> */
[----:B------:R-:W-:Y:S02]  /*78e0*/  IMAD.MOV.U32 R145, RZ, RZ, R181 ;  /* 0x000000ffff917224 */ /* 0x000fe400078e00b5 */
[C---:B------:R-:W-:Y:S02]  /*78f0*/  IMAD.IADD R181, R173.reuse, 0x1, R172 ;  /* 0x00000001adb57824 */ /* 0x040fe400078e02ac */
[-C--:B------:R-:W-:Y:S08]  /*7900*/  HMMA.16816.F32.BF16 R44, R132, R146.reuse, R44 ;  /* 0x00000092842c723c */ /* 0x080ff0000004182c */
[C---:B------:R-:W-:Y:S04]  /*7910*/  HMMA.16816.F32.BF16 R48, R140.reuse, R146, R48 ;  /* 0x000000928c30723c */ /* 0x040fe80000041830 */
[C---:B---3--:R-:W-:Y:S04]  /*7920*/  LEA R146, P1, R0.reuse, R2, 0x2 ;  /* 0x0000000200927211 */ /* 0x048fe800078210ff */
[----:B------:R-:W-:Y:S01]  /*7930*/  LEA.HI.X R147, R0, R3, RZ, 0x2, P1 ;  /* 0x0000000300937211 */ /* 0x000fe200008f14ff */
[-C--:B--2---:R-:W-:Y:S03]  /*7940*/  HMMA.16816.F32.BF16 R52, R140, R136.reuse, R52 ;  /* 0x000000888c34723c */ /* 0x084fe60000041834 */
[----:B------:R-:W-:Y:S01]  /*7950*/  IADD3 R0, PT, PT, R173, R149, RZ ;  /* 0x00000095ad007210 */ /* 0x000fe20007ffe0ff */
[----:B------:R-:W2:Y:S04]  /*7960*/  LDG.E R144, desc[UR28][R146.64] ;  /* 0x0000001c92907981 */ /* 0x000ea8000c1e1900 */
[----:B------:R-:W3:Y:S01]  /*7970*/  LDG.E R3, desc[UR28][R146.64+0x20] ;  /* 0x0000201c92037981 */ /* 0x000ee2000c1e1900 */
[C---:B------:R-:W-:Y:S03]  /*7980*/  HMMA.16816.F32.BF16 R56, R132.reuse, R136, R56 ;  /* 0x000000888438723c */ /* 0x040fe60000041838 */
[----:B------:R1:W5:Y:S05]  /*7990*/  LDG.E R2, desc[UR28][R146.64+0x100] ;  /* 0x0001001c92027981 */ /* 0x00036a000c1e1900 */
[-C--:B------:R-:W-:Y:S01]  /*79a0*/  HMMA.16816.F32.BF16 R60, R132, R138.reuse, R60 ;  /* 0x0000008a843c723c */ /* 0x080fe2000004183c */
[----:B------:R-:W-:Y:S07]  /*79b0*/  LDSM.16.M88.4 R132, [R0+0x8000] ;  /* 0x008000000084783b */ /* 0x000fee0000000200 */
[----:B------:R-:W-:Y:S01]  /*79c0*/  HMMA.16816.F32.BF16 R64, R140, R138, R64 ;  /* 0x0000008a8c40723c */ /* 0x000fe20000041840 */
[----:B------:R-:W4:Y:S08]  /*79d0*/  LDSM.16.M88.4 R136, [R181+0x10000] ;  /* 0x01000000b588783b */ /* 0x000f300000000200 */
[----:B------:R1:W4:Y:S02]  /*79e0*/  LDSM.16.M88.4 R140, [R0+0xa000] ;  /* 0x00a00000008c783b */ /* 0x0003240000000200 */
[----:B-1----:R-:W-:Y:S04]  /*79f0*/  FFMA.FTZ R0, -R97, R97, 1 ;  /* 0x3f80000061007423 */ /* 0x002fe80000010161 */
[----:B------:R-:W-:Y:S01]  /*7a00*/  FMUL.FTZ R0, R0, UR10 ;  /* 0x0000000a00007c20 */ /* 0x000fe20008410000 */
[-C--:B----4-:R-:W-:Y:S08]  /*7a10*/  HMMA.16816.F32.BF16 R4, R132, R136.reuse, R4 ;  /* 0x000000888404723c */ /* 0x090ff00000041804 */
        /* <DEDUP_REMOVED lines=24> */
[----:B------:R-:W-:Y:S01]  /*7ba0*/  FADD.FTZ R20, -R144, R20 ;  /* 0x0000001490147221 */ /* 0x000fe20000010100 */
[----:B------:R1:W5:Y:S01]  /*7bb0*/  LDL.LU R98, [R1+0xec] ;  /* 0x0000ec0001627983 */ /* 0x0003620000300800 */
[----:B------:R-:W-:Y:S01]  /*7bc0*/  FMUL.FTZ R145, R0, R4 ;  /* 0x0000000400917220 */ /* 0x000fe20000410000 */
[----:B------:R-:W-:Y:S01]  /*7bd0*/  FFMA.FTZ R4, -R96, R96, 1 ;  /* 0x3f80000060047423 */ /* 0x000fe20000010160 */
[----:B------:R-:W-:Y:S01]  /*7be0*/  FMUL.FTZ R133, R93, R20 ;  /* 0x000000145d857220 */ /* 0x000fe20000410000 */
[----:B------:R1:W5:Y:S01]  /*7bf0*/  LDL.LU R97, [R1+0xe8] ;  /* 0x0000e80001617983 */ /* 0x0003620000300800 */
[----:B------:R-:W-:Y:S01]  /*7c00*/  FMUL.FTZ R134, R92, R134 ;  /* 0x000000865c867220 */ /* 0x000fe20000410000 */
[----:B------:R-:W-:Y:S01]  /*7c10*/  FMUL.FTZ R4, R4, UR10 ;  /* 0x0000000a04047c20 */ /* 0x000fe20008410000 */
[----:B------:R-:W-:Y:S01]  /*7c20*/  FFMA.FTZ R20, -R89, R89, 1 ;  /* 0x3f80000059147423 */ /* 0x000fe20000010159 */
[----:B------:R1:W5:Y:S01]  /*7c30*/  LDL.LU R96, [R1+0xe4] ;  /* 0x0000e40001607983 */ /* 0x0003620000300800 */
[----:B------:R-:W-:Y:S01]  /*7c40*/  FADD.FTZ R32, -R144, R32 ;  /* 0x0000002090207221 */ /* 0x000fe20000010100 */
[----:B------:R-:W-:Y:S01]  /*7c50*/  FMUL.FTZ R132, R4, R5 ;  /* 0x0000000504847220 */ /* 0x000fe20000410000 */
[----:B------:R-:W-:Y:S01]  /*7c60*/  FADD.FTZ R4, -R144, R17 ;  /* 0x0000001190047221 */ /* 0x000fe20000010100 */
[----:B------:R1:W5:Y:S01]  /*7c70*/  LDG.E R0, desc[UR28][R146.64+0x120] ;  /* 0x0001201c92007981 */ /* 0x000362000c1e1900 */
[----:B------:R-:W-:Y:S01]  /*7c80*/  FMUL.FTZ R17, R95, R16 ;  /* 0x000000105f117220 */ /* 0x000fe20000410000 */
[----:B------:R-:W-:Y:S01]  /*7c90*/  FFMA.FTZ R5, -R88, R88, 1 ;  /* 0x3f80000058057423 */ /* 0x000fe20000010158 */
[----:B------:R-:W-:Y:S01]  /*7ca0*/  FMUL.FTZ R21, R94, R4 ;  /* 0x000000045e157220 */ /* 0x000fe20000410000 */
[----:B------:R1:W5:Y:S01]  /*7cb0*/  LDL.LU R95, [R1+0xe0] ;  /* 0x0000e000015f7983 */ /* 0x0003620000300800 */
[----:B------:R-:W-:Y:S01]  /*7cc0*/  FFMA.FTZ R4, -R91, R91, 1 ;  /* 0x3f8000005b047423 */ /* 0x000fe2000001015b */
[----:B------:R-:W-:Y:S01]  /*7cd0*/  FFMA.FTZ R16, -R90, R90, 1 ;  /* 0x3f8000005a107423 */ /* 0x000fe2000001015a */
[C---:B------:R-:W-:Y:S01]  /*7ce0*/  FADD.FTZ R36, -R144.reuse, R36 ;  /* 0x0000002490247221 */ /* 0x040fe20000010100 */
[----:B------:R1:W5:Y:S01]  /*7cf0*/  LDL.LU R94, [R1+0xdc] ;  /* 0x0000dc00015e7983 */ /* 0x0003620000300800 */
[C---:B------:R-:W-:Y:S01]  /*7d00*/  FADD.FTZ R37, -R144.reuse, R37 ;  /* 0x0000002590257221 */ /* 0x040fe20000010100 */
[----:B------:R-:W-:Y:S01]  /*7d10*/  FADD.FTZ R48, -R144, R48 ;  /* 0x0000003090307221 */ /* 0x000fe20000010100 */
[----:B------:R-:W-:Y:S01]  /*7d20*/  FMUL.FTZ R36, R83, R36 ;  /* 0x0000002453247220 */ /* 0x000fe20000410000 */
[----:B------:R1:W5:Y:S01]  /*7d30*/  LDL.LU R93, [R1+0xd8] ;  /* 0x0000d800015d7983 */ /* 0x0003620000300800 */
[----:B------:R-:W-:Y:S01]  /*7d40*/  FMUL.FTZ R37, R82, R37 ;  /* 0x0000002552257220 */ /* 0x000fe20000410000 */
[----:B------:R-:W-:Y:S01]  /*7d50*/  FMUL.FTZ R48, R79, R48 ;  /* 0x000000304f307220 */ /* 0x000fe20000410000 */
        /* <DEDUP_REMOVED lines=8> */
[----:B------:R-:W-:Y:S01]  /*7de0*/  FMUL.FTZ R20, R20, UR10 ;  /* 0x0000000a14147c20 */ /* 0x000fe20008410000 */
[----:B------:R1:W5:Y:S01]  /*7df0*/  LDL.LU R90, [R1+0xcc] ;  /* 0x0000cc00015a7983 */ /* 0x0003620000300800 */
[----:B------:R-:W-:Y:S01]  /*7e00*/  FMUL.FTZ R5, R5, UR10 ;  /* 0x0000000a05057c20 */ /* 0x000fe20008410000 */
[----:B------:R-:W-:Y:S01]  /*7e10*/  FMUL.FTZ R4, R4, UR10 ;  /* 0x0000000a04047c20 */ /* 0x000fe20008410000 */
[----:B------:R-:W-:Y:S01]  /*7e20*/  FMUL.FTZ R20, R20, R133 ;  /* 0x0000008514147220 */ /* 0x000fe20000410000 */
[----:B------:R1:W5:Y:S01]  /*7e30*/  LDL.LU R89, [R1+0xc8] ;  /* 0x0000c80001597983 */ /* 0x0003620000300800 */
[----:B------:R-:W-:Y:S01]  /*7e40*/  FMUL.FTZ R5, R5, R134 ;  /* 0x0000008605057220 */ /* 0x000fe20000410000 */
[----:B------:R-:W-:Y:S01]  /*7e50*/  FMUL.FTZ R16, R16, UR10 ;  /* 0x0000000a10107c20 */ /* 0x000fe20008410000 */
[----:B------:R-:W-:Y:S01]  /*7e60*/  FMUL.FTZ R4, R4, R17 ;  /* 0x0000001104047220 */ /* 0x000fe20000410000 */
[----:B------:R1:W5:Y:S01]  /*7e70*/  LDL.LU R88, [R1+0xc4] ;  /* 0x0000c40001587983 */ /* 0x0003620000300800 */
[----:B------:R-:W-:Y:S01]  /*7e80*/  F2FP.BF16.F32.PACK_AB R17, R132, R145 ;  /* 0x000000918411723e */ /* 0x000fe200000010ff */
[----:B------:R-:W-:Y:S01]  /*7e90*/  FMUL.FTZ R16, R16, R21 ;  /* 0x0000001510107220 */ /* 0x000fe20000410000 */
[----:B------:R-:W-:Y:S01]  /*7ea0*/  F2FP.BF16.F32.PACK_AB R134, R5, R20 ;  /* 0x000000140586723e */ /* 0x000fe200000010ff */
        /* <DEDUP_REMOVED lines=8> */
[----:B------:R-:W-:Y:S01]  /*7f30*/  F2FP.BF16.F32.PACK_AB R16, R16, R4 ;  /* 0x000000041010723e */ /* 0x000fe200000010ff */
        /* <DEDUP_REMOVED lines=21> */
[----:B------:R-:W-:Y:S01]  /*8090*/  FMUL.FTZ R20, R20, R49 ;  /* 0x0000003114147220 */ /* 0x000fe20000410000 */
[----:B------:R1:W5:Y:S01]  /*80a0*/  LDL.LU R80, [R1+0xa4] ;  /* 0x0000a40001507983 */ /* 0x0003620000300800 */
[----:B------:R-:W-:Y:S01]  /*80b0*/  FMUL.FTZ R37, R37, UR10 ;  /* 0x0000000a25257c20 */ /* 0x000fe20008410000 */
[----:B------:R-:W-:Y:S01]  /*80c0*/  FMUL.FTZ R36, R36, UR10 ;  /* 0x0000000a24247c20 */ /* 0x000fe20008410000 */
[----:B------:R-:W-:Y:S01]  /*80d0*/  F2FP.BF16.F32.PACK_AB R132, R4, R5 ;  /* 0x000000050484723e */ /* 0x000fe200000010ff */
[----:B------:R1:W5:Y:S01]  /*80e0*/  LDL.LU R79, [R1+0xa0] ;  /* 0x0000a000014f7983 */ /* 0x0003620000300800 */
[----:B------:R-:W-:Y:S01]  /*80f0*/  F2FP.BF16.F32.PACK_AB R49, R20, R21 ;  /* 0x000000151431723e */ /* 0x000fe200000010ff */
[----:B------:R-:W-:Y:S01]  /*8100*/  FFMA.FTZ R21, -R71, R71, 1 ;  /* 0x3f80000047157423 */ /* 0x000fe20000010147 */
[----:B------:R-:W-:Y:S01]  /*8110*/  FFMA.FTZ R20, -R70, R70, 1 ;  /* 0x3f80000046147423 */ /* 0x000fe20000010146 */
[----:B------:R1:W5:Y:S01]  /*8120*/  LDL.LU R78, [R1+0x9c] ;  /* 0x00009c00014e7983 */ /* 0x0003620000300800 */
[----:B------:R-:W-:Y:S01]  /*8130*/  FMUL.FTZ R4, R37, R53 ;  /* 0x0000003525047220 */ /* 0x000fe20000410000 */
[----:B------:R-:W-:Y:S01]  /*8140*/  FADD.FTZ R37, -R144, R64 ;  /* 0x0000004090257221 */ /* 0x000fe20000010100 */
[----:B------:R-:W-:Y:S01]  /*8150*/  FMUL.FTZ R5, R36, R52 ;  /* 0x0000003424057220 */ /* 0x000fe20000410000 */
[----:B------:R1:W5:Y:S01]  /*8160*/  LDL.LU R77, [R1+0x98] ;  /* 0x00009800014d7983 */ /* 0x0003620000300800 */
[----:B------:R-:W-:Y:S01]  /*8170*/  FADD.FTZ R36, -R144, R65 ;  /* 0x0000004190247221 */ /* 0x000fe20000010100 */
[----:B------:R-:W-:Y:S01]  /*8180*/  FMUL.FTZ R37, R69, R37 ;  /* 0x0000002545257220 */ /* 0x000fe20000410000 */
[----:B------:R-:W-:Y:S01]  /*8190*/  FMUL.FTZ R21, R21, UR10 ;  /* 0x0000000a15157c20 */ /* 0x000fe20008410000 */
[----:B------:R1:W5:Y:S01]  /*81a0*/  LDL.LU R76, [R1+0x94] ;  /* 0x00009400014c7983 */ /* 0x0003620000300800 */
[----:B------:R-:W-:Y:S01]  /*81b0*/  FMUL.FTZ R36, R68, R36 ;  /* 0x0000002444247220 */ /* 0x000fe20000410000 */
[----:B------:R-:W-:Y:S01]  /*81c0*/  FMUL.FTZ R20, R20, UR10 ;  /* 0x0000000a14147c20 */ /* 0x000fe20008410000 */
[----:B---3--:R-:W-:Y:S01]  /*81d0*/  FADD.FTZ R6, -R3, R6 ;  /* 0x0000000603067221 */ /* 0x008fe20000010100 */
[----:B------:R1:W5:Y:S01]  /*81e0*/  LDL.LU R75, [R1+0x90] ;  /* 0x00009000014b7983 */ /* 0x0003620000300800 */
[----:B------:R-:W-:Y:S01]  /*81f0*/  F2FP.BF16.F32.PACK_AB R133, R32, R33 ;  /* 0x000000212085723e */ /* 0x000fe200000010ff */
[----:B------:R-:W-:Y:S01]  /*8200*/  FMUL.FTZ R37, R21, R37 ;  /* 0x0000002515257220 */ /* 0x000fe20000410000 */
[----:B------:R-:W-:Y:S01]  /*8210*/  FMUL.FTZ R36, R20, R36 ;  /* 0x0000002414247220 */ /* 0x000fe20000410000 */
[----:B------:R1:W5:Y:S01]  /*8220*/  LDL.LU R74, [R1+0x8c] ;  /* 0x00008c00014a7983 */ /* 0x0003620000300800 */
[----:B------:R-:W-:Y:S01]  /*8230*/  FMUL.FTZ R33, R187, R6 ;  /* 0x00000006bb217220 */ /* 0x000fe20000410000 */
[----:B------:R-:W-:Y:S01]  /*8240*/  FFMA.FTZ R20, -R186, R186, 1 ;  /* 0x3f800000ba147423 */ /* 0x000fe200000101ba */
[----:B------:R-:W-:Y:S01]  /*8250*/  FFMA.FTZ R21, -R185, R185, 1 ;  /* 0x3f800000b9157423 */ /* 0x000fe200000101b9 */
[----:B------:R1:W5:Y:S01]  /*8260*/  LDL.LU R73, [R1+0x88] ;  /* 0x0000880001497983 */ /* 0x0003620000300800 */
[----:B------:R-:W-:Y:S01]  /*8270*/  FADD.FTZ R7, -R3, R7 ;  /* 0x0000000703077221 */ /* 0x000fe20000010100 */
[----:B------:R-:W-:Y:S01]  /*8280*/  F2FP.BF16.F32.PACK_AB R48, R4, R5 ;  /* 0x000000050430723e */ /* 0x000fe200000010ff */
[----:B------:R-:W-:Y:S01]  /*8290*/  FMUL.FTZ R20, R20, UR10 ;  /* 0x0000000a14147c20 */ /* 0x000fe20008410000 */
[----:B------:R1:W5:Y:S01]  /*82a0*/  LDL.LU R72, [R1+0x84] ;  /* 0x0000840001487983 */ /* 0x0003620000300800 */
[----:B------:R-:W-:Y:S01]  /*82b0*/  FMUL.FTZ R32, R184, R7 ;  /* 0x00000007b8207220 */ /* 0x000fe20000410000 */
[----:B------:R-:W-:Y:S02]  /*82c0*/  FMUL.FTZ R21, R21, UR10 ;  /* 0x0000000a15157c20 */ /* 0x000fe40008410000 */
[----:B------:R1:W5:Y:S04]  /*82d0*/  LDL.LU R71, [R1+0x80] ;  /* 0x0000800001477983 */ /* 0x0003680000300800 */
[----:B------:R1:W5:Y:S04]  /*82e0*/  LDL.LU R70, [R1+0x7c] ;  /* 0x00007c0001467983 */ /* 0x0003680000300800 */
[----:B------:R1:W5:Y:S04]  /*82f0*/  LDL.LU R69, [R1+0x78] ;  /* 0x0000780001457983 */ /* 0x0003680000300800 */
[----:B------:R1:W5:Y:S01]  /*8300*/  LDL.LU R68, [R1+0x74] ;  /* 0x0000740001447983 */ /* 0x0003620000300800 */
[----:B------:R-:W2:Y:S01]  /*8310*/  S2R R187, SR_TID.X ;  /* 0x0000000000bb7919 */ /* 0x000ea20000002100 */
[----:B------:R-:W3:Y:S01]  /*8320*/  S2R R186, SR_TID.X ;  /* 0x0000000000ba7919 */ /* 0x000ee20000002100 */
[----:B------:R-:W4:Y:S01]  /*8330*/  S2R R185, SR_TID.X ;  /* 0x0000000000b97919 */ /* 0x000f220000002100 */
[----:B--2---:R-:W-:Y:S01]  /*8340*/  SHF.L.U32 R187, R187, 0x5, RZ ;  /* 0x00000005bbbb7819 */ /* 0x004fe200000006ff */
[----:B---3--:R-:W-:Y:S01]  /*8350*/  IMAD.SHL.U32 R186, R186, 0x40, RZ ;  /* 0x00000040baba7824 */ /* 0x008fe200078e00ff */
[----:B----4-:R-:W-:Y:S01]  /*8360*/  SHF.L.U32 R184, R185, 0x3, RZ ;  /* 0x00000003b9b87819 */ /* 0x010fe200000006ff */
        /* <DEDUP_REMOVED lines=59> */
.L_x_2440:
[----:B-1----:R-:W2:Y:S01]  /*8720*/  LDL.LU R65, [R1+0x24] ;  /* 0x0000240001417983 */ /* 0x002ea20000300800 */
[----:B------:R-:W-:Y:S01]  /*8730*/  FFMA.FTZ R5, -R240, R240, 1 ;  /* 0x3f800000f0057423 */ /* 0x000fe200000101f0 */
        /* <DEDUP_REMOVED lines=10> */
[----:B------:R-:W2:Y:S01]  /*87e0*/  LDL.LU R52, [R1+0x8] ;  /* 0x0000080001347983 */ /* 0x000ea20000300800 */
[----:B------:R-:W-:Y:S01]  /*87f0*/  FADD.FTZ R19, -R3, R19 ;  /* 0x0000001303137221 */ /* 0x000fe20000010100 */
[----:B------:R-:W-:Y:S01]  /*8800*/  FFMA.FTZ R7, -R239, R239, 1 ;  /* 0x3f800000ef077423 */ /* 0x000fe200000101ef */
[----:B------:R-:W-:Y:S01]  /*8810*/  FADD.FTZ R39, -R3, R39 ;  /* 0x0000002703277221 */ /* 0x000fe20000010100 */
[----:B------:R1:W-:Y:S01]  /*8820*/  STS [R154+0x14000], R17 ;  /* 0x014000119a007388 */ /* 0x0003e20000000800 */
[----:B------:R-:W-:Y:S01]  /*8830*/  FMUL.FTZ R19, R211, R19 ;  /* 0x00000013d3137220 */ /* 0x000fe20000410000 */
[----:B------:R-:W-:Y:S01]  /*8840*/  FMUL.FTZ R7, R7, UR10 ;  /* 0x0000000a07077c20 */ /* 0x000fe20008410000 */
[----:B------:R-:W-:Y:S01]  /*8850*/  FADD.FTZ R38, -R3, R38 ;  /* 0x0000002603267221 */ /* 0x000fe20000010100 */
[----:B------:R-:W-:Y:S01]  /*8860*/  FMUL.FTZ R39, R177, R39 ;  /* 0x00000027b1277220 */ /* 0x000fe20000410000 */
[----:B------:R-:W-:Y:S01]  /*8870*/  FADD.FTZ R18, -R3, R18 ;  /* 0x0000001203127221 */ /* 0x000fe20000010100 */
[----:B------:R-:W-:Y:S01]  /*8880*/  FMUL.FTZ R19, R7, R19 ;  /* 0x0000001307137220 */ /* 0x000fe20000410000 */
[----:B------:R-:W-:Y:S01]  /*8890*/  FFMA.FTZ R7, -R219, R219, 1 ;  /* 0x3f800000db077423 */ /* 0x000fe200000101db */
        /* <DEDUP_REMOVED lines=9> */
[C---:B------:R-:W-:Y:S01]  /*8930*/  FADD.FTZ R35, -R3.reuse, R35 ;  /* 0x0000002303237221 */ /* 0x040fe20000010100 */
[C---:B------:R-:W-:Y:S01]  /*8940*/  FADD.FTZ R34, -R3.reuse, R34 ;  /* 0x0000002203227221 */ /* 0x040fe20000010100 */
[----:B------:R-:W-:Y:S01]  /*8950*/  FADD.FTZ R54, -R3, R54 ;  /* 0x0000003603367221 */ /* 0x000fe20000010100 */
[----:B------:R-:W-:Y:S01]  /*8960*/  FMUL.FTZ R7, R7, UR10 ;  /* 0x0000000a07077c20 */ /* 0x000fe20008410000 */
[C---:B------:R-:W-:Y:S01]  /*8970*/  FADD.FTZ R55, -R3.reuse, R55 ;  /* 0x0000003703377221 */ /* 0x040fe20000010100 */
[C---:B------:R-:W-:Y:S01]  /*8980*/  FADD.FTZ R66, -R3.reuse, R66 ;  /* 0x0000004203427221 */ /* 0x040fe20000010100 */
[----:B------:R-:W-:Y:S01]  /*8990*/  FADD.FTZ R3, -R3, R67 ;  /* 0x0000004303037221 */ /* 0x000fe20000010100 */
[----:B------:R-:W-:Y:S01]  /*89a0*/  FMUL.FTZ R50, R7, R50 ;  /* 0x0000003207327220 */ /* 0x000fe20000410000 */
        /* <DEDUP_REMOVED lines=8> */
[----:B------:R-:W-:Y:S01]  /*8a30*/  FMUL.FTZ R3, R162, R3 ;  /* 0x00000003a2037220 */ /* 0x000fe20000410000 */
[----:B-----5:R-:W-:Y:S01]  /*8a40*/  FADD.FTZ R8, -R2, R8 ;  /* 0x0000000802087221 */ /* 0x020fe20000010100 */
[----:B------:R-:W-:Y:S01]  /*8a50*/  FMUL.FTZ R6, R5, R4 ;  /* 0x0000000405067220 */ /* 0x000fe20000410000 */
[----:B------:R-:W-:Y:S01]  /*8a60*/  F2FP.BF16.F32.PACK_AB R5, R17, R20 ;  /* 0x000000141105723e */ /* 0x000fe200000010ff */
[----:B------:R-:W-:Y:S01]  /*8a70*/  FMUL.FTZ R23, R7, R66 ;  /* 0x0000004207177220 */ /* 0x000fe20000410000 */
[----:B------:R-:W-:Y:S01]  /*8a80*/  FADD.FTZ R10, -R0, R10 ;  /* 0x0000000a000a7221 */ /* 0x000fe20000010100 */
[----:B------:R-:W-:Y:S01]  /*8a90*/  FFMA.FTZ R17, -R225, R225, 1 ;  /* 0x3f800000e1117423 */ /* 0x000fe200000101e1 */
[----:B------:R-:W-:Y:S01]  /*8aa0*/  F2FP.BF16.F32.PACK_AB R33, R6, R22 ;  /* 0x000000160621723e */ /* 0x000fe200000010ff */
[----:B------:R-:W-:Y:S01]  /*8ab0*/  STS [R154+0x14400], R5 ;  /* 0x014400059a007388 */ /* 0x000fe20000000800 */
[----:B------:R-:W-:Y:S01]  /*8ac0*/  FFMA.FTZ R6, -R220, R220, 1 ;  /* 0x3f800000dc067423 */ /* 0x000fe200000101dc */
[----:B------:R-:W-:Y:S01]  /*8ad0*/  F2FP.BF16.F32.PACK_AB R4, R19, R18 ;  /* 0x000000121304723e */ /* 0x000fe200000010ff */
[----:B------:R-:W-:Y:S01]  /*8ae0*/  FMUL.FTZ R34, R191, R34 ;  /* 0x00000022bf227220 */ /* 0x000fe20000410000 */
[----:B------:R-:W-:Y:S01]  /*8af0*/  FMUL.FTZ R17, R17, UR10 ;  /* 0x0000000a11117c20 */ /* 0x000fe20008410000 */
[----:B------:R-:W-:Y:S01]  /*8b00*/  FMUL.FTZ R32, R6, UR10 ;  /* 0x0000000a06207c20 */ /* 0x000fe20008410000 */
[----:B------:R-:W-:Y:S01]  /*8b10*/  FFMA.FTZ R6, -R213, R213, 1 ;  /* 0x3f800000d5067423 */ /* 0x000fe200000101d5 */
[----:B------:R-:W-:Y:S01]  /*8b20*/  FADD.FTZ R9, -R2, R9 ;  /* 0x0000000902097221 */ /* 0x000fe20000010100 */
[----:B------:R-:W-:Y:S01]  /*8b30*/  FMUL.FTZ R34, R17, R34 ;  /* 0x0000002211227220 */ /* 0x000fe20000410000 */
[----:B------:R1:W-:Y:S01]  /*8b40*/  STS [R161+0x14400], R4 ;  /* 0x01440004a1007388 */ /* 0x0003e20000000800 */
[----:B------:R-:W-:Y:S01]  /*8b50*/  FMUL.FTZ R6, R6, UR10 ;  /* 0x0000000a06067c20 */ /* 0x000fe20008410000 */
[----:B------:R-:W-:Y:S01]  /*8b60*/  FFMA.FTZ R17, -R192, R192, 1 ;  /* 0x3f800000c0117423 */ /* 0x000fe200000101c0 */
[----:B------:R-:W-:Y:S01]  /*8b70*/  FMUL.FTZ R9, R242, R9 ;  /* 0x00000009f2097220 */ /* 0x000fe20000410000 */
[----:B------:R-:W-:Y:S01]  /*8b80*/  FADD.FTZ R12, -R2, R12 ;  /* 0x0000000c020c7221 */ /* 0x000fe20000010100 */
[----:B------:R-:W-:Y:S01]  /*8b90*/  FMUL.FTZ R20, R6, R39 ;  /* 0x0000002706147220 */ /* 0x000fe20000410000 */
[----:B------:R-:W-:Y:S01]  /*8ba0*/  FFMA.FTZ R6, -R198, R198, 1 ;  /* 0x3f800000c6067423 */ /* 0x000fe200000101c6 */
[----:B------:R-:W-:Y:S01]  /*8bb0*/  FMUL.FTZ R55, R164, R55 ;  /* 0x00000037a4377220 */ /* 0x000fe20000410000 */
[----:B------:R-:W-:Y:S01]  /*8bc0*/  FMUL.FTZ R17, R17, UR10 ;  /* 0x0000000a11117c20 */ /* 0x000fe20008410000 */
[----:B------:R-:W-:Y:S01]  /*8bd0*/  FMUL.FTZ R12, R234, R12 ;  /* 0x0000000cea0c7220 */ /* 0x000fe20000410000 */
[----:B------:R-:W-:Y:S01]  /*8be0*/  FMUL.FTZ R6, R6, UR10 ;  /* 0x0000000a06067c20 */ /* 0x000fe20008410000 */
[----:B------:R4:W-:Y:S01]  /*8bf0*/  STS [R161+0x14000], R16 ;  /* 0x01400010a1007388 */ /* 0x0009e20000000800 */
[----:B------:R-:W-:Y:S01]  /*8c00*/  FMUL.FTZ R22, R17, R55 ;  /* 0x0000003711167220 */ /* 0x000fe20000410000 */
[----:B------:R-:W-:Y:S01]  /*8c10*/  FADD.FTZ R28, -R2, R28 ;  /* 0x0000001c021c7221 */ /* 0x000fe20000010100 */
[----:B------:R-:W-:Y:S01]  /*8c20*/  FMUL.FTZ R21, R6, R51 ;  /* 0x0000003306157220 */ /* 0x000fe20000410000 */
[----:B------:R-:W-:Y:S01]  /*8c30*/  FFMA.FTZ R6, -R168, R168, 1 ;  /* 0x3f800000a8067423 */ /* 0x000fe200000101a8 */
[C---:B------:R-:W-:Y:S01]  /*8c40*/  FADD.FTZ R44, -R2.reuse, R44 ;  /* 0x0000002c022c7221 */ /* 0x040fe20000010100 */
[----:B------:R-:W-:Y:S01]  /*8c50*/  FMUL.FTZ R28, R215, R28 ;  /* 0x0000001cd71c7220 */ /* 0x000fe20000410000 */
[----:B------:R-:W-:Y:S01]  /*8c60*/  FADD.FTZ R25, -R2, R25 ;  /* 0x0000001902197221 */ /* 0x000fe20000010100 */
[----:B------:R-:W-:Y:S01]  /*8c70*/  FMUL.FTZ R6, R6, UR10 ;  /* 0x0000000a06067c20 */ /* 0x000fe20008410000 */
[C---:B------:R-:W-:Y:S01]  /*8c80*/  FADD.FTZ R40, -R2.reuse, R40 ;  /* 0x0000002802287221 */ /* 0x040fe20000010100 */
[----:B------:R-:W-:Y:S01]  /*8c90*/  FADD.FTZ R41, -R2, R41 ;  /* 0x0000002902297221 */ /* 0x000fe20000010100 */
[----:B------:R-:W-:Y:S01]  /*8ca0*/  FMUL.FTZ R44, R179, R44 ;  /* 0x0000002cb32c7220 */ /* 0x000fe20000410000 */
[----:B------:R-:W-:Y:S01]  /*8cb0*/  FMUL.FTZ R3, R6, R3 ;  /* 0x0000000306037220 */ /* 0x000fe20000410000 */
[C---:B------:R-:W-:Y:S01]  /*8cc0*/  FADD.FTZ R24, -R2.reuse, R24 ;  /* 0x0000001802187221 */ /* 0x040fe20000010100 */
[C---:B-1----:R-:W-:Y:S01]  /*8cd0*/  FADD.FTZ R4, -R2.reuse, R45 ;  /* 0x0000002d02047221 */ /* 0x042fe20000010100 */
[C---:B------:R-:W-:Y:S01]  /*8ce0*/  FADD.FTZ R56, -R2.reuse, R56 ;  /* 0x0000003802387221 */ /* 0x040fe20000010100 */
[C---:B------:R-:W-:Y:S01]  /*8cf0*/  FADD.FTZ R57, -R2.reuse, R57 ;  /* 0x0000003902397221 */ /* 0x040fe20000010100 */
[----:B------:R-:W-:Y:S01]  /*8d00*/  F2FP.BF16.F32.PACK_AB R23, R3, R23 ;  /* 0x000000170317723e */ /* 0x000fe200000010ff */
[C---:B------:R-:W-:Y:S01]  /*8d10*/  FADD.FTZ R3, -R2.reuse, R13 ;  /* 0x0000000d02037221 */ /* 0x040fe20000010100 */
        /* <DEDUP_REMOVED lines=8> */
[----:B------:R-:W-:Y:S01]  /*8da0*/  FFMA.FTZ R18, -R195, R195, 1 ;  /* 0x3f800000c3127423 */ /* 0x000fe200000101c3 */
[C---:B------:R-:W-:Y:S01]  /*8db0*/  FADD.FTZ R15, -R0.reuse, R15 ;  /* 0x0000000f000f7221 */ /* 0x040fe20000010100 */
[----:B------:R-:W-:Y:S01]  /*8dc0*/  FADD.FTZ R14, -R0, R14 ;  /* 0x0000000e000e7221 */ /* 0x000fe20000010100 */
[----:B------:R-:W-:Y:S01]  /*8dd0*/  FMUL.FTZ R54, R165, R54 ;  /* 0x00000036a5367220 */ /* 0x000fe20000410000 */
[----:B------:R-:W-:Y:S01]  /*8de0*/  FMUL.FTZ R18, R18, UR10 ;  /* 0x0000000a12127c20 */ /* 0x000fe20008410000 */
        /* <DEDUP_REMOVED lines=16> */
[----:B------:R-:W-:Y:S01]  /*8ef0*/  FMUL.FTZ R31, R230, R31 ;  /* 0x0000001fe61f7220 */ /* 0x000fe20000410000 */
[----:B------:R-:W-:Y:S01]  /*8f00*/  FADD.FTZ R43, -R0, R43 ;  /* 0x0000002b002b7221 */ /* 0x000fe20000010100 */
[----:B------:R-:W-:Y:S01]  /*8f10*/  FMUL.FTZ R35, R190, R35 ;  /* 0x00000023be237220 */ /* 0x000fe20000410000 */
[----:B------:R-:W-:Y:S01]  /*8f20*/  FADD.FTZ R27, -R0, R27 ;  /* 0x0000001b001b7221 */ /* 0x000fe20000010100 */
        /* <DEDUP_REMOVED lines=8> */
[----:B------:R-:W-:Y:S01]  /*8fb0*/  F2FP.BF16.F32.PACK_AB R32, R32, R34 ;  /* 0x000000222020723e */ /* 0x000fe200000010ff */
        /* <DEDUP_REMOVED lines=8> */
[----:B------:R-:W-:Y:S02]  /*9040*/  LOP3.LUT R143, R185, 0x10, RZ, 0xc0, !PT ;  /* 0x00000010b98f7812 */ /* 0x000fe400078ec0ff */
[----:B------:R-:W-:Y:S01]  /*9050*/  LOP3.LUT R210, R184, 0x38, RZ, 0xc0, !PT ;  /* 0x00000038b8d27812 */ /* 0x000fe200078ec0ff */
[----:B--2---:R-:W-:Y:S01]  /*9060*/  FFMA.FTZ R5, -R52, R52, 1 ;  /* 0x3f80000034057423 */ /* 0x004fe20000010134 */
[----:B------:R-:W-:Y:S01]  /*9070*/  FFMA.FTZ R8, -R65, R65, 1 ;  /* 0x3f80000041087423 */ /* 0x000fe20000010141 */
[----:B------:R-:W2:Y:S01]  /*9080*/  LDL.LU R52, [R1] ;  /* 0x0000000001347983 */ /* 0x000ea20000300800 */
[----:B---3--:R-:W-:Y:S01]  /*9090*/  FFMA.FTZ R7, -R64, R64, 1 ;  /* 0x3f80000040077423 */ /* 0x008fe20000010140 */
[----:B----4-:R-:W-:Y:S01]  /*90a0*/  FFMA.FTZ R6, -R53, R53, 1 ;  /* 0x3f80000035067423 */ /* 0x010fe20000010135 */
[----:B------:R-:W-:Y:S01]  /*90b0*/  FMUL.FTZ R5, R5, UR10 ;  /* 0x0000000a05057c20 */ /* 0x000fe20008410000 */
[----:B------:R-:W3:Y:S01]  /*90c0*/  LDL.LU R138, [R1+0x38] ;  /* 0x00003800018a7983 */ /* 0x000ee20000300800 */
[----:B------:R-:W-:Y:S01]  /*90d0*/  FMUL.FTZ R8, R8, UR10 ;  /* 0x0000000a08087c20 */ /* 0x000fe20008410000 */
[----:B------:R-:W-:Y:S01]  /*90e0*/  FMUL.FTZ R7, R7, UR10 ;  /* 0x0000000a07077c20 */ /* 0x000fe20008410000 */
[----:B------:R-:W-:Y:S01]  /*90f0*/  FMUL.FTZ R19, R5, R3 ;  /* 0x0000000305137220 */ /* 0x000fe20000410000 */
[----:B------:R-:W4:Y:S01]  /*9100*/  LDL.LU R137, [R1+0x34] ;  /* 0x0000340001897983 */ /* 0x000f220000300800 */
[----:B------:R-:W-:Y:S01]  /*9110*/  FADD.FTZ R3, -R2, R29 ;  /* 0x0000001d02037221 */ /* 0x000fe20000010100 */
[----:B------:R-:W-:Y:S01]  /*9120*/  FFMA.FTZ R5, -R244, R244, 1 ;  /* 0x3f800000f4057423 */ /* 0x000fe200000101f4 */
[----:B------:R-:W-:Y:S01]  /*9130*/  FMUL.FTZ R13, R8, R13 ;  /* 0x0000000d080d7220 */ /* 0x000fe20000410000 */
[----:B------:R-:W4:Y:S01]  /*9140*/  LDL.LU R136, [R1+0x30] ;  /* 0x0000300001887983 */ /* 0x000f220000300800 */
[----:B------:R-:W-:Y:S01]  /*9150*/  FMUL.FTZ R9, R7, R9 ;  /* 0x0000000907097220 */ /* 0x000fe20000410000 */
[----:B------:R-:W-:Y:S01]  /*9160*/  FMUL.FTZ R3, R214, R3 ;  /* 0x00000003d6037220 */ /* 0x000fe20000410000 */
[----:B------:R-:W-:Y:S01]  /*9170*/  FMUL.FTZ R5, R5, UR10 ;  /* 0x0000000a05057c20 */ /* 0x000fe20008410000 */
[----:B------:R-:W4:Y:S01]  /*9180*/  LDL.LU R135, [R1+0x2c] ;  /* 0x00002c0001877983 */ /* 0x000f220000300800 */
[----:B------:R-:W-:Y:S01]  /*9190*/  FMUL.FTZ R6, R6, UR10 ;  /* 0x0000000a06067c20 */ /* 0x000fe20008410000 */
[----:B------:R-:W-:Y:S01]  /*91a0*/  FFMA.FTZ R2, -R209, R209, 1 ;  /* 0x3f800000d1027423 */ /* 0x000fe200000101d1 */
[----:B------:R-:W-:Y:S01]  /*91b0*/  FMUL.FTZ R17, R5, R3 ;  /* 0x0000000305117220 */ /* 0x000fe20000410000 */
[----:B------:R-:W4:Y:S01]  /*91c0*/  LDL.LU R65, [R1+0x28] ;  /* 0x0000280001417983 */ /* 0x000f220000300800 */
[----:B------:R-:W-:Y:S01]  /*91d0*/  F2FP.BF16.F32.PACK_AB R3, R9, R13 ;  /* 0x0000000d0903723e */ /* 0x000fe200000010ff */
[----:B------:R-:W-:Y:S01]  /*91e0*/  FMUL.FTZ R12, R6, R12 ;  /* 0x0000000c060c7220 */ /* 0x000fe20000410000 */
[----:B------:R-:W-:Y:S01]  /*91f0*/  FFMA.FTZ R6, -R246, R246, 1 ;  /* 0x3f800000f6067423 */ /* 0x000fe200000101f6 */
[----:B------:R-:W4:Y:S01]  /*9200*/  LDL.LU R64, [R1+0x20] ;  /* 0x0000200001407983 */ /* 0x000f220000300800 */
[----:B------:R-:W-:Y:S01]  /*9210*/  FFMA.FTZ R5, -R224, R224, 1 ;  /* 0x3f800000e0057423 */ /* 0x000fe200000101e0 */
[----:B------:R-:W-:Y:S01]  /*9220*/  FFMA.FTZ R8, -R249, R249, 1 ;  /* 0x3f800000f9087423 */ /* 0x000fe200000101f9 */
[----:B------:R-:W-:Y:S01]  /*9230*/  FMUL.FTZ R6, R6, UR10 ;  /* 0x0000000a06067c20 */ /* 0x000fe20008410000 */
[----:B------:R-:W4:Y:S01]  /*9240*/  LDL.LU R53, [R1+0xc] ;  /* 0x00000c0001357983 */ /* 0x000f220000300800 */
[----:B------:R-:W-:Y:S01]  /*9250*/  FMUL.FTZ R5, R5, UR10 ;  /* 0x0000000a05057c20 */ /* 0x000fe20008410000 */
[----:B------:R-:W-:Y:S01]  /*9260*/  F2FP.BF16.F32.PACK_AB R19, R19, R12 ;  /* 0x0000000c1313723e */ /* 0x000fe200000010ff */
[----:B------:R-:W-:Y:S01]  /*9270*/  FMUL.FTZ R28, R6, R28 ;  /* 0x0000001c061c7220 */ /* 0x000fe20000410000 */
[----:B------:R3:W-:Y:S01]  /*9280*/  STS [R154+0x16000], R3 ;  /* 0x016000039a007388 */ /* 0x0007e20000000800 */
[----:B------:R-:W-:Y:S01]  /*9290*/  FFMA.FTZ R6, -R226, R226, 1 ;  /* 0x3f800000e2067423 */ /* 0x000fe200000101e2 */
[----:B------:R-:W-:Y:S01]  /*92a0*/  FMUL.FTZ R12, R5, R4 ;  /* 0x00000004050c7220 */ /* 0x000fe20000410000 */
[----:B------:R-:W-:Y:S01]  /*92b0*/  FFMA.FTZ R5, -R208, R208, 1 ;  /* 0x3f800000d0057423 */ /* 0x000fe200000101d0 */
[----:B------:R-:W-:Y:S01]  /*92c0*/  FFMA.FTZ R4, -R203, R203, 1 ;  /* 0x3f800000cb047423 */ /* 0x000fe200000101cb */
        /* <DEDUP_REMOVED lines=16> */
[----:B------:R-:W-:Y:S01]  /*93d0*/  FFMA.FTZ R8, -R229, R229, 1 ;  /* 0x3f800000e5087423 */ /* 0x000fe200000101e5 */
[----:B------:R-:W-:Y:S01]  /*93e0*/  FFMA.FTZ R7, -R228, R228, 1 ;  /* 0x3f800000e4077423 */ /* 0x000fe200000101e4 */
[----:B------:R-:W-:Y:S02]  /*93f0*/  F2FP.BF16.F32.PACK_AB R17, R17, R28 ;  /* 0x0000001c1111723e */ /* 0x000fe400000010ff */
[----:B------:R-:W-:Y:S01]  /*9400*/  FMUL.FTZ R8, R8, UR10 ;  /* 0x0000000a08087c20 */ /* 0x000fe20008410000 */
[----:B------:R-:W-:Y:S01]  /*9410*/  FMUL.FTZ R7, R7, UR10 ;  /* 0x0000000a07077c20 */ /* 0x000fe20008410000 */
[----:B------:R-:W-:Y:S02]  /*9420*/  F2FP.BF16.F32.PACK_AB R18, R18, R24 ;  /* 0x000000181212723e */ /* 0x000fe400000010ff */
[----:B------:R-:W-:Y:S01]  /*9430*/  FMUL.FTZ R8, R8, R40 ;  /* 0x0000002808087220 */ /* 0x000fe20000410000 */
[----:B------:R-:W-:Y:S01]  /*9440*/  FMUL.FTZ R7, R7, R41 ;  /* 0x0000002907077220 */ /* 0x000fe20000410000 */
[----:B------:R-:W-:Y:S02]  /*9450*/  F2FP.BF16.F32.PACK_AB R12, R12, R44 ;  /* 0x0000002c0c0c723e */ /* 0x000fe400000010ff */
[----:B------:R-:W-:Y:S02]  /*9460*/  F2FP.BF16.F32.PACK_AB R16, R16, R56 ;  /* 0x000000381010723e */ /* 0x000fe400000010ff */
[----:B------:R-:W-:Y:S01]  /*9470*/  F2FP.BF16.F32.PACK_AB R9, R7, R8 ;  /* 0x000000080709723e */ /* 0x000fe200000010ff */
[----:B------:R-:W-:Y:S01]  /*9480*/  FFMA.FTZ R8, -R245, R245, 1 ;  /* 0x3f800000f5087423 */ /* 0x000fe200000101f5 */
[----:B------:R-:W-:Y:S01]  /*9490*/  FFMA.FTZ R7, -R241, R241, 1 ;  /* 0x3f800000f1077423 */ /* 0x000fe200000101f1 */
[----:B------:R-:W-:Y:S02]  /*94a0*/  F2FP.BF16.F32.PACK_AB R13, R13, R60 ;  /* 0x0000003c0d0d723e */ /* 0x000fe400000010ff */
[----:B------:R-:W-:Y:S01]  /*94b0*/  FMUL.FTZ R8, R8, UR10 ;  /* 0x0000000a08087c20 */ /* 0x000fe20008410000 */
[----:B------:R-:W-:Y:S03]  /*94c0*/  FMUL.FTZ R7, R7, UR10 ;  /* 0x0000000a07077c20 */ /* 0x000fe60008410000 */
[----:B------:R-:W-:Y:S01]  /*94d0*/  FMUL.FTZ R43, R8, R43 ;  /* 0x0000002b082b7220 */ /* 0x000fe20000410000 */
[----:B------:R-:W-:Y:S01]  /*94e0*/  FFMA.FTZ R8, -R227, R227, 1 ;  /* 0x3f800000e3087423 */ /* 0x000fe200000101e3 */
[----:B------:R-:W-:Y:S01]  /*94f0*/  FMUL.FTZ R46, R7, R46 ;  /* 0x0000002e072e7220 */ /* 0x000fe20000410000 */
[----:B------:R-:W-:Y:S02]  /*9500*/  FFMA.FTZ R7, -R223, R223, 1 ;  /* 0x3f800000df077423 */ /* 0x000fe400000101df */
[----:B------:R-:W-:Y:S02]  /*9510*/  FMUL.FTZ R8, R8, UR10 ;  /* 0x0000000a08087c20 */ /* 0x000fe40008410000 */
[----:B------:R-:W-:Y:S02]  /*9520*/  FMUL.FTZ R7, R7, UR10 ;  /* 0x0000000a07077c20 */ /* 0x000fe40008410000 */
[----:B------:R-:W-:Y:S02]  /*9530*/  FMUL.FTZ R58, R8, R58 ;  /* 0x0000003a083a7220 */ /* 0x000fe40000410000 */
[----:B------:R-:W-:Y:S05]  /*9540*/  FMUL.FTZ R7, R7, R59 ;  /* 0x0000003b07077220 */ /* 0x000fea0000410000 */
[----:B------:R-:W-:Y:S01]  /*9550*/  F2FP.BF16.F32.PACK_AB R7, R7, R58 ;  /* 0x0000003a0707723e */ /* 0x000fe200000010ff */
[----:B--2---:R-:W-:Y:S02]  /*9560*/  FMUL.FTZ R10, R52, R10 ;  /* 0x0000000a340a7220 */ /* 0x004fe40000410000 */
[----:B------:R-:W2:Y:S01]  /*9570*/  LDL.LU R52, [R1+0x4] ;  /* 0x0000040001347983 */ /* 0x000ea20000300800 */
[----:B---3--:R-:W-:Y:S03]  /*9580*/  FFMA.FTZ R3, -R138, R138, 1 ;  /* 0x3f8000008a037423 */ /* 0x008fe6000001018a */
[----:B------:R-:W3:Y:S01]  /*9590*/  LDL.LU.64 R50, [R1+0x10] ;  /* 0x0000100001327983 */ /* 0x000ee20000300a00 */
[----:B----4-:R-:W-:Y:S01]  /*95a0*/  FFMA.FTZ R2, -R137, R137, 1 ;  /* 0x3f80000089027423 */ /* 0x010fe20000010189 */
[----:B------:R-:W-:Y:S03]  /*95b0*/  FMUL.FTZ R5, R3, UR10 ;  /* 0x0000000a03057c20 */ /* 0x000fe60008410000 */
[----:B------:R-:W-:Y:S01]  /*95c0*/  FMUL.FTZ R4, R2, UR10 ;  /* 0x0000000a02047c20 */ /* 0x000fe20008410000 */
[----:B------:R-:W-:Y:S01]  /*95d0*/  FFMA.FTZ R3, -R136, R136, 1 ;  /* 0x3f80000088037423 */ /* 0x000fe20000010188 */
[----:B------:R-:W-:Y:S01]  /*95e0*/  FMUL.FTZ R10, R5, R10 ;  /* 0x0000000a050a7220 */ /* 0x000fe20000410000 */
[----:B------:R-:W-:Y:S02]  /*95f0*/  FFMA.FTZ R2, -R135, R135, 1 ;  /* 0x3f80000087027423 */ /* 0x000fe40000010187 */
[----:B------:R-:W-:Y:S01]  /*9600*/  FMUL.FTZ R3, R3, UR10 ;  /* 0x0000000a03037c20 */ /* 0x000fe20008410000 */
[----:B------:R-:W-:Y:S01]  /*9610*/  FMUL.FTZ R11, R4, R11 ;  /* 0x0000000b040b7220 */ /* 0x000fe20000410000 */
[----:B------:R-:W-:Y:S02]  /*9620*/  FMUL.FTZ R2, R2, UR10 ;  /* 0x0000000a02027c20 */ /* 0x000fe40008410000 */
[----:B------:R-:W-:Y:S01]  /*9630*/  FMUL.FTZ R14, R3, R14 ;  /* 0x0000000e030e7220 */ /* 0x000fe20000410000 */
[----:B------:R-:W-:Y:S01]  /*9640*/  FFMA.FTZ R3, -R65, R65, 1 ;  /* 0x3f80000041037423 */ /* 0x000fe20000010141 */
[----:B------:R-:W-:Y:S01]  /*9650*/  FMUL.FTZ R5, R2, R15 ;  /* 0x0000000f02057220 */ /* 0x000fe20000410000 */
[----:B------:R-:W-:Y:S02]  /*9660*/  FFMA.FTZ R2, -R64, R64, 1 ;  /* 0x3f80000040027423 */ /* 0x000fe40000010140 */
[----:B------:R-:W-:Y:S01]  /*9670*/  FMUL.FTZ R6, R3, UR10 ;  /* 0x0000000a03067c20 */ /* 0x000fe20008410000 */
[----:B------:R-:W-:Y:S01]  /*9680*/  FFMA.FTZ R3, -R53, R53, 1 ;  /* 0x3f80000035037423 */ /* 0x000fe20000010135 */
[----:B------:R-:W-:Y:S02]  /*9690*/  FMUL.FTZ R4, R2, UR10 ;  /* 0x0000000a02047c20 */ /* 0x000fe40008410000 */
[----:B------:R-:W-:Y:S01]  /*96a0*/  FMUL.FTZ R26, R6, R26 ;  /* 0x0000001a061a7220 */ /* 0x000fe20000410000 */
[----:B------:R-:W-:Y:S01]  /*96b0*/  F2FP.BF16.F32.PACK_AB R6, R11, R10 ;  /* 0x0000000a0b06723e */ /* 0x000fe200000010ff */
[----:B------:R-:W-:Y:S01]  /*96c0*/  FMUL.FTZ R3, R3, UR10 ;  /* 0x0000000a03037c20 */ /* 0x000fe20008410000 */
[----:B------:R-:W-:Y:S01]  /*96d0*/  FFMA.FTZ R10, -R247, R247, 1 ;  /* 0x3f800000f70a7423 */ /* 0x000fe200000101f7 */
[----:B------:R-:W-:Y:S01]  /*96e0*/  F2FP.BF16.F32.PACK_AB R5, R5, R14 ;  /* 0x0000000e0505723e */ /* 0x000fe200000010ff */
[----:B------:R-:W-:Y:S01]  /*96f0*/  FMUL.FTZ R4, R4, R27 ;  /* 0x0000001b04047220 */ /* 0x000fe20000410000 */
[----:B------:R-:W-:Y:S01]  /*9700*/  FMUL.FTZ R30, R3, R30 ;  /* 0x0000001e031e7220 */ /* 0x000fe20000410000 */
[----:B------:R-:W-:Y:S01]  /*9710*/  FFMA.FTZ R3, -R238, R238, 1 ;  /* 0x3f800000ee037423 */ /* 0x000fe200000101ee */
[----:B------:R-:W-:Y:S01]  /*9720*/  STS [R154+0x16400], R6 ;  /* 0x016400069a007388 */ /* 0x000fe20000000800 */
[----:B------:R-:W-:Y:S01]  /*9730*/  FMUL.FTZ R10, R10, UR10 ;  /* 0x0000000a0a0a7c20 */ /* 0x000fe20008410000 */
[----:B------:R-:W-:Y:S01]  /*9740*/  F2FP.BF16.F32.PACK_AB R4, R4, R26 ;  /* 0x0000001a0404723e */ /* 0x000fe200000010ff */
[----:B------:R-:W-:Y:S01]  /*9750*/  FMUL.FTZ R3, R3, UR10 ;  /* 0x0000000a03037c20 */ /* 0x000fe20008410000 */
[----:B------:R-:W-:Y:S01]  /*9760*/  STS [R161+0x16000], R19 ;  /* 0x01600013a1007388 */ /* 0x000fe20000000800 */
[----:B------:R-:W-:Y:S03]  /*9770*/  FMUL.FTZ R42, R10, R42 ;  /* 0x0000002a0a2a7220 */ /* 0x000fe60000410000 */
[----:B------:R-:W-:Y:S04]  /*9780*/  STS [R161+0x16400], R5 ;  /* 0x01640005a1007388 */ /* 0x000fe80000000800 */
[----:B------:R-:W-:Y:S04]  /*9790*/  STS [R158+0x14000], R134 ;  /* 0x014000869e007388 */ /* 0x000fe80000000800 */
[----:B------:R-:W-:Y:S04]  /*97a0*/  STS [R158+0x14400], R33 ;  /* 0x014400219e007388 */ /* 0x000fe80000000800 */
[----:B------:R-:W-:Y:S04]  /*97b0*/  STS [R160+0x14000], R133 ;  /* 0x01400085a0007388 */ /* 0x000fe80000000800 */
[----:B------:R-:W-:Y:S04]  /*97c0*/  STS [R160+0x14400], R32 ;  /* 0x01440020a0007388 */ /* 0x000fe80000000800 */
[----:B------:R-:W-:Y:S04]  /*97d0*/  STS [R158+0x16000], R18 ;  /* 0x016000129e007388 */ /* 0x000fe80000000800 */
[----:B------:R-:W-:Y:S04]  /*97e0*/  STS [R158+0x16400], R4 ;  /* 0x016400049e007388 */ /* 0x000fe80000000800 */
[----:B------:R-:W-:Y:S01]  /*97f0*/  STS [R160+0x16000], R17 ;  /* 0x01600011a0007388 */ /* 0x000fe20000000800 */
[----:B--2---:R-:W-:Y:S02]  /*9800*/  FFMA.FTZ R2, -R52, R52, 1 ;  /* 0x3f80000034027423 */ /* 0x004fe40000010134 */
[----:B------:R-:W1:Y:S02]  /*9810*/  LDC R52, c[0x0][0x44c] ;  /* 0x00011300ff347b82 */ /* 0x000e640000000800 */
[----:B------:R-:W-:Y:S04]  /*9820*/  FMUL.FTZ R2, R2, UR10 ;  /* 0x0000000a02027c20 */ /* 0x000fe80008410000 */
[----:B------:R-:W-:Y:S01]  /*9830*/  FMUL.FTZ R31, R2, R31 ;  /* 0x0000001f021f7220 */ /* 0x000fe20000410000 */
[C---:B------:R-:W-:Y:S01]  /*9840*/  FADD.FTZ R2, -R0.reuse, R47 ;  /* 0x0000002f00027221 */ /* 0x040fe20000010100 */
[----:B------:R-:W-:Y:S03]  /*9850*/  FADD.FTZ R0, -R0, R63 ;  /* 0x0000003f00007221 */ /* 0x000fe60000010100 */
[----:B------:R-:W-:Y:S01]  /*9860*/  FMUL.FTZ R2, R206, R2 ;  /* 0x00000002ce027220 */ /* 0x000fe20000410000 */
[----:B------:R-:W-:Y:S03]  /*9870*/  FMUL.FTZ R0, R193, R0 ;  /* 0x00000000c1007220 */ /* 0x000fe60000410000 */
[----:B------:R-:W-:Y:S01]  /*9880*/  FMUL.FTZ R10, R3, R2 ;  /* 0x00000002030a7220 */ /* 0x000fe20000410000 */
[----:B------:R-:W-:Y:S01]  /*9890*/  FFMA.FTZ R2, -R212, R212, 1 ;  /* 0x3f800000d4027423 */ /* 0x000fe200000101d4 */
[----:B------:R-:W-:Y:S03]  /*98a0*/  FFMA.FTZ R3, -R218, R218, 1 ;  /* 0x3f800000da037423 */ /* 0x000fe600000101da */
[----:B------:R-:W-:Y:S01]  /*98b0*/  FMUL.FTZ R2, R2, UR10 ;  /* 0x0000000a02027c20 */ /* 0x000fe20008410000 */
[----:B------:R-:W-:Y:S03]  /*98c0*/  FMUL.FTZ R3, R3, UR10 ;  /* 0x0000000a03037c20 */ /* 0x000fe60008410000 */
[----:B------:R-:W-:Y:S01]  /*98d0*/  FMUL.FTZ R8, R2, R0 ;  /* 0x0000000002087220 */ /* 0x000fe20000410000 */
[----:B------:R-:W-:Y:S01]  /*98e0*/  F2FP.BF16.F32.PACK_AB R0, R31, R30 ;  /* 0x0000001e1f00723e */ /* 0x000fe200000010ff */
[----:B------:R-:W-:Y:S01]  /*98f0*/  FMUL.FTZ R62, R3, R62 ;  /* 0x0000003e033e7220 */ /* 0x000fe20000410000 */
[----:B------:R-:W-:Y:S01]  /*9900*/  F2FP.BF16.F32.PACK_AB R2, R43, R42 ;  /* 0x0000002a2b02723e */ /* 0x000fe200000010ff */
[----:B-1----:R-:W-:Y:S01]  /*9910*/  IMAD R175, R52, UR8, RZ ;  /* 0x0000000834af7c24 */ /* 0x002fe2000f8e02ff */
[----:B------:R-:W-:Y:S01]  /*9920*/  F2FP.BF16.F32.PACK_AB R3, R10, R46 ;  /* 0x0000002e0a03723e */ /* 0x000fe200000010ff */
[----:B------:R1:W-:Y:S01]  /*9930*/  STS [R160+0x16400], R0 ;  /* 0x01640000a0007388 */ /* 0x0003e20000000800 */
[----:B------:R-:W-:Y:S03]  /*9940*/  F2FP.BF16.F32.PACK_AB R8, R8, R62 ;  /* 0x0000003e0808723e */ /* 0x000fe600000010ff */
[----:B------:R-:W-:Y:S04]  /*9950*/  STS [R156+-0x8000], R132 ;  /* 0xff8000849c007388 */ /* 0x000fe80000000800 */
[----:B------:R-:W-:Y:S04]  /*9960*/  STS [R156+-0x7c00], R20 ;  /* 0xff8400149c007388 */ /* 0x000fe80000000800 */
[----:B------:R-:W-:Y:S04]  /*9970*/  STS [R159+-0x8000], R49 ;  /* 0xff8000319f007388 */ /* 0x000fe80000000800 */
[----:B------:R-:W-:Y:S04]  /*9980*/  STS [R159+-0x7c00], R21 ;  /* 0xff8400159f007388 */ /* 0x000fe80000000800 */
[----:B------:R-:W-:Y:S04]  /*9990*/  STS [R156+-0x6000], R9 ;  /* 0xffa000099c007388 */ /* 0x000fe80000000800 */
[----:B------:R2:W-:Y:S01]  /*99a0*/  STS [R156+-0x5c00], R2 ;  /* 0xffa400029c007388 */ /* 0x0005e20000000800 */
[--C-:B-1----:R-:W-:Y:S03]  /*99b0*/  SHF.R.U32.HI R0, RZ, 0x1, R185.reuse ;  /* 0x00000001ff007819 */ /* 0x102fe600000116b9 */
        /* <DEDUP_REMOVED lines=11> */
[----:B--2---:R-:W-:Y:S02]  /*9a70*/  LOP3.LUT R2, R186, 0x1c0, RZ, 0xc0, !PT ;  /* 0x000001c0ba027812 */ /* 0x004fe400078ec0ff */
[----:B------:R-:W-:Y:S01]  /*9a80*/  LEA R0, R0, UR4, 0x1 ;  /* 0x0000000400007c11 */ /* 0x000fe2000f8e08ff */
[----:B------:R-:W-:Y:S01]  /*9a90*/  STS [R155+-0x6000], R16 ;  /* 0xffa000109b007388 */ /* 0x000fe20000000800 */
[----:B-1----:R-:W-:Y:S02]  /*9aa0*/  SHF.R.U32.HI R3, RZ, 0x4, R185 ;  /* 0x00000004ff037819 */ /* 0x002fe400000116b9 */
        /* <DEDUP_REMOVED lines=13> */
[----:B------:R-:W4:Y:S04]  /*9b80*/  LDSM.16.MT88.4 R16, [R3+0x8000] ;  /* 0x008000000310783b */ /* 0x000f280000004200 */
[----:B------:R-:W-:Y:S04]  /*9b90*/  LDSM.16.MT88.4 R20, [R0+0x1c800] ;  /* 0x01c800000014783b */ /* 0x000fe80000004200 */
[----:B------:R-:W3:Y:S04]  /*9ba0*/  LDSM.16.MT88.4 R24, [R2+0x8800] ;  /* 0x008800000218783b */ /* 0x000ee80000004200 */
[----:B------:R-:W3:Y:S04]  /*9bb0*/  LDSM.16.MT88.4 R28, [R0+0x20800] ;  /* 0x02080000001c783b */ /* 0x000ee80000004200 */
[----:B------:R-:W3:Y:S04]  /*9bc0*/  LDSM.16.MT88.4 R32, [R3+0x8800] ;  /* 0x008800000320783b */ /* 0x000ee80000004200 */
        /* <DEDUP_REMOVED lines=14> */
[----:B------:R-:W4:Y:S03]  /*9cb0*/  LDSM.16.MT88.4 R16, [R0+0x21800] ;  /* 0x021800000010783b */ /* 0x000f260000004200 */
[-C--:B---3--:R-:W-:Y:S08]  /*9cc0*/  HMMA.16816.F32.BF16 R68, R20, R24.reuse, R68 ;  /* 0x000000181444723c */ /* 0x088ff00000041844 */
[C---:B------:R-:W-:Y:S08]  /*9cd0*/  HMMA.16816.F32.BF16 R72, R28.reuse, R24, R72 ;  /* 0x000000181c48723c */ /* 0x040ff00000041848 */
[-C--:B------:R-:W-:Y:S08]  /*9ce0*/  HMMA.16816.F32.BF16 R76, R28, R26.reuse, R76 ;  /* 0x0000001a1c4c723c */ /* 0x080ff0000004184c */
[C---:B------:R-:W-:Y:S01]  /*9cf0*/  HMMA.16816.F32.BF16 R80, R20.reuse, R26, R80 ;  /* 0x0000001a1450723c */ /* 0x040fe20000041850 */
[----:B------:R-:W3:Y:S07]  /*9d00*/  LDSM.16.MT88.4 R24, [R3+0x9800] ;  /* 0x009800000318783b */ /* 0x000eee0000004200 */
[-C--:B------:R-:W-:Y:S08]  /*9d10*/  HMMA.16816.F32.BF16 R84, R20, R32.reuse, R84 ;  /* 0x000000201454723c */ /* 0x080ff00000041854 */
[C---:B------:R-:W-:Y:S08]  /*9d20*/  HMMA.16816.F32.BF16 R88, R28.reuse, R32, R88 ;  /* 0x000000201c58723c */ /* 0x040ff00000041858 */
[-C--:B------:R-:W-:Y:S01]  /*9d30*/  HMMA.16816.F32.BF16 R92, R28, R34.reuse, R92 ;  /* 0x000000221c5c723c */ /* 0x080fe2000004185c */
[----:B------:R-:W-:Y:S07]  /*9d40*/  LDSM.16.MT88.4 R28, [R2+0xa000] ;  /* 0x00a00000021c783b */ /* 0x000fee0000004200 */
[----:B------:R-:W-:Y:S01]  /*9d50*/  HMMA.16816.F32.BF16 R96, R20, R34, R96 ;  /* 0x000000221460723c */ /* 0x000fe20000041860 */
[----:B------:R-:W3:Y:S04]  /*9d60*/  LDSM.16.MT88.4 R20, [R0+0x1e000] ;  /* 0x01e000000014783b */ /* 0x000ee80000004200 */
[----:B------:R-:W3:Y:S03]  /*9d70*/  LDSM.16.MT88.4 R32, [R0+0x22000] ;  /* 0x022000000020783b */ /* 0x000ee60000004200 */
        /* <DEDUP_REMOVED lines=13> */
[C---:B----4-:R-:W-:Y:S08]  /*9e50*/  HMMA.16816.F32.BF16 R72, R16.reuse, R12, R72 ;  /* 0x0000000c1048723c */ /* 0x050ff00000041848 */
        /* <DEDUP_REMOVED lines=105> */
.L_x_2441:
[----:B------:R-:W-:Y:S01]  /*a4f0*/  LDSM.16.M88.4 R32, [R148+0x14000] ;  /* 0x014000009420783b */ /* 0x000fe20000000200 */
[----:B------:R-:W-:Y:S01]  /*a500*/  IMAD.IADD R140, R153, 0x1, R150 ;  /* 0x00000001998c7824 */ /* 0x000fe200078e0296 */
[----:B------:R-:W-:Y:S01]  /*a510*/  PLOP3.LUT P2, PT, PT, PT, UP3, 0x80, 0x8 ;  /* 0x000000000008781c */ /* 0x000fe20003f4f038 */
[----:B------:R-:W-:Y:S01]  /*a520*/  IMAD.MOV.U32 R193, RZ, RZ, 0x4 ;  /* 0x00000004ffc17424 */ /* 0x000fe200078e00ff */
[----:B------:R-:W2:Y:S01]  /*a530*/  LDSM.16.MT88.4 R16, [R2+0xc000] ;  /* 0x00c000000210783b */ /* 0x000ea20000004200 */
[----:B------:R-:W-:Y:S01]  /*a540*/  ULOP3.LUT UR12, UR39, 0x1, URZ, 0xc0, !UPT ;  /* 0x00000001270c7892 */ /* 0x000fe2000f8ec0ff */
[----:B------:R-:W-:Y:S01]  /*a550*/  VIADD R188, R188, 0xffffff80 ;  /* 0xffffff80bcbc7836 */ /* 0x000fe20000000000 */
        /* <DEDUP_REMOVED lines=116> */
[C---:B------:R-:W-:Y:S01]  /*aca0*/  IMAD.WIDE R170, R175.reuse, -0x1c0, R148 ;  /* 0xfffffe40afaa7825 */ /* 0x040fe200078e0294 */
[----:B------:R-:W3:Y:S03]  /*acb0*/  LDSM.16.M88.4 R36, [R140+0x18000] ;  /* 0x018000008c24783b */ /* 0x000ee60000000200 */
        /* <DEDUP_REMOVED lines=9> */
[----:B-----5:R-:W-:Y:S04]  /*ad50*/  @P2 LOP3.LUT R192, R141, 0x7, R2, 0xf8, !PT ;  /* 0x000000078dc02812 */ /* 0x020fe800078ef802 */
[-C--:B------:R-:W-:Y:S01]  /*ad60*/  HMMA.16816.F32.BF16 R20, R40, R60.reuse, R20 ;  /* 0x0000003c2814723c */ /* 0x080fe20000041814 */
[----:B------:R-:W-:Y:S07]  /*ad70*/  @P2 STL [R1+0x40], R192 ;  /* 0x000040c001002387 */ /* 0x000fee0000100800 */
        /* <DEDUP_REMOVED lines=325> */
.L_x_2443:
[----:B------:R-:W1:Y:S01]  /*c1d0*/  LDCU.64 UR12, c[0x0][0x5c0] ;  /* 0x0000b800ff0c77ac */ /* 0x000e620008000a00 */
[----:B------:R-:W-:-:S05]  /*c1e0*/  IADD3 R2, PT, PT, R22, UR34, RZ ;  /* 0x0000002216027c10 */ /* 0x000fca000fffe0ff */
[C---:B-1----:R-:W-:Y:S02]  /*c1f0*/  IMAD R0, R2.reuse, UR13, RZ ;  /* 0x0000000d02007c24 */ /* 0x042fe4000f8e02ff */
[----:B------:R-:W-:-:S05]  /*c200*/  IMAD.WIDE.U32 R2, R2, UR12, RZ ;  /* 0x0000000c02027c25 */ /* 0x000fca000f8e00ff */
[----:B------:R-:W-:Y:S02]  /*c210*/  IADD3 R7, PT, PT, R3, R0, RZ ;  /* 0x0000000003077210 */ /* 0x000fe40007ffe0ff */
[----:B------:R-:W-:Y:S02]  /*c220*/  MOV R6, R2 ;  /* 0x0000000200067202 */ /* 0x000fe40000000f00 */
.L_x_2444:
        /* <DEDUP_REMOVED lines=17> */
.L_x_2445:
[----:B------:R-:W1:Y:S01]  /*c340*/  LDCU.64 UR10, c[0x0][0x5c8] ;  /* 0x0000b900ff0a77ac */ /* 0x000e620008000a00 */
[----:B------:R-:W-:-:S05]  /*c350*/  IADD3 R2, PT, PT, R22, UR34, RZ ;  /* 0x0000002216027c10 */ /* 0x000fca000fffe0ff */
[C---:B-1----:R-:W-:Y:S02]  /*c360*/  IMAD R0, R2.reuse, UR11, RZ ;  /* 0x0000000b02007c24 */ /* 0x042fe4000f8e02ff */
[----:B------:R-:W-:-:S05]  /*c370*/  IMAD.WIDE.U32 R2, R2, UR10, RZ ;  /* 0x0000000a02027c25 */ /* 0x000fca000f8e00ff */
[----:B------:R-:W-:Y:S02]  /*c380*/  IADD3 R21, PT, PT, R3, R0, RZ ;  /* 0x0000000003157210 */ /* 0x000fe40007ffe0ff */
[----:B------:R-:W-:-:S07]  /*c390*/  MOV R20, R2 ;  /* 0x0000000200147202 */ /* 0x000fce0000000f00 */
.L_x_2446:
        /* <DEDUP_REMOVED lines=44> */
.L_x_2448:
[----:B------:R-:W-:Y:S05]  /*c660*/  BSYNC.RECONVERGENT B0 ;  /* 0x0000000000007941 */ /* 0x000fea0003800200 */
.L_x_2447:
        /* <DEDUP_REMOVED lines=12> */
.L_x_2450:
[----:B------:R-:W-:Y:S05]  /*c730*/  BSYNC.RECONVERGENT B0 ;  /* 0x0000000000007941 */ /* 0x000fea0003800200 */
.L_x_2449:
        /* <DEDUP_REMOVED lines=14> */
.L_x_2452:
[----:B------:R-:W-:Y:S05]  /*c820*/  BSYNC.RECONVERGENT B0 ;  /* 0x0000000000007941 */ /* 0x000fea0003800200 */
.L_x_2451:
        /* <DEDUP_REMOVED lines=15> */
.L_x_2454:
[----:B------:R-:W-:Y:S05]  /*c920*/  BSYNC.RECONVERGENT B0 ;  /* 0x0000000000007941 */ /* 0x000fea0003800200 */
.L_x_2453:
[----:B----4-:R-:W-:Y:S01]  /*c930*/  MOV R2, R210 ;  /* 0x000000d200027202 */ /* 0x010fe20000000f00 */
[----:B------:R-:W-:Y:S01]  /*c940*/  UIMAD UR14, UR14, UR10, URZ ;  /* 0x0000000a0e0e72a4 */ /* 0x000fe2000f8e02ff */
[----:B------:R-:W-:Y:S01]  /*c950*/  MOV R3, RZ ;  /* 0x000000ff00037202 */ /* 0x000fe20000000f00 */
[----:B------:R-:W4:Y:S01]  /*c960*/  @!P6 LDC.64 R4, c[0x0][0x568] ;  /* 0x00015a00ff04eb82 */ /* 0x000f220000000a00 */
[----:B---3--:R-:W-:Y:S01]  /*c970*/  LDS.128 R16, [R174+0x12000] ;  /* 0x01200000ae107984 */ /* 0x008fe20000000c00 */
[----:B------:R-:W-:Y:S01]  /*c980*/  UIMAD UR14, UR5, UR11, UR14 ;  /* 0x0000000b050e72a4 */ /* 0x000fe2000f8e020e */
[----:B------:R-:W-:Y:S01]  /*c990*/  BSSY.RECONVERGENT B0, `(.L_x_2455) ;  /* 0x000001a000007945 */ /* 0x000fe20003800200 */
[----:B------:R-:W-:Y:S02]  /*c9a0*/  IMAD.WIDE.U32 R2, R13, UR5, R2 ;  /* 0x000000050d027c25 */ /* 0x000fe4000f8e0002 */
[----:B------:R-:W3:Y:S01]  /*c9b0*/  LDS.128 R12, [R174+0x10000] ;  /* 0x01000000ae0c7984 */ /* 0x000ee20000000c00 */
[----:B------:R-:W-:-:S04]  /*c9c0*/  IADD3 R2, P0, PT, R20, R2, RZ ;  /* 0x0000000214027210 */ /* 0x000fc80007f1e0ff */
[----:B------:R-:W-:Y:S02]  /*c9d0*/  IADD3.X R3, PT, PT, R21, UR14, R3, P0, !PT ;  /* 0x0000000e15037c10 */ /* 0x000fe400087fe403 */
[----:B------:R3:W3:Y:S01]  /*c9e0*/  LDS.128 R20, [R174+0x13000] ;  /* 0x01300000ae147984 */ /* 0x0006e20000000c00 */
[----:B------:R-:W-:-:S03]  /*c9f0*/  IMAD.WIDE.U32 R8, R30, UR21, R2 ;  /* 0x000000151e087c25 */ /* 0x000fc6000f8e0002 */
[----:B-12---:R-:W1:Y:S01]  /*ca00*/  LDS.128 R172, [R174+0x11000] ;  /* 0x01100000aeac7984 */ /* 0x006e620000000c00 */
        /* <DEDUP_REMOVED lines=18> */
.L_x_2456:
[----:B------:R-:W-:Y:S05]  /*cb30*/  BSYNC.RECONVERGENT B0 ;  /* 0x0000000000007941 */ /* 0x000fea0003800200 */
.L_x_2455:
        /* <DEDUP_REMOVED lines=12> */
.L_x_2458:
[----:B------:R-:W-:Y:S05]  /*cc00*/  BSYNC.RECONVERGENT B0 ;  /* 0x0000000000007941 */ /* 0x000fea0003800200 */
.L_x_2457:
        /* <DEDUP_REMOVED lines=11> */
.L_x_2399:
[----:B------:R-:W-:Y:S05]  /*ccc0*/  BSYNC.RECONVERGENT B1 ;  /* 0x0000000000017941 */ /* 0x000fea0003800200 */
.L_x_2373:
        /* <DEDUP_REMOVED lines=11> */
.L_x_2460:
        /* <DEDUP_REMOVED lines=16> */
.L_x_2794:


//--------------------- .text._ZN5flash44flash_bwd_dq_dk_dv_loop_seqk_parallel_kernelI23Flash_bwd_kernel_traitsILi64ELi128ELi128ELi8ELi4ELi4ELi4ELb0ELb0EN7cutlass10bfloat16_tE19Flash_kernel_traitsILi64ELi128ELi128ELi8ES3_EELb1ELb0ELb1ELb0ELb0ELb1ELb0EEEvNS_16Flash_bwd_paramsE --------------------------
	.section	.text._ZN5flash44flash_bwd_dq_dk_dv_loop_seqk_parallel_kernelI23Flash_bwd_kernel_traitsILi64ELi128ELi128ELi8ELi4ELi4ELi4ELb0ELb0EN7cutlass10bfloat16_tE19Flash_kernel_traitsILi64ELi128ELi128ELi8ES3_EELb1ELb0ELb1ELb0ELb0ELb1ELb0EEEvNS_16Flash_bwd_paramsE,"ax",@progbits
	.align	128
        .global         _ZN5flash44flash_bwd_dq_dk_dv_loop_seqk_parallel_kernelI23Flash_bwd_kernel_traitsILi64ELi128ELi128ELi8ELi4ELi4ELi4ELb0ELb0EN7cutlass10bfloat16_tE19Flash_kernel_traitsILi64ELi128ELi128ELi8ES3_EELb1ELb0ELb1ELb0ELb0ELb1ELb0EEEvNS_16Flash_bwd_paramsE
        .type           _ZN5flash44flash_bwd_dq_dk_dv_loop_seqk_parallel_kernelI23Flash_bwd_kernel_traitsILi64ELi128ELi128ELi8ELi4ELi4ELi4ELb0ELb0EN7cutlass10bfloat16_tE19Flash_kernel_traitsILi64ELi128ELi128ELi8ES3_EELb1ELb0ELb1ELb0ELb0ELb1ELb0EEEvNS_16Flash_bwd_paramsE,@function
        .size           _ZN5flash44flash_bwd_dq_dk_dv_loop_seqk_parallel_kernelI23Flash_bwd_kernel_traitsILi64ELi128ELi128ELi8ELi4ELi4ELi4ELb0ELb0EN7cutlass10bfloat16_tE19Flash_kernel_traitsILi64ELi128ELi128ELi8ES3_EELb1ELb0ELb1ELb0ELb0ELb1ELb0EEEvNS_16Flash_bwd_paramsE,(.L_x_2795 - _ZN5flash44flash_bwd_dq_dk_dv_loop_seqk_parallel_kernelI23Flash_bwd_kernel_traitsILi64ELi128ELi128ELi8ELi4ELi4ELi4ELb0ELb0EN7cutlass10bfloat16_tE19Flash_kernel_traitsILi64ELi128ELi128ELi8ES3_EELb1ELb0ELb1ELb0ELb0ELb1ELb0EEEvNS_16Flash_bwd_paramsE)
        .other          _ZN5flash44flash_bwd_dq_dk_dv_loop_seqk_parallel_kernelI23Flash_bwd_kernel_traitsILi64ELi128ELi128ELi8ELi4ELi4ELi4ELb0ELb0EN7cutlass10bfloat16_tE19Flash_kernel_traitsILi64ELi128ELi128ELi8ES3_EELb1ELb0ELb1ELb0ELb0ELb1ELb0EEEvNS_16Flash_bwd_paramsE,@"STO_CUDA_ENTRY STV_DEFAULT"
_ZN5flash44flash_bwd_dq_dk_dv_loop_seqk_parallel_kernelI23Flash_bwd_kernel_traitsILi64ELi128ELi128ELi8ELi4ELi4ELi4ELb0ELb0EN7cutlass10bfloat16_tE19Flash_kernel_traitsILi64ELi128ELi128ELi8ES3_EELb1ELb0ELb1ELb0ELb0ELb1ELb0EEEvNS_16Flash_bwd_paramsE:
.text._ZN5flash44flash_bwd_dq_dk_dv_loop_seqk_parallel_kernelI23Flash_bwd_kernel_traitsILi64ELi128ELi128ELi8ELi4ELi4ELi4ELb0ELb0EN7cutlass10bfloat16_tE19Flash_kernel_traitsILi64ELi128ELi128ELi8ES3_EELb1ELb0ELb1ELb0ELb0ELb1ELb0EEEvNS_16Flash_bwd_paramsE:
        /* <DEDUP_REMOVED lines=46> */
.L_x_2510:
        /* <DEDUP_REMOVED lines=52> */
.L_x_2461:
        /* <DEDUP_REMOVED lines=43> */
.L_x_2463:
[----:B------:R-:W1:Y:S01]  /*08d0*/  LDCU.64 UR14, c[0x0][0x3b8] ;  /* 0x00007700ff0e77ac */ /* 0x000e620008000a00 */
[----:B------:R-:W-:-:S04]  /*08e0*/  UIADD3 UR4, UPT, UPT, UR27, UR38, URZ ;  /* 0x000000261b047290 */ /* 0x000fc8000fffe0ff */
[----:B-1----:R-:W-:Y:S02]  /*08f0*/  UIMAD.WIDE.U32 UR44, UR4, UR14, URZ ;  /* 0x0000000e042c72a5 */ /* 0x002fe4000f8e00ff */
[----:B------:R-:W-:-:S04]  /*0900*/  UIMAD UR4, UR4, UR15, URZ ;  /* 0x0000000f040472a4 */ /* 0x000fc8000f8e02ff */
[----:B------:R-:W-:-:S06]  /*0910*/  UIADD3 UR4, UPT, UPT, UR45, UR4, URZ ;  /* 0x000000042d047290 */ /* 0x000fcc000fffe0ff */
[----:B------:R-:W-:Y:S02]  /*0920*/  MOV R27, UR4 ;  /* 0x00000004001b7c02 */ /* 0x000fe40008000f00 */
.L_x_2464:
        /* <DEDUP_REMOVED lines=44> */
.L_x_2465:
[----:B------:R-:W1:Y:S01]  /*0bf0*/  LDCU.64 UR12, c[0x0][0x3c0] ;  /* 0x00007800ff0c77ac */ /* 0x000e620008000a00 */
[----:B------:R-:W-:-:S04]  /*0c00*/  UIADD3 UR4, UPT, UPT, UR27, UR38, URZ ;  /* 0x000000261b047290 */ /* 0x000fc8000fffe0ff */
[----:B-1----:R-:W-:Y:S02]  /*0c10*/  UIMAD.WIDE.U32 UR8, UR4, UR12, URZ ;  /* 0x0000000c040872a5 */ /* 0x002fe4000f8e00ff */
[----:B------:R-:W-:-:S04]  /*0c20*/  UIMAD UR4, UR4, UR13, URZ ;  /* 0x0000000d040472a4 */ /* 0x000fc8000f8e02ff */
[----:B------:R-:W-:Y:S01]  /*0c30*/  UIADD3 UR4, UPT, UPT, UR9, UR4, URZ ;  /* 0x0000000409047290 */ /* 0x000fe2000fffe0ff */
[----:B------:R-:W-:-:S05]  /*0c40*/  UMOV UR46, UR8 ;  /* 0x00000008002e7c82 */ /* 0x000fca0008000000 */
[----:B------:R-:W-:-:S07]  /*0c50*/  MOV R17, UR4 ;  /* 0x0000000400117c02 */ /* 0x000fce0008000f00 */
.L_x_2466:
        /* <DEDUP_REMOVED lines=27> */
.L_x_2467:
[----:B------:R-:W-:Y:S02]  /*0e10*/  UIMAD.WIDE.U32 UR54, UR62, UR47, URZ ;  /* 0x0000002f3e3672a5 */ /* 0x000fe4000f8e00ff */
[----:B------:R-:W-:-:S04]  /*0e20*/  UIMAD UR4, UR63, UR47, URZ ;  /* 0x0000002f3f0472a4 */ /* 0x000fc8000f8e02ff */
[----:B------:R-:W-:Y:S02]  /*0e30*/  UIADD3 UR4, UPT, UPT, UR55, UR4, URZ ;  /* 0x0000000437047290 */ /* 0x000fe4000fffe0ff */
.L_x_2468:
        /* <DEDUP_REMOVED lines=20> */
.L_x_2469:
[----:B------:R-:W1:Y:S01]  /*0f80*/  LDCU UR52, c[0x0][0x434] ;  /* 0x00008680ff3477ac */ /* 0x000e620008000800 */
[----:B------:R-:W-:-:S04]  /*0f90*/  UIMAD UR48, UR31, UR45, UR24 ;  /* 0x0000002d1f3072a4 */ /* 0x000fc8000f8e0218 */
[----:B-1----:R-:W-:-:S12]  /*0fa0*/  UIMAD UR52, UR48, UR52, URZ ;  /* 0x00000034303472a4 */ /* 0x002fd8000f8e02ff */
.L_x_2470:
        /* <DEDUP_REMOVED lines=11> */
.L_x_2471:
[----:B------:R-:W1:Y:S01]  /*1060*/  LDCU UR55, c[0x0][0x444] ;  /* 0x00008880ff3777ac */ /* 0x000e620008000800 */
[----:B------:R-:W-:-:S04]  /*1070*/  UIMAD UR47, UR31, UR45, UR24 ;  /* 0x0000002d1f2f72a4 */ /* 0x000fc8000f8e0218 */
[----:B-1----:R-:W-:-:S12]  /*1080*/  UIMAD UR55, UR47, UR55, URZ ;  /* 0x000000372f3772a4 */ /* 0x002fd8000f8e02ff */
.L_x_2472:
        /* <DEDUP_REMOVED lines=11> */
[----:B------:R-:W-:-:S02]  /*1140*/  ULEA UR55, UR48, UR55, 0x7 ;  /* 0x0000003730377291 */ /* 0x000fc4000f8e38ff */
[----:B------:R-:W-:Y:S02]  /*1150*/  ULEA UR52, UR48, UR52, 0x7 ;  /* 0x0000003430347291 */ /* 0x000fe4000f8e38ff */
[----:B-1----:R-:W-:-:S03]  /*1160*/  UIADD3 UR49, UPT, UPT, UR26, UR49, URZ ;  /* 0x000000311a317290 */ /* 0x002fc6000fffe0ff */
[----:B------:R-:W1:Y:S01]  /*1170*/  LDC.64 R8, c[0x0][0x5f8] ;  /* 0x00017e00ff087b82 */ /* 0x000e620000000a00 */
[----:B------:R-:W-:-:S04]  /*1180*/  UIADD3 UR5, UPT, UPT, UR42, -0x80, -UR49 ;  /* 0xffffff802a057890 */ /* 0x000fc8000fffe831 */
[----:B------:R-:W-:Y:S01]  /*1190*/  USHF.R.S32.HI UR4, URZ, 0x1f, UR5 ;  /* 0x0000001fff047899 */ /* 0x000fe20008011405 */
[----:B---3--:R-:W-:Y:S02]  /*11a0*/  IMAD R0, R18, UR51, RZ ;  /* 0x0000003312007c24 */ /* 0x008fe4000f8e02ff */
[----:B------:R-:W3:Y:S01]  /*11b0*/  LDC.64 R12, c[0x0][0x598] ;  /* 0x00016600ff0c7b82 */ /* 0x000ee20000000a00 */
[----:B------:R-:W-:Y:S01]  /*11c0*/  ULEA.HI UR4, UR4, UR5, URZ, 0x7 ;  /* 0x0000000504047291 */ /* 0x000fe2000f8f38ff */
[----:B------:R-:W-:Y:S02]  /*11d0*/  IMAD R0, R19, UR10, R0 ;  /* 0x0000000a13007c24 */ /* 0x000fe4000f8e0200 */
[----:B--2---:R-:W-:Y:S01]  /*11e0*/  IMAD.SHL.U32 R45, R44, 0x8, RZ ;  /* 0x000000082c2d7824 */ /* 0x004fe200078e00ff */
[----:B------:R-:W-:Y:S01]  /*11f0*/  USHF.R.S32.HI UR47, URZ, 0x7, UR4 ;  /* 0x00000007ff2f7899 */ /* 0x000fe20008011404 */
[----:B----4-:R-:W-:Y:S01]  /*1200*/  IMAD R7, R10, UR51, RZ ;  /* 0x000000330a077c24 */ /* 0x010fe2000f8e02ff */
[----:B------:R-:W-:-:S02]  /*1210*/  LOP3.LUT R46, R44, 0x1f, RZ, 0xc0, !PT ;  /* 0x0000001f2c2e7812 */ /* 0x000fc400078ec0ff */
[----:B------:R-:W-:Y:S01]  /*1220*/  LOP3.LUT R14, R45, 0x38, RZ, 0xc0, !PT ;  /* 0x000000382d0e7812 */ /* 0x000fe200078ec0ff */
[----:B------:R-:W-:Y:S01]  /*1230*/  UISETP.LT.AND UP0, UPT, URZ, UR47, UPT ;  /* 0x0000002fff00728c */ /* 0x000fe2000bf01270 */
[----:B------:R-:W-:Y:S01]  /*1240*/  SHF.R.U32.HI R43, RZ, 0x3, R44 ;  /* 0x00000003ff2b7819 */ /* 0x000fe2000001162c */
[----:B------:R-:W2:Y:S02]  /*1250*/  LDCU.64 UR4, c[0x0][0x3c8] ;  /* 0x00007900ff0477ac */ /* 0x000ea40008000a00 */
[----:B------:R-:W-:Y:S01]  /*1260*/  IMAD.WIDE.U32 R2, R18, UR10, R14 ;  /* 0x0000000a12027c25 */ /* 0x000fe2000f8e000e */
[C---:B------:R-:W-:Y:S01]  /*1270*/  IADD3 R29, P3, PT, R43.reuse, 0x40, RZ ;  /* 0x000000402b1d7810 */ /* 0x040fe20007f7e0ff */
[----:B------:R-:W-:Y:S02]  /*1280*/  USEL UR47, URZ, UR47, !UP0 ;  /* 0x0000002fff2f7287 */ /* 0x000fe4000c000000 */
[C---:B------:R-:W-:Y:S01]  /*1290*/  VIADD R33, R43.reuse, 0x40 ;  /* 0x000000402b217836 */ /* 0x040fe20000000000 */
[----:B------:R-:W-:Y:S01]  /*12a0*/  IADD3 R4, P0, PT, R2, UR50, RZ ;  /* 0x0000003202047c10 */ /* 0x000fe2000ff1e0ff */
[----:B------:R-:W4:Y:S01]  /*12b0*/  LDCU.64 UR50, c[0x0][0x5e8] ;  /* 0x0000bd00ff3277ac */ /* 0x000f220008000a00 */
[----:B------:R-:W-:-:S02]  /*12c0*/  VIADD R32, R43, 0x60 ;  /* 0x000000602b207836 */ /* 0x000fc40000000000 */
[----:B------:R-:W-:Y:S01]  /*12d0*/  IADD3.X R5, PT, PT, R3, UR11, R0, P0, !PT ;  /* 0x0000000b03057c10 */ /* 0x000fe200087fe400 */
[----:B------:R-:W-:Y:S01]  /*12e0*/  UISETP.GT.AND UP0, UPT, UR43, UR47, UPT ;  /* 0x0000002f2b00728c */ /* 0x000fe2000bf04270 */
[----:B------:R-:W-:Y:S01]  /*12f0*/  IADD3 R2, P0, PT, R14, UR58, RZ ;  /* 0x0000003a0e027c10 */ /* 0x000fe2000ff1e0ff */
[----:B------:R-:W5:Y:S01]  /*1300*/  LDCU.64 UR58, c[0x0][0x420] ;  /* 0x00008400ff3a77ac */ /* 0x000f620008000a00 */
[----:B------:R-:W-:Y:S02]  /*1310*/  IMAD.X R31, RZ, RZ, RZ, P3 ;  /* 0x000000ffff1f7224 */ /* 0x000fe400018e06ff */
[----:B------:R-:W-:Y:S01]  /*1320*/  IADD3.X R3, PT, PT, RZ, UR9, RZ, P0, !PT ;  /* 0x00000009ff037c10 */ /* 0x000fe200087fe4ff */
[----:B--2---:R-:W-:Y:S01]  /*1330*/  IMAD.U32 R0, RZ, RZ, UR4 ;  /* 0x00000004ff007e24 */ /* 0x004fe2000f8e00ff */
[----:B------:R-:W2:Y:S01]  /*1340*/  LDCU.64 UR8, c[0x0][0x550] ;  /* 0x0000aa00ff0877ac */ /* 0x000ea20008000a00 */
[----:B------:R-:W-:Y:S02]  /*1350*/  IMAD.U32 R6, RZ, RZ, UR5 ;  /* 0x00000005ff067e24 */ /* 0x000fe4000f8e00ff */
[----:B------:R-:W-:Y:S01]  /*1360*/  IMAD.WIDE.U32 R4, R0, UR24, R4 ;  /* 0x0000001800047c25 */ /* 0x000fe2000f8e0004 */
[----:B------:R-:W5:Y:S03]  /*1370*/  LDCU.64 UR4, c[0x0][0x570] ;  /* 0x0000ae00ff0477ac */ /* 0x000f660008000a00 */
[----:B------:R-:W-:-:S02]  /*1380*/  IMAD R0, R11, UR10, R7 ;  /* 0x0000000a0b007c24 */ /* 0x000fc4000f8e0207 */
        /* <DEDUP_REMOVED lines=9> */
[----:B------:R-:W-:Y:S01]  /*1420*/  IMAD R5, R9, UR19, R5 ;  /* 0x0000001309057c24 */ /* 0x000fe2000f8e0205 */
[----:B------:R-:W-:Y:S01]  /*1430*/  USHF.L.U32 UR56, UR56, 0x7, URZ ;  /* 0x0000000738387899 */ /* 0x000fe200080006ff */
[----:B---3--:R-:W-:Y:S01]  /*1440*/  IMAD.WIDE.U32 R2, R12, UR24, R2 ;  /* 0x000000180c027c25 */ /* 0x008fe2000f8e0002 */
[----:B------:R-:W-:Y:S02]  /*1450*/  IADD3 R9, P1, P0, R0, UR54, R4 ;  /* 0x0000003600097c10 */ /* 0x000fe4000f83e004 */
[----:B------:R-:W-:Y:S01]  /*1460*/  SHF.R.S32.HI R8, RZ, 0x1f, R0 ;  /* 0x0000001fff087819 */ /* 0x000fe20000011400 */
[----:B------:R-:W-:Y:S01]  /*1470*/  IMAD R3, R13, UR24, R3 ;  /* 0x000000180d037c24 */ /* 0x000fe2000f8e0203 */
[----:B------:R-:W-:Y:S01]  /*1480*/  SEL R0, R5, RZ, P2 ;  /* 0x000000ff05007207 */ /* 0x000fe20001000000 */
[C---:B------:R-:W-:Y:S01]  /*1490*/  IMAD.WIDE.U32 R4, R43.reuse, R18, R6 ;  /* 0x000000122b047225 */ /* 0x040fe200078e0006 */
[----:B------:R-:W-:-:S02]  /*14a0*/  IADD3 R12, PT, PT, R43, 0x20, RZ ;  /* 0x000000202b0c7810 */ /* 0x000fc40007ffe0ff */
[----:B------:R-:W-:Y:S01]  /*14b0*/  IADD3.X R7, PT, PT, R8, UR53, R0, P1, P0 ;  /* 0x0000003508077c10 */ /* 0x000fe20008fe0400 */
[----:B------:R-:W-:Y:S01]  /*14c0*/  IMAD R6, R43, R19, R5 ;  /* 0x000000132b067224 */ /* 0x000fe200078e0205 */
[C---:B----4-:R-:W-:Y:S01]  /*14d0*/  LEA R246, P1, R4.reuse, UR10, 0x1 ;  /* 0x0000000a04f67c11 */ /* 0x050fe2000f8208ff */
[----:B------:R-:W-:Y:S01]  /*14e0*/  IMAD.U32 R0, RZ, RZ, UR56 ;  /* 0x00000038ff007e24 */ /* 0x000fe2000f8e00ff */
[----:B------:R-:W-:Y:S01]  /*14f0*/  IADD3 R5, P0, PT, R9, UR56, RZ ;  /* 0x0000003809057c10 */ /* 0x000fe2000ff1e0ff */
[C---:B------:R-:W-:Y:S01]  /*1500*/  IMAD.WIDE.U32 R2, R43.reuse, R10, R2 ;  /* 0x0000000a2b027225 */ /* 0x040fe200078e0002 */
[----:B------:R-:W-:Y:S01]  /*1510*/  LEA.HI.X R245, R4, UR11, R6, 0x1, P1 ;  /* 0x0000000b04f57c11 */ /* 0x000fe200088f0c06 */
[----:B------:R-:W-:Y:S01]  /*1520*/  UIMAD.WIDE UR10, UR55, 0x4, UR50 ;  /* 0x00000004370a78a5 */ /* 0x000fe2000f8e0232 */
[----:B------:R-:W-:Y:S01]  /*1530*/  LEA.HI.X.SX32 R4, R0, R7, 0x1, P0 ;  /* 0x0000000700047211 */ /* 0x000fe200000f0eff */
[----:B------:R-:W-:Y:S01]  /*1540*/  IMAD R0, R43, R11, R3 ;  /* 0x0000000b2b007224 */ /* 0x000fe200078e0203 */
[----:B--2---:R-:W-:Y:S01]  /*1550*/  LEA R244, P1, R2, UR8, 0x1 ;  /* 0x0000000802f47c11 */ /* 0x004fe2000f8208ff */
[----:B------:R-:W-:Y:S01]  /*1560*/  IMAD.SHL.U32 R7, R18, 0x20, RZ ;  /* 0x0000002012077824 */ /* 0x000fe200078e00ff */
[----:B-----5:R-:W-:Y:S01]  /*1570*/  LEA R240, P0, R5, UR4, 0x2 ;  /* 0x0000000405f07c11 */ /* 0x020fe2000f8010ff */
[----:B------:R-:W-:Y:S01]  /*1580*/  UIMAD.WIDE UR50, UR52, 0x4, UR58 ;  /* 0x00000004343278a5 */ /* 0x000fe2000f8e023a */
[----:B------:R-:W-:-:S02]  /*1590*/  LEA.HI.X R243, R2, UR9, R0, 0x1, P1 ;  /* 0x0000000902f37c11 */ /* 0x000fc400088f0c00 */
[----:B------:R-:W-:Y:S02]  /*15a0*/  LEA.HI.X R241, R5, UR5, R4, 0x2, P0 ;  /* 0x0000000505f17c11 */ /* 0x000fe400080f1404 */
[C---:B------:R-:W-:Y:S02]  /*15b0*/  IADD3 R30, P1, PT, R43.reuse, 0x60, RZ ;  /* 0x000000602b1e7810 */ /* 0x040fe40007f3e0ff */
[----:B------:R-:W-:Y:S02]  /*15c0*/  IADD3 R28, P0, PT, R43, 0x20, RZ ;  /* 0x000000202b1c7810 */ /* 0x000fe40007f1e0ff */
[----:B------:R-:W-:Y:S01]  /*15d0*/  SHF.L.U64.HI R9, R18, 0x5, R19 ;  /* 0x0000000512097819 */ /* 0x000fe20000010213 */
[----:B------:R-:W-:Y:S01]  /*15e0*/  IMAD.X R37, RZ, RZ, RZ, P1 ;  /* 0x000000ffff257224 */ /* 0x000fe200008e06ff */
[C---:B------:R-:W-:Y:S02]  /*15f0*/  SHF.L.U64.HI R3, R10.reuse, 0x5, R11 ;  /* 0x000000050a037819 */ /* 0x040fe4000001020b */
[----:B------:R-:W-:-:S02]  /*1600*/  SHF.L.U32 R0, R10, 0x5, RZ ;  /* 0x000000050a007819 */ /* 0x000fc400000006ff */
        /* <DEDUP_REMOVED lines=15> */
.L_x_2474:
[----:B------:R-:W1:Y:S01]  /*1700*/  LDCU.64 UR10, c[0x0][0x5c0] ;  /* 0x0000b800ff0a77ac */ /* 0x000e620008000a00 */
[----:B------:R-:W-:-:S04]  /*1710*/  UIADD3 UR4, UPT, UPT, UR27, UR38, URZ ;  /* 0x000000261b047290 */ /* 0x000fc8000fffe0ff */
[----:B-1----:R-:W-:Y:S02]  /*1720*/  UIMAD.WIDE.U32 UR14, UR4, UR10, URZ ;  /* 0x0000000a040e72a5 */ /* 0x002fe4000f8e00ff */
[----:B------:R-:W-:-:S04]  /*1730*/  UIMAD UR4, UR4, UR11, URZ ;  /* 0x0000000b040472a4 */ /* 0x000fc8000f8e02ff */
[----:B------:R-:W-:-:S06]  /*1740*/  UIADD3 UR4, UPT, UPT, UR15, UR4, URZ ;  /* 0x000000040f047290 */ /* 0x000fcc000fffe0ff */
[----:B------:R-:W-:Y:S02]  /*1750*/  MOV R0, UR4 ;  /* 0x0000000400007c02 */ /* 0x000fe40008000f00 */
.L_x_2475:
        /* <DEDUP_REMOVED lines=13> */
.L_x_2476:
[----:B------:R-:W1:Y:S01]  /*1830*/  LDCU.64 UR8, c[0x0][0x5c8] ;  /* 0x0000b900ff0877ac */ /* 0x000e620008000a00 */
[----:B------:R-:W-:-:S04]  /*1840*/  UIADD3 UR27, UPT, UPT, UR27, UR38, URZ ;  /* 0x000000261b1b7290 */ /* 0x000fc8000fffe0ff */
[----:B-1----:R-:W-:Y:S02]  /*1850*/  UIMAD.WIDE.U32 UR12, UR27, UR8, URZ ;  /* 0x000000081b0c72a5 */ /* 0x002fe4000f8e00ff */
[----:B------:R-:W-:-:S04]  /*1860*/  UIMAD UR27, UR27, UR9, URZ ;  /* 0x000000091b1b72a4 */ /* 0x000fc8000f8e02ff */
[----:B------:R-:W-:-:S06]  /*1870*/  UIADD3 UR27, UPT, UPT, UR13, UR27, URZ ;  /* 0x0000001b0d1b7290 */ /* 0x000fcc000fffe0ff */
[----:B------:R-:W-:-:S07]  /*1880*/  MOV R10, UR27 ;  /* 0x0000001b000a7c02 */ /* 0x000fce0008000f00 */
.L_x_2477:
        /* <DEDUP_REMOVED lines=35> */
.L_x_2479:
[----:B------:R-:W-:Y:S05]  /*1ac0*/  BSYNC.RECONVERGENT B0 ;  /* 0x0000000000007941 */ /* 0x000fea0003800200 */
.L_x_2478:
        /* <DEDUP_REMOVED lines=12> */
.L_x_2481:
[----:B------:R-:W-:Y:S05]  /*1b90*/  BSYNC.RECONVERGENT B0 ;  /* 0x0000000000007941 */ /* 0x000fea0003800200 */
.L_x_2480:
        /* <DEDUP_REMOVED lines=12> */
.L_x_2483:
[----:B------:R-:W-:Y:S05]  /*1c60*/  BSYNC.RECONVERGENT B0 ;  /* 0x0000000000007941 */ /* 0x000fea0003800200 */
.L_x_2482:
        /* <DEDUP_REMOVED lines=30> */
.L_x_2485:
[----:B------:R-:W-:Y:S05]  /*1e50*/  BSYNC.RECONVERGENT B0 ;  /* 0x0000000000007941 */ /* 0x000fea0003800200 */
.L_x_2484:
        /* <DEDUP_REMOVED lines=12> */
.L_x_2487:
[----:B------:R-:W-:Y:S05]  /*1f20*/  BSYNC.RECONVERGENT B0 ;  /* 0x0000000000007941 */ /* 0x000fea0003800200 */
.L_x_2486:
        /* <DEDUP_REMOVED lines=12> */
.L_x_2473:
        /* <DEDUP_REMOVED lines=38> */
[----:B------:R-:W-:Y:S01]  /*2250*/  LOP3.LUT R0, R0, 0x1e00, R45, 0xf8, !PT ;  /* 0x00001e0000007812 */ /* 0x000fe200078ef82d */
[----:B------:R-:W-:Y:S01]  /*2260*/  IMAD.MOV.U32 R250, RZ, RZ, 0x7f800000 ;  /* 0x7f800000fffa7424 */ /* 0x000fe200078e00ff */
[----:B------:R-:W-:Y:S01]  /*2270*/  ISETP.GE.AND P2, PT, R33, UR43, PT ;  /* 0x0000002b21007c0c */ /* 0x000fe2000bf46270 */
[----:B------:R-:W-:Y:S01]  /*2280*/  @!P0 IMAD.MOV.U32 R14, RZ, RZ, R244 ;  /* 0x000000ffff0e8224 */ /* 0x000fe200078e00f4 */
[----:B------:R-:W-:Y:S01]  /*2290*/  LEA R0, R0, UR25, 0x1 ;  /* 0x0000001900007c11 */ /* 0x000fe2000f8e08ff */
[----:B------:R-:W-:-:S02]  /*22a0*/  @!P0 IMAD.MOV.U32 R15, RZ, RZ, R243 ;  /* 0x000000ffff0f8224 */ /* 0x000fc400078e00f3 */
        /* <DEDUP_REMOVED lines=9> */
[----:B------:R-:W4:Y:S01]  /*2340*/  @!P2 LDC.64 R34, c[0x0][0x388] ;  /* 0x0000e200ff22ab82 */ /* 0x000f220000000a00 */
[----:B------:R-:W-:Y:S02]  /*2350*/  UIMAD UR45, UR31, UR45, UR24 ;  /* 0x0000002d1f2d72a4 */ /* 0x000fe4000f8e0218 */
[----:B------:R-:W-:Y:S01]  /*2360*/  @P6 STS.128 [R0+0x9000], RZ ;  /* 0x009000ff00006388 */ /* 0x000fe20000000c00 */
[----:B------:R-:W-:Y:S01]  /*2370*/  IMAD.SHL.U32 R153, R44, 0x20, RZ ;  /* 0x000000202c997824 */ /* 0x000fe200078e00ff */
[----:B------:R-:W4:Y:S02]  /*2380*/  LDCU UR39, c[0x0][0x3b0] ;  /* 0x00007600ff2777ac */ /* 0x000f240008000800 */
[----:B------:R-:W-:Y:S01]  /*2390*/  @!PT LDS RZ, [RZ] ;  /* 0x00000000fffff984 */ /* 0x000fe20000000800 */
[----:B------:R-:W-:Y:S01]  /*23a0*/  @!PT LDS RZ, [RZ] ;  /* 0x00000000fffff984 */ /* 0x000fe20000000800 */
[----:B------:R-:W-:Y:S01]  /*23b0*/  @!PT LDS RZ, [RZ] ;  /* 0x00000000fffff984 */ /* 0x000fe20000000800 */
[----:B------:R1:W-:Y:S01]  /*23c0*/  @!P6 LDGSTS.E.BYPASS.LTC128B.128 [R0+0x9000], desc[UR34][R2.64] ;  /* 0x090000000200efae */ /* 0x0003e2000b981a22 */
[----:B------:R-:W4:Y:S03]  /*23d0*/  LDCU UR31, c[0x0][0x3b4] ;  /* 0x00007680ff1f77ac */ /* 0x000f260008000800 */
        /* <DEDUP_REMOVED lines=16> */
[C---:B------:R-:W-:Y:S01]  /*24e0*/  IMAD R8, R16.reuse, UR9, R8 ;  /* 0x0000000910087c24 */ /* 0x040fe2000f8e0208 */
[----:B------:R-:W-:Y:S01]  /*24f0*/  USHF.L.U32 UR45, UR45, 0x5, URZ ;  /* 0x000000052d2d7899 */ /* 0x000fe200080006ff */
[----:B------:R-:W-:Y:S01]  /*2500*/  IMAD R9, R16, UR5, R9 ;  /* 0x0000000510097c24 */ /* 0x000fe2000f8e0209 */
[----:B------:R-:W-:Y:S01]  /*2510*/  @P6 STS.128 [R239+0x1000], RZ ;  /* 0x001000ffef006388 */ /* 0x000fe20000000c00 */
[----:B---3--:R-:W-:Y:S01]  /*2520*/  IADD3 R4, P0, PT, R12, UR46, RZ ;  /* 0x0000002e0c047c10 */ /* 0x008fe2000ff1e0ff */
[----:B------:R-:W-:-:S02]  /*2530*/  IMAD.MOV.U32 R160, RZ, RZ, 0x40 ;  /* 0x00000040ffa07424 */ /* 0x000fc400078e00ff */
[----:B------:R-:W-:Y:S01]  /*2540*/  IMAD.MOV.U32 R168, RZ, RZ, 0x20 ;  /* 0x00000020ffa87424 */ /* 0x000fe200078e00ff */
[----:B------:R-:W-:Y:S01]  /*2550*/  @!PT LDS RZ, [RZ] ;  /* 0x00000000fffff984 */ /* 0x000fe20000000800 */
[----:B------:R-:W-:Y:S01]  /*2560*/  @!PT LDS RZ, [RZ] ;  /* 0x00000000fffff984 */ /* 0x000fe20000000800 */
[----:B------:R-:W-:Y:S01]  /*2570*/  @!PT LDS RZ, [RZ] ;  /* 0x00000000fffff984 */ /* 0x000fe20000000800 */
[----:B------:R2:W-:Y:S01]  /*2580*/  @!P6 LDGSTS.E.BYPASS.LTC128B.128 [R239+0x1000], desc[UR34][R6.64] ;  /* 0x0100000006efefae */ /* 0x0005e2000b981a22 */
[----:B------:R-:W-:Y:S02]  /*2590*/  ISETP.GE.AND P6, PT, R43, UR43, PT ;  /* 0x0000002b2b007c0c */ /* 0x000fe4000bfc6270 */
[----:B------:R-:W-:Y:S02]  /*25a0*/  CS2R R126, SRZ ;  /* 0x00000000007e7805 */ /* 0x000fe4000001ff00 */
[----:B------:R-:W-:Y:S01]  /*25b0*/  IADD3.X R5, PT, PT, R17, UR54, R13, P0, !PT ;  /* 0x0000003611057c10 */ /* 0x000fe200087fe40d */
[----:B------:R-:W-:Y:S01]  /*25c0*/  @!P3 IMAD R17, R26, UR14, RZ ;  /* 0x0000000e1a11bc24 */ /* 0x000fe2000f8e02ff */
[----:B------:R-:W-:Y:S01]  /*25d0*/  @!P4 LEA R20, P0, R18, R6, 0x7 ;  /* 0x000000061214c211 */ /* 0x000fe200078038ff */
[----:B------:R-:W-:Y:S01]  /*25e0*/  @P5 STS.128 [R239+0x2000], RZ ;  /* 0x002000ffef005388 */ /* 0x000fe20000000c00 */
[----:B------:R-:W-:Y:S01]  /*25f0*/  CS2R R124, SRZ ;  /* 0x00000000007c7805 */ /* 0x000fe2000001ff00 */
[----:B------:R-:W-:Y:S01]  /*2600*/  IMAD.WIDE.U32 R4, R16, UR4, R4 ;  /* 0x0000000410047c25 */ /* 0x000fe2000f8e0004 */
[----:B------:R-:W-:Y:S01]  /*2610*/  @!P4 LEA.HI.X R21, R18, R7, R19, 0x7, P0 ;  /* 0x000000071215c211 */ /* 0x000fe200000f3c13 */
[----:B------:R-:W-:Y:S01]  /*2620*/  @!PT LDS RZ, [RZ] ;  /* 0x00000000fffff984 */ /* 0x000fe20000000800 */
[----:B------:R-:W-:Y:S01]  /*2630*/  @!PT LDS RZ, [RZ] ;  /* 0x00000000fffff984 */ /* 0x000fe20000000800 */
[----:B------:R-:W-:Y:S01]  /*2640*/  @!PT LDS RZ, [RZ] ;  /* 0x00000000fffff984 */ /* 0x000fe20000000800 */
[----:B------:R3:W-:Y:S01]  /*2650*/  @!P5 LDGSTS.E.BYPASS.LTC128B.128 [R239+0x2000], desc[UR34][R24.64] ;  /* 0x0200000018efdfae */ /* 0x0007e2000b981a22 */
[----:B------:R-:W-:Y:S01]  /*2660*/  CS2R R130, SRZ ;  /* 0x0000000000827805 */ /* 0x000fe2000001ff00 */
[----:B------:R-:W-:Y:S01]  /*2670*/  IMAD.IADD R5, R5, 0x1, R9 ;  /* 0x0000000105057824 */ /* 0x000fe200078e0209 */
[----:B------:R-:W-:-:S02]  /*2680*/  CS2R R128, SRZ ;  /* 0x0000000000807805 */ /* 0x000fc4000001ff00 */
[----:B-1----:R-:W-:Y:S01]  /*2690*/  IADD3 R2, P1, PT, R10, UR44, RZ ;  /* 0x0000002c0a027c10 */ /* 0x002fe2000ff3e0ff */
[----:B------:R-:W-:Y:S01]  /*26a0*/  @!P2 IMAD.MOV.U32 R10, RZ, RZ, R4 ;  /* 0x000000ffff0aa224 */ /* 0x000fe200078e0004 */
[----:B------:R-:W-:Y:S01]  /*26b0*/  @P4 STS.128 [R239+0x3000], RZ ;  /* 0x003000ffef004388 */ /* 0x000fe20000000c00 */
[----:B------:R-:W-:Y:S01]  /*26c0*/  @!P3 IMAD R36, R28, UR15, R17 ;  /* 0x0000000f1c24bc24 */ /* 0x000fe2000f8e0211 */
[----:B------:R-:W-:Y:S01]  /*26d0*/  IADD3.X R3, PT, PT, R27, UR53, R11, P1, !PT ;  /* 0x000000351b037c10 */ /* 0x000fe20008ffe40b */
[----:B------:R-:W-:Y:S01]  /*26e0*/  @!P2 IMAD.MOV.U32 R11, RZ, RZ, R5 ;  /* 0x000000ffff0ba224 */ /* 0x000fe200078e0005 */
[----:B------:R-:W-:Y:S01]  /*26f0*/  ISETP.GE.AND P1, PT, R32, UR43, PT ;  /* 0x0000002b20007c0c */ /* 0x000fe2000bf26270 */
[----:B------:R-:W-:Y:S01]  /*2700*/  @!P2 IMAD R27, R31, UR14, RZ ;  /* 0x0000000e1f1bac24 */ /* 0x000fe2000f8e02ff */
[----:B------:R-:W1:Y:S01]  /*2710*/  @!P6 LDC.64 R32, c[0x0][0x388] ;  /* 0x0000e200ff20eb82 */ /* 0x000e620000000a00 */
[----:B------:R-:W-:Y:S01]  /*2720*/  IMAD.WIDE.U32 R2, R16, UR8, R2 ;  /* 0x0000000810027c25 */ /* 0x000fe2000f8e0002 */
[----:B------:R-:W-:Y:S01]  /*2730*/  @!PT LDS RZ, [RZ] ;  /* 0x00000000fffff984 */ /* 0x000fe20000000800 */
[----:B------:R-:W-:Y:S01]  /*2740*/  @!PT LDS RZ, [RZ] ;  /* 0x00000000fffff984 */ /* 0x000fe20000000800 */
[----:B------:R-:W-:Y:S01]  /*2750*/  @!PT LDS RZ, [RZ] ;  /* 0x00000000fffff984 */ /* 0x000fe20000000800 */
[----:B------:R4:W-:Y:S01]  /*2760*/  @!P4 LDGSTS.E.BYPASS.LTC128B.128 [R239+0x3000], desc[UR34][R20.64] ;  /* 0x0300000014efcfae */ /* 0x0009e2000b981a22 */
[----:B------:R-:W-:-:S02]  /*2770*/  USHF.R.S32.HI UR4, URZ, 0x1f, UR45 ;  /* 0x0000001fff047899 */ /* 0x000fc4000801142d */
[----:B------:R-:W-:Y:S01]  /*2780*/  IMAD.IADD R3, R3, 0x1, R8 ;  /* 0x0000000103037824 */ /* 0x000fe200078e0208 */
[----:B------:R-:W1:Y:S01]  /*2790*/  LDCU UR44, c[0x0][0x594] ;  /* 0x0000b280ff2c77ac */ /* 0x000e620008000800 */
[----:B------:R-:W-:Y:S02]  /*27a0*/  @!P3 IMAD R16, R26, UR12, RZ ;  /* 0x0000000c1a10bc24 */ /* 0x000fe4000f8e02ff */
[----:B------:R-:W-:Y:S01]  /*27b0*/  @!P2 IMAD.MOV.U32 R8, RZ, RZ, R2 ;  /* 0x000000ffff08a224 */ /* 0x000fe200078e0002 */
[----:B------:R-:W-:Y:S01]  /*27c0*/  CS2R R122, SRZ ;  /* 0x00000000007a7805 */ /* 0x000fe2000001ff00 */
[----:B------:R-:W-:Y:S01]  /*27d0*/  @!P2 IMAD.MOV.U32 R9, RZ, RZ, R3 ;  /* 0x000000ffff09a224 */ /* 0x000fe200078e0003 */
[----:B------:R-:W-:Y:S01]  /*27e0*/  CS2R R120, SRZ ;  /* 0x0000000000787805 */ /* 0x000fe2000001ff00 */
[----:B--2---:R-:W-:Y:S01]  /*27f0*/  @!P3 IMAD.MOV.U32 R6, RZ, RZ, R4 ;  /* 0x000000ffff06b224 */ /* 0x004fe200078e0004 */
[----:B------:R-:W-:Y:S01]  /*2800*/  CS2R R118, SRZ ;  /* 0x0000000000767805 */ /* 0x000fe2000001ff00 */
[----:B------:R-:W-:Y:S01]  /*2810*/  @!P3 IMAD.MOV.U32 R7, RZ, RZ, R5 ;  /* 0x000000ffff07b224 */ /* 0x000fe200078e0005 */
[----:B---3--:R-:W2:Y:S01]  /*2820*/  @!P1 LDC.64 R24, c[0x0][0x390] ;  /* 0x0000e400ff189b82 */ /* 0x008ea20000000a00 */
[----:B------:R-:W-:Y:S01]  /*2830*/  @!P2 IMAD R26, R31, UR12, RZ ;  /* 0x0000000c1f1aac24 */ /* 0x000fe2000f8e02ff */
[----:B------:R-:W-:Y:S01]  /*2840*/  CS2R R116, SRZ ;  /* 0x0000000000747805 */ /* 0x000fe2000001ff00 */
[--C-:B------:R-:W-:Y:S01]  /*2850*/  @!P6 IMAD.MOV.U32 R12, RZ, RZ, R2.reuse ;  /* 0x000000ffff0ce224 */ /* 0x100fe200078e0002 */
[----:B------:R-:W-:Y:S01]  /*2860*/  CS2R R110, SRZ ;  /* 0x00000000006e7805 */ /* 0x000fe2000001ff00 */
[--C-:B------:R-:W-:Y:S01]  /*2870*/  @!P6 IMAD.MOV.U32 R13, RZ, RZ, R3.reuse ;  /* 0x000000ffff0de224 */ /* 0x100fe200078e0003 */
[----:B------:R-:W-:Y:S01]  /*2880*/  CS2R R108, SRZ ;  /* 0x00000000006c7805 */ /* 0x000fe2000001ff00 */
[----:B------:R-:W-:Y:S01]  /*2890*/  @!P1 IMAD.MOV.U32 R14, RZ, RZ, R2 ;  /* 0x000000ffff0e9224 */ /* 0x000fe200078e0002 */
[----:B------:R-:W-:Y:S01]  /*28a0*/  CS2R R114, SRZ ;  /* 0x0000000000727805 */ /* 0x000fe2000001ff00 */
[--C-:B------:R-:W-:Y:S01]  /*28b0*/  @!P1 IMAD.MOV.U32 R15, RZ, RZ, R3.reuse ;  /* 0x000000ffff0f9224 */ /* 0x100fe200078e0003 */
[----:B------:R-:W-:Y:S01]  /*28c0*/  CS2R R112, SRZ ;  /* 0x0000000000707805 */ /* 0x000fe2000001ff00 */
[C---:B------:R-:W-:Y:S01]  /*28d0*/  @!P3 IMAD R42, R28.reuse, UR13, R16 ;  /* 0x0000000d1c2abc24 */ /* 0x040fe2000f8e0210 */
[----:B------:R-:W-:Y:S01]  /*28e0*/  CS2R R106, SRZ ;  /* 0x00000000006a7805 */ /* 0x000fe2000001ff00 */
[----:B------:R-:W-:Y:S01]  /*28f0*/  @!P3 IMAD.WIDE.U32 R2, R28, UR14, R2 ;  /* 0x0000000e1c02bc25 */ /* 0x000fe2000f8e0002 */
[----:B----4-:R-:W3:Y:S01]  /*2900*/  @!P3 LDC.64 R20, c[0x0][0x390] ;  /* 0x0000e400ff14bb82 */ /* 0x010ee20000000a00 */
[----:B------:R-:W-:-:S02]  /*2910*/  CS2R R104, SRZ ;  /* 0x0000000000687805 */ /* 0x000fc4000001ff00 */
[----:B------:R-:W-:Y:S01]  /*2920*/  CS2R R102, SRZ ;  /* 0x0000000000667805 */ /* 0x000fe2000001ff00 */
[----:B------:R-:W-:Y:S01]  /*2930*/  @!P3 IMAD.WIDE.U32 R18, R28, UR12, R6 ;  /* 0x0000000c1c12bc25 */ /* 0x000fe2000f8e0006 */
[----:B------:R-:W-:Y:S02]  /*2940*/  CS2R R100, SRZ ;  /* 0x0000000000647805 */ /* 0x000fe4000001ff00 */
[----:B------:R-:W-:Y:S02]  /*2950*/  CS2R R94, SRZ ;  /* 0x00000000005e7805 */ /* 0x000fe4000001ff00 */
[----:B------:R-:W-:Y:S01]  /*2960*/  CS2R R92, SRZ ;  /* 0x00000000005c7805 */ /* 0x000fe2000001ff00 */
[C---:B------:R-:W-:Y:S01]  /*2970*/  @!P2 IMAD R40, R29.reuse, UR15, R27 ;  /* 0x0000000f1d28ac24 */ /* 0x040fe2000f8e021b */
[----:B------:R-:W-:Y:S01]  /*2980*/  CS2R R98, SRZ ;  /* 0x0000000000627805 */ /* 0x000fe2000001ff00 */
[C---:B------:R-:W-:Y:S01]  /*2990*/  @!P2 IMAD R41, R29.reuse, UR13, R26 ;  /* 0x0000000d1d29ac24 */ /* 0x040fe2000f8e021a */
[----:B------:R-:W-:Y:S01]  /*29a0*/  CS2R R96, SRZ ;  /* 0x0000000000607805 */ /* 0x000fe2000001ff00 */
[----:B------:R-:W-:Y:S01]  /*29b0*/  @!P2 IMAD.WIDE.U32 R8, R29, UR14, R8 ;  /* 0x0000000e1d08ac25 */ /* 0x000fe2000f8e0008 */
[----:B------:R-:W4:Y:S01]  /*29c0*/  @!P6 LDC.64 R26, c[0x0][0x390] ;  /* 0x0000e400ff1aeb82 */ /* 0x000f220000000a00 */
[----:B------:R-:W-:-:S02]  /*29d0*/  CS2R R90, SRZ ;  /* 0x00000000005a7805 */ /* 0x000fc4000001ff00 */
[----:B------:R-:W-:Y:S01]  /*29e0*/  CS2R R88, SRZ ;  /* 0x0000000000587805 */ /* 0x000fe2000001ff00 */
[----:B------:R-:W-:Y:S01]  /*29f0*/  @!P2 IMAD.WIDE.U32 R16, R29, UR12, R10 ;  /* 0x0000000c1d10ac25 */ /* 0x000fe2000f8e000a */
[----:B------:R-:W-:Y:S02]  /*2a00*/  CS2R R86, SRZ ;  /* 0x0000000000567805 */ /* 0x000fe4000001ff00 */
[----:B------:R-:W-:Y:S02]  /*2a10*/  CS2R R84, SRZ ;  /* 0x0000000000547805 */ /* 0x000fe4000001ff00 */
[----:B------:R-:W-:Y:S01]  /*2a20*/  CS2R R78, SRZ ;  /* 0x00000000004e7805 */ /* 0x000fe2000001ff00 */
[----:B------:R-:W-:Y:S01]  /*2a30*/  @!P6 IMAD.WIDE.U32 R6, R43, UR14, R12 ;  /* 0x0000000e2b06ec25 */ /* 0x000fe2000f8e000c */
[----:B------:R-:W2:Y:S01]  /*2a40*/  @!P1 LDC.64 R28, c[0x0][0x388] ;  /* 0x0000e200ff1c9b82 */ /* 0x000ea20000000a00 */
        /* <DEDUP_REMOVED lines=11> */
[----:B------:R-:W-:Y:S01]  /*2b00*/  CS2R R70, SRZ ;  /* 0x0000000000467805 */ /* 0x000fe2000001ff00 */
[----:B------:R-:W-:Y:S01]  /*2b10*/  @!P3 IMAD.IADD R3, R3, 0x1, R36 ;  /* 0x000000010303b824 */ /* 0x000fe200078e0224 */
[----:B------:R-:W-:Y:S01]  /*2b20*/  @!P6 LEA.HI.X R11, R6, R33, R7, 0x1, P0 ;  /* 0x00000021060be211 */ /* 0x000fe200000f0c07 */
[----:B------:R-:W-:Y:S01]  /*2b30*/  @!P1 IMAD.MOV.U32 R23, RZ, RZ, R5 ;  /* 0x000000ffff179224 */ /* 0x000fe200078e0005 */
[----:B------:R-:W-:Y:S01]  /*2b40*/  @!P3 LEA R6, P0, R2, R38, 0x1 ;  /* 0x000000260206b211 */ /* 0x000fe200078008ff */
[----:B------:R-:W-:Y:S01]  /*2b50*/  @!P1 IMAD.MOV.U32 R22, RZ, RZ, R4 ;  /* 0x000000ffff169224 */ /* 0x000fe200078e0004 */
[----:B------:R-:W-:Y:S01]  /*2b60*/  CS2R R68, SRZ ;  /* 0x0000000000447805 */ /* 0x000fe2000001ff00 */
[----:B------:R-:W-:Y:S01]  /*2b70*/  @!P1 IMAD.WIDE.U32 R12, R30, UR14, R14 ;  /* 0x0000000e1e0c9c25 */ /* 0x000fe2000f8e000e */
[----:B------:R-:W-:Y:S01]  /*2b80*/  @!P3 LEA.HI.X R7, R2, R39, R3, 0x1, P0 ;  /* 0x000000270207b211 */ /* 0x000fe200000f0c03 */
[----:B------:R4:W-:Y:S01]  /*2b90*/  @!P6 LDGSTS.E.BYPASS.LTC128B.128 [R0+0xc000], desc[UR34][R10.64] ;  /* 0x0c0000000a00efae */ /* 0x0009e2000b981a22 */
[----:B------:R-:W-:Y:S01]  /*2ba0*/  UIADD3 UR42, UPT, UPT, -UR49, UR42, URZ ;  /* 0x0000002a312a7290 */ /* 0x000fe2000fffe1ff */
[----:B------:R-:W-:Y:S01]  /*2bb0*/  @!P6 IMAD.WIDE.U32 R2, R43, UR12, R4 ;  /* 0x0000000c2b02ec25 */ /* 0x000fe2000f8e0004 */
[----:B------:R-:W-:Y:S01]  /*2bc0*/  @!P2 LEA R4, P0, R8, R34, 0x1 ;  /* 0x000000220804a211 */ /* 0x000fe200078008ff */
[----:B------:R-:W-:Y:S01]  /*2bd0*/  @P6 STS.128 [R0+0xc000], RZ ;  /* 0x00c000ff00006388 */ /* 0x000fe20000000c00 */
[----:B------:R-:W-:Y:S01]  /*2be0*/  USHF.L.U32 UR15, UR39, 0x7, URZ ;  /* 0x00000007270f7899 */ /* 0x000fe200080006ff */
[----:B------:R-:W-:Y:S01]  /*2bf0*/  @!P2 IMAD.IADD R5, R9, 0x1, R40 ;  /* 0x000000010905a824 */ /* 0x000fe200078e0228 */
[----:B------:R-:W-:Y:S01]  /*2c00*/  USHF.L.U64.HI UR31, UR39, 0x6, UR31 ;  /* 0x00000006271f7899 */ /* 0x000fe2000801021f */
[----:B------:R-:W-:Y:S01]  /*2c10*/  @P3 STS.128 [R0+0xd000], RZ ;  /* 0x00d000ff00003388 */ /* 0x000fe20000000c00 */
[----:B------:R-:W-:Y:S01]  /*2c20*/  @!P1 IMAD.WIDE.U32 R14, R30, UR12, R22 ;  /* 0x0000000c1e0e9c25 */ /* 0x000fe2000f8e0016 */
[----:B------:R-:W1:Y:S01]  /*2c30*/  LDCU UR12, c[0x0][0x504] ;  /* 0x0000a080ff0c77ac */ /* 0x000e620008000800 */
[----:B------:R-:W-:Y:S01]  /*2c40*/  @!P2 LEA.HI.X R5, R8, R35, R5, 0x1, P0 ;  /* 0x000000230805a211 */ /* 0x000fe200000f0c05 */
[----:B------:R-:W-:Y:S01]  /*2c50*/  @!PT LDS RZ, [RZ] ;  /* 0x00000000fffff984 */ /* 0x000fe20000000800 */
[----:B------:R-:W-:Y:S01]  /*2c60*/  @!PT LDS RZ, [RZ] ;  /* 0x00000000fffff984 */ /* 0x000fe20000000800 */
[----:B------:R-:W-:Y:S01]  /*2c70*/  @!PT LDS RZ, [RZ] ;  /* 0x00000000fffff984 */ /* 0x000fe20000000800 */
[----:B------:R3:W-:Y:S01]  /*2c80*/  @!P3 LDGSTS.E.BYPASS.LTC128B.128 [R0+0xd000], desc[UR34][R6.64] ;  /* 0x0d0000000600bfae */ /* 0x0007e2000b981a22 */
[----:B--2---:R-:W-:Y:S01]  /*2c90*/  @!P1 LEA R8, P4, R12, R28, 0x1 ;  /* 0x0000001c0c089211 */ /* 0x004fe200078808ff */
[----:B------:R-:W2:Y:S01]  /*2ca0*/  @!P2 LDC.64 R22, c[0x0][0x390] ;  /* 0x0000e400ff16ab82 */ /* 0x000ea20000000a00 */
[----:B------:R-:W1:Y:S01]  /*2cb0*/  LDCU UR9, c[0x0][0x508] ;  /* 0x0000a100ff0977ac */ /* 0x000e620008000800 */
[----:B------:R-:W-:Y:S01]  /*2cc0*/  @P2 STS.128 [R0+0xe000], RZ ;  /* 0x00e000ff00002388 */ /* 0x000fe20000000c00 */
[----:B------:R-:W1:Y:S03]  /*2cd0*/  LDCU UR8, c[0x0][0x3e0] ;  /* 0x00007c00ff0877ac */ /* 0x000e660008000800 */
[----:B------:R-:W-:Y:S01]  /*2ce0*/  @!PT LDS RZ, [RZ] ;  /* 0x00000000fffff984 */ /* 0x000fe20000000800 */
[----:B------:R-:W-:Y:S01]  /*2cf0*/  @!PT LDS RZ, [RZ] ;  /* 0x00000000fffff984 */ /* 0x000fe20000000800 */
[----:B------:R-:W-:Y:S01]  /*2d00*/  @!PT LDS RZ, [RZ] ;  /* 0x00000000fffff984 */ /* 0x000fe20000000800 */
[----:B------:R2:W-:Y:S01]  /*2d10*/  @!P2 LDGSTS.E.BYPASS.LTC128B.128 [R0+0xe000], desc[UR34][R4.64] ;  /* 0x0e0000000400afae */ /* 0x0005e2000b981a22 */
[----:B------:R-:W1:Y:S03]  /*2d20*/  LDCU UR14, c[0x0][0x45c] ;  /* 0x00008b80ff0e77ac */ /* 0x000e660008000800 */
[----:B------:R-:W-:Y:S01]  /*2d30*/  @P1 STS.128 [R0+0xf000], RZ ;  /* 0x00f000ff00001388 */ /* 0x000fe20000000c00 */
[----:B----4-:R-:W-:Y:S01]  /*2d40*/  @!P6 LEA R10, P0, R2, R26, 0x1 ;  /* 0x0000001a020ae211 */ /* 0x010fe200078008ff */
[----:B---3--:R-:W-:Y:S01]  /*2d50*/  @!P6 IMAD R6, R43, UR13, R3 ;  /* 0x0000000d2b06ec24 */ /* 0x008fe2000f8e0203 */
[----:B------:R-:W3:Y:S01]  /*2d60*/  LDCU.U8 UR13, c[0x0][0x4f8] ;  /* 0x00009f00ff0d77ac */ /* 0x000ee20008000000 */
[----:B------:R-:W-:-:S03]  /*2d70*/  @!P1 IMAD.IADD R3, R13, 0x1, R31 ;  /* 0x000000010d039824 */ /* 0x000fc600078e021f */
[----:B------:R-:W-:Y:S01]  /*2d80*/  @!P6 LEA.HI.X R11, R2, R27, R6, 0x1, P0 ;  /* 0x0000001b020be211 */ /* 0x000fe200000f0c06 */
[----:B------:R-:W-:Y:S01]  /*2d90*/  @!P3 IMAD.IADD R2, R19, 0x1, R42 ;  /* 0x000000011302b824 */ /* 0x000fe200078e022a */
[----:B------:R-:W-:Y:S01]  /*2da0*/  @!P1 LEA.HI.X R9, R12, R29, R3, 0x1, P4 ;  /* 0x0000001d0c099211 */ /* 0x000fe200020f0c03 */
[----:B------:R-:W-:Y:S01]  /*2db0*/  @!P2 IMAD.IADD R3, R17, 0x1, R41 ;  /* 0x000000011103a824 */ /* 0x000fe200078e0229 */
[----:B------:R-:W4:Y:S01]  /*2dc0*/  LDC.64 R12, c[0x0][0x528] ;  /* 0x00014a00ff0c7b82 */ /* 0x000f220000000a00 */
[----:B------:R-:W-:Y:S02]  /*2dd0*/  @!P3 LEA R6, P0, R18, R20, 0x1 ;  /* 0x000000141206b211 */ /* 0x000fe400078008ff */
[----:B------:R-:W-:Y:S01]  /*2de0*/  @!PT LDS RZ, [RZ] ;  /* 0x00000000fffff984 */ /* 0x000fe20000000800 */
[----:B------:R-:W-:Y:S01]  /*2df0*/  @!PT LDS RZ, [RZ] ;  /* 0x00000000fffff984 */ /* 0x000fe20000000800 */
[----:B------:R-:W-:Y:S01]  /*2e00*/  @!PT LDS RZ, [RZ] ;  /* 0x00000000fffff984 */ /* 0x000fe20000000800 */
[----:B------:R1:W-:Y:S01]  /*2e10*/  @!P1 LDGSTS.E.BYPASS.LTC128B.128 [R0+0xf000], desc[UR34][R8.64] ;  /* 0x0f00000008009fae */ /* 0x0003e2000b981a22 */
[----:B--2---:R-:W-:Y:S02]  /*2e20*/  @!P2 LEA R4, P4, R16, R22, 0x1 ;  /* 0x000000161004a211 */ /* 0x004fe400078808ff */
        /* <DEDUP_REMOVED lines=18> */
[----:B----4-:R-:W4:Y:S04]  /*2f50*/  LDG.E.64 R8, desc[UR34][R12.64] ;  /* 0x000000220c087981 */ /* 0x010f28000c1e1b00 */
[----:B------:R-:W-:Y:S01]  /*2f60*/  @!PT LDS RZ, [RZ] ;  /* 0x00000000fffff984 */ /* 0x000fe20000000800 */
[----:B------:R-:W-:Y:S01]  /*2f70*/  @!PT LDS RZ, [RZ] ;  /* 0x00000000fffff984 */ /* 0x000fe20000000800 */
[----:B------:R-:W-:Y:S01]  /*2f80*/  @!PT LDS RZ, [RZ] ;  /* 0x00000000fffff984 */ /* 0x000fe20000000800 */
[----:B------:R1:W-:Y:S04]  /*2f90*/  @!P1 LDGSTS.E.BYPASS.LTC128B.128 [R0+0x13000], desc[UR34][R2.64] ;  /* 0x1300000002009fae */ /* 0x0003e8000b981a22 */
[----:B------:R-:W0:Y:S04]  /*2fa0*/  LDGDEPBAR ;  /* 0x00000000000079af */ /* 0x000e280000000000 */
[----:B------:R-:W3:Y:S01]  /*2fb0*/  LDG.E.64 R6, desc[UR34][R12.64+0x8] ;  /* 0x000008220c067981 */ /* 0x000ee2000c1e1b00 */
[----:B--2---:R-:W-:-:S04]  /*2fc0*/  SHF.R.U32.HI R11, RZ, 0x1, R44 ;  /* 0x00000001ff0b7819 */ /* 0x004fc8000001162c */
        /* <DEDUP_REMOVED lines=10> */
[----:B------:R-:W-:-:S02]  /*3070*/  IMAD.MOV.U32 R2, RZ, RZ, 0x4 ;  /* 0x00000004ff027424 */ /* 0x000fc400078e00ff */
[----:B------:R-:W-:Y:S01]  /*3080*/  IMAD.SHL.U32 R10, R44, 0x40, RZ ;  /* 0x000000402c0a7824 */ /* 0x000fe200078e00ff */
[----:B------:R-:W-:Y:S01]  /*3090*/  SHF.R.U32.HI R5, RZ, 0x6, R44 ;  /* 0x00000006ff057819 */ /* 0x000fe2000001162c */
[----:B------:R-:W-:-:S03]  /*30a0*/  IMAD.WIDE.U32 R2, R242, R2, UR50 ;  /* 0x00000032f2027e25 */ /* 0x000fc6000f8e0002 */
[----:B------:R-:W-:Y:S02]  /*30b0*/  LOP3.LUT R0, R10, 0x1c0, RZ, 0xc0, !PT ;  /* 0x000001c00a007812 */ /* 0x000fe400078ec0ff */
[----:B------:R-:W5:Y:S01]  /*30c0*/  @!P3 LDG.E R250, desc[UR34][R2.64] ;  /* 0x0000002202fab981 */ /* 0x000f62000c1e1900 */
[----:B------:R-:W-:-:S03]  /*30d0*/  LOP3.LUT R5, R5, 0xe, RZ, 0xc0, !PT ;  /* 0x0000000e05057812 */ /* 0x000fc600078ec0ff */
[----:B------:R-:W5:Y:S01]  /*30e0*/  @!P2 LDG.E R249, desc[UR34][R2.64+0x20] ;  /* 0x0000202202f9a981 */ /* 0x000f62000c1e1900 */
[----:B------:R-:W-:-:S03]  /*30f0*/  LOP3.LUT R0, R0, 0x38, R45, 0xf8, !PT ;  /* 0x0000003800007812 */ /* 0x000fc600078ef82d */
[----:B------:R-:W5:Y:S01]  /*3100*/  @!P1 LDG.E R248, desc[UR34][R2.64+0x100] ;  /* 0x0001002202f89981 */ /* 0x000f62000c1e1900 */
[----:B------:R-:W-:-:S03]  /*3110*/  LOP3.LUT R4, R10, 0x200, RZ, 0xc0, !PT ;  /* 0x000002000a047812 */ /* 0x000fc600078ec0ff */
[----:B------:R1:W5:Y:S01]  /*3120*/  @!P0 LDG.E R247, desc[UR34][R2.64+0x120] ;  /* 0x0001202202f78981 */ /* 0x000362000c1e1900 */
[----:B------:R-:W-:Y:S02]  /*3130*/  LOP3.LUT R4, R4, 0xc00, R153, 0xf8, !PT ;  /* 0x00000c0004047812 */ /* 0x000fe400078ef899 */
[----:B------:R-:W-:Y:S01]  /*3140*/  R2P PR, R44, 0x6 ;  /* 0x000000062c007804 */ /* 0x000fe20000000000 */
[----:B-1----:R-:W-:Y:S01]  /*3150*/  IMAD.U32 R2, RZ, RZ, UR28 ;  /* 0x0000001cff027e24 */ /* 0x002fe2000f8e00ff */
[----:B------:R-:W-:-:S03]  /*3160*/  SHF.R.U32.HI R3, RZ, 0x4, R44 ;  /* 0x00000004ff037819 */ /* 0x000fc6000001162c */
[----:B------:R-:W-:Y:S01]  /*3170*/  IMAD R5, R2, 0x4, R5 ;  /* 0x0000000402057824 */ /* 0x000fe200078e0205 */
[----:B------:R-:W-:Y:S02]  /*3180*/  LOP3.LUT R2, R3, 0x8, RZ, 0xc0, !PT ;  /* 0x0000000803027812 */ /* 0x000fe400078ec0ff */
[----:B------:R-:W-:-:S04]  /*3190*/  LOP3.LUT R3, R0, 0x8, R11, 0x78, !PT ;  /* 0x0000000800037812 */ /* 0x000fc800078e780b */
[----:B------:R-:W-:Y:S02]  /*31a0*/  LOP3.LUT R4, R4, R3, RZ, 0xfc, !PT ;  /* 0x0000000304047212 */ /* 0x000fe400078efcff */
[----:B------:R-:W-:-:S04]  /*31b0*/  LOP3.LUT R2, R2, 0x10, R44, 0xf8, !PT ;  /* 0x0000001002027812 */ /* 0x000fc800078ef82c */
[----:B------:R-:W-:Y:S02]  /*31c0*/  LOP3.LUT R2, R2, R0, RZ, 0x3c, !PT ;  /* 0x0000000002027212 */ /* 0x000fe400078e3cff */
[----:B------:R-:W-:-:S04]  /*31d0*/  LOP3.LUT R0, R0, 0x8, R44, 0x78, !PT ;  /* 0x0000000800007812 */ /* 0x000fc800078e782c */
[----:B------:R-:W-:Y:S01]  /*31e0*/  LOP3.LUT R153, R0, 0x7200, R153, 0xf8, !PT ;  /* 0x0000720000997812 */ /* 0x000fe200078ef899 */
[----:B------:R-:W-:Y:S01]  /*31f0*/  VIADD R0, R5, 0x1 ;  /* 0x0000000105007836 */ /* 0x000fe20000000000 */
[----:B------:R-:W-:Y:S02]  /*3200*/  LOP3.LUT R2, R2, 0x200, R10, 0xf8, !PT ;  /* 0x0000020002027812 */ /* 0x000fe400078ef80a */
[----:B------:R-:W-:Y:S02]  /*3210*/  SEL R160, R160, 0xffffffc0, !P2 ;  /* 0xffffffc0a0a07807 */ /* 0x000fe40005000000 */
[----:B------:R-:W-:Y:S02]  /*3220*/  LEA R153, R153, UR25, 0x1 ;  /* 0x0000001999997c11 */ /* 0x000fe4000f8e08ff */
[----:B------:R-:W-:Y:S02]  /*3230*/  SEL R168, R168, 0xffffffe0, !P1 ;  /* 0xffffffe0a8a87807 */ /* 0x000fe40004800000 */
[----:B------:R-:W-:Y:S01]  /*3240*/  LEA R186, R4, UR25, 0x1 ;  /* 0x0000001904ba7c11 */ /* 0x000fe2000f8e08ff */
[--C-:B------:R-:W-:Y:S01]  /*3250*/  IMAD.IADD R164, R160, 0x1, R153.reuse ;  /* 0x00000001a0a47824 */ /* 0x100fe200078e0299 */
[----:B------:R-:W-:Y:S01]  /*3260*/  LEA R184, R2, UR25, 0x1 ;  /* 0x0000001902b87c11 */ /* 0x000fe2000f8e08ff */
[----:B------:R-:W-:-:S02]  /*3270*/  IMAD.IADD R156, R168, 0x1, R153 ;  /* 0x00000001a89c7824 */ /* 0x000fc400078e0299 */
[----:B------:R-:W-:Y:S02]  /*3280*/  VIADD R186, R186, UR40 ;  /* 0x00000028baba7c36 */ /* 0x000fe40008000000 */
[----:B------:R-:W-:Y:S02]  /*3290*/  VIADD R184, R184, UR40 ;  /* 0x00000028b8b87c36 */ /* 0x000fe40008000000 */
[----:B------:R-:W-:Y:S01]  /*32a0*/  IMAD.IADD R185, R168, 0x1, R164 ;  /* 0x00000001a8b97824 */ /* 0x000fe200078e02a4 */
[----:B------:R-:W-:Y:S01]  /*32b0*/  USHF.L.U32 UR39, UR39, 0x6, URZ ;  /* 0x0000000627277899 */ /* 0x000fe200080006ff */
[----:B---3--:R-:W-:Y:S01]  /*32c0*/  IADD3 R3, P3, P0, R6, UR45, R46 ;  /* 0x0000002d06037c10 */ /* 0x008fe2000f87e02e */
[----:B------:R-:W1:Y:S03]  /*32d0*/  LDCU UR45, c[0x0][0x590] ;  /* 0x0000b200ff2d77ac */ /* 0x000e660008000800 */
[----:B------:R-:W-:-:S02]  /*32e0*/  IADD3.X R251, PT, PT, R7, UR4, RZ, P3, P0 ;  /* 0x0000000407fb7c10 */ /* 0x000fc40009fe04ff */
[----:B----4-:R-:W-:Y:S01]  /*32f0*/  R2UR UR4, R9 ;  /* 0x00000000090472ca */ /* 0x010fe200000e0000 */
[----:B------:R-:W-:-:S12]  /*3300*/  IMAD.WIDE.U32 R6, R3, -0x2daee0ad, RZ ;  /* 0xd2511f5303067825 */ /* 0x000fd800078e00ff */
[----:B------:R-:W-:-:S04]  /*3310*/  LOP3.LUT R5, R5, UR4, RZ, 0x3c, !PT ;  /* 0x0000000405057c12 */ /* 0x000fc8000f8e3cff */
[----:B------:R-:W-:Y:S01]  /*3320*/  LOP3.LUT R3, R7, R5, RZ, 0x3c, !PT ;  /* 0x0000000507037212 */ /* 0x000fe200078e3cff */
[----:B------:R2:W-:Y:S04]  /*3330*/  STL.64 [R1], R6 ;  /* 0x0000000601007387 */ /* 0x0005e80000100a00 */
[----:B------:R2:W-:Y:S01]  /*3340*/  STL [R1+0x8], R3 ;  /* 0x0000080301007387 */ /* 0x0005e20000100800 */
[----:B------:R-:W-:Y:S02]  /*3350*/  R2UR UR56, R8 ;  /* 0x00000000083872ca */ /* 0x000fe400000e0000 */
[----:B------:R-:W-:Y:S01]  /*3360*/  LOP3.LUT R0, R0, UR4, RZ, 0x3c, !PT ;  /* 0x0000000400007c12 */ /* 0x000fe2000f8e3cff */
[----:B-1----:R-:W-:-:S03]  /*3370*/  USHF.L.U32 UR43, UR45, 0x7, URZ ;  /* 0x000000072d2b7899 */ /* 0x002fc600080006ff */
[----:B------:R-:W-:Y:S01]  /*3380*/  LOP3.LUT R252, R7, R0, RZ, 0x3c, !PT ;  /* 0x0000000007fc7212 */ /* 0x000fe200078e3cff */
[----:B------:R-:W-:Y:S02]  /*3390*/  USHF.L.U64.HI UR44, UR45, 0x6, UR44 ;  /* 0x000000062d2c7899 */ /* 0x000fe4000801022c */
[----:B------:R-:W-:Y:S02]  /*33a0*/  USHF.L.U32 UR45, UR45, 0x6, URZ ;  /* 0x000000062d2d7899 */ /* 0x000fe400080006ff */
[----:B------:R-:W-:Y:S02]  /*33b0*/  UIADD3 UR55, UPT, UPT, UR4, -0x4498517b, URZ ;  /* 0xbb67ae8504377890 */ /* 0x000fe4000fffe0ff */
[----:B------:R-:W-:Y:S02]  /*33c0*/  UIADD3 UR54, UPT, UPT, UR4, 0x76cf5d0a, URZ ;  /* 0x76cf5d0a04367890 */ /* 0x000fe4000fffe0ff */
[----:B------:R-:W-:Y:S02]  /*33d0*/  UIADD3 UR53, UPT, UPT, UR4, 0x32370b8f, URZ ;  /* 0x32370b8f04357890 */ /* 0x000fe4000fffe0ff */
[----:B------:R-:W-:-:S02]  /*33e0*/  UIADD3 UR52, UPT, UPT, UR4, -0x126145ec, URZ ;  /* 0xed9eba1404347890 */ /* 0x000fc4000fffe0ff */
[----:B------:R-:W-:Y:S02]  /*33f0*/  UIADD3 UR49, UPT, UPT, UR4, -0x56f99767, URZ ;  /* 0xa906689904317890 */ /* 0x000fe4000fffe0ff */
[----:B------:R-:W-:-:S12]  /*3400*/  UIADD3 UR46, UPT, UPT, UR4, 0x646e171e, URZ ;  /* 0x646e171e042e7890 */ /* 0x000fd8000fffe0ff */
.L_x_2493:
[----:B------:R-:W0:Y:S01]  /*3410*/  LDGDEPBAR ;  /* 0x00000000000079af */ /* 0x000e220000000000 */
[C---:B------:R-:W-:Y:S01]  /*3420*/  IMAD.IADD R144, R186.reuse, 0x1, R168 ;  /* 0x00000001ba907824 */ /* 0x040fe200078e02a8 */
[----:B------:R-:W-:Y:S01]  /*3430*/  IADD3 R0, PT, PT, R186, R160, RZ ;  /* 0x000000a0ba007210 */ /* 0x000fe20007ffe0ff */
[----:B------:R-:W-:Y:S01]  /*3440*/  IMAD.U32 R2, RZ, RZ, UR10 ;  /* 0x0000000aff027e24 */ /* 0x000fe2000f8e00ff */
[----:B--2---:R-:W-:Y:S01]  /*3450*/  MOV R3, UR11 ;  /* 0x0000000b00037c02 */ /* 0x004fe20008000f00 */
        /* <DEDUP_REMOVED lines=114> */
.L_x_2489:
        /* <DEDUP_REMOVED lines=295> */
.L_x_2490:
[C---:B------:R-:W-:Y:S01]  /*4df0*/  FSETP.NEU.FTZ.AND P1, PT, R250.reuse, -INF , PT ;  /* 0xff800000fa00780b */ /* 0x040fe20003f3d000 */
[----:B------:R-:W2:Y:S01]  /*4e00*/  LDL R132, [R1+0x8] ;  /* 0x0000080001847983 */ /* 0x000ea20000100800 */
[C---:B------:R-:W-:Y:S01]  /*4e10*/  FSETP.NEU.FTZ.AND P0, PT, R249.reuse, -INF , PT ;  /* 0xff800000f900780b */ /* 0x040fe20003f1d000 */
[----:B------:R-:W-:Y:S01]  /*4e20*/  FMUL.FTZ R2, R250, 1.4426950216293334961 ;  /* 0x3fb8aa3bfa027820 */ /* 0x000fe20000410000 */
[----:B------:R-:W-:Y:S01]  /*4e30*/  FMUL.FTZ R0, R249, 1.4426950216293334961 ;  /* 0x3fb8aa3bf9007820 */ /* 0x000fe20000410000 */
[----:B------:R-:W1:Y:S01]  /*4e40*/  S2R R157, SR_TID.X ;  /* 0x00000000009d7919 */ /* 0x000e620000002100 */
[C---:B------:R-:W-:Y:S01]  /*4e50*/  FMUL.FTZ R3, R247.reuse, 1.4426950216293334961 ;  /* 0x3fb8aa3bf7037820 */ /* 0x040fe20000410000 */
[----:B------:R-:W3:Y:S01]  /*4e60*/  S2UR UR4, SR_CgaCtaId ;  /* 0x00000000000479c3 */ /* 0x000ee20000008800 */
[----:B------:R-:W-:Y:S01]  /*4e70*/  FSEL R2, R2, RZ, P1 ;  /* 0x000000ff02027208 */ /* 0x000fe20000800000 */
[----:B------:R-:W-:Y:S01]  /*4e80*/  UMOV UR5, 0x400 ;  /* 0x0000040000057882 */ /* 0x000fe20000000000 */
[----:B------:R-:W-:Y:S01]  /*4e90*/  FSEL R0, R0, RZ, P0 ;  /* 0x000000ff00007208 */ /* 0x000fe20000000000 */
[----:B------:R-:W-:Y:S01]  /*4ea0*/  IMAD.MOV.U32 R168, RZ, RZ, 0x20 ;  /* 0x00000020ffa87424 */ /* 0x000fe200078e00ff */
[----:B------:R-:W-:Y:S01]  /*4eb0*/  FSETP.NEU.FTZ.AND P1, PT, R248, -INF , PT ;  /* 0xff800000f800780b */ /* 0x000fe20003f3d000 */
[--C-:B------:R-:W-:Y:S01]  /*4ec0*/  FFMA.FTZ R204, R20, UR14, -R2.reuse ;  /* 0x0000000e14cc7c23 */ /* 0x100fe20008010802 */
[----:B------:R-:W-:Y:S01]  /*4ed0*/  FSETP.NEU.FTZ.AND P0, PT, R247, -INF , PT ;  /* 0xff800000f700780b */ /* 0x000fe20003f1d000 */
[----:B------:R-:W-:Y:S01]  /*4ee0*/  FFMA.FTZ R181, R21, UR14, -R2 ;  /* 0x0000000e15b57c23 */ /* 0x000fe20008010802 */
[--C-:B------:R-:W-:Y:S01]  /*4ef0*/  FFMA.FTZ R34, R34, UR14, -R0.reuse ;  /* 0x0000000e22227c23 */ /* 0x100fe20008010800 */
[----:B------:R-:W4:Y:S01]  /*4f00*/  LDL.64 R20, [R1] ;  /* 0x0000000001147983 */ /* 0x000f220000100a00 */
        /* <DEDUP_REMOVED lines=19> */
[----:B-1----:R-:W-:Y:S01]  /*5040*/  SHF.R.U32.HI R6, RZ, 0x5, R157 ;  /* 0x00000005ff067819 */ /* 0x002fe2000001169d */
[--C-:B------:R-:W-:Y:S01]  /*5050*/  FFMA.FTZ R65, R65, UR14, -R2.reuse ;  /* 0x0000000e41417c23 */ /* 0x100fe20008010802 */
[----:B------:R-:W-:Y:S01]  /*5060*/  FSEL R0, R0, RZ, P1 ;  /* 0x000000ff00007208 */ /* 0x000fe20000800000 */
[--C-:B------:R-:W-:Y:S01]  /*5070*/  FFMA.FTZ R48, R48, UR14, -R2.reuse ;  /* 0x0000000e30307c23 */ /* 0x100fe20008010802 */
[----:B------:R-:W-:Y:S01]  /*5080*/  LOP3.LUT R6, R6, 0x3, RZ, 0xc0, !PT ;  /* 0x0000000306067812 */ /* 0x000fe200078ec0ff */
[--C-:B------:R-:W-:Y:S01]  /*5090*/  FFMA.FTZ R49, R49, UR14, -R2.reuse ;  /* 0x0000000e31317c23 */ /* 0x100fe20008010802 */
[----:B------:R-:W-:Y:S01]  /*50a0*/  LOP3.LUT P2, RZ, R157, 0x8, RZ, 0xc0, !PT ;  /* 0x000000089dff7812 */ /* 0x000fe2000784c0ff */
[--C-:B------:R-:W-:Y:S01]  /*50b0*/  FFMA.FTZ R52, R52, UR14, -R2.reuse ;  /* 0x0000000e34347c23 */ /* 0x100fe20008010802 */
[--C-:B------:R-:W-:Y:S01]  /*50c0*/  FFMA.FTZ R53, R53, UR14, -R2.reuse ;  /* 0x0000000e35357c23 */ /* 0x100fe20008010802 */
[--C-:B------:R-:W-:Y:S01]  /*50d0*/  FFMA.FTZ R193, R16, UR14, -R2.reuse ;  /* 0x0000000e10c17c23 */ /* 0x100fe20008010802 */
[----:B------:R-:W-:Y:S01]  /*50e0*/  SEL R158, R168, 0xffffffe0, !P2 ;  /* 0xffffffe0a89e7807 */ /* 0x000fe20005000000 */
        /* <DEDUP_REMOVED lines=25> */
[----:B------:R-:W-:Y:S02]  /*5280*/  IMAD.SHL.U32 R5, R157, 0x2, RZ ;  /* 0x000000029d057824 */ /* 0x000fe400078e00ff */
[--C-:B------:R-:W-:Y:S01]  /*5290*/  FFMA.FTZ R62, R62, UR14, -R2.reuse ;  /* 0x0000000e3e3e7c23 */ /* 0x100fe20008010802 */
[----:B------:R-:W-:Y:S02]  /*52a0*/  IMAD.U32 R12, RZ, RZ, UR48 ;  /* 0x00000030ff0c7e24 */ /* 0x000fe4000f8e00ff */
[----:B------:R-:W-:Y:S01]  /*52b0*/  FFMA.FTZ R63, R63, UR14, -R2 ;  /* 0x0000000e3f3f7c23 */ /* 0x000fe20008010802 */
[----:B------:R-:W-:Y:S01]  /*52c0*/  IMAD.SHL.U32 R0, R157, 0x40, RZ ;  /* 0x000000409d007824 */ /* 0x000fe200078e00ff */
[----:B------:R-:W-:Y:S01]  /*52d0*/  LOP3.LUT R3, R3, 0x38, R5, 0xf8, !PT ;  /* 0x0000003803037812 */ /* 0x000fe200078ef805 */
[----:B------:R-:W-:Y:S01]  /*52e0*/  IMAD R12, R12, 0x8, R6 ;  /* 0x000000080c0c7824 */ /* 0x000fe200078e0206 */
[----:B------:R-:W-:Y:S01]  /*52f0*/  MUFU.EX2 R226, R32 ;  /* 0x0000002000e27308 */ /* 0x000fe20000000800 */
        /* <DEDUP_REMOVED lines=10> */
[----:B------:R-:W-:Y:S01]  /*53a0*/  IMAD.WIDE.U32 R10, R12, -0x326172a9, RZ ;  /* 0xcd9e8d570c0a7825 */ /* 0x000fe200078e00ff */
[----:B------:R-:W-:Y:S07]  /*53b0*/  LOP3.LUT R3, R0, 0x200, RZ, 0xc0, !PT ;  /* 0x0000020000037812 */ /* 0x000fee00078ec0ff */
[----:B------:R-:W-:Y:S01]  /*53c0*/  MUFU.EX2 R236, R64 ;  /* 0x0000004000ec7308 */ /* 0x000fe20000000800 */
[----:B------:R-:W-:Y:S01]  /*53d0*/  SHF.R.U32.HI R5, RZ, 0x1, R157 ;  /* 0x00000001ff057819 */ /* 0x000fe2000001169d */
[--C-:B------:R-:W-:Y:S01]  /*53e0*/  FFMA.FTZ R58, R58, UR14, -R2.reuse ;  /* 0x0000000e3a3a7c23 */ /* 0x100fe20008010802 */
[----:B------:R-:W-:Y:S01]  /*53f0*/  LOP3.LUT R13, R10, UR40, R7, 0x96, !PT ;  /* 0x000000280a0d7c12 */ /* 0x000fe2000f8e9607 */
        /* <DEDUP_REMOVED lines=15> */
[----:B---3--:R-:W-:Y:S01]  /*54f0*/  ULEA UR4, UR4, UR5, 0x18 ;  /* 0x0000000504047291 */ /* 0x008fe2000f8ec0ff */
[----:B------:R-:W-:Y:S01]  /*5500*/  IMAD.MOV.U32 R163, RZ, RZ, 0x10 ;  /* 0x00000010ffa37424 */ /* 0x000fe200078e00ff */
[----:B------:R-:W-:Y:S01]  /*5510*/  UIADD3 UR57, UPT, UPT, UR56, 0x3c6ef372, URZ ;  /* 0x3c6ef37238397890 */ /* 0x000fe2000fffe0ff */
[----:B------:R-:W-:Y:S06]  /*5520*/  LOP3.LUT R0, R2, 0x38, R155, 0xf8, !PT ;  /* 0x0000003802007812 */ /* 0x000fec00078ef89b */
[----:B------:R-:W-:Y:S01]  /*5530*/  MUFU.EX2 R235, R66 ;  /* 0x0000004200eb7308 */ /* 0x000fe20000000800 */
[----:B------:R-:W-:Y:S01]  /*5540*/  IMAD.MOV.U32 R160, RZ, RZ, 0x40 ;  /* 0x00000040ffa07424 */ /* 0x000fe200078e00ff */
[----:B------:R-:W-:Y:S01]  /*5550*/  LEA R161, R16, UR4, 0x1 ;  /* 0x0000000410a17c11 */ /* 0x000fe2000f8e08ff */
[----:B------:R-:W-:Y:S01]  /*5560*/  IMAD.WIDE.U32 R16, R15, -0x2daee0ad, RZ ;  /* 0xd2511f530f107825 */ /* 0x000fe200078e00ff */
[C---:B------:R-:W-:Y:S06]  /*5570*/  LOP3.LUT R2, R0.reuse, 0x8, R5, 0x78, !PT ;  /* 0x0000000800027812 */ /* 0x040fec00078e7805 */
[----:B------:R-:W-:Y:S01]  /*5580*/  MUFU.EX2 R224, R34 ;  /* 0x0000002200e07308 */ /* 0x000fe20000000800 */
[--C-:B------:R-:W-:Y:S01]  /*5590*/  LOP3.LUT R5, R0, 0x8, R157.reuse, 0x78, !PT ;  /* 0x0000000800057812 */ /* 0x100fe200078e789d */
[----:B------:R-:W-:Y:S01]  /*55a0*/  IMAD.IADD R159, R161, 0x1, R158 ;  /* 0x00000001a19f7824 */ /* 0x000fe200078e029e */
[----:B------:R-:W-:Y:S07]  /*55b0*/  LOP3.LUT R0, R3, R2, RZ, 0xfc, !PT ;  /* 0x0000000203007212 */ /* 0x000fee00078efcff */
[----:B------:R-:W-:Y:S01]  /*55c0*/  MUFU.EX2 R237, R67 ;  /* 0x0000004300ed7308 */ /* 0x000fe20000000800 */
[----:B------:R-:W-:Y:S01]  /*55d0*/  LOP3.LUT R153, R5, 0x7200, R4, 0xf8, !PT ;  /* 0x0000720005997812 */ /* 0x000fe200078ef804 */
[----:B------:R-:W-:Y:S01]  /*55e0*/  IMAD.WIDE.U32 R2, R13, -0x2daee0ad, RZ ;  /* 0xd2511f530d027825 */ /* 0x000fe200078e00ff */
[----:B------:R-:W-:Y:S07]  /*55f0*/  LEA R152, R0, UR4, 0x1 ;  /* 0x0000000400987c11 */ /* 0x000fee000f8e08ff */
[----:B------:R-:W-:Y:S01]  /*5600*/  MUFU.EX2 R204, R204 ;  /* 0x000000cc00cc7308 */ /* 0x000fe20000000800 */
[----:B------:R-:W-:Y:S01]  /*5610*/  LEA R153, R153, UR4, 0x1 ;  /* 0x0000000499997c11 */ /* 0x000fe2000f8e08ff */
[----:B------:R-:W-:Y:S01]  /*5620*/  VIADD R162, R161, 0x1c040 ;  /* 0x0001c040a1a27836 */ /* 0x000fe20000000000 */
[----:B------:R-:W-:Y:S07]  /*5630*/  SHF.R.U32.HI R0, RZ, 0x4, R157 ;  /* 0x00000004ff007819 */ /* 0x000fee000001169d */
[----:B------:R-:W-:Y:S01]  /*5640*/  MUFU.EX2 R211, R211 ;  /* 0x000000d300d37308 */ /* 0x000fe20000000800 */
[----:B------:R-:W-:Y:S09]  /*5650*/  UISETP.GT.AND UP0, UPT, UR48, UR47, UPT ;  /* 0x0000002f3000728c */ /* 0x000ff2000bf04270 */
[----:B------:R-:W1:Y:S10]  /*5660*/  MUFU.EX2 R222, R35 ;  /* 0x0000002300de7308 */ /* 0x000e740000000800 */
[----:B------:R-:W3:Y:S10]  /*5670*/  MUFU.EX2 R210, R210 ;  /* 0x000000d200d27308 */ /* 0x000ef40000000800 */
[----:B------:R-:W3:Y:S10]  /*5680*/  MUFU.EX2 R208, R208 ;  /* 0x000000d000d07308 */ /* 0x000ef40000000800 */
        /* <DEDUP_REMOVED lines=48> */
[----:B------:R-:W-:Y:S02]  /*5990*/  LOP3.LUT R12, R10, UR40, R9, 0x96, !PT ;  /* 0x000000280a0c7c12 */ /* 0x000fe4000f8e9609 */
[C---:B------:R-:W-:Y:S01]  /*59a0*/  LOP3.LUT R14, R16.reuse, UR54, R5, 0x96, !PT ;  /* 0x00000036100e7c12 */ /* 0x040fe2000f8e9605 */
[----:B------:R-:W-:Y:S01]  /*59b0*/  IMAD.WIDE.U32 R18, R11, -0x2daee0ad, RZ ;  /* 0xd2511f530b127825 */ /* 0x000fe200078e00ff */
[----:B------:R-:W-:Y:S05]  /*59c0*/  LOP3.LUT R16, R16, UR54, R3, 0x96, !PT ;  /* 0x0000003610107c12 */ /* 0x000fea000f8e9603 */
[----:B------:R-:W-:Y:S01]  /*59d0*/  MUFU.EX2 R215, R63 ;  /* 0x0000003f00d77308 */ /* 0x000fe20000000800 */
[----:B------:R-:W-:Y:S01]  /*59e0*/  LOP3.LUT R10, R10, UR40, R7, 0x96, !PT ;  /* 0x000000280a0a7c12 */ /* 0x000fe2000f8e9607 */
[----:B------:R-:W-:Y:S01]  /*59f0*/  VIADD R7, R161, 0x1c000 ;  /* 0x0001c000a1077836 */ /* 0x000fe20000000000 */
[C---:B----4-:R-:W-:Y:S07]  /*5a00*/  LOP3.LUT R9, R20.reuse, UR55, R17, 0x96, !PT ;  /* 0x0000003714097c12 */ /* 0x050fee000f8e9611 */
[----:B------:R-:W-:Y:S01]  /*5a10*/  MUFU.EX2 R209, R59 ;  /* 0x0000003b00d17308 */ /* 0x000fe20000000800 */
[----:B------:R-:W-:Y:S01]  /*5a20*/  LOP3.LUT R3, R20, UR55, R19, 0x96, !PT ;  /* 0x0000003714037c12 */ /* 0x000fe2000f8e9613 */
[----:B------:R-:W-:Y:S01]  /*5a30*/  IMAD.WIDE.U32 R12, R12, -0x2daee0ad, RZ ;  /* 0xd2511f530c0c7825 */ /* 0x000fe200078e00ff */
[----:B------:R-:W-:Y:S07]  /*5a40*/  UIADD3 UR40, UPT, UPT, UR56, -0x255992d5, URZ ;  /* 0xdaa66d2b38287890 */ /* 0x000fee000fffe0ff */
[----:B------:R-:W-:Y:S01]  /*5a50*/  MUFU.EX2 R180, R180 ;  /* 0x000000b400b47308 */ /* 0x000fe20000000800 */
[----:B------:R-:W-:Y:S09]  /*5a60*/  IMAD.WIDE.U32 R10, R10, -0x2daee0ad, RZ ;  /* 0xd2511f530a0a7825 */ /* 0x000ff200078e00ff */
[----:B------:R-:W-:Y:S01]  /*5a70*/  MUFU.EX2 R169, R169 ;  /* 0x000000a900a97308 */ /* 0x000fe20000000800 */
[----:B------:R-:W-:Y:S09]  /*5a80*/  IMAD.WIDE.U32 R14, R14, -0x326172a9, RZ ;  /* 0xcd9e8d570e0e7825 */ /* 0x000ff200078e00ff */
[----:B------:R-:W-:Y:S01]  /*5a90*/  MUFU.EX2 R197, R42 ;  /* 0x0000002a00c57308 */ /* 0x000fe20000000800 */
[----:B------:R-:W-:Y:S09]  /*5aa0*/  IMAD.WIDE.U32 R26, R3, -0x326172a9, RZ ;  /* 0xcd9e8d57031a7825 */ /* 0x000ff200078e00ff */
[----:B------:R-:W-:Y:S01]  /*5ab0*/  MUFU.EX2 R207, R58 ;  /* 0x0000003a00cf7308 */ /* 0x000fe20000000800 */
[----:B------:R-:W-:Y:S01]  /*5ac0*/  IMAD.WIDE.U32 R22, R9, -0x326172a9, RZ ;  /* 0xcd9e8d5709167825 */ /* 0x000fe200078e00ff */
[C---:B------:R-:W-:Y:S08]  /*5ad0*/  LOP3.LUT R9, R18.reuse, UR54, R13, 0x96, !PT ;  /* 0x0000003612097c12 */ /* 0x040ff0000f8e960d */
[----:B------:R-:W2:Y:S01]  /*5ae0*/  MUFU.EX2 R203, R203 ;  /* 0x000000cb00cb7308 */ /* 0x000ea20000000800 */
[----:B------:R-:W-:Y:S01]  /*5af0*/  LOP3.LUT R18, R18, UR54, R11, 0x96, !PT ;  /* 0x0000003612127c12 */ /* 0x000fe2000f8e960b */
[----:B------:R-:W-:Y:S01]  /*5b00*/  IMAD.WIDE.U32 R16, R16, -0x326172a9, RZ ;  /* 0xcd9e8d5710107825 */ /* 0x000fe200078e00ff */
[----:B------:R-:W-:Y:S07]  /*5b10*/  LOP3.LUT R24, R8, UR57, R23, 0x96, !PT ;  /* 0x0000003908187c12 */ /* 0x000fee000f8e9617 */
[----:B------:R-:W4:Y:S01]  /*5b20*/  MUFU.EX2 R202, R40 ;  /* 0x0000002800ca7308 */ /* 0x000f220000000800 */
[----:B------:R-:W-:Y:S01]  /*5b30*/  LOP3.LUT R20, R22, UR40, R15, 0x96, !PT ;  /* 0x0000002816147c12 */ /* 0x000fe2000f8e960f */
[----:B------:R-:W-:Y:S01]  /*5b40*/  @P0 VIADD R162, R7, 0xffffffc0 ;  /* 0xffffffc007a20836 */ /* 0x000fe20000000000 */
[----:B------:R-:W-:Y:S01]  /*5b50*/  LOP3.LUT R5, R8, UR57, R27, 0x96, !PT ;  /* 0x0000003908057c12 */ /* 0x000fe2000f8e961b */
[----:B------:R-:W-:Y:S01]  /*5b60*/  IMAD.WIDE.U32 R8, R9, -0x326172a9, RZ ;  /* 0xcd9e8d5709087825 */ /* 0x000fe200078e00ff */
[----:B------:R-:W-:Y:S05]  /*5b70*/  LOP3.LUT R7, R6, UR57, R23, 0x96, !PT ;  /* 0x0000003906077c12 */ /* 0x000fea000f8e9617 */
[----:B------:R-:W-:Y:S01]  /*5b80*/  MUFU.EX2 R194, R37 ;  /* 0x0000002500c27308 */ /* 0x000fe20000000800 */
[----:B------:R-:W-:Y:S01]  /*5b90*/  LOP3.LUT R22, R22, UR40, R17, 0x96, !PT ;  /* 0x0000002816167c12 */ /* 0x000fe2000f8e9611 */
[----:B------:R-:W-:Y:S01]  /*5ba0*/  IMAD.WIDE.U32 R18, R18, -0x326172a9, RZ ;  /* 0xcd9e8d5712127825 */ /* 0x000fe200078e00ff */
[----:B------:R-:W-:Y:S07]  /*5bb0*/  LOP3.LUT R3, R26, UR40, R9, 0x96, !PT ;  /* 0x000000281a037c12 */ /* 0x000fee000f8e9609 */
[----:B------:R-:W4:Y:S01]  /*5bc0*/  MUFU.EX2 R196, R41 ;  /* 0x0000002900c47308 */ /* 0x000f220000000800 */
        /* <DEDUP_REMOVED lines=100> */
[----:B---3--:R-:W-:Y:S01]  /*6210*/  @P5 FADD.FTZ R210, -R210, -RZ ;  /* 0x800000ffd2d25221 */ /* 0x008fe20000010100 */
        /* <DEDUP_REMOVED lines=136> */
[----:B----4-:R-:W-:Y:S01]  /*6aa0*/  @!P4 FADD.FTZ R202, -R202, -RZ ;  /* 0x800000ffcacac221 */ /* 0x010fe20000010100 */
        /* <DEDUP_REMOVED lines=119> */
[----:B------:R-:W-:Y:S01]  /*7220*/  STS [R163+0x2400], R2 ;  /* 0x00240002a3007388 */ /* 0x000fe20000000800 */
[----:B-1----:R-:W-:Y:S05]  /*7230*/  F2FP.RELU.BF16.F32.PACK_AB R3, R218, R214 ;  /* 0x000000d6da03723e */ /* 0x002fea00000018ff */
        /* <DEDUP_REMOVED lines=68> */
[C---:B------:R-:W-:Y:S04]  /*7680*/  HMMA.16816.F32.BF16 R56, R136.reuse, R140, R56 ;  /* 0x0000008c8838723c */ /* 0x040fe80000041838 */
[----:B------:R-:W-:Y:S04]  /*7690*/  IMAD.IADD R140, R168, 0x1, R148 ;  /* 0x00000001a88c7824 */ /* 0x000fe800078e0294 */
[-C--:B------:R-:W-:Y:S01]  /*76a0*/  HMMA.16816.F32.BF16 R60, R136, R142.reuse, R60 ;  /* 0x0000008e883c723c */ /* 0x080fe2000004183c */
[----:B------:R-:W-:Y:S07]  /*76b0*/  LDSM.16.M88.4 R144, [R140+0x8000] ;  /* 0x008000008c90783b */ /* 0x000fee0000000200 */
[----:B------:R-:W-:Y:S01]  /*76c0*/  HMMA.16816.F32.BF16 R64, R132, R142, R64 ;  /* 0x0000008e8440723c */ /* 0x000fe20000041840 */
[----:B------:R-:W1:Y:S03]  /*76d0*/  LDSM.16.M88.4 R136, [R185+0x10000] ;  /* 0x01000000b988783b */ /* 0x000e660000000200 */
[----:B------:R-:W-:Y:S04]  /*76e0*/  LOP3.LUT R142, R0, 0x8, RZ, 0xc0, !PT ;  /* 0x00000008008e7812 */ /* 0x000fe800078ec0ff */
[--C-:B------:R-:W-:Y:S01]  /*76f0*/  LOP3.LUT R0, R142, 0x10, R157.reuse, 0xf8, !PT ;  /* 0x000000108e007812 */ /* 0x100fe200078ef89d */
[----:B------:R-:W2:Y:S03]  /*7700*/  LDSM.16.M88.4 R132, [R140+0xa000] ;  /* 0x00a000008c84783b */ /* 0x000ea60000000200 */
[----:B------:R-:W-:Y:S02]  /*7710*/  LOP3.LUT R2, R0, R2, RZ, 0x3c, !PT ;  /* 0x0000000200027212 */ /* 0x000fe400078e3cff */
[----:B------:R-:W-:Y:S02]  /*7720*/  SHF.R.U32.HI R0, RZ, 0x1, R157 ;  /* 0x00000001ff007819 */ /* 0x000fe4000001169d */
[----:B------:R-:W-:Y:S02]  /*7730*/  LOP3.LUT R2, R2, 0x200, R3, 0xf8, !PT ;  /* 0x0000020002027812 */ /* 0x000fe400078ef803 */
[----:B------:R-:W-:Y:S04]  /*7740*/  LOP3.LUT R141, R0, 0x30, RZ, 0xc0, !PT ;  /* 0x00000030008d7812 */ /* 0x000fe800078ec0ff */
[----:B------:R-:W-:Y:S04]  /*7750*/  LOP3.LUT R0, R141, 0x8, R157, 0xf8, !PT ;  /* 0x000000088d007812 */ /* 0x000fe800078ef89d */
[----:B------:R-:W-:Y:S01]  /*7760*/  LOP3.LUT R0, R0, 0x1c0, R3, 0xf8, !PT ;  /* 0x000001c000007812 */ /* 0x000fe200078ef803 */
[-C--:B-1----:R-:W-:Y:S08]  /*7770*/  HMMA.16816.F32.BF16 R4, R144, R136.reuse, R4 ;  /* 0x000000889004723c */ /* 0x082ff00000041804 */
[C---:B--2---:R-:W-:Y:S08]  /*7780*/  HMMA.16816.F32.BF16 R8, R132.reuse, R136, R8 ;  /* 0x000000888408723c */ /* 0x044ff00000041808 */
[-C--:B------:R-:W-:Y:S03]  /*7790*/  HMMA.16816.F32.BF16 R12, R132, R138.reuse, R12 ;  /* 0x0000008a840c723c */ /* 0x080fe6000004180c */
[C---:B-----5:R-:W-:Y:S01]  /*77a0*/  FADD.FTZ R6, -R189.reuse, R6 ;  /* 0x00000006bd067221 */ /* 0x060fe20000010100 */
[----:B------:R-:W-:Y:S01]  /*77b0*/  FADD.FTZ R7, -R189, R7 ;  /* 0x00000007bd077221 */ /* 0x000fe20000010100 */
[C---:B------:R-:W-:Y:S01]  /*77c0*/  FADD.FTZ R4, -R190.reuse, R4 ;  /* 0x00000004be047221 */ /* 0x040fe20000010100 */
[----:B------:R-:W-:Y:S02]  /*77d0*/  FADD.FTZ R5, -R190, R5 ;  /* 0x00000005be057221 */ /* 0x000fe40000010100 */
[C---:B------:R-:W-:Y:S01]  /*77e0*/  HMMA.16816.F32.BF16 R16, R144.reuse, R138, R16 ;  /* 0x0000008a9010723c */ /* 0x040fe20000041810 */
[----:B------:R-:W1:Y:S03]  /*77f0*/  LDSM.16.M88.4 R136, [R185+0x10800] ;  /* 0x01080000b988783b */ /* 0x000e660000000200 */
[-C--:B------:R-:W-:Y:S02]  /*7800*/  FSEL R4, R4, R190.reuse, P1 ;  /* 0x000000be04047208 */ /* 0x080fe40000800000 */
[----:B------:R-:W-:Y:S02]  /*7810*/  FSEL R5, R5, R190, P0 ;  /* 0x000000be05057208 */ /* 0x000fe40000000000 */
[----:B------:R-:W-:Y:S01]  /*7820*/  FSETP.GE.FTZ.AND P1, PT, R173, RZ, PT ;  /* 0x000000ffad00720b */ /* 0x000fe20003f36000 */
[----:B------:R-:W-:Y:S01]  /*7830*/  FMUL.FTZ R174, R174, R4 ;  /* 0x00000004aeae7220 */ /* 0x000fe20000410000 */
[----:B------:R-:W-:Y:S01]  /*7840*/  FSETP.GE.FTZ.AND P0, PT, R175, RZ, PT ;  /* 0x000000ffaf00720b */ /* 0x000fe20003f16000 */
[----:B------:R-:W-:Y:S01]  /*7850*/  FADD.FTZ R15, -R187, R15 ;  /* 0x0000000fbb0f7221 */ /* 0x000fe20000010100 */
[-C--:B------:R-:W-:Y:S01]  /*7860*/  FSEL R143, R6, R189.reuse, P1 ;  /* 0x000000bd068f7208 */ /* 0x080fe20000800000 */
[C---:B------:R-:W-:Y:S01]  /*7870*/  FADD.FTZ R12, -R188.reuse, R12 ;  /* 0x0000000cbc0c7221 */ /* 0x040fe20000010100 */
[----:B------:R-:W-:Y:S01]  /*7880*/  FSEL R3, R7, R189, P0 ;  /* 0x000000bd07037208 */ /* 0x000fe20000000000 */
[----:B------:R-:W-:Y:S01]  /*7890*/  FADD.FTZ R13, -R188, R13 ;  /* 0x0000000dbc0d7221 */ /* 0x000fe20000010100 */
[----:B------:R-:W-:Y:S01]  /*78a0*/  FSETP.GE.FTZ.AND P1, PT, R170, RZ, PT ;  /* 0x000000ffaa00720b */ /* 0x000fe20003f36000 */
[----:B------:R-:W-:Y:S01]  /*78b0*/  FMUL.FTZ R173, R173, R143 ;  /* 0x0000008fadad7220 */ /* 0x000fe20000410000 */
[----:B------:R-:W-:Y:S01]  /*78c0*/  FSETP.GE.FTZ.AND P0, PT, R171, RZ, PT ;  /* 0x000000ffab00720b */ /* 0x000fe20003f16000 */
[----:B------:R-:W-:Y:S01]  /*78d0*/  FMUL.FTZ R3, R175, R3 ;  /* 0x00000003af037220 */ /* 0x000fe20000410000 */
[----:B------:R-:W-:Y:S01]  /*78e0*/  FADD.FTZ R14, -R187, R14 ;  /* 0x0000000ebb0e7221 */ /* 0x000fe20000010100 */
[C---:B------:R-:W-:Y:S01]  /*78f0*/  FADD.FTZ R7, -R188.reuse, R8 ;  /* 0x00000008bc077221 */ /* 0x040fe20000010100 */
[----:B------:R-:W-:Y:S01]  /*7900*/  FADD.FTZ R8, -R189, R18 ;  /* 0x00000012bd087221 */ /* 0x000fe20000010100 */
[----:B------:R-:W-:Y:S01]  /*7910*/  FADD.FTZ R6, -R188, R9 ;  /* 0x00000009bc067221 */ /* 0x000fe20000010100 */
[----:B------:R-:W-:Y:S01]  /*7920*/  F2FP.BF16.F32.PACK_AB R173, R3, R173 ;  /* 0x000000ad03ad723e */ /* 0x000fe200000010ff */
[----:B------:R-:W-:Y:S01]  /*7930*/  FADD.FTZ R9, -R190, R17 ;  /* 0x00000011be097221 */ /* 0x000fe20000010100 */
[-C--:B------:R-:W-:Y:S01]  /*7940*/  FSEL R7, R7, R188.reuse, P3 ;  /* 0x000000bc07077208 */ /* 0x080fe20001800000 */
[----:B------:R-:W-:Y:S01]  /*7950*/  FADD.FTZ R4, -R187, R11 ;  /* 0x0000000bbb047221 */ /* 0x000fe20000010100 */
[----:B------:R-:W-:Y:S01]  /*7960*/  FSEL R6, R6, R188, P2 ;  /* 0x000000bc06067208 */ /* 0x000fe20001000000 */
[----:B------:R-:W-:Y:S01]  /*7970*/  FMUL.FTZ R169, R169, R5 ;  /* 0x00000005a9a97220 */ /* 0x000fe20000410000 */
[----:B------:R-:W-:Y:S01]  /*7980*/  FSETP.GE.FTZ.AND P3, PT, R179, RZ, PT ;  /* 0x000000ffb300720b */ /* 0x000fe20003f76000 */
[----:B------:R-:W-:Y:S01]  /*7990*/  FMUL.FTZ R172, R172, R7 ;  /* 0x00000007acac7220 */ /* 0x000fe20000410000 */
[-C--:B------:R-:W-:Y:S01]  /*79a0*/  FSEL R4, R4, R187.reuse, P0 ;  /* 0x000000bb04047208 */ /* 0x080fe20000000000 */
[----:B------:R-:W-:Y:S01]  /*79b0*/  FADD.FTZ R7, -R189, R19 ;  /* 0x00000013bd077221 */ /* 0x000fe20000010100 */
[----:B------:R-:W-:Y:S01]  /*79c0*/  FSETP.GE.FTZ.AND P2, PT, R178, RZ, PT ;  /* 0x000000ffb200720b */ /* 0x000fe20003f56000 */
[----:B------:R-:W-:Y:S01]  /*79d0*/  FMUL.FTZ R167, R167, R6 ;  /* 0x00000006a7a77220 */ /* 0x000fe20000410000 */
[----:B------:R-:W-:Y:S01]  /*79e0*/  FSETP.GE.FTZ.AND P0, PT, R176, RZ, PT ;  /* 0x000000ffb000720b */ /* 0x000fe20003f16000 */
[----:B------:R-:W-:Y:S01]  /*79f0*/  FMUL.FTZ R171, R171, R4 ;  /* 0x00000004abab7220 */ /* 0x000fe20000410000 */
[----:B------:R-:W-:Y:S01]  /*7a00*/  FSEL R6, R12, R188, P3 ;  /* 0x000000bc0c067208 */ /* 0x000fe20001800000 */
[----:B------:R-:W-:Y:S01]  /*7a10*/  FADD.FTZ R5, -R187, R10 ;  /* 0x0000000abb057221 */ /* 0x000fe20000010100 */
[-C--:B------:R-:W-:Y:S01]  /*7a20*/  FSEL R3, R15, R187.reuse, P0 ;  /* 0x000000bb0f037208 */ /* 0x080fe20000000000 */
[-C--:B-1----:R-:W-:Y:S03]  /*7a30*/  HMMA.16816.F32.BF16 R20, R144, R136.reuse, R20 ;  /* 0x000000889014723c */ /* 0x082fe60000041814 */
        /* <DEDUP_REMOVED lines=17> */
[-C--:B------:R-:W-:Y:S03]  /*7b50*/  HMMA.16816.F32.BF16 R28, R132, R138.reuse, R28 ;  /* 0x0000008a841c723c */ /* 0x080fe6000004181c */
[----:B------:R-:W-:Y:S01]  /*7b60*/  F2FP.BF16.F32.PACK_AB R149, R3, R4 ;  /* 0x000000040395723e */ /* 0x000fe200000010ff */
[----:B------:R-:W-:Y:S01]  /*7b70*/  FADD.FTZ R22, -R189, R22 ;  /* 0x00000016bd167221 */ /* 0x000fe20000010100 */
[----:B------:R-:W-:Y:S01]  /*7b80*/  FSETP.GE.FTZ.AND P2, PT, R192, RZ, PT ;  /* 0x000000ffc000720b */ /* 0x000fe20003f56000 */
[----:B------:R-:W1:Y:S01]  /*7b90*/  LDSM.16.M88.4 R4, [R185+0x11000] ;  /* 0x01100000b904783b */ /* 0x000e620000000200 */
        /* <DEDUP_REMOVED lines=14> */
[----:B------:R-:W-:Y:S01]  /*7c80*/  FSEL R8, R22, R189, P1 ;  /* 0x000000bd16087208 */ /* 0x000fe20000800000 */
[----:B------:R-:W-:Y:S01]  /*7c90*/  FADD.FTZ R14, -R188, R24 ;  /* 0x00000018bc0e7221 */ /* 0x000fe20000010100 */
[----:B------:R-:W-:Y:S01]  /*7ca0*/  FSETP.GE.FTZ.AND P1, PT, R182, RZ, PT ;  /* 0x000000ffb600720b */ /* 0x000fe20003f36000 */
[----:B------:R-:W-:Y:S01]  /*7cb0*/  FADD.FTZ R33, -R190, R33 ;  /* 0x00000021be217221 */ /* 0x000fe20000010100 */
[----:B------:R-:W-:Y:S01]  /*7cc0*/  F2FP.BF16.F32.PACK_AB R139, R15, R16 ;  /* 0x000000100f8b723e */ /* 0x000fe200000010ff */
[----:B------:R-:W-:Y:S01]  /*7cd0*/  FADD.FTZ R34, -R189, R34 ;  /* 0x00000022bd227221 */ /* 0x000fe20000010100 */
[----:B------:R-:W-:Y:S01]  /*7ce0*/  F2FP.BF16.F32.PACK_AB R143, R17, R18 ;  /* 0x00000012118f723e */ /* 0x000fe200000010ff */
[----:B------:R-:W-:Y:S01]  /*7cf0*/  FMUL.FTZ R8, R195, R8 ;  /* 0x00000008c3087220 */ /* 0x000fe20000410000 */
[----:B------:R-:W-:Y:S01]  /*7d00*/  F2FP.BF16.F32.PACK_AB R169, R169, R174 ;  /* 0x000000aea9a9723e */ /* 0x000fe200000010ff */
[C---:B------:R-:W-:Y:S01]  /*7d10*/  FADD.FTZ R13, -R188.reuse, R25 ;  /* 0x00000019bc0d7221 */ /* 0x040fe20000010100 */
[----:B------:R-:W-:Y:S01]  /*7d20*/  F2FP.BF16.F32.PACK_AB R167, R167, R172 ;  /* 0x000000aca7a7723e */ /* 0x000fe200000010ff */
[----:B------:R-:W-:Y:S01]  /*7d30*/  FADD.FTZ R12, -R187, R26 ;  /* 0x0000001abb0c7221 */ /* 0x000fe20000010100 */
[----:B------:R-:W-:Y:S01]  /*7d40*/  F2FP.BF16.F32.PACK_AB R170, R171, R170 ;  /* 0x000000aaabaa723e */ /* 0x000fe200000010ff */
[----:B------:R-:W-:Y:S01]  /*7d50*/  FADD.FTZ R28, -R188, R28 ;  /* 0x0000001cbc1c7221 */ /* 0x000fe20000010100 */
[----:B------:R-:W-:Y:S01]  /*7d60*/  FADD.FTZ R23, -R189, R23 ;  /* 0x00000017bd177221 */ /* 0x000fe20000010100 */
[----:B------:R-:W-:Y:S01]  /*7d70*/  FADD.FTZ R20, -R190, R20 ;  /* 0x00000014be147221 */ /* 0x000fe20000010100 */
[----:B------:R-:W-:Y:S01]  /*7d80*/  FSEL R12, R12, R187, P1 ;  /* 0x000000bb0c0c7208 */ /* 0x000fe20000800000 */
[----:B------:R-:W-:Y:S01]  /*7d90*/  FADD.FTZ R21, -R190, R21 ;  /* 0x00000015be157221 */ /* 0x000fe20000010100 */
[----:B------:R-:W-:Y:S01]  /*7da0*/  FSETP.GE.FTZ.AND P1, PT, R210, RZ, PT ;  /* 0x000000ffd200720b */ /* 0x000fe20003f36000 */
[----:B------:R-:W-:Y:S01]  /*7db0*/  FADD.FTZ R31, -R187, R31 ;  /* 0x0000001fbb1f7221 */ /* 0x000fe20000010100 */
        /* <DEDUP_REMOVED lines=10> */
[-C--:B------:R-:W-:Y:S01]  /*7e60*/  FSEL R14, R14, R188.reuse, P3 ;  /* 0x000000bc0e0e7208 */ /* 0x080fe20001800000 */
[C---:B------:R-:W-:Y:S04]  /*7e70*/  HMMA.16816.F32.BF16 R40, R132.reuse, R4, R40 ;  /* 0x000000048428723c */ /* 0x040fe80000041828 */
[----:B------:R-:W-:Y:S01]  /*7e80*/  FSEL R13, R13, R188, P2 ;  /* 0x000000bc0d0d7208 */ /* 0x000fe20001000000 */
[----:B------:R-:W-:Y:S01]  /*7e90*/  FMUL.FTZ R16, R198, R14 ;  /* 0x0000000ec6107220 */ /* 0x000fe20000410000 */
[----:B------:R-:W-:Y:S01]  /*7ea0*/  FSETP.GE.FTZ.AND P3, PT, R212, RZ, PT ;  /* 0x000000ffd400720b */ /* 0x000fe20003f76000 */
[----:B------:R-:W-:Y:S01]  /*7eb0*/  FMUL.FTZ R14, R182, R12 ;  /* 0x0000000cb60e7220 */ /* 0x000fe20000410000 */
[----:B------:R-:W-:Y:S01]  /*7ec0*/  FSETP.GE.FTZ.AND P2, PT, R211, RZ, PT ;  /* 0x000000ffd300720b */ /* 0x000fe20003f56000 */
[----:B------:R-:W-:Y:S01]  /*7ed0*/  FMUL.FTZ R15, R180, R13 ;  /* 0x0000000db40f7220 */ /* 0x000fe20000410000 */
[----:B------:R-:W-:Y:S01]  /*7ee0*/  FSETP.GE.FTZ.AND P0, PT, R199, RZ, PT ;  /* 0x000000ffc700720b */ /* 0x000fe20003f16000 */
[-C--:B------:R-:W-:Y:S03]  /*7ef0*/  HMMA.16816.F32.BF16 R44, R132, R6.reuse, R44 ;  /* 0x00000006842c723c */ /* 0x080fe6000004182c */
[----:B------:R-:W-:Y:S01]  /*7f00*/  F2FP.BF16.F32.PACK_AB R137, R3, R8 ;  /* 0x000000080389723e */ /* 0x000fe200000010ff */
[C---:B------:R-:W-:Y:S01]  /*7f10*/  FADD.FTZ R36, -R190.reuse, R36 ;  /* 0x00000024be247221 */ /* 0x040fe20000010100 */
[----:B------:R-:W-:Y:S01]  /*7f20*/  F2FP.BF16.F32.PACK_AB R138, R9, R10 ;  /* 0x0000000a098a723e */ /* 0x000fe200000010ff */
[----:B------:R-:W-:Y:S01]  /*7f30*/  FADD.FTZ R10, -R190, R32 ;  /* 0x00000020be0a7221 */ /* 0x000fe20000010100 */
[-C--:B------:R-:W-:Y:S01]  /*7f40*/  FSEL R3, R28, R188.reuse, P3 ;  /* 0x000000bc1c037208 */ /* 0x080fe20001800000 */
[----:B------:R-:W-:Y:S01]  /*7f50*/  FADD.FTZ R38, -R189, R38 ;  /* 0x00000026bd267221 */ /* 0x000fe20000010100 */
[----:B------:R-:W-:Y:S01]  /*7f60*/  FSEL R8, R29, R188, P2 ;  /* 0x000000bc1d087208 */ /* 0x000fe20001000000 */
[C---:B------:R-:W-:Y:S04]  /*7f70*/  HMMA.16816.F32.BF16 R48, R144.reuse, R6, R48 ;  /* 0x000000069030723c */ /* 0x040fe80000041830 */
        /* <DEDUP_REMOVED lines=27> */
[----:B------:R-:W-:Y:S01]  /*8130*/  FADD.FTZ R47, -R187, R47 ;  /* 0x0000002fbb2f7221 */ /* 0x000fe20000010100 */
[----:B------:R-:W-:Y:S01]  /*8140*/  FSETP.GE.FTZ.AND P1, PT, R200, RZ, PT ;  /* 0x000000ffc800720b */ /* 0x000fe20003f36000 */
[----:B------:R-:W-:Y:S01]  /*8150*/  FMUL.FTZ R12, R208, R12 ;  /* 0x0000000cd00c7220 */ /* 0x000fe20000410000 */
[----:B------:R-:W-:Y:S01]  /*8160*/  FSEL R5, R35, R189, P0 ;  /* 0x000000bd23057208 */ /* 0x000fe20000000000 */
[----:B------:R-:W-:Y:S01]  /*8170*/  FADD.FTZ R46, -R187, R46 ;  /* 0x0000002ebb2e7221 */ /* 0x000fe20000010100 */
        /* <DEDUP_REMOVED lines=19> */
[C---:B------:R-:W-:Y:S01]  /*82b0*/  FADD.FTZ R48, -R190.reuse, R48 ;  /* 0x00000030be307221 */ /* 0x040fe20000010100 */
[----:B------:R-:W-:Y:S01]  /*82c0*/  FSEL R7, R43, R187, P0 ;  /* 0x000000bb2b077208 */ /* 0x000fe20000000000 */
[----:B------:R-:W-:Y:S01]  /*82d0*/  FADD.FTZ R49, -R190, R49 ;  /* 0x00000031be317221 */ /* 0x000fe20000010100 */
[----:B------:R-:W-:Y:S01]  /*82e0*/  FSETP.GE.FTZ.AND P3, PT, R202, RZ, PT ;  /* 0x000000ffca00720b */ /* 0x000fe20003f76000 */
[----:B------:R-:W-:Y:S01]  /*82f0*/  FMUL.FTZ R5, R194, R5 ;  /* 0x00000005c2057220 */ /* 0x000fe20000410000 */
[----:B------:R-:W-:Y:S01]  /*8300*/  FSETP.GE.FTZ.AND P2, PT, R196, RZ, PT ;  /* 0x000000ffc400720b */ /* 0x000fe20003f56000 */
[----:B------:R-:W-:Y:S01]  /*8310*/  FMUL.FTZ R22, R201, R7 ;  /* 0x00000007c9167220 */ /* 0x000fe20000410000 */
[-C--:B------:R-:W-:Y:S02]  /*8320*/  FSEL R12, R42, R187.reuse, P1 ;  /* 0x000000bb2a0c7208 */ /* 0x080fe40000800000 */
[----:B------:R-:W-:Y:S01]  /*8330*/  FSETP.GE.FTZ.AND P0, PT, R216, RZ, PT ;  /* 0x000000ffd800720b */ /* 0x000fe20003f16000 */
[-C--:B-1----:R-:W-:Y:S03]  /*8340*/  HMMA.16816.F32.BF16 R52, R144, R8.reuse, R52 ;  /* 0x000000089034723c */ /* 0x082fe60000041834 */
[----:B------:R-:W-:Y:S01]  /*8350*/  F2FP.BF16.F32.PACK_AB R26, R3, R4 ;  /* 0x00000004031a723e */ /* 0x000fe200000010ff */
[----:B------:R-:W-:Y:S01]  /*8360*/  FMUL.FTZ R12, R197, R12 ;  /* 0x0000000cc50c7220 */ /* 0x000fe20000410000 */
[-C--:B------:R-:W-:Y:S02]  /*8370*/  FSEL R14, R14, R188.reuse, P3 ;  /* 0x000000bc0e0e7208 */ /* 0x080fe40001800000 */
[----:B------:R-:W-:Y:S01]  /*8380*/  FSEL R13, R13, R188, P2 ;  /* 0x000000bc0d0d7208 */ /* 0x000fe20001000000 */
[C---:B------:R-:W-:Y:S04]  /*8390*/  HMMA.16816.F32.BF16 R56, R132.reuse, R8, R56 ;  /* 0x000000088438723c */ /* 0x040fe80000041838 */
[----:B------:R-:W-:Y:S01]  /*83a0*/  FSEL R3, R47, R187, P0 ;  /* 0x000000bb2f037208 */ /* 0x000fe20000000000 */
[----:B------:R-:W-:Y:S01]  /*83b0*/  FMUL.FTZ R14, R202, R14 ;  /* 0x0000000eca0e7220 */ /* 0x000fe20000410000 */
[----:B------:R-:W-:Y:S01]  /*83c0*/  FSETP.GE.FTZ.AND P1, PT, R217, RZ, PT ;  /* 0x000000ffd900720b */ /* 0x000fe20003f36000 */
[----:B------:R-:W-:Y:S01]  /*83d0*/  FMUL.FTZ R13, R196, R13 ;  /* 0x0000000dc40d7220 */ /* 0x000fe20000410000 */
[----:B------:R-:W-:Y:S01]  /*83e0*/  FSETP.GE.FTZ.AND P0, PT, R227, RZ, PT ;  /* 0x000000ffe300720b */ /* 0x000fe20003f16000 */
[-C--:B------:R-:W-:Y:S03]  /*83f0*/  HMMA.16816.F32.BF16 R60, R132, R10.reuse, R60 ;  /* 0x0000000a843c723c */ /* 0x080fe6000004183c */
[----:B------:R-:W-:Y:S01]  /*8400*/  FSETP.GE.FTZ.AND P3, PT, R220, RZ, PT ;  /* 0x000000ffdc00720b */ /* 0x000fe20003f76000 */
        /* <DEDUP_REMOVED lines=14> */
[----:B------:R-:W-:Y:S04]  /*84f0*/  HMMA.16816.F32.BF16 R64, R144, R10, R64 ;  /* 0x0000000a9040723c */ /* 0x000fe80000041840 */
[----:B------:R-:W-:Y:S01]  /*8500*/  FSEL R5, R45, R188, P2 ;  /* 0x000000bc2d057208 */ /* 0x000fe20001000000 */
[----:B------:R-:W-:Y:S01]  /*8510*/  FMUL.FTZ R8, R220, R6 ;  /* 0x00000006dc087220 */ /* 0x000fe20000410000 */
[----:B------:R-:W-:Y:S02]  /*8520*/  FSETP.GE.FTZ.AND P1, PT, R228, RZ, PT ;  /* 0x000000ffe400720b */ /* 0x000fe40003f36000 */
[----:B------:R-:W-:Y:S02]  /*8530*/  FSETP.GE.FTZ.AND P0, PT, R234, RZ, PT ;  /* 0x000000ffea00720b */ /* 0x000fe40003f16000 */
        /* <DEDUP_REMOVED lines=98> */
.L_x_2491:
[----:B------:R-:W-:Y:S01]  /*8b60*/  STS [R161+0x14000], R169 ;  /* 0x014000a9a1007388 */ /* 0x000fe20000000800 */
[----:B------:R-:W-:Y:S01]  /*8b70*/  IMAD.MOV.U32 R3, RZ, RZ, 0x10 ;  /* 0x00000010ff037424 */ /* 0x000fe200078e00ff */
[----:B------:R-:W-:Y:S01]  /*8b80*/  LOP3.LUT P0, RZ, R157, 0x4, RZ, 0xc0, !PT ;  /* 0x000000049dff7812 */ /* 0x000fe2000780c0ff */
[----:B-1----:R-:W-:Y:S01]  /*8b90*/  FMUL.FTZ R4, R238, R190 ;  /* 0x000000beee047220 */ /* 0x002fe20000410000 */
[----:B------:R-:W-:Y:S01]  /*8ba0*/  STS [R161+0x14400], R173 ;  /* 0x014400ada1007388 */ /* 0x000fe20000000800 */
[----:B------:R-:W-:Y:S01]  /*8bb0*/  FMUL.FTZ R5, R237, R189 ;  /* 0x000000bded057220 */ /* 0x000fe20000410000 */
[----:B------:R-:W-:Y:S02]  /*8bc0*/  SEL R3, R3, 0xfffffff0, !P0 ;  /* 0xfffffff003037807 */ /* 0x000fe40004000000 */
[----:B------:R-:W-:Y:S01]  /*8bd0*/  STS [R166+0x14000], R143 ;  /* 0x0140008fa6007388 */ /* 0x000fe20000000800 */
        /* <DEDUP_REMOVED lines=9> */
[----:B------:R-:W-:Y:S03]  /*8c70*/  LEA R2, R2, UR4, 0x1 ;  /* 0x0000000402027c11 */ /* 0x000fe6000f8e08ff */
        /* <DEDUP_REMOVED lines=10> */
[----:B-1----:R-:W1:Y:S03]  /*8d20*/  LDC R137, c[0x0][0x44c] ;  /* 0x00011300ff897b82 */ /* 0x002e660000000800 */
[----:B------:R-:W-:Y:S04]  /*8d30*/  STS [R162+-0x8000], R27 ;  /* 0xff80001ba2007388 */ /* 0x000fe80000000800 */
[----:B------:R-:W-:Y:S04]  /*8d40*/  STS [R162+-0x7c00], R26 ;  /* 0xff84001aa2007388 */ /* 0x000fe80000000800 */
[----:B------:R-:W-:Y:S01]  /*8d50*/  STS [R3+-0x8000], R14 ;  /* 0xff80000e03007388 */ /* 0x000fe20000000800 */
[----:B--2---:R-:W-:Y:S03]  /*8d60*/  IMAD.SHL.U32 R136, R157, 0x20, RZ ;  /* 0x000000209d887824 */ /* 0x004fe600078e00ff */
[----:B------:R-:W-:Y:S02]  /*8d70*/  STS [R3+-0x7c00], R13 ;  /* 0xff84000d03007388 */ /* 0x000fe40000000800 */
[----:B------:R-:W-:Y:S02]  /*8d80*/  LOP3.LUT R0, R0, 0x200, R136, 0xf8, !PT ;  /* 0x0000020000007812 */ /* 0x000fe400078ef888 */
[----:B------:R-:W-:Y:S02]  /*8d90*/  STS [R162+-0x6000], R23 ;  /* 0xffa00017a2007388 */ /* 0x000fe40000000800 */
[----:B------:R-:W-:Y:S02]  /*8da0*/  LEA R0, R0, UR4, 0x1 ;  /* 0x0000000400007c11 */ /* 0x000fe4000f8e08ff */
[----:B------:R-:W-:Y:S01]  /*8db0*/  STS [R162+-0x5c00], R22 ;  /* 0xffa40016a2007388 */ /* 0x000fe20000000800 */
[----:B-1----:R-:W-:Y:S03]  /*8dc0*/  IMAD R137, R137, UR8, RZ ;  /* 0x0000000889897c24 */ /* 0x002fe6000f8e02ff */
        /* <DEDUP_REMOVED lines=141> */
.L_x_2492:
        /* <DEDUP_REMOVED lines=141> */
[C---:B------:R-:W-:Y:S04]  /*9f70*/  LEA R52, P0, R137.reuse, R60, 0x5 ;  /* 0x0000003c89347211 */ /* 0x040fe800078028ff */
        /* <DEDUP_REMOVED lines=328> */
[----:B------:R-:W-:-:S06]  /*b400*/  UIMAD UR5, UR31, UR5, UR41 ;  /* 0x000000051f0572a4 */ /* 0x000fcc000f8e0229 */
[----:B-1----:R-:W-:Y:S01]  /*b410*/  MOV R0, UR5 ;  /* 0x0000000500007c02 */ /* 0x002fe20008000f00 */
[----:B------:R-:W-:Y:S05]  /*b420*/  BRA `(.L_x_2495) ;  /* 0x0000000000187947 */ /* 0x000fea0003800000 */
.L_x_2494:
[----:B------:R-:W2:Y:S01]  /*b430*/  LDCU.64 UR10, c[0x0][0x5c0] ;  /* 0x0000b800ff0a77ac */ /* 0x000ea20008000a00 */
[----:B------:R-:W-:-:S04]  /*b440*/  UIADD3 UR4, UPT, UPT, UR27, UR38, URZ ;  /* 0x000000261b047290 */ /* 0x000fc8000fffe0ff */
[----:B--2---:R-:W-:Y:S02]  /*b450*/  UIMAD.WIDE.U32 UR40, UR4, UR10, URZ ;  /* 0x0000000a042872a5 */ /* 0x004fe4000f8e00ff */
[----:B------:R-:W-:-:S04]  /*b460*/  UIMAD UR4, UR4, UR11, URZ ;  /* 0x0000000b040472a4 */ /* 0x000fc8000f8e02ff */
[----:B------:R-:W-:-:S06]  /*b470*/  UIADD3 UR4, UPT, UPT, UR41, UR4, URZ ;  /* 0x0000000429047290 */ /* 0x000fcc000fffe0ff */
[----:B-1----:R-:W-:Y:S02]  /*b480*/  MOV R0, UR4 ;  /* 0x0000000400007c02 */ /* 0x002fe40008000f00 */
.L_x_2495:
        /* <DEDUP_REMOVED lines=12> */
.L_x_2496:
[----:B------:R-:W1:Y:S01]  /*b550*/  LDCU.64 UR8, c[0x0][0x5c8] ;  /* 0x0000b900ff0877ac */ /* 0x000e620008000a00 */
[----:B------:R-:W-:-:S04]  /*b560*/  UIADD3 UR4, UPT, UPT, UR27, UR38, URZ ;  /* 0x000000261b047290 */ /* 0x000fc8000fffe0ff */
[----:B-1----:R-:W-:Y:S02]  /*b570*/  UIMAD.WIDE.U32 UR14, UR4, UR8, URZ ;  /* 0x00000008040e72a5 */ /* 0x002fe4000f8e00ff */
[----:B------:R-:W-:-:S04]  /*b580*/  UIMAD UR4, UR4, UR9, URZ ;  /* 0x00000009040472a4 */ /* 0x000fc8000f8e02ff */
[----:B------:R-:W-:-:S06]  /*b590*/  UIADD3 UR4, UPT, UPT, UR15, UR4, URZ ;  /* 0x000000040f047290 */ /* 0x000fcc000fffe0ff */
[----:B------:R-:W-:-:S07]  /*b5a0*/  MOV R20, UR4 ;  /* 0x0000000400147c02 */ /* 0x000fce0008000f00 */
.L_x_2497:
        /* <DEDUP_REMOVED lines=19> */
[----:B------:R-:W-:Y:S01]  /*b6e0*/  VIADD R8, R157, 0x20 ;  /* 0x000000209d087836 */ /* 0x000fe20000000000 */
[----:B------:R-:W-:Y:S01]  /*b6f0*/  IADD3 R2, P0, PT, R2, UR40, RZ ;  /* 0x0000002802027c10 */ /* 0x000fe2000ff1e0ff */
[----:B------:R-:W-:Y:S01]  /*b700*/  IMAD.U32 R3, RZ, RZ, UR4 ;  /* 0x00000004ff037e24 */ /* 0x000fe2000f8e00ff */
[----:B------:R-:W-:Y:S01]  /*b710*/  ISETP.GE.AND P4, PT, R7, UR26, PT ;  /* 0x0000001a07007c0c */ /* 0x000fe2000bf86270 */
[----:B------:R4:W2:Y:S01]  /*b720*/  LDS.128 R16, [R143+0xd000] ;  /* 0x00d000008f107984 */ /* 0x0008a20000000c00 */
[----:B------:R-:W-:Y:S01]  /*b730*/  ISETP.GE.AND P3, PT, R6, UR26, PT ;  /* 0x0000001a06007c0c */ /* 0x000fe2000bf66270 */
[----:B------:R-:W-:Y:S01]  /*b740*/  BSSY.RECONVERGENT B0, `(.L_x_2498) ;  /* 0x0000011000007945 */ /* 0x000fe20003800200 */
[----:B------:R-:W-:Y:S01]  /*b750*/  IADD3.X R3, PT, PT, R0, UR39, R3, P0, !PT ;  /* 0x0000002700037c10 */ /* 0x000fe200087fe403 */
[----:B------:R-:W-:Y:S01]  /*b760*/  IMAD.X R33, RZ, RZ, RZ, P1 ;  /* 0x000000ffff217224 */ /* 0x000fe200008e06ff */
[----:B------:R-:W-:-:S02]  /*b770*/  ISETP.GE.AND P5, PT, R8, UR26, PT ;  /* 0x0000001a08007c0c */ /* 0x000fc4000bfa6270 */
[----:B------:R-:W-:Y:S01]  /*b780*/  IADD3 R26, P0, PT, R157, 0x40, RZ ;  /* 0x000000409d1a7810 */ /* 0x000fe20007f1e0ff */
[----:B-1----:R-:W-:-:S04]  /*b790*/  IMAD.WIDE.U32 R6, R4, UR18, R2 ;  /* 0x0000001204067c25 */ /* 0x002fc8000f8e0002 */
[----:B------:R-:W-:Y:S01]  /*b7a0*/  IMAD R12, R5, UR18, R7 ;  /* 0x00000012050c7c24 */ /* 0x000fe2000f8e0207 */
[----:B----4-:R-:W-:Y:S07]  /*b7b0*/  @P2 BRA `(.L_x_2499) ;  /* 0x0000000000242947 */ /* 0x010fee0003800000 */
        /* <DEDUP_REMOVED lines=9> */
.L_x_2499:
[----:B------:R-:W-:Y:S05]  /*b850*/  BSYNC.RECONVERGENT B0 ;  /* 0x0000000000007941 */ /* 0x000fea0003800200 */
.L_x_2498:
        /* <DEDUP_REMOVED lines=12> */
.L_x_2501:
[----:B------:R-:W-:Y:S05]  /*b920*/  BSYNC.RECONVERGENT B0 ;  /* 0x0000000000007941 */ /* 0x000fea0003800200 */
.L_x_2500:
        /* <DEDUP_REMOVED lines=14> */
.L_x_2503:
[----:B------:R-:W-:Y:S05]  /*ba10*/  BSYNC.RECONVERGENT B0 ;  /* 0x0000000000007941 */ /* 0x000fea0003800200 */
.L_x_2502:
        /* <DEDUP_REMOVED lines=18> */
.L_x_2505:
[----:B------:R-:W-:Y:S05]  /*bb40*/  BSYNC.RECONVERGENT B0 ;  /* 0x0000000000007941 */ /* 0x000fea0003800200 */
.L_x_2504:
        /* <DEDUP_REMOVED lines=10> */
[----:B------:R-:W-:-:S04]  /*bbf0*/  IADD3 R2, P0, PT, R2, UR14, RZ ;  /* 0x0000000e02027c10 */ /* 0x000fc8000ff1e0ff */
        /* <DEDUP_REMOVED lines=21> */
.L_x_2507:
[----:B------:R-:W-:Y:S05]  /*bd50*/  BSYNC.RECONVERGENT B0 ;  /* 0x0000000000007941 */ /* 0x000fea0003800200 */
.L_x_2506:
        /* <DEDUP_REMOVED lines=12> */
.L_x_2509:
[----:B------:R-:W-:Y:S05]  /*be20*/  BSYNC.RECONVERGENT B0 ;  /* 0x0000000000007941 */ /* 0x000fea0003800200 */
.L_x_2508:
        /* <DEDUP_REMOVED lines=11> */
.L_x_2488:
[----:B------:R-:W-:Y:S05]  /*bee0*/  BSYNC.RECONVERGENT B1 ;  /* 0x0000000000017941 */ /* 0x000fea0003800200 */
.L_x_2462:
        /* <DEDUP_REMOVED lines=11> */
.L_x_2511:
        /* <DEDUP_REMOVED lines=14> */
.L_x_2795:


//--------------------- .text._ZN5flash44flash_bwd_dq_dk_dv_loop_seqk_parallel_kernelI23Flash_bwd_kernel_traitsILi64ELi128ELi128ELi8ELi4ELi4ELi4ELb0ELb0EN7cutlass10bfloat16_tE19Flash_kernel_traitsILi64ELi128ELi128ELi8ES3_EELb0ELb0ELb1ELb0ELb0ELb1ELb1EEEvNS_16Flash_bwd_paramsE --------------------------
	.section	.text._ZN5flash44flash_bwd_dq_dk_dv_loop_seqk_parallel_kernelI23Flash_bwd_kernel_traitsILi64ELi128ELi128ELi8ELi4ELi4ELi4ELb0ELb0EN7cutlass10bfloat16_tE19Flash_kernel_traitsILi64ELi128ELi128ELi8ES3_EELb0ELb0ELb1ELb0ELb0ELb1ELb1EEEvNS_16Flash_bwd_paramsE,"ax",@progbits
	.align	128
        .global         _ZN5flash44flash_bwd_dq_dk_dv_loop_seqk_parallel_kernelI23Flash_bwd_kernel_traitsILi64ELi128ELi128ELi8ELi4ELi4ELi4ELb0ELb0EN7cutlass10bfloat16_tE19Flash_kernel_traitsILi64ELi128ELi128ELi8ES3_EELb0ELb0ELb1ELb0ELb0ELb1ELb1EEEvNS_16Flash_bwd_paramsE
        .type           _ZN5flash44flash_bwd_dq_dk_dv_loop_seqk_parallel_kernelI23Flash_bwd_kernel_traitsILi64ELi128ELi128ELi8ELi4ELi4ELi4ELb0ELb0EN7cutlass10bfloat16_tE19Flash_kernel_traitsILi64ELi128ELi128ELi8ES3_EELb0ELb0ELb1ELb0ELb0ELb1ELb1EEEvNS_16Flash_bwd_paramsE,@function
        .size           _ZN5flash44flash_bwd_dq_dk_dv_loop_seqk_parallel_kernelI23Flash_bwd_kernel_traitsILi64ELi128ELi128ELi8ELi4ELi4ELi4ELb0ELb0EN7cutlass10bfloat16_tE19Flash_kernel_traitsILi64ELi128ELi128ELi8ES3_EELb0ELb0ELb1ELb0ELb0ELb1ELb1EEEvNS_16Flash_bwd_paramsE,(.L_x_2796 - _ZN5flash44flash_bwd_dq_dk_dv_loop_seqk_parallel_kernelI23Flash_bwd_kernel_traitsILi64ELi128ELi128ELi8ELi4ELi4ELi4ELb0ELb0EN7cutlass10bfloat16_tE19Flash_kernel_traitsILi64ELi128ELi128ELi8ES3_EELb0ELb0ELb1ELb0ELb0ELb1ELb1EEEvNS_16Flash_bwd_paramsE)
        .other          _ZN5flash44flash_bwd_dq_dk_dv_loop_seqk_parallel_kernelI23Flash_bwd_kernel_traitsILi64ELi128ELi128ELi8ELi4ELi4ELi4ELb0ELb0EN7cutlass10bfloat16_tE19Flash_kernel_traitsILi64ELi128ELi128ELi8ES3_EELb0ELb0ELb1ELb0ELb0ELb1ELb1EEEvNS_16Flash_bwd_paramsE,@"STO_CUDA_ENTRY STV_DEFAULT"
_ZN5flash44flash_bwd_dq_dk_dv_loop_seqk_parallel_kernelI23Flash_bwd_kernel_traitsILi64ELi128ELi128ELi8ELi4ELi4ELi4ELb0ELb0EN7cutlass10bfloat16_tE19Flash_kernel_traitsILi64ELi128ELi128ELi8ES3_EELb0ELb0ELb1ELb0ELb0ELb1ELb1EEEvNS_16Flash_bwd_paramsE:
.text._ZN5flash44flash_bwd_dq_dk_dv_loop_seqk_parallel_kernelI23Flash_bwd_kernel_traitsILi64ELi128ELi128ELi8ELi4ELi4ELi4ELb0ELb0EN7cutlass10bfloat16_tE19Flash_kernel_traitsILi64ELi128ELi128ELi8ES3_EELb0ELb0ELb1ELb0ELb0ELb1ELb1EEEvNS_16Flash_bwd_paramsE:
        /* <DEDUP_REMOVED lines=49> */
.L_x_2561:
[----:B------:R-:W1:Y:S01]  /*0310*/  LDCU.64 UR8, c[0x0][0x478] ;  /* 0x00008f00ff0877ac */ /* 0x000e620008000a00 */
[----:B------:R-:W-:Y:S02]  /*0320*/  PLOP3.LUT P1, PT, PT, PT, UP3, 0x80, 0x8 ;  /* 0x000000000008781c */ /* 0x000fe40003f2f038 */
[----:B------:R-:W-:Y:S01]  /*0330*/  PLOP3.LUT P4, PT, PT, PT, UP5, 0x80, 0x8 ;  /* 0x000000000008781c */ /* 0x000fe20003f8f058 */
[----:B------:R-:W-:Y:S01]  /*0340*/  @UP3 ULEA UR12, UP0, UR38, UR6, 0x2 ;  /* 0x00000006260c3291 */ /* 0x000fe2000f8010ff */
[----:B------:R-:W-:Y:S01]  /*0350*/  PLOP3.LUT P2, PT, PT, PT, UP4, 0x80, 0x8 ;  /* 0x000000000008781c */ /* 0x000fe20003f4f048 */
[----:B------:R-:W-:Y:S02]  /*0360*/  UISETP.NE.AND UP2, UPT, UR26, URZ, UPT ;  /* 0x000000ff1a00728c */ /* 0x000fe4000bf45270 */
[----:B------:R-:W-:Y:S02]  /*0370*/  @UP3 ULEA.HI.X UR13, UR38, UR7, URZ, 0x2, UP0 ;  /* 0x00000007260d3291 */ /* 0x000fe400080f14ff */
[----:B----4-:R-:W-:-:S02]  /*0380*/  IMAD.U32 R12, RZ, RZ, UR12 ;  /* 0x0000000cff0c7e24 */ /* 0x010fc4000f8e00ff */
[----:B------:R-:W-:Y:S02]  /*0390*/  PLOP3.LUT P3, PT, PT, PT, UP2, 0x80, 0x8 ;  /* 0x000000000008781c */ /* 0x000fe40003f6f028 */
[----:B------:R-:W-:Y:S01]  /*03a0*/  IMAD.U32 R13, RZ, RZ, UR13 ;  /* 0x0000000dff0d7e24 */ /* 0x000fe2000f8e00ff */
[----:B----4-:R-:W-:Y:S02]  /*03b0*/  UIMAD.WIDE.U32 UR12, UR38, 0x4, UR28 ;  /* 0x00000004260c78a5 */ /* 0x010fe4000f8e001c */
[----:B-1----:R-:W-:Y:S01]  /*03c0*/  UISETP.NE.U32.AND UP0, UPT, UR8, URZ, UPT ;  /* 0x000000ff0800728c */ /* 0x002fe2000bf05070 */
[----:B------:R-:W-:Y:S01]  /*03d0*/  IMAD.U32 R6, RZ, RZ, UR36 ;  /* 0x00000024ff067e24 */ /* 0x000fe2000f8e00ff */
[----:B------:R-:W3:Y:S02]  /*03e0*/  @P1 LDG.E R3, desc[UR32][R12.64] ;  /* 0x000000200c031981 */ /* 0x000ee4000c1e1900 */
        /* <DEDUP_REMOVED lines=9> */
[----:B------:R-:W-:-:S02]  /*0480*/  IMAD.U32 R7, RZ, RZ, UR37 ;  /* 0x00000025ff077e24 */ /* 0x000fc4000f8e00ff */
[----:B------:R-:W-:Y:S01]  /*0490*/  IMAD.U32 R11, RZ, RZ, UR15 ;  /* 0x0000000fff0b7e24 */ /* 0x000fe2000f8e00ff */
[----:B-----5:R-:W5:Y:S04]  /*04a0*/  @P4 LDG.E R4, desc[UR32][R8.64] ;  /* 0x0000002008044981 */ /* 0x020f68000c1e1900 */
[----:B------:R-:W2:Y:S04]  /*04b0*/  @P0 LDG.E R0, desc[UR32][R10.64] ;  /* 0x000000200a000981 */ /* 0x000ea8000c1e1900 */
[----:B------:R-:W2:Y:S04]  /*04c0*/  @P2 LDG.E R2, desc[UR32][R8.64+0x4] ;  /* 0x0000042008022981 */ /* 0x000ea8000c1e1900 */
[----:B------:R-:W2:Y:S01]  /*04d0*/  @!P3 LDG.E R6, desc[UR32][R6.64] ;  /* 0x000000200606b981 */ /* 0x000ea2000c1e1900 */
[----:B------:R-:W-:Y:S01]  /*04e0*/  UMOV UR40, URZ ;  /* 0x000000ff00287c82 */ /* 0x000fe20008000000 */
[----:B----4-:R-:W-:Y:S01]  /*04f0*/  @!UP0 UISETP.NE.U32.AND UP1, UPT, UR8, URZ, UPT ;  /* 0x000000ff0800828c */ /* 0x010fe2000bf25070 */
[----:B------:R-:W-:Y:S01]  /*0500*/  UMOV UR45, 0xffffffff ;  /* 0xffffffff002d7882 */ /* 0x000fe20000000000 */
[----:B------:R-:W-:-:S02]  /*0510*/  UMOV UR41, 0xffffffff ;  /* 0xffffffff00297882 */ /* 0x000fc40000000000 */
[----:B------:R-:W-:-:S04]  /*0520*/  @!UP0 UISETP.NE.AND.EX UP1, UPT, UR9, URZ, UPT, UP1 ;  /* 0x000000ff0900828c */ /* 0x000fc8000bf25310 */
[----:B-1----:R-:W-:Y:S02]  /*0530*/  @!UP0 USEL UR9, UR5, URZ, UP1 ;  /* 0x000000ff05098287 */ /* 0x002fe40008800000 */
[----:B------:R-:W-:Y:S01]  /*0540*/  USHF.L.U32 UR5, UR34, 0x7, URZ ;  /* 0x0000000722057899 */ /* 0x000fe200080006ff */
[----:B---3--:R-:W-:Y:S02]  /*0550*/  @P1 R2UR UR40, R3 ;  /* 0x00000000032812ca */ /* 0x008fe400000e0000 */
[----:B-----5:R-:W-:Y:S02]  /*0560*/  @P4 R2UR UR45, R4 ;  /* 0x00000000042d42ca */ /* 0x020fe400000e0000 */
[----:B--2---:R-:W-:Y:S02]  /*0570*/  @P0 R2UR UR39, R0 ;  /* 0x00000000002702ca */ /* 0x004fe400000e0000 */
[----:B------:R-:W-:Y:S02]  /*0580*/  @P2 R2UR UR8, R2 ;  /* 0x00000000020822ca */ /* 0x000fe400000e0000 */
[----:B------:R-:W-:-:S09]  /*0590*/  @!P3 R2UR UR41, R6 ;  /* 0x000000000629b2ca */ /* 0x000fd200000e0000 */
[----:B------:R-:W-:Y:S01]  /*05a0*/  @UP0 UIADD3 UR39, UPT, UPT, UR39, -UR40, URZ ;  /* 0x8000002827270290 */ /* 0x000fe2000fffe0ff */
[----:B------:R-:W-:Y:S11]  /*05b0*/  BRA.U !UP6, `(.L_x_2512) ;  /* 0x000000010e2c7547 */ /* 0x000ff6000b800000 */
[----:B------:R-:W-:Y:S01]  /*05c0*/  UISETP.NE.AND UP1, UPT, UR25, URZ, UPT ;  /* 0x000000ff1900728c */ /* 0x000fe2000bf25270 */
[----:B------:R-:W-:Y:S02]  /*05d0*/  IMAD.U32 R4, RZ, RZ, UR36 ;  /* 0x00000024ff047e24 */ /* 0x000fe4000f8e00ff */
[----:B------:R-:W-:-:S03]  /*05e0*/  IMAD.U32 R5, RZ, RZ, UR37 ;  /* 0x00000025ff057e24 */ /* 0x000fc6000f8e00ff */
[----:B------:R-:W-:-:S13]  /*05f0*/  PLOP3.LUT P0, PT, PT, PT, UP1, 0x80, 0x8 ;  /* 0x000000000008781c */ /* 0x000fda0003f0f018 */
[----:B------:R-:W2:Y:S01]  /*0600*/  @P0 LDG.E R0, desc[UR32][R4.64+0x4] ;  /* 0x0000042004000981 */ /* 0x000ea2000c1e1900 */
[----:B------:R-:W-:Y:S01]  /*0610*/  MOV R2, UR36 ;  /* 0x0000002400027c02 */ /* 0x000fe20008000f00 */
[----:B------:R-:W-:-:S05]  /*0620*/  IMAD.U32 R3, RZ, RZ, UR37 ;  /* 0x00000025ff037e24 */ /* 0x000fca000f8e00ff */
[----:B------:R-:W3:Y:S01]  /*0630*/  @!P0 LDG.E R2, desc[UR32][R2.64] ;  /* 0x0000002002028981 */ /* 0x000ee2000c1e1900 */
[----:B--2---:R-:W-:-:S13]  /*0640*/  @P0 R2UR UR10, R0 ;  /* 0x00000000000a02ca */ /* 0x004fda00000e0000 */
[----:B------:R-:W-:-:S07]  /*0650*/  @UP1 UIADD3 UR10, UPT, UPT, UR10, -UR41, URZ ;  /* 0x800000290a0a1290 */ /* 0x000fce000fffe0ff */
[----:B---3--:R-:W-:-:S15]  /*0660*/  @!P0 R2UR UR10, R2 ;  /* 0x00000000020a82ca */ /* 0x008fde00000e0000 */
.L_x_2512:
        /* <DEDUP_REMOVED lines=43> */
.L_x_2514:
[----:B------:R-:W1:Y:S01]  /*0920*/  LDCU.64 UR16, c[0x0][0x3b8] ;  /* 0x00007700ff1077ac */ /* 0x000e620008000a00 */
[----:B------:R-:W-:-:S04]  /*0930*/  UIADD3 UR8, UPT, UPT, UR40, UR41, URZ ;  /* 0x0000002928087290 */ /* 0x000fc8000fffe0ff */
[----:B-1----:R-:W-:Y:S02]  /*0940*/  UIMAD.WIDE.U32 UR46, UR8, UR16, URZ ;  /* 0x00000010082e72a5 */ /* 0x002fe4000f8e00ff */
[----:B------:R-:W-:-:S04]  /*0950*/  UIMAD UR8, UR8, UR17, URZ ;  /* 0x00000011080872a4 */ /* 0x000fc8000f8e02ff */
[----:B------:R-:W-:-:S06]  /*0960*/  UIADD3 UR8, UPT, UPT, UR47, UR8, URZ ;  /* 0x000000082f087290 */ /* 0x000fcc000fffe0ff */
[----:B------:R-:W-:Y:S02]  /*0970*/  MOV R12, UR8 ;  /* 0x00000008000c7c02 */ /* 0x000fe40008000f00 */
.L_x_2515:
        /* <DEDUP_REMOVED lines=40> */
.L_x_2516:
[----:B------:R-:W1:Y:S01]  /*0c00*/  LDCU.64 UR14, c[0x0][0x3c0] ;  /* 0x00007800ff0e77ac */ /* 0x000e620008000a00 */
[----:B------:R-:W-:-:S04]  /*0c10*/  UIADD3 UR8, UPT, UPT, UR40, UR41, URZ ;  /* 0x0000002928087290 */ /* 0x000fc8000fffe0ff */
[----:B-1----:R-:W-:Y:S02]  /*0c20*/  UIMAD.WIDE.U32 UR48, UR8, UR14, URZ ;  /* 0x0000000e083072a5 */ /* 0x002fe4000f8e00ff */
[----:B------:R-:W-:-:S04]  /*0c30*/  UIMAD UR8, UR8, UR15, URZ ;  /* 0x0000000f080872a4 */ /* 0x000fc8000f8e02ff */
[----:B------:R-:W-:-:S06]  /*0c40*/  UIADD3 UR8, UPT, UPT, UR49, UR8, URZ ;  /* 0x0000000831087290 */ /* 0x000fcc000fffe0ff */
[----:B------:R-:W-:-:S07]  /*0c50*/  MOV R10, UR8 ;  /* 0x00000008000a7c02 */ /* 0x000fce0008000f00 */
.L_x_2517:
        /* <DEDUP_REMOVED lines=27> */
.L_x_2518:
[----:B------:R-:W-:Y:S02]  /*0e10*/  UIMAD.WIDE.U32 UR54, UR62, UR45, URZ ;  /* 0x0000002d3e3672a5 */ /* 0x000fe4000f8e00ff */
[----:B------:R-:W-:-:S04]  /*0e20*/  UIMAD UR8, UR63, UR45, URZ ;  /* 0x0000002d3f0872a4 */ /* 0x000fc8000f8e02ff */
[----:B------:R-:W-:Y:S02]  /*0e30*/  UIADD3 UR8, UPT, UPT, UR55, UR8, URZ ;  /* 0x0000000837087290 */ /* 0x000fe4000fffe0ff */
.L_x_2519:
        /* <DEDUP_REMOVED lines=20> */
.L_x_2520:
[----:B------:R-:W1:Y:S01]  /*0f80*/  LDCU UR52, c[0x0][0x434] ;  /* 0x00008680ff3477ac */ /* 0x000e620008000800 */
[----:B------:R-:W-:-:S04]  /*0f90*/  UIMAD UR47, UR38, UR57, UR23 ;  /* 0x00000039262f72a4 */ /* 0x000fc8000f8e0217 */
[----:B-1----:R-:W-:Y:S02]  /*0fa0*/  UIMAD UR52, UR47, UR52, URZ ;  /* 0x000000342f3472a4 */ /* 0x002fe4000f8e02ff */
.L_x_2521:
        /* <DEDUP_REMOVED lines=11> */
.L_x_2522:
[----:B------:R-:W1:Y:S01]  /*1060*/  LDCU UR55, c[0x0][0x444] ;  /* 0x00008880ff3777ac */ /* 0x000e620008000800 */
[----:B------:R-:W-:-:S04]  /*1070*/  UIMAD UR45, UR38, UR57, UR23 ;  /* 0x00000039262d72a4 */ /* 0x000fc8000f8e0217 */
[----:B-1----:R-:W-:-:S12]  /*1080*/  UIMAD UR55, UR45, UR55, URZ ;  /* 0x000000372d3772a4 */ /* 0x002fd8000f8e02ff */
.L_x_2523:
        /* <DEDUP_REMOVED lines=12> */
[----:B------:R-:W-:-:S03]  /*1150*/  ULEA UR52, UR49, UR52, 0x7 ;  /* 0x0000003431347291 */ /* 0x000fc6000f8e38ff */
[----:B------:R-:W5:Y:S01]  /*1160*/  LDC.64 R16, c[0x0][0x598] ;  /* 0x00016600ff107b82 */ /* 0x000f620000000a00 */
[----:B--2---:R-:W-:-:S04]  /*1170*/  UIADD3 UR47, UPT, UPT, UR39, UR47, URZ ;  /* 0x0000002f272f7290 */ /* 0x004fc8000fffe0ff */
[----:B------:R-:W-:Y:S01]  /*1180*/  UIADD3 UR9, UPT, UPT, UR42, -0x80, -UR47 ;  /* 0xffffff802a097890 */ /* 0x000fe2000fffe82f */
[----:B---3--:R-:W-:-:S03]  /*1190*/  IMAD R2, R4, UR51, RZ ;  /* 0x0000003304027c24 */ /* 0x008fc6000f8e02ff */
[----:B------:R-:W-:Y:S01]  /*11a0*/  USHF.R.S32.HI UR8, URZ, 0x1f, UR9 ;  /* 0x0000001fff087899 */ /* 0x000fe20008011409 */
[----:B------:R-:W-:-:S03]  /*11b0*/  IMAD R2, R5, UR12, R2 ;  /* 0x0000000c05027c24 */ /* 0x000fc6000f8e0202 */
[----:B------:R-:W-:Y:S01]  /*11c0*/  ULEA.HI UR8, UR8, UR9, URZ, 0x7 ;  /* 0x0000000908087291 */ /* 0x000fe2000f8f38ff */
[C---:B-1----:R-:W-:Y:S01]  /*11d0*/  IMAD.SHL.U32 R0, R3.reuse, 0x8, RZ ;  /* 0x0000000803007824 */ /* 0x042fe200078e00ff */
[----:B------:R-:W-:Y:S02]  /*11e0*/  LOP3.LUT R11, R3, 0x1f, RZ, 0xc0, !PT ;  /* 0x0000001f030b7812 */ /* 0x000fe400078ec0ff */
[----:B------:R-:W-:Y:S02]  /*11f0*/  USHF.R.S32.HI UR45, URZ, 0x7, UR8 ;  /* 0x00000007ff2d7899 */ /* 0x000fe40008011408 */
[----:B------:R-:W-:Y:S02]  /*1200*/  LOP3.LUT R34, R0, 0x38, RZ, 0xc0, !PT ;  /* 0x0000003800227812 */ /* 0x000fe400078ec0ff */
[----:B------:R-:W-:-:S03]  /*1210*/  UISETP.LT.AND UP0, UPT, URZ, UR45, UPT ;  /* 0x0000002dff00728c */ /* 0x000fc6000bf01270 */
[----:B------:R-:W-:Y:S01]  /*1220*/  IMAD.WIDE.U32 R14, R4, UR12, R34 ;  /* 0x0000000c040e7c25 */ /* 0x000fe2000f8e0022 */
[----:B------:R-:W1:Y:S02]  /*1230*/  LDCU.64 UR8, c[0x0][0x3c8] ;  /* 0x00007900ff0877ac */ /* 0x000e640008000a00 */
[----:B------:R-:W-:Y:S01]  /*1240*/  IADD3 R18, P0, PT, R14, UR50, RZ ;  /* 0x000000320e127c10 */ /* 0x000fe2000ff1e0ff */
[----:B------:R-:W-:-:S03]  /*1250*/  USEL UR45, URZ, UR45, !UP0 ;  /* 0x0000002dff2d7287 */ /* 0x000fc6000c000000 */
[----:B------:R-:W-:Y:S01]  /*1260*/  IADD3.X R19, PT, PT, R15, UR13, R2, P0, !PT ;  /* 0x0000000d0f137c10 */ /* 0x000fe200087fe402 */
[----:B----4-:R-:W-:Y:S01]  /*1270*/  IMAD R2, R6, UR51, RZ ;  /* 0x0000003306027c24 */ /* 0x010fe2000f8e02ff */
[----:B------:R-:W2:Y:S01]  /*1280*/  LDC.64 R14, c[0x0][0x5f8] ;  /* 0x00017e00ff0e7b82 */ /* 0x000ea20000000a00 */
[----:B------:R-:W-:Y:S01]  /*1290*/  IADD3 R20, P0, PT, R34, UR58, RZ ;  /* 0x0000003a22147c10 */ /* 0x000fe2000ff1e0ff */
[----:B------:R-:W3:Y:S01]  /*12a0*/  LDCU.64 UR50, c[0x0][0x5e8] ;  /* 0x0000bd00ff3277ac */ /* 0x000ee20008000a00 */
[----:B------:R-:W-:Y:S02]  /*12b0*/  IMAD R2, R7, UR12, R2 ;  /* 0x0000000c07027c24 */ /* 0x000fe4000f8e0202 */
[----:B------:R-:W-:Y:S01]  /*12c0*/  IADD3.X R21, PT, PT, RZ, UR11, RZ, P0, !PT ;  /* 0x0000000bff157c10 */ /* 0x000fe200087fe4ff */
[----:B------:R-:W4:Y:S01]  /*12d0*/  LDCU.64 UR10, c[0x0][0x550] ;  /* 0x0000aa00ff0a77ac */ /* 0x000f220008000a00 */
[----:B-1----:R-:W-:Y:S02]  /*12e0*/  IMAD.U32 R22, RZ, RZ, UR8 ;  /* 0x00000008ff167e24 */ /* 0x002fe4000f8e00ff */
[----:B------:R-:W-:Y:S01]  /*12f0*/  IMAD.WIDE.U32 R20, R6, UR12, R20 ;  /* 0x0000000c06147c25 */ /* 0x000fe2000f8e0014 */
[----:B------:R-:W1:Y:S03]  /*1300*/  LDCU.64 UR12, c[0x0][0x380] ;  /* 0x00007000ff0c77ac */ /* 0x000e660008000a00 */
[----:B------:R-:W-:Y:S01]  /*1310*/  IMAD.WIDE.U32 R22, R22, UR23, R18 ;  /* 0x0000001716167c25 */ /* 0x000fe2000f8e0012 */
[----:B------:R-:W-:Y:S01]  /*1320*/  SHF.R.U32.HI R18, RZ, 0x5, R3 ;  /* 0x00000005ff127819 */ /* 0x000fe20000011603 */
[----:B------:R-:W3:Y:S02]  /*1330*/  LDCU.64 UR58, c[0x0][0x420] ;  /* 0x00008400ff3a77ac */ /* 0x000ee40008000a00 */
[----:B------:R-:W-:-:S02]  /*1340*/  IMAD.U32 R19, RZ, RZ, UR9 ;  /* 0x00000009ff137e24 */ /* 0x000fc4000f8e00ff */
[----:B------:R-:W-:Y:S01]  /*1350*/  IMAD.IADD R21, R21, 0x1, R2 ;  /* 0x0000000115157824 */ /* 0x000fe200078e0202 */
[----:B------:R-:W4:Y:S01]  /*1360*/  LDCU.64 UR8, c[0x0][0x570] ;  /* 0x0000ae00ff0877ac */ /* 0x000f220008000a00 */
[----:B------:R-:W-:Y:S01]  /*1370*/  IMAD R2, R18, UR56, R11 ;  /* 0x0000003812027c24 */ /* 0x000fe2000f8e020b */
[----:B------:R-:W-:Y:S01]  /*1380*/  MOV R18, R22 ;  /* 0x0000001600127202 */ /* 0x000fe20000000f00 */
[----:B------:R-:W-:Y:S01]  /*1390*/  IMAD R19, R19, UR23, R23 ;  /* 0x0000001713137c24 */ /* 0x000fe2000f8e0217 */
[----:B------:R-:W-:Y:S01]  /*13a0*/  USHF.L.U32 UR56, UR56, 0x7, URZ ;  /* 0x0000000738387899 */ /* 0x000fe200080006ff */
[----:B--2---:R-:W-:Y:S01]  /*13b0*/  IMAD.WIDE.U32 R22, R14, UR21, RZ ;  /* 0x000000150e167c25 */ /* 0x004fe2000f8e00ff */
[----:B------:R-:W-:Y:S01]  /*13c0*/  SHF.R.U32.HI R14, RZ, 0x3, R3 ;  /* 0x00000003ff0e7819 */ /* 0x000fe20000011603 */
[----:B------:R-:W-:Y:S01]  /*13d0*/  UISETP.GT.AND UP0, UPT, UR44, UR45, UPT ;  /* 0x0000002d2c00728c */ /* 0x000fe2000bf04270 */
[----:B------:R-:W-:Y:S01]  /*13e0*/  SHF.R.S32.HI R13, RZ, 0x1f, R2 ;  /* 0x0000001fff0d7819 */ /* 0x000fe20000011402 */
[----:B------:R-:W-:Y:S01]  /*13f0*/  IMAD R15, R15, UR21, R23 ;  /* 0x000000150f0f7c24 */ /* 0x000fe2000f8e0217 */
[----:B------:R-:W-:Y:S01]  /*1400*/  SEL R11, R22, RZ, P2 ;  /* 0x000000ff160b7207 */ /* 0x000fe20001000000 */
[----:B-----5:R-:W-:Y:S01]  /*1410*/  IMAD.WIDE.U32 R20, R16, UR23, R20 ;  /* 0x0000001710147c25 */ /* 0x020fe2000f8e0014 */
[----:B------:R-:W-:Y:S01]  /*1420*/  IADD3 R26, P3, PT, R14, 0x20, RZ ;  /* 0x000000200e1a7810 */ /* 0x000fe20007f7e0ff */
[----:B---3--:R-:W-:Y:S01]  /*1430*/  UIMAD.WIDE UR58, UR52, 0x4, UR58 ;  /* 0x00000004343a78a5 */ /* 0x008fe2000f8e023a */
[----:B------:R-:W-:Y:S01]  /*1440*/  IADD3 R11, P1, P0, R2, UR54, R11 ;  /* 0x00000036020b7c10 */ /* 0x000fe2000f83e00b */
[----:B------:R-:W-:Y:S01]  /*1450*/  IMAD.WIDE.U32 R18, R14, R4, R18 ;  /* 0x000000040e127225 */ /* 0x000fe200078e0012 */
[----:B------:R-:W-:-:S02]  /*1460*/  SEL R2, R15, RZ, P2 ;  /* 0x000000ff0f027207 */ /* 0x000fc40001000000 */
[----:B------:R-:W-:Y:S01]  /*1470*/  SHF.L.U64.HI R22, R4, 0x5, R5 ;  /* 0x0000000504167819 */ /* 0x000fe20000010205 */
[----:B------:R-:W-:Y:S01]  /*1480*/  IMAD R17, R17, UR23, R21 ;  /* 0x0000001711117c24 */ /* 0x000fe2000f8e0215 */
[----:B------:R-:W-:Y:S01]  /*1490*/  IADD3.X R13, PT, PT, R13, UR53, R2, P1, P0 ;  /* 0x000000350d0d7c10 */ /* 0x000fe20008fe0402 */
[----:B------:R-:W-:Y:S01]  /*14a0*/  IMAD.MOV.U32 R16, RZ, RZ, R20 ;  /* 0x000000ffff107224 */ /* 0x000fe200078e0014 */
[----:B------:R-:W-:Y:S01]  /*14b0*/  IADD3 R11, P0, PT, R11, UR56, RZ ;  /* 0x000000380b0b7c10 */ /* 0x000fe2000ff1e0ff */
[----:B------:R-:W-:Y:S01]  /*14c0*/  IMAD.U32 R2, RZ, RZ, UR56 ;  /* 0x00000038ff027e24 */ /* 0x000fe2000f8e00ff */
[----:B-1----:R-:W-:Y:S01]  /*14d0*/  LEA R186, P1, R18, UR12, 0x1 ;  /* 0x0000000c12ba7c11 */ /* 0x002fe2000f8208ff */
[----:B------:R-:W-:Y:S01]  /*14e0*/  IMAD R187, R14, R5, R19 ;  /* 0x000000050ebb7224 */ /* 0x000fe200078e0213 */
[----:B------:R-:W-:Y:S01]  /*14f0*/  SHF.L.U32 R19, R4, 0x5, RZ ;  /* 0x0000000504137819 */ /* 0x000fe200000006ff */
[----:B------:R-:W-:Y:S01]  /*1500*/  IMAD.WIDE.U32 R16, R14, R6, R16 ;  /* 0x000000060e107225 */ /* 0x000fe200078e0010 */
[----:B------:R-:W-:-:S02]  /*1510*/  LEA.HI.X.SX32 R2, R2, R13, 0x1, P0 ;  /* 0x0000000d02027211 */ /* 0x000fc400000f0eff */
[----:B------:R-:W-:Y:S01]  /*1520*/  LEA.HI.X R187, R18, UR13, R187, 0x1, P1 ;  /* 0x0000000d12bb7c11 */ /* 0x000fe200088f0cbb */
[----:B------:R-:W-:Y:S01]  /*1530*/  IMAD R189, R14, R7, R17 ;  /* 0x000000070ebd7224 */ /* 0x000fe200078e0211 */
[C---:B----4-:R-:W-:Y:S01]  /*1540*/  LEA R196, P0, R11.reuse, UR8, 0x2 ;  /* 0x000000080bc47c11 */ /* 0x050fe2000f8010ff */
[----:B------:R-:W-:Y:S01]  /*1550*/  IMAD.SHL.U32 R17, R6, 0x20, RZ ;  /* 0x0000002006117824 */ /* 0x000fe200078e00ff */
[----:B------:R-:W-:Y:S01]  /*1560*/  LEA R188, P1, R16, UR10, 0x1 ;  /* 0x0000000a10bc7c11 */ /* 0x000fe2000f8208ff */
[C---:B------:R-:W-:Y:S01]  /*1570*/  VIADD R23, R14.reuse, 0x20 ;  /* 0x000000200e177836 */ /* 0x040fe20000000000 */
[----:B------:R-:W-:Y:S01]  /*1580*/  LEA.HI.X R197, R11, UR9, R2, 0x2, P0 ;  /* 0x000000090bc57c11 */ /* 0x000fe200080f1402 */
[----:B------:R-:W-:Y:S01]  /*1590*/  VIADD R2, R14, 0x40 ;  /* 0x000000400e027836 */ /* 0x000fe20000000000 */
[----:B------:R-:W-:Y:S01]  /*15a0*/  LEA.HI.X R189, R16, UR11, R189, 0x1, P1 ;  /* 0x0000000b10bd7c11 */ /* 0x000fe200088f0cbd */
[----:B------:R-:W-:Y:S01]  /*15b0*/  IMAD.X R11, RZ, RZ, RZ, P3 ;  /* 0x000000ffff0b7224 */ /* 0x000fe200018e06ff */
[C---:B------:R-:W-:Y:S01]  /*15c0*/  IADD3 R13, P0, PT, R14.reuse, 0x60, RZ ;  /* 0x000000600e0d7810 */ /* 0x040fe20007f1e0ff */
[----:B------:R-:W-:Y:S01]  /*15d0*/  UIMAD.WIDE UR12, UR55, 0x4, UR50 ;  /* 0x00000004370c78a5 */ /* 0x000fe2000f8e0232 */
[----:B------:R-:W-:-:S02]  /*15e0*/  IADD3 R21, P1, PT, R14, 0x40, RZ ;  /* 0x000000400e157810 */ /* 0x000fc40007f3e0ff */
[----:B------:R-:W-:Y:S01]  /*15f0*/  SHF.L.U64.HI R18, R6, 0x5, R7 ;  /* 0x0000000506127819 */ /* 0x000fe20000010207 */
[----:B------:R-:W-:Y:S01]  /*1600*/  IMAD.X R15, RZ, RZ, RZ, P0 ;  /* 0x000000ffff0f7224 */ /* 0x000fe200000e06ff */
        /* <DEDUP_REMOVED lines=16> */
.L_x_2525:
[----:B------:R-:W1:Y:S01]  /*1710*/  LDCU.64 UR12, c[0x0][0x5c0] ;  /* 0x0000b800ff0c77ac */ /* 0x000e620008000a00 */
[----:B------:R-:W-:-:S04]  /*1720*/  UIADD3 UR8, UPT, UPT, UR40, UR41, URZ ;  /* 0x0000002928087290 */ /* 0x000fc8000fffe0ff */
[----:B-1----:R-:W-:Y:S02]  /*1730*/  UIMAD.WIDE.U32 UR16, UR8, UR12, URZ ;  /* 0x0000000c081072a5 */ /* 0x002fe4000f8e00ff */
[----:B------:R-:W-:-:S04]  /*1740*/  UIMAD UR8, UR8, UR13, URZ ;  /* 0x0000000d080872a4 */ /* 0x000fc8000f8e02ff */
[----:B------:R-:W-:-:S06]  /*1750*/  UIADD3 UR8, UPT, UPT, UR17, UR8, URZ ;  /* 0x0000000811087290 */ /* 0x000fcc000fffe0ff */
[----:B------:R-:W-:Y:S02]  /*1760*/  MOV R3, UR8 ;  /* 0x0000000800037c02 */ /* 0x000fe40008000f00 */
.L_x_2526:
        /* <DEDUP_REMOVED lines=13> */
.L_x_2527:
[----:B------:R-:W1:Y:S01]  /*1840*/  LDCU.64 UR10, c[0x0][0x5c8] ;  /* 0x0000b900ff0a77ac */ /* 0x000e620008000a00 */
[----:B------:R-:W-:-:S04]  /*1850*/  UIADD3 UR40, UPT, UPT, UR40, UR41, URZ ;  /* 0x0000002928287290 */ /* 0x000fc8000fffe0ff */
[----:B-1----:R-:W-:Y:S02]  /*1860*/  UIMAD.WIDE.U32 UR14, UR40, UR10, URZ ;  /* 0x0000000a280e72a5 */ /* 0x002fe4000f8e00ff */
[----:B------:R-:W-:-:S04]  /*1870*/  UIMAD UR40, UR40, UR11, URZ ;  /* 0x0000000b282872a4 */ /* 0x000fc8000f8e02ff */
[----:B------:R-:W-:-:S06]  /*1880*/  UIADD3 UR40, UPT, UPT, UR15, UR40, URZ ;  /* 0x000000280f287290 */ /* 0x000fcc000fffe0ff */
[----:B------:R-:W-:-:S07]  /*1890*/  MOV R0, UR40 ;  /* 0x0000002800007c02 */ /* 0x000fce0008000f00 */
.L_x_2528:
        /* <DEDUP_REMOVED lines=35> */
.L_x_2530:
[----:B------:R-:W-:Y:S05]  /*1ad0*/  BSYNC.RECONVERGENT B0 ;  /* 0x0000000000007941 */ /* 0x000fea0003800200 */
.L_x_2529:
        /* <DEDUP_REMOVED lines=12> */
.L_x_2532:
[----:B------:R-:W-:Y:S05]  /*1ba0*/  BSYNC.RECONVERGENT B0 ;  /* 0x0000000000007941 */ /* 0x000fea0003800200 */
.L_x_2531:
        /* <DEDUP_REMOVED lines=12> */
.L_x_2534:
[----:B------:R-:W-:Y:S05]  /*1c70*/  BSYNC.RECONVERGENT B0 ;  /* 0x0000000000007941 */ /* 0x000fea0003800200 */
.L_x_2533:
[----:B------:R-:W1:Y:S01]  /*1c80*/  LDCU.64 UR8, c[0x0][0x5e0] ;  /* 0x0000bc00ff0877ac */ /* 0x000e620008000a00 */
[----:B----4-:R-:W-:Y:S01]  /*1c90*/  MOV R3, UR10 ;  /* 0x0000000a00037c02 */ /* 0x010fe20008000f00 */
[----:B------:R-:W-:Y:S01]  /*1ca0*/  BSSY.RECONVERGENT B0, `(.L_x_2535) ;  /* 0x000001c000007945 */ /* 0x000fe20003800200 */
[----:B------:R-:W-:-:S03]  /*1cb0*/  UIMAD UR35, UR35, UR10, URZ ;  /* 0x0000000a232372a4 */ /* 0x000fc6000f8e02ff */
[----:B------:R-:W-:Y:S01]  /*1cc0*/  IMAD.WIDE.U32 R34, R3, UR5, R34 ;  /* 0x0000000503227c25 */ /* 0x000fe2000f8e0022 */
[----:B------:R-:W-:Y:S01]  /*1cd0*/  UIMAD UR35, UR5, UR11, UR35 ;  /* 0x0000000b052372a4 */ /* 0x000fe2000f8e0223 */
[----:B------:R-:W4:Y:S01]  /*1ce0*/  @!P4 LDC.64 R2, c[0x0][0x568] ;  /* 0x00015a00ff02cb82 */ /* 0x000f220000000a00 */
[----:B------:R-:W-:-:S04]  /*1cf0*/  IADD3 R8, P0, PT, R34, UR14, RZ ;  /* 0x0000000e22087c10 */ /* 0x000fc8000ff1e0ff */
[----:B------:R-:W-:Y:S02]  /*1d00*/  IADD3.X R9, PT, PT, R0, UR35, R35, P0, !PT ;  /* 0x0000002300097c10 */ /* 0x000fe400087fe423 */
[----:B-1----:R-:W-:Y:S02]  /*1d10*/  MOV R4, UR8 ;  /* 0x0000000800047c02 */ /* 0x002fe40008000f00 */
[----:B--23--:R-:W-:-:S03]  /*1d20*/  MOV R7, UR9 ;  /* 0x0000000900077c02 */ /* 0x00cfc60008000f00 */
[----:B------:R-:W-:-:S04]  /*1d30*/  IMAD.WIDE.U32 R4, R4, UR23, R8 ;  /* 0x0000001704047c25 */ /* 0x000fc8000f8e0008 */
[----:B------:R-:W-:Y:S01]  /*1d40*/  IMAD R7, R7, UR23, R5 ;  /* 0x0000001707077c24 */ /* 0x000fe2000f8e0205 */
[----:B------:R-:W-:-:S05]  /*1d50*/  @!P4 MOV R6, R4 ;  /* 0x000000040006c202 */ /* 0x000fca0000000f00 */
[----:B------:R-:W-:-:S04]  /*1d60*/  @!P4 IMAD.WIDE.U32 R8, R14, UR10, R6 ;  /* 0x0000000a0e08cc25 */ /* 0x000fc8000f8e0006 */
[----:B------:R-:W-:Y:S01]  /*1d70*/  @!P4 IMAD R14, R14, UR11, R9 ;  /* 0x0000000b0e0ecc24 */ /* 0x000fe2000f8e0209 */
[----:B----4-:R-:W-:-:S04]  /*1d80*/  @!P4 LEA R2, P0, R8, R2, 0x1 ;  /* 0x000000020802c211 */ /* 0x010fc800078008ff */
        /* <DEDUP_REMOVED lines=13> */
.L_x_2536:
[----:B------:R-:W-:Y:S05]  /*1e60*/  BSYNC.RECONVERGENT B0 ;  /* 0x0000000000007941 */ /* 0x000fea0003800200 */
.L_x_2535:
        /* <DEDUP_REMOVED lines=12> */
.L_x_2538:
[----:B------:R-:W-:Y:S05]  /*1f30*/  BSYNC.RECONVERGENT B0 ;  /* 0x0000000000007941 */ /* 0x000fea0003800200 */
.L_x_2537:
[----:B------:R-:W-:Y:S05]  /*1f40*/  @P1 BRA `(.L_x_2539) ;  /* 0x0000009c00841947 */ /* 0x000fea0003800000 */
[----:B------:R-:W4:Y:S01]  /*1f50*/  LDCU.64 UR8, c[0x0][0x568] ;  /* 0x0000ad00ff0877ac */ /* 0x000f220008000a00 */
[----:B------:R-:W-:Y:S01]  /*1f60*/  MOV R5, R7 ;  /* 0x0000000700057202 */ /* 0x000fe20000000f00 */
[----:B------:R-:W-:Y:S02]  /*1f70*/  IMAD R0, R15, UR10, RZ ;  /* 0x0000000a0f007c24 */ /* 0x000fe4000f8e02ff */
[----:B------:R-:W-:-:S04]  /*1f80*/  IMAD.WIDE.U32 R4, R13, UR10, R4 ;  /* 0x0000000a0d047c25 */ /* 0x000fc8000f8e0004 */
[----:B-1----:R-:W-:-:S05]  /*1f90*/  IMAD R3, R13, UR11, R0 ;  /* 0x0000000b0d037c24 */ /* 0x002fca000f8e0200 */
[----:B------:R-:W-:Y:S02]  /*1fa0*/  IADD3 R3, PT, PT, R5, R3, RZ ;  /* 0x0000000305037210 */ /* 0x000fe40007ffe0ff */
[----:B----4-:R-:W-:-:S04]  /*1fb0*/  LEA R2, P0, R4, UR8, 0x1 ;  /* 0x0000000804027c11 */ /* 0x010fc8000f8008ff */
[----:B------:R-:W-:-:S05]  /*1fc0*/  LEA.HI.X R3, R4, UR9, R3, 0x1, P0 ;  /* 0x0000000904037c11 */ /* 0x000fca00080f0c03 */
[----:B------:R1:W-:Y:S01]  /*1fd0*/  STG.E.128 desc[UR32][R2.64], RZ ;  /* 0x000000ff02007986 */ /* 0x0003e2000c101d20 */
[----:B------:R-:W-:Y:S05]  /*1fe0*/  BRA `(.L_x_2539) ;  /* 0x0000009c005c7947 */ /* 0x000fea0003800000 */
.L_x_2524:
[----:B------:R-:W-:Y:S01]  /*1ff0*/  UIMAD UR44, UR49, -0x80, UR43 ;  /* 0xffffff80312c78a4 */ /* 0x000fe2000f8e022b */
[C---:B------:R-:W-:Y:S01]  /*2000*/  LEA R30, P1, R17.reuse, R188, 0x1 ;  /* 0x000000bc111e7211 */ /* 0x040fe200078208ff */
        /* <DEDUP_REMOVED lines=8> */
[----:B------:R-:W1:Y:S01]  /*2090*/  LDCU.64 UR10, c[0x0][0x3d0] ;  /* 0x00007a00ff0a77ac */ /* 0x000e620008000a00 */
[C---:B------:R-:W-:Y:S01]  /*20a0*/  LEA R18, P1, R19.reuse, R186, 0x1 ;  /* 0x000000ba13127211 */ /* 0x040fe200078208ff */
[----:B------:R-:W-:Y:S01]  /*20b0*/  IMAD.MOV.U32 R193, RZ, RZ, 0x7f800000 ;  /* 0x7f800000ffc17424 */ /* 0x000fe200078e00ff */
[----:B------:R-:W-:Y:S01]  /*20c0*/  LOP3.LUT R32, R0, 0x1f8, RZ, 0xc0, !PT ;  /* 0x000001f800207812 */ /* 0x000fe200078ec0ff */
[----:B------:R-:W-:Y:S01]  /*20d0*/  ULOP3.LUT UR8, UR49, 0x80000001, URZ, 0xc0, !UPT ;  /* 0x8000000131087892 */ /* 0x000fe2000f8ec0ff */
[----:B------:R-:W-:Y:S01]  /*20e0*/  LEA.HI.X R19, R19, R187, R22, 0x1, P1 ;  /* 0x000000bb13137211 */ /* 0x000fe200008f0c16 */
[----:B------:R-:W-:Y:S01]  /*20f0*/  UIMAD UR51, UR35, UR16, URZ ;  /* 0x00000010233372a4 */ /* 0x000fe2000f8e02ff */
[----:B------:R-:W-:Y:S01]  /*2100*/  ISETP.GE.AND P6, PT, R23, UR44, PT ;  /* 0x0000002c17007c0c */ /* 0x000fe2000bfc6270 */
[----:B------:R-:W-:Y:S01]  /*2110*/  UISETP.NE.AND UP0, UPT, UR8, 0x1, UPT ;  /* 0x000000010800788c */ /* 0x000fe2000bf05270 */
[----:B------:R-:W-:Y:S01]  /*2120*/  ISETP.GE.AND P4, PT, R14, UR44, PT ;  /* 0x0000002c0e007c0c */ /* 0x000fe2000bf86270 */
[----:B------:R-:W-:Y:S01]  /*2130*/  UIMAD UR35, UR35, UR14, URZ ;  /* 0x0000000e232372a4 */ /* 0x000fe2000f8e02ff */
[----:B------:R-:W-:Y:S01]  /*2140*/  @!P5 IADD3 R28, P3, PT, R30, R24, RZ ;  /* 0x000000181e1cd210 */ /* 0x000fe20007f7e0ff */
[----:B------:R-:W-:Y:S01]  /*2150*/  IMAD.U32 R24, RZ, RZ, UR16 ;  /* 0x00000010ff187e24 */ /* 0x000fe2000f8e00ff */
[C---:B------:R-:W-:Y:S01]  /*2160*/  @!P0 LEA R22, P1, R6.reuse, R30, 0x7 ;  /* 0x0000001e06168211 */ /* 0x040fe200078238ff */
[----:B------:R-:W-:Y:S01]  /*2170*/  USEL UR50, URZ, 0x4000, UP0 ;  /* 0x00004000ff327887 */ /* 0x000fe20008000000 */
[----:B------:R-:W-:Y:S01]  /*2180*/  @!P5 IADD3.X R29, PT, PT, R31, R25, R17, P3, !PT ;  /* 0x000000191f1dd210 */ /* 0x000fe20001ffe411 */
[----:B------:R-:W2:Y:S01]  /*2190*/  LDCU.64 UR8, c[0x0][0x3d8] ;  /* 0x00007b00ff0877ac */ /* 0x000ea20008000a00 */
[----:B------:R-:W-:Y:S01]  /*21a0*/  ISETP.GE.AND P3, PT, R23, UR38, PT ;  /* 0x0000002617007c0c */ /* 0x000fe2000bf66270 */
[----:B------:R-:W-:Y:S01]  /*21b0*/  IMAD.MOV.U32 R192, RZ, RZ, 0x7f800000 ;  /* 0x7f800000ffc07424 */ /* 0x000fe200078e00ff */
[----:B------:R-:W-:Y:S01]  /*21c0*/  @!P0 LEA.HI.X R23, R6, R31, R7, 0x7, P1 ;  /* 0x0000001f06178211 */ /* 0x000fe200008f3c07 */
[----:B------:R-:W-:Y:S01]  /*21d0*/  IMAD.SHL.U32 R7, R5, 0x40, RZ ;  /* 0x0000004005077824 */ /* 0x000fe200078e00ff */
[----:B------:R-:W-:Y:S01]  /*21e0*/  LOP3.LUT R17, R32, 0x38, R3, 0x78, !PT ;  /* 0x0000003820117812 */ /* 0x000fe200078e7803 */
[----:B------:R-:W-:Y:S01]  /*21f0*/  IMAD.WIDE.U32 R32, R24, UR5, R34 ;  /* 0x0000000518207c25 */ /* 0x000fe2000f8e0022 */
[----:B------:R-:W-:Y:S01]  /*2200*/  @!P5 IADD3 R6, P1, PT, R18, R36, RZ ;  /* 0x000000241206d210 */ /* 0x000fe20007f3e0ff */
[----:B------:R-:W-:Y:S01]  /*2210*/  UIMAD UR51, UR5, UR17, UR51 ;  /* 0x00000011053372a4 */ /* 0x000fe2000f8e0233 */
[----:B------:R-:W-:Y:S01]  /*2220*/  ISETP.GE.AND P2, PT, R2, UR38, PT ;  /* 0x0000002602007c0c */ /* 0x000fe2000bf46270 */
[----:B------:R-:W-:Y:S01]  /*2230*/  IMAD.U32 R2, RZ, RZ, UR14 ;  /* 0x0000000eff027e24 */ /* 0x000fe2000f8e00ff */
[----:B------:R-:W-:Y:S01]  /*2240*/  LOP3.LUT R17, R17, 0x1e00, R0, 0xf8, !PT ;  /* 0x00001e0011117812 */ /* 0x000fe200078ef800 */
[----:B------:R-:W-:Y:S01]  /*2250*/  UIMAD UR35, UR5, UR15, UR35 ;  /* 0x0000000f052372a4 */ /* 0x000fe2000f8e0223 */
[----:B------:R-:W-:Y:S01]  /*2260*/  @!P5 IADD3.X R7, PT, PT, R19, R37, R7, P1, !PT ;  /* 0x000000251307d210 */ /* 0x000fe20000ffe407 */
[----:B------:R-:W-:Y:S01]  /*2270*/  IMAD.WIDE.U32 R34, R2, UR5, R34 ;  /* 0x0000000502227c25 */ /* 0x000fe2000f8e0022 */
[----:B------:R-:W-:-:S02]  /*2280*/  @!P0 LEA R24, P1, R4, R18, 0x7 ;  /* 0x0000001204188211 */ /* 0x000fc400078238ff */
[----:B------:R-:W-:Y:S01]  /*2290*/  SHF.R.U32.HI R182, RZ, 0x1, R3 ;  /* 0x00000001ffb67819 */ /* 0x000fe20000011603 */
[----:B------:R-:W-:Y:S01]  /*22a0*/  IMAD.MOV.U32 R191, RZ, RZ, 0x7f800000 ;  /* 0x7f800000ffbf7424 */ /* 0x000fe200078e00ff */
[----:B------:R-:W-:Y:S01]  /*22b0*/  LEA R2, R17, UR24, 0x1 ;  /* 0x0000001811027c11 */ /* 0x000fe2000f8e08ff */
[----:B------:R-:W-:Y:S01]  /*22c0*/  IMAD.MOV.U32 R190, RZ, RZ, 0x7f800000 ;  /* 0x7f800000ffbe7424 */ /* 0x000fe200078e00ff */
[----:B------:R-:W-:Y:S02]  /*22d0*/  @!P0 LEA.HI.X R25, R4, R19, R5, 0x7, P1 ;  /* 0x0000001304198211 */ /* 0x000fe400008f3c05 */
[----:B------:R-:W-:Y:S01]  /*22e0*/  SHF.R.U32.HI R194, RZ, 0x2, R3 ;  /* 0x00000002ffc27819 */ /* 0x000fe20000011603 */
[----:B------:R-:W-:Y:S01]  /*22f0*/  @!PT LDS RZ, [RZ] ;  /* 0x00000000fffff984 */ /* 0x000fe20000000800 */
[----:B------:R-:W-:Y:S01]  /*2300*/  @!PT LDS RZ, [RZ] ;  /* 0x00000000fffff984 */ /* 0x000fe20000000800 */
[----:B------:R-:W-:Y:S01]  /*2310*/  @!PT LDS RZ, [RZ] ;  /* 0x00000000fffff984 */ /* 0x000fe20000000800 */
[----:B------:R-:W-:Y:S01]  /*2320*/  @!P4 LDGSTS.E.BYPASS.LTC128B.128 [R2+0x8000], desc[UR32][R188.64] ;  /* 0x08000000bc02cfae */ /* 0x000fe2000b981a20 */
[----:B------:R-:W-:Y:S01]  /*2330*/  LOP3.LUT R5, R182, 0x30, RZ, 0xc0, !PT ;  /* 0x00000030b6057812 */ /* 0x000fe200078ec0ff */
[----:B------:R-:W-:Y:S01]  /*2340*/  VIADD R195, R2, UR50 ;  /* 0x0000003202c37c36 */ /* 0x000fe20008000000 */
[----:B------:R-:W-:Y:S01]  /*2350*/  IADD3 R32, P1, PT, R32, UR46, RZ ;  /* 0x0000002e20207c10 */ /* 0x000fe2000ff3e0ff */
[----:B------:R-:W-:Y:S01]  /*2360*/  @P4 STS.128 [R2+0x8000], RZ ;  /* 0x008000ff02004388 */ /* 0x000fe20000000c00 */
[----:B------:R-:W-:Y:S01]  /*2370*/  LOP3.LUT R194, R5, 0x7, R194, 0xf8, !PT ;  /* 0x0000000705c27812 */ /* 0x000fe200078ef8c2 */
[C---:B-1----:R-:W-:Y:S01]  /*2380*/  IMAD R5, R9.reuse, UR10, RZ ;  /* 0x0000000a09057c24 */ /* 0x042fe2000f8e02ff */
[----:B------:R-:W-:Y:S01]  /*2390*/  IADD3.X R33, PT, PT, R12, UR51, R33, P1, !PT ;  /* 0x000000330c217c10 */ /* 0x000fe20008ffe421 */
[----:B------:R-:W-:Y:S01]  /*23a0*/  @P6 STS.128 [R2+0x9000], RZ ;  /* 0x009000ff02006388 */ /* 0x000fe20000000c00 */
[----:B------:R-:W-:Y:S01]  /*23b0*/  ISETP.GE.AND P1, PT, R16, UR38, PT ;  /* 0x0000002610007c0c */ /* 0x000fe2000bf26270 */
[----:B--2---:R-:W-:-:S02]  /*23c0*/  IMAD R9, R9, UR8, RZ ;  /* 0x0000000809097c24 */ /* 0x004fc4000f8e02ff */
[----:B------:R-:W-:Y:S01]  /*23d0*/  IMAD.SHL.U32 R181, R3, 0x40, RZ ;  /* 0x0000004003b57824 */ /* 0x000fe200078e00ff */
[----:B------:R-:W-:Y:S01]  /*23e0*/  @!PT LDS RZ, [RZ] ;  /* 0x00000000fffff984 */ /* 0x000fe20000000800 */
[----:B------:R-:W-:Y:S01]  /*23f0*/  @!PT LDS RZ, [RZ] ;  /* 0x00000000fffff984 */ /* 0x000fe20000000800 */
[----:B------:R-:W-:Y:S01]  /*2400*/  @!PT LDS RZ, [RZ] ;  /* 0x00000000fffff984 */ /* 0x000fe20000000800 */
[----:B------:R1:W-:Y:S01]  /*2410*/  @!P6 LDGSTS.E.BYPASS.LTC128B.128 [R2+0x9000], desc[UR32][R30.64] ;  /* 0x090000001e02efae */ /* 0x0003e2000b981a20 */
[----:B------:R-:W-:-:S04]  /*2420*/  IMAD.WIDE.U32 R16, R8, UR10, R32 ;  /* 0x0000000a08107c25 */ /* 0x000fc8000f8e0020 */
[----:B------:R-:W-:Y:S01]  /*2430*/  IMAD.MOV.U32 R180, RZ, RZ, 0x40 ;  /* 0x00000040ffb47424 */ /* 0x000fe200078e00ff */
[----:B------:R-:W-:Y:S01]  /*2440*/  @P5 STS.128 [R2+0xa000], RZ ;  /* 0x00a000ff02005388 */ /* 0x000fe20000000c00 */
[----:B------:R-:W-:Y:S01]  /*2450*/  VIADD R12, R194, 0x8 ;  /* 0x00000008c20c7836 */ /* 0x000fe20000000000 */
[----:B------:R-:W-:Y:S01]  /*2460*/  LOP3.LUT R175, R181, 0x1c0, RZ, 0xc0, !PT ;  /* 0x000001c0b5af7812 */ /* 0x000fe200078ec0ff */
[----:B------:R-:W-:Y:S01]  /*2470*/  IMAD.MOV.U32 R172, RZ, RZ, 0x20 ;  /* 0x00000020ffac7424 */ /* 0x000fe200078e00ff */
[----:B------:R-:W-:Y:S01]  /*2480*/  @!PT LDS RZ, [RZ] ;  /* 0x00000000fffff984 */ /* 0x000fe20000000800 */
[----:B------:R-:W-:Y:S01]  /*2490*/  @!PT LDS RZ, [RZ] ;  /* 0x00000000fffff984 */ /* 0x000fe20000000800 */
[----:B------:R-:W-:Y:S01]  /*24a0*/  @!PT LDS RZ, [RZ] ;  /* 0x00000000fffff984 */ /* 0x000fe20000000800 */
[----:B------:R2:W-:Y:S01]  /*24b0*/  @!P5 LDGSTS.E.BYPASS.LTC128B.128 [R2+0xa000], desc[UR32][R28.64] ;  /* 0x0a0000001c02dfae */ /* 0x0005e2000b981a20 */
[----:B------:R-:W-:Y:S01]  /*24c0*/  IMAD.MOV.U32 R185, RZ, RZ, 0x4 ;  /* 0x00000004ffb97424 */ /* 0x000fe200078e00ff */
[----:B------:R-:W-:Y:S02]  /*24d0*/  CS2R R126, SRZ ;  /* 0x00000000007e7805 */ /* 0x000fe4000001ff00 */
[----:B------:R-:W-:Y:S01]  /*24e0*/  CS2R R124, SRZ ;  /* 0x00000000007c7805 */ /* 0x000fe2000001ff00 */
        /* <DEDUP_REMOVED lines=11> */
[----:B------:R-:W-:Y:S01]  /*25a0*/  @!P4 LDGSTS.E.BYPASS.LTC128B.128 [R195], desc[UR32][R186.64] ;  /* 0x00000000bac3cfae */ /* 0x000fe2000b981a20 */
[----:B------:R-:W-:-:S02]  /*25b0*/  CS2R R110, SRZ ;  /* 0x00000000006e7805 */ /* 0x000fc4000001ff00 */
[----:B------:R-:W-:Y:S02]  /*25c0*/  CS2R R108, SRZ ;  /* 0x00000000006c7805 */ /* 0x000fe4000001ff00 */
[----:B------:R-:W-:Y:S01]  /*25d0*/  CS2R R114, SRZ ;  /* 0x0000000000727805 */ /* 0x000fe2000001ff00 */
[----:B------:R-:W-:Y:S01]  /*25e0*/  @P4 STS.128 [R195], RZ ;  /* 0x000000ffc3004388 */ /* 0x000fe20000000c00 */
[----:B-1----:R-:W-:Y:S01]  /*25f0*/  IADD3 R30, P4, PT, R34, UR48, RZ ;  /* 0x00000030221e7c10 */ /* 0x002fe2000ff9e0ff */
[----:B------:R-:W-:Y:S01]  /*2600*/  @!P2 IMAD.MOV.U32 R34, RZ, RZ, R16 ;  /* 0x000000ffff22a224 */ /* 0x000fe200078e0010 */
[----:B------:R-:W-:Y:S01]  /*2610*/  CS2R R112, SRZ ;  /* 0x0000000000707805 */ /* 0x000fe2000001ff00 */
[----:B------:R-:W-:Y:S01]  /*2620*/  @P6 STS.128 [R195+0x1000], RZ ;  /* 0x001000ffc3006388 */ /* 0x000fe20000000c00 */
[----:B------:R-:W-:Y:S01]  /*2630*/  IADD3.X R31, PT, PT, R10, UR35, R35, P4, !PT ;  /* 0x000000230a1f7c10 */ /* 0x000fe2000a7fe423 */
[----:B------:R-:W1:Y:S01]  /*2640*/  LDCU UR35, c[0x0][0x594] ;  /* 0x0000b280ff2377ac */ /* 0x000e620008000800 */
[----:B------:R-:W-:Y:S01]  /*2650*/  ISETP.GE.AND P4, PT, R14, UR38, PT ;  /* 0x000000260e007c0c */ /* 0x000fe2000bf86270 */
[----:B------:R-:W-:Y:S01]  /*2660*/  @!PT LDS RZ, [RZ] ;  /* 0x00000000fffff984 */ /* 0x000fe20000000800 */
[----:B------:R-:W-:Y:S01]  /*2670*/  @!PT LDS RZ, [RZ] ;  /* 0x00000000fffff984 */ /* 0x000fe20000000800 */
[----:B------:R-:W-:Y:S01]  /*2680*/  @!PT LDS RZ, [RZ] ;  /* 0x00000000fffff984 */ /* 0x000fe20000000800 */
[----:B------:R4:W-:Y:S01]  /*2690*/  @!P6 LDGSTS.E.BYPASS.LTC128B.128 [R195+0x1000], desc[UR32][R18.64] ;  /* 0x0100000012c3efae */ /* 0x0009e2000b981a20 */
[----:B------:R-:W-:Y:S01]  /*26a0*/  LOP3.LUT R10, R194, 0x40, RZ, 0xfc, !PT ;  /* 0x00000040c20a7812 */ /* 0x000fe200078efcff */
[----:B------:R-:W-:Y:S01]  /*26b0*/  IMAD.WIDE.U32 R30, R8, UR8, R30 ;  /* 0x00000008081e7c25 */ /* 0x000fe2000f8e001e */
[----:B------:R-:W-:Y:S01]  /*26c0*/  ISETP.GE.AND P6, PT, R12, UR44, PT ;  /* 0x0000002c0c007c0c */ /* 0x000fe2000bfc6270 */
[----:B------:R-:W-:Y:S01]  /*26d0*/  @P5 STS.128 [R195+0x2000], RZ ;  /* 0x002000ffc3005388 */ /* 0x000fe20000000c00 */
[----:B------:R-:W-:Y:S01]  /*26e0*/  LOP3.LUT R175, R175, 0x38, R0, 0xf8, !PT ;  /* 0x00000038afaf7812 */ /* 0x000fe200078ef800 */
[----:B--2---:R-:W-:Y:S01]  /*26f0*/  IMAD R28, R8, UR11, R5 ;  /* 0x0000000b081c7c24 */ /* 0x004fe2000f8e0205 */
[----:B------:R-:W1:Y:S01]  /*2700*/  LDCU UR38, c[0x0][0x590] ;  /* 0x0000b200ff2677ac */ /* 0x000e620008000800 */
[----:B------:R-:W2:Y:S01]  /*2710*/  @!P3 LDC.64 R4, c[0x0][0x388] ;  /* 0x0000e200ff04bb82 */ /* 0x000ea20000000a00 */
[----:B------:R-:W-:Y:S01]  /*2720*/  @!PT LDS RZ, [RZ] ;  /* 0x00000000fffff984 */ /* 0x000fe20000000800 */
[----:B------:R-:W-:Y:S01]  /*2730*/  @!PT LDS RZ, [RZ] ;  /* 0x00000000fffff984 */ /* 0x000fe20000000800 */
[----:B------:R-:W-:Y:S01]  /*2740*/  @!PT LDS RZ, [RZ] ;  /* 0x00000000fffff984 */ /* 0x000fe20000000800 */
[----:B------:R1:W-:Y:S01]  /*2750*/  @!P5 LDGSTS.E.BYPASS.LTC128B.128 [R195+0x2000], desc[UR32][R6.64] ;  /* 0x0200000006c3dfae */ /* 0x0003e2000b981a20 */
[----:B------:R-:W-:Y:S01]  /*2760*/  IMAD.IADD R29, R17, 0x1, R28 ;  /* 0x00000001111d7824 */ /* 0x000fe200078e021c */
[----:B------:R-:W-:Y:S01]  /*2770*/  ISETP.GE.AND P5, PT, R10, UR44, PT ;  /* 0x0000002c0a007c0c */ /* 0x000fe2000bfa6270 */
[C---:B------:R-:W-:Y:S01]  /*2780*/  @!P3 IMAD R17, R11.reuse, UR16, RZ ;  /* 0x000000100b11bc24 */ /* 0x040fe2000f8e02ff */
[----:B------:R-:W-:Y:S01]  /*2790*/  @P0 STS.128 [R195+0x3000], RZ ;  /* 0x003000ffc3000388 */ /* 0x000fe20000000c00 */
[--C-:B------:R-:W-:Y:S01]  /*27a0*/  @!P3 IMAD.MOV.U32 R28, RZ, RZ, R16.reuse ;  /* 0x000000ffff1cb224 */ /* 0x100fe200078e0010 */
[----:B------:R-:W-:Y:S01]  /*27b0*/  CS2R R106, SRZ ;  /* 0x00000000006a7805 */ /* 0x000fe2000001ff00 */
[----:B---3--:R-:W-:Y:S01]  /*27c0*/  IMAD R22, R8, UR9, R9 ;  /* 0x0000000908167c24 */ /* 0x008fe2000f8e0209 */
[----:B------:R-:W-:Y:S01]  /*27d0*/  @!PT LDS RZ, [RZ] ;  /* 0x00000000fffff984 */ /* 0x000fe20000000800 */
[----:B------:R-:W-:Y:S01]  /*27e0*/  @!PT LDS RZ, [RZ] ;  /* 0x00000000fffff984 */ /* 0x000fe20000000800 */
[----:B------:R-:W-:Y:S01]  /*27f0*/  @!PT LDS RZ, [RZ] ;  /* 0x00000000fffff984 */ /* 0x000fe20000000800 */
[----:B------:R3:W-:Y:S01]  /*2800*/  @!P0 LDGSTS.E.BYPASS.LTC128B.128 [R195+0x3000], desc[UR32][R24.64] ;  /* 0x0300000018c38fae */ /* 0x0007e2000b981a20 */
[--C-:B------:R-:W-:Y:S01]  /*2810*/  @!P4 IMAD.MOV.U32 R39, RZ, RZ, R29.reuse ;  /* 0x000000ffff27c224 */ /* 0x100fe200078e001d */
[----:B------:R-:W3:Y:S01]  /*2820*/  @!P4 LDC.64 R8, c[0x0][0x388] ;  /* 0x0000e200ff08cb82 */ /* 0x000ee20000000a00 */
[----:B------:R-:W-:Y:S01]  /*2830*/  @!P2 IMAD.MOV.U32 R35, RZ, RZ, R29 ;  /* 0x000000ffff23a224 */ /* 0x000fe200078e001d */
[----:B------:R-:W-:Y:S01]  /*2840*/  CS2R R104, SRZ ;  /* 0x0000000000687805 */ /* 0x000fe2000001ff00 */
[C---:B------:R-:W-:Y:S01]  /*2850*/  @!P3 IMAD R10, R26.reuse, UR17, R17 ;  /* 0x000000111a0abc24 */ /* 0x040fe2000f8e0211 */
[----:B------:R-:W-:Y:S01]  /*2860*/  CS2R R102, SRZ ;  /* 0x0000000000667805 */ /* 0x000fe2000001ff00 */
[----:B------:R-:W-:Y:S01]  /*2870*/  @!P4 IMAD.MOV.U32 R38, RZ, RZ, R16 ;  /* 0x000000ffff26c224 */ /* 0x000fe200078e0010 */
[----:B------:R-:W-:Y:S01]  /*2880*/  CS2R R100, SRZ ;  /* 0x0000000000647805 */ /* 0x000fe2000001ff00 */
[----:B------:R-:W-:Y:S01]  /*2890*/  @!P3 IMAD R11, R11, UR14, RZ ;  /* 0x0000000e0b0bbc24 */ /* 0x000fe2000f8e02ff */
[----:B------:R-:W-:Y:S01]  /*28a0*/  CS2R R94, SRZ ;  /* 0x00000000005e7805 */ /* 0x000fe2000001ff00 */
[--C-:B----4-:R-:W-:Y:S01]  /*28b0*/  @!P1 IMAD.MOV.U32 R19, RZ, RZ, R29.reuse ;  /* 0x000000ffff139224 */ /* 0x110fe200078e001d */
[----:B------:R-:W-:Y:S01]  /*28c0*/  CS2R R92, SRZ ;  /* 0x00000000005c7805 */ /* 0x000fe2000001ff00 */
[----:B------:R-:W-:Y:S01]  /*28d0*/  @!P3 IMAD.WIDE.U32 R28, R26, UR16, R28 ;  /* 0x000000101a1cbc25 */ /* 0x000fe2000f8e001c */
[----:B------:R-:W-:-:S02]  /*28e0*/  CS2R R98, SRZ ;  /* 0x0000000000627805 */ /* 0x000fc4000001ff00 */
[----:B------:R-:W-:Y:S02]  /*28f0*/  CS2R R96, SRZ ;  /* 0x0000000000607805 */ /* 0x000fe4000001ff00 */
[----:B------:R-:W-:Y:S01]  /*2900*/  CS2R R90, SRZ ;  /* 0x00000000005a7805 */ /* 0x000fe2000001ff00 */
[----:B------:R-:W-:Y:S01]  /*2910*/  @!P1 IMAD.MOV.U32 R18, RZ, RZ, R16 ;  /* 0x000000ffff129224 */ /* 0x000fe200078e0010 */
[----:B--2---:R-:W-:Y:S01]  /*2920*/  @!P3 LEA R16, P0, R28, R4, 0x1 ;  /* 0x000000041c10b211 */ /* 0x004fe200078008ff */
[----:B------:R-:W-:Y:S01]  /*2930*/  @!P3 IMAD.IADD R10, R29, 0x1, R10 ;  /* 0x000000011d0ab824 */ /* 0x000fe200078e020a */
[----:B-1----:R-:W1:Y:S01]  /*2940*/  @!P2 LDC.64 R6, c[0x0][0x388] ;  /* 0x0000e200ff06ab82 */ /* 0x002e620000000a00 */
[----:B------:R-:W-:Y:S01]  /*2950*/  @!P4 IMAD.WIDE.U32 R38, R14, UR16, R38 ;  /* 0x000000100e26cc25 */ /* 0x000fe2000f8e0026 */
[----:B------:R-:W-:Y:S02]  /*2960*/  CS2R R88, SRZ ;  /* 0x0000000000587805 */ /* 0x000fe4000001ff00 */
[----:B------:R-:W-:-:S02]  /*2970*/  CS2R R86, SRZ ;  /* 0x0000000000567805 */ /* 0x000fc4000001ff00 */
[----:B------:R-:W-:Y:S01]  /*2980*/  @!P3 LEA.HI.X R17, R28, R5, R10, 0x1, P0 ;  /* 0x000000051c11b211 */ /* 0x000fe200000f0c0a */
[----:B------:R-:W-:Y:S01]  /*2990*/  @!P2 IMAD R28, R20, UR16, RZ ;  /* 0x00000010141cac24 */ /* 0x000fe2000f8e02ff */
[----:B---3--:R-:W-:Y:S01]  /*29a0*/  @!P4 LEA R32, P0, R38, R8, 0x1 ;  /* 0x000000082620c211 */ /* 0x008fe200078008ff */
[----:B------:R-:W-:Y:S01]  /*29b0*/  IMAD.IADD R23, R31, 0x1, R22 ;  /* 0x000000011f177824 */ /* 0x000fe200078e0216 */
[----:B------:R-:W2:Y:S01]  /*29c0*/  @!P4 LDC.64 R4, c[0x0][0x390] ;  /* 0x0000e400ff04cb82 */ /* 0x000ea20000000a00 */
[--C-:B------:R-:W-:Y:S01]  /*29d0*/  @!P4 IMAD.MOV.U32 R22, RZ, RZ, R30.reuse ;  /* 0x000000ffff16c224 */ /* 0x100fe200078e001e */
[----:B------:R-:W-:Y:S01]  /*29e0*/  CS2R R84, SRZ ;  /* 0x0000000000547805 */ /* 0x000fe2000001ff00 */
[--C-:B------:R-:W-:Y:S01]  /*29f0*/  @!P3 IMAD.MOV.U32 R40, RZ, RZ, R30.reuse ;  /* 0x000000ffff28b224 */ /* 0x100fe200078e001e */
[----:B------:R-:W-:Y:S01]  /*2a00*/  CS2R R78, SRZ ;  /* 0x00000000004e7805 */ /* 0x000fe2000001ff00 */
[----:B------:R-:W-:Y:S01]  /*2a10*/  @!P2 IMAD.MOV.U32 R36, RZ, RZ, R30 ;  /* 0x000000ffff24a224 */ /* 0x000fe200078e001e */
[----:B------:R-:W-:Y:S01]  /*2a20*/  LOP3.LUT R183, R175, 0x8, R182, 0x78, !PT ;  /* 0x00000008afb77812 */ /* 0x000fe200078e78b6 */
[----:B------:R-:W-:Y:S01]  /*2a30*/  @!P1 IMAD.MOV.U32 R24, RZ, RZ, R30 ;  /* 0x000000ffff189224 */ /* 0x000fe200078e001e */
[----:B------:R-:W-:Y:S01]  /*2a40*/  CS2R R76, SRZ ;  /* 0x00000000004c7805 */ /* 0x000fe2000001ff00 */
[----:B------:R-:W-:Y:S01]  /*2a50*/  @!P3 IMAD R12, R26, UR15, R11 ;  /* 0x0000000f1a0cbc24 */ /* 0x000fe2000f8e020b */
[----:B------:R-:W-:Y:S01]  /*2a60*/  CS2R R82, SRZ ;  /* 0x0000000000527805 */ /* 0x000fe2000001ff00 */
[----:B------:R-:W-:Y:S01]  /*2a70*/  @!P4 IMAD R30, R14, UR17, R39 ;  /* 0x000000110e1ecc24 */ /* 0x000fe2000f8e0227 */
[----:B------:R-:W3:Y:S01]  /*2a80*/  @!P1 LDC.64 R10, c[0x0][0x388] ;  /* 0x0000e200ff0a9b82 */ /* 0x000ee20000000a00 */
[C---:B------:R-:W-:Y:S01]  /*2a90*/  @!P2 IMAD R28, R21.reuse, UR17, R28 ;  /* 0x00000011151cac24 */ /* 0x040fe2000f8e021c */
[----:B------:R-:W-:Y:S01]  /*2aa0*/  CS2R R80, SRZ ;  /* 0x0000000000507805 */ /* 0x000fe2000001ff00 */
[----:B------:R-:W-:Y:S01]  /*2ab0*/  @!P2 IMAD.WIDE.U32 R34, R21, UR16, R34 ;  /* 0x000000101522ac25 */ /* 0x000fe2000f8e0022 */
[----:B------:R-:W-:-:S02]  /*2ac0*/  @!P4 LEA.HI.X R33, R38, R9, R30, 0x1, P0 ;  /* 0x000000092621c211 */ /* 0x000fc400000f0c1e */
[----:B------:R-:W-:Y:S02]  /*2ad0*/  CS2R R74, SRZ ;  /* 0x00000000004a7805 */ /* 0x000fe4000001ff00 */
[----:B------:R-:W-:Y:S01]  /*2ae0*/  CS2R R72, SRZ ;  /* 0x0000000000487805 */ /* 0x000fe2000001ff00 */
[--C-:B------:R-:W-:Y:S01]  /*2af0*/  @!P3 IMAD.MOV.U32 R41, RZ, RZ, R23.reuse ;  /* 0x000000ffff29b224 */ /* 0x100fe200078e0017 */
[----:B-1----:R-:W-:Y:S01]  /*2b00*/  @!P2 LEA R30, P0, R34, R6, 0x1 ;  /* 0x00000006221ea211 */ /* 0x002fe200078008ff */
[--C-:B------:R-:W-:Y:S01]  /*2b10*/  @!P2 IMAD.MOV.U32 R37, RZ, RZ, R23.reuse ;  /* 0x000000ffff25a224 */ /* 0x100fe200078e0017 */
[----:B------:R-:W1:Y:S01]  /*2b20*/  @!P3 LDC.64 R8, c[0x0][0x390] ;  /* 0x0000e400ff08bb82 */ /* 0x000e620000000a00 */
[--C-:B------:R-:W-:Y:S01]  /*2b30*/  @!P1 IMAD.MOV.U32 R25, RZ, RZ, R23.reuse ;  /* 0x000000ffff199224 */ /* 0x100fe200078e0017 */
[----:B------:R-:W-:Y:S01]  /*2b40*/  @!P4 LDGSTS.E.BYPASS.LTC128B.128 [R2+0xc000], desc[UR32][R32.64] ;  /* 0x0c0000002002cfae */ /* 0x000fe2000b981a20 */
[----:B------:R-:W-:Y:S01]  /*2b50*/  @!P2 IMAD.IADD R28, R35, 0x1, R28 ;  /* 0x00000001231ca824 */ /* 0x000fe200078e021c */
[----:B------:R-:W-:Y:S01]  /*2b60*/  CS2R R70, SRZ ;  /* 0x0000000000467805 */ /* 0x000fe2000001ff00 */
[----:B------:R-:W-:Y:S01]  /*2b70*/  @!P4 IMAD.WIDE.U32 R22, R14, UR14, R22 ;  /* 0x0000000e0e16cc25 */ /* 0x000fe2000f8e0016 */
[----:B------:R-:W-:Y:S01]  /*2b80*/  @P4 STS.128 [R2+0xc000], RZ ;  /* 0x00c000ff02004388 */ /* 0x000fe20000000c00 */
[----:B------:R-:W-:-:S02]  /*2b90*/  CS2R R68, SRZ ;  /* 0x0000000000447805 */ /* 0x000fc4000001ff00 */
[----:B------:R-:W-:Y:S01]  /*2ba0*/  @!P2 LEA.HI.X R31, R34, R7, R28, 0x1, P0 ;  /* 0x00000007221fa211 */ /* 0x000fe200000f0c1c */
[----:B------:R-:W-:Y:S01]  /*2bb0*/  @!P4 IMAD R14, R14, UR15, R23 ;  /* 0x0000000f0e0ecc24 */ /* 0x000fe2000f8e0217 */
[----:B------:R-:W4:Y:S01]  /*2bc0*/  @!P2 LDC.64 R6, c[0x0][0x390] ;  /* 0x0000e400ff06ab82 */ /* 0x000f220000000a00 */
[C---:B--2---:R-:W-:Y:S01]  /*2bd0*/  @!P4 LEA R38, P0, R22.reuse, R4, 0x1 ;  /* 0x000000041626c211 */ /* 0x044fe200078008ff */
[----:B------:R-:W-:Y:S01]  /*2be0*/  @!P1 IMAD R28, R15, UR16, RZ ;  /* 0x000000100f1c9c24 */ /* 0x000fe2000f8e02ff */
[----:B------:R-:W-:Y:S01]  /*2bf0*/  @P3 STS.128 [R2+0xd000], RZ ;  /* 0x00d000ff02003388 */ /* 0x000fe20000000c00 */
[C---:B------:R-:W-:Y:S01]  /*2c00*/  @!P1 IMAD.WIDE.U32 R18, R13.reuse, UR16, R18 ;  /* 0x000000100d129c25 */ /* 0x040fe2000f8e0012 */
[----:B------:R-:W-:Y:S01]  /*2c10*/  @!P4 LEA.HI.X R39, R22, R5, R14, 0x1, P0 ;  /* 0x000000051627c211 */ /* 0x000fe200000f0c0e */
[----:B------:R-:W2:Y:S01]  /*2c20*/  LDCU UR16, c[0x0][0x3b0] ;  /* 0x00007600ff1077ac */ /* 0x000ea20008000800 */
[----:B------:R-:W-:Y:S01]  /*2c30*/  @!PT LDS RZ, [RZ] ;  /* 0x00000000fffff984 */ /* 0x000fe20000000800 */
[----:B------:R-:W-:Y:S01]  /*2c40*/  @!PT LDS RZ, [RZ] ;  /* 0x00000000fffff984 */ /* 0x000fe20000000800 */
[----:B------:R-:W-:Y:S01]  /*2c50*/  @!PT LDS RZ, [RZ] ;  /* 0x00000000fffff984 */ /* 0x000fe20000000800 */
[----:B------:R-:W-:Y:S01]  /*2c60*/  @!P3 LDGSTS.E.BYPASS.LTC128B.128 [R2+0xd000], desc[UR32][R16.64] ;  /* 0x0d0000001002bfae */ /* 0x000fe2000b981a20 */
[----:B------:R-:W2:Y:S01]  /*2c70*/  @!P1 LDC.64 R4, c[0x0][0x390] ;  /* 0x0000e400ff049b82 */ /* 0x000ea20000000a00 */
[----:B------:R-:W-:Y:S01]  /*2c80*/  @!P1 IMAD R28, R13, UR17, R28 ;  /* 0x000000110d1c9c24 */ /* 0x000fe2000f8e021c */
[----:B---3--:R-:W-:Y:S01]  /*2c90*/  @!P1 LEA R10, P0, R18, R10, 0x1 ;  /* 0x0000000a120a9211 */ /* 0x008fe200078008ff */
[----:B------:R-:W-:Y:S01]  /*2ca0*/  @!P3 IMAD.WIDE.U32 R26, R26, UR14, R40 ;  /* 0x0000000e1a1abc25 */ /* 0x000fe2000f8e0028 */
[----:B------:R-:W-:Y:S01]  /*2cb0*/  @P2 STS.128 [R2+0xe000], RZ ;  /* 0x00e000ff02002388 */ /* 0x000fe20000000c00 */
[----:B------:R-:W-:-:S02]  /*2cc0*/  UIADD3 UR42, UPT, UPT, -UR47, UR42, URZ ;  /* 0x0000002a2f2a7290 */ /* 0x000fc4000fffe1ff */
[----:B------:R-:W-:Y:S01]  /*2cd0*/  @!P1 IMAD.IADD R28, R19, 0x1, R28 ;  /* 0x00000001131c9824 */ /* 0x000fe200078e021c */
[----:B------:R-:W-:Y:S01]  /*2ce0*/  @!PT LDS RZ, [RZ] ;  /* 0x00000000fffff984 */ /* 0x000fe20000000800 */
[----:B------:R-:W-:Y:S01]  /*2cf0*/  @!PT LDS RZ, [RZ] ;  /* 0x00000000fffff984 */ /* 0x000fe20000000800 */
[----:B------:R-:W-:Y:S01]  /*2d00*/  @!PT LDS RZ, [RZ] ;  /* 0x00000000fffff984 */ /* 0x000fe20000000800 */
[----:B------:R-:W-:Y:S01]  /*2d10*/  @!P2 LDGSTS.E.BYPASS.LTC128B.128 [R2+0xe000], desc[UR32][R30.64] ;  /* 0x0e0000001e02afae */ /* 0x000fe2000b981a20 */
[----:B------:R-:W-:Y:S01]  /*2d20*/  @!P2 IMAD R20, R20, UR14, RZ ;  /* 0x0000000e1414ac24 */ /* 0x000fe2000f8e02ff */
[----:B------:R-:W3:Y:S01]  /*2d30*/  LDCU UR8, c[0x0][0x508] ;  /* 0x0000a100ff0877ac */ /* 0x000ee20008000800 */
[----:B------:R-:W-:Y:S01]  /*2d40*/  @!P3 IMAD.IADD R12, R27, 0x1, R12 ;  /* 0x000000011b0cb824 */ /* 0x000fe200078e020c */
[----:B------:R-:W-:Y:S01]  /*2d50*/  @!P1 LEA.HI.X R11, R18, R11, R28, 0x1, P0 ;  /* 0x0000000b120b9211 */ /* 0x000fe200000f0c1c */
[C---:B------:R-:W-:Y:S01]  /*2d60*/  @!P2 IMAD R20, R21.reuse, UR15, R20 ;  /* 0x0000000f1514ac24 */ /* 0x040fe2000f8e0214 */
[C---:B-1----:R-:W-:Y:S01]  /*2d70*/  @!P3 LEA R8, P0, R26.reuse, R8, 0x1 ;  /* 0x000000081a08b211 */ /* 0x042fe200078008ff */
[----:B------:R-:W-:Y:S01]  /*2d80*/  @!P2 IMAD.WIDE.U32 R36, R21, UR14, R36 ;  /* 0x0000000e1524ac25 */ /* 0x000fe2000f8e0024 */
[----:B------:R-:W-:Y:S01]  /*2d90*/  @P1 STS.128 [R2+0xf000], RZ ;  /* 0x00f000ff02001388 */ /* 0x000fe20000000c00 */
[----:B------:R-:W1:Y:S01]  /*2da0*/  LDCU UR5, c[0x0][0x3e0] ;  /* 0x00007c00ff0577ac */ /* 0x000e620008000800 */
[----:B------:R-:W-:Y:S01]  /*2db0*/  @!P3 LEA.HI.X R9, R26, R9, R12, 0x1, P0 ;  /* 0x000000091a09b211 */ /* 0x000fe200000f0c0c */
[----:B------:R-:W-:Y:S01]  /*2dc0*/  @!P1 IMAD R34, R15, UR14, RZ ;  /* 0x0000000e0f229c24 */ /* 0x000fe2000f8e02ff */
[C---:B----4-:R-:W-:Y:S01]  /*2dd0*/  @!P2 LEA R6, P0, R36.reuse, R6, 0x1 ;  /* 0x000000062406a211 */ /* 0x050fe200078008ff */
[----:B------:R-:W-:Y:S01]  /*2de0*/  @!P2 IMAD.IADD R20, R37, 0x1, R20 ;  /* 0x000000012514a824 */ /* 0x000fe200078e0214 */
[----:B------:R-:W-:Y:S01]  /*2df0*/  @!PT LDS RZ, [RZ] ;  /* 0x00000000fffff984 */ /* 0x000fe20000000800 */
[----:B------:R-:W-:Y:S01]  /*2e00*/  @!PT LDS RZ, [RZ] ;  /* 0x00000000fffff984 */ /* 0x000fe20000000800 */
[----:B------:R-:W-:Y:S01]  /*2e10*/  @!PT LDS RZ, [RZ] ;  /* 0x00000000fffff984 */ /* 0x000fe20000000800 */
[----:B------:R4:W-:Y:S01]  /*2e20*/  @!P1 LDGSTS.E.BYPASS.LTC128B.128 [R2+0xf000], desc[UR32][R10.64] ;  /* 0x0f0000000a029fae */ /* 0x0009e2000b981a20 */
[C---:B------:R-:W-:Y:S01]  /*2e30*/  @!P1 IMAD R34, R13.reuse, UR15, R34 ;  /* 0x0000000f0d229c24 */ /* 0x040fe2000f8e0222 */
[----:B------:R-:W3:Y:S01]  /*2e40*/  LDCU UR15, c[0x0][0x3b4] ;  /* 0x00007680ff0f77ac */ /* 0x000ee20008000800 */
[----:B------:R-:W-:Y:S01]  /*2e50*/  @!P1 IMAD.WIDE.U32 R24, R13, UR14, R24 ;  /* 0x0000000e0d189c25 */ /* 0x000fe2000f8e0018 */
[----:B------:R-:W-:Y:S01]  /*2e60*/  @!P2 LEA.HI.X R7, R36, R7, R20, 0x1, P0 ;  /* 0x000000072407a211 */ /* 0x000fe200000f0c14 */
[----:B------:R-:W-:Y:S01]  /*2e70*/  @!P4 LDGSTS.E.BYPASS.LTC128B.128 [R2+0x10000], desc[UR32][R38.64] ;  /* 0x100000002602cfae */ /* 0x000fe2000b981a20 */
[----:B------:R-:W1:Y:S01]  /*2e80*/  LDCU UR10, c[0x0][0x45c] ;  /* 0x00008b80ff0a77ac */ /* 0x000e620008000800 */
[----:B------:R-:W-:Y:S01]  /*2e90*/  @!P1 IMAD.IADD R34, R25, 0x1, R34 ;  /* 0x0000000119229824 */ /* 0x000fe200078e0222 */
[----:B--2---:R-:W-:Y:S01]  /*2ea0*/  @!P1 LEA R4, P0, R24, R4, 0x1 ;  /* 0x0000000418049211 */ /* 0x004fe200078008ff */
[----:B------:R-:W-:Y:S01]  /*2eb0*/  VIADD R12, R194, 0x48 ;  /* 0x00000048c20c7836 */ /* 0x000fe20000000000 */
[----:B------:R-:W-:Y:S01]  /*2ec0*/  @P4 STS.128 [R2+0x10000], RZ ;  /* 0x010000ff02004388 */ /* 0x000fe20000000c00 */
[----:B------:R-:W-:Y:S01]  /*2ed0*/  IMAD.SHL.U32 R0, R3, 0x20, RZ ;  /* 0x0000002003007824 */ /* 0x000fe200078e00ff */
[----:B------:R-:W-:Y:S01]  /*2ee0*/  @!P1 LEA.HI.X R5, R24, R5, R34, 0x1, P0 ;  /* 0x0000000518059211 */ /* 0x000fe200000f0c22 */
[----:B------:R-:W-:Y:S01]  /*2ef0*/  USHF.L.U64.HI UR35, UR38, 0x6, UR35 ;  /* 0x0000000626237899 */ /* 0x000fe20008010223 */
[----:B------:R-:W-:Y:S01]  /*2f00*/  @P3 STS.128 [R2+0x11000], RZ ;  /* 0x011000ff02003388 */ /* 0x000fe20000000c00 */
[----:B------:R-:W-:Y:S01]  /*2f10*/  ISETP.GE.AND P0, PT, R194, UR44, PT ;  /* 0x0000002cc2007c0c */ /* 0x000fe2000bf06270 */
[----:B------:R-:W2:Y:S02]  /*2f20*/  LDCU UR9, c[0x0][0x504] ;  /* 0x0000a080ff0977ac */ /* 0x000ea40008000800 */
[----:B------:R-:W-:Y:S01]  /*2f30*/  @!PT LDS RZ, [RZ] ;  /* 0x00000000fffff984 */ /* 0x000fe20000000800 */
[----:B------:R-:W-:Y:S01]  /*2f40*/  @!PT LDS RZ, [RZ] ;  /* 0x00000000fffff984 */ /* 0x000fe20000000800 */
[----:B------:R-:W-:Y:S01]  /*2f50*/  @!PT LDS RZ, [RZ] ;  /* 0x00000000fffff984 */ /* 0x000fe20000000800 */
[----:B------:R-:W-:Y:S01]  /*2f60*/  @!P3 LDGSTS.E.BYPASS.LTC128B.128 [R2+0x11000], desc[UR32][R8.64] ;  /* 0x110000000802bfae */ /* 0x000fe2000b981a20 */
[----:B------:R-:W-:Y:S01]  /*2f70*/  ISETP.GE.AND P3, PT, R12, UR44, PT ;  /* 0x0000002c0c007c0c */ /* 0x000fe2000bf66270 */
[----:B------:R-:W1:Y:S02]  /*2f80*/  LDCU UR11, c[0x0][0x50c] ;  /* 0x0000a180ff0b77ac */ /* 0x000e640008000800 */
[----:B------:R-:W-:Y:S04]  /*2f90*/  @P2 STS.128 [R2+0x12000], RZ ;  /* 0x012000ff02002388 */ /* 0x000fe80000000c00 */
[----:B------:R-:W-:Y:S01]  /*2fa0*/  @!PT LDS RZ, [RZ] ;  /* 0x00000000fffff984 */ /* 0x000fe20000000800 */
[----:B------:R-:W-:Y:S01]  /*2fb0*/  @!PT LDS RZ, [RZ] ;  /* 0x00000000fffff984 */ /* 0x000fe20000000800 */
[----:B------:R-:W-:Y:S01]  /*2fc0*/  @!PT LDS RZ, [RZ] ;  /* 0x00000000fffff984 */ /* 0x000fe20000000800 */
[----:B------:R-:W-:Y:S01]  /*2fd0*/  @!P2 LDGSTS.E.BYPASS.LTC128B.128 [R2+0x12000], desc[UR32][R6.64] ;  /* 0x120000000602afae */ /* 0x000fe2000b981a20 */
[----:B----4-:R-:W-:-:S03]  /*2fe0*/  IMAD.MOV.U32 R11, RZ, RZ, 0x4 ;  /* 0x00000004ff0b7424 */ /* 0x010fc600078e00ff */
[----:B------:R4:W-:Y:S01]  /*2ff0*/  @P1 STS.128 [R2+0x13000], RZ ;  /* 0x013000ff02001388 */ /* 0x0009e20000000c00 */
[----:B------:R-:W-:-:S03]  /*3000*/  IMAD.WIDE.U32 R10, R194, R11, UR58 ;  /* 0x0000003ac20a7e25 */ /* 0x000fc6000f8e000b */
        /* <DEDUP_REMOVED lines=9> */
[----:B------:R-:W-:Y:S01]  /*30a0*/  R2P PR, R3, 0x6 ;  /* 0x0000000603007804 */ /* 0x000fe20000000000 */
[----:B------:R-:W-:-:S02]  /*30b0*/  USHF.L.U32 UR14, UR16, 0x7, URZ ;  /* 0x00000007100e7899 */ /* 0x000fc400080006ff */
[----:B---3--:R-:W-:Y:S02]  /*30c0*/  USHF.L.U64.HI UR15, UR16, 0x6, UR15 ;  /* 0x00000006100f7899 */ /* 0x008fe4000801020f */
[----:B------:R-:W-:Y:S01]  /*30d0*/  SEL R180, R180, 0xffffffc0, !P2 ;  /* 0xffffffc0b4b47807 */ /* 0x000fe20005000000 */
[----:B------:R-:W-:Y:S01]  /*30e0*/  USHF.L.U32 UR17, UR38, 0x7, URZ ;  /* 0x0000000726117899 */ /* 0x000fe200080006ff */
[----:B--2---:R-:W-:Y:S01]  /*30f0*/  SHF.R.U32.HI R4, RZ, 0x4, R3 ;  /* 0x00000004ff047819 */ /* 0x004fe20000011603 */
[----:B------:R-:W-:Y:S01]  /*3100*/  USHF.L.U32 UR16, UR16, 0x6, URZ ;  /* 0x0000000610107899 */ /* 0x000fe200080006ff */
[----:B------:R-:W-:Y:S01]  /*3110*/  LOP3.LUT R5, R181, 0x200, RZ, 0xc0, !PT ;  /* 0x00000200b5057812 */ /* 0x000fe200078ec0ff */
[----:B------:R-:W-:Y:S01]  /*3120*/  USHF.L.U32 UR38, UR38, 0x6, URZ ;  /* 0x0000000626267899 */ /* 0x000fe200080006ff */
[----:B------:R-:W-:Y:S02]  /*3130*/  LOP3.LUT R4, R4, 0x8, RZ, 0xc0, !PT ;  /* 0x0000000804047812 */ /* 0x000fe400078ec0ff */
[----:B----4-:R-:W-:-:S02]  /*3140*/  LOP3.LUT R2, R5, 0xc00, R0, 0xf8, !PT ;  /* 0x00000c0005027812 */ /* 0x010fc400078ef800 */
[--C-:B------:R-:W-:Y:S02]  /*3150*/  LOP3.LUT R4, R4, 0x10, R3.reuse, 0xf8, !PT ;  /* 0x0000001004047812 */ /* 0x100fe400078ef803 */
[----:B------:R-:W-:Y:S02]  /*3160*/  LOP3.LUT R183, R2, R183, RZ, 0xfc, !PT ;  /* 0x000000b702b77212 */ /* 0x000fe400078efcff */
[----:B------:R-:W-:Y:S02]  /*3170*/  LOP3.LUT R4, R4, R175, RZ, 0x3c, !PT ;  /* 0x000000af04047212 */ /* 0x000fe400078e3cff */
[----:B------:R-:W-:Y:S02]  /*3180*/  LOP3.LUT R175, R175, 0x8, R3, 0x78, !PT ;  /* 0x00000008afaf7812 */ /* 0x000fe400078e7803 */
[----:B------:R-:W-:Y:S02]  /*3190*/  LOP3.LUT R181, R4, 0x200, R181, 0xf8, !PT ;  /* 0x0000020004b57812 */ /* 0x000fe400078ef8b5 */
[----:B------:R-:W-:-:S02]  /*31a0*/  LOP3.LUT R175, R175, 0x7200, R0, 0xf8, !PT ;  /* 0x00007200afaf7812 */ /* 0x000fc400078ef800 */
[----:B------:R-:W-:Y:S02]  /*31b0*/  LEA R183, R183, UR24, 0x1 ;  /* 0x00000018b7b77c11 */ /* 0x000fe4000f8e08ff */
[----:B------:R-:W-:Y:S02]  /*31c0*/  LEA R175, R175, UR24, 0x1 ;  /* 0x00000018afaf7c11 */ /* 0x000fe4000f8e08ff */
[----:B------:R-:W-:Y:S01]  /*31d0*/  LEA R181, R181, UR24, 0x1 ;  /* 0x00000018b5b57c11 */ /* 0x000fe2000f8e08ff */
[----:B------:R-:W-:Y:S01]  /*31e0*/  VIADD R183, R183, UR50 ;  /* 0x00000032b7b77c36 */ /* 0x000fe20008000000 */
[----:B------:R-:W-:Y:S01]  /*31f0*/  SEL R172, R172, 0xffffffe0, !P1 ;  /* 0xffffffe0acac7807 */ /* 0x000fe20004800000 */
[--C-:B------:R-:W-:Y:S02]  /*3200*/  IMAD.IADD R2, R180, 0x1, R175.reuse ;  /* 0x00000001b4027824 */ /* 0x100fe400078e02af */
[----:B------:R-:W-:Y:S02]  /*3210*/  VIADD R181, R181, UR50 ;  /* 0x00000032b5b57c36 */ /* 0x000fe40008000000 */
[----:B------:R-:W-:-:S02]  /*3220*/  IMAD.IADD R173, R172, 0x1, R175 ;  /* 0x00000001acad7824 */ /* 0x000fc400078e02af */
[----:B-1----:R-:W-:-:S07]  /*3230*/  IMAD.IADD R0, R172, 0x1, R2 ;  /* 0x00000001ac007824 */ /* 0x002fce00078e0202 */
.L_x_2544:
[----:B------:R-:W0:Y:S01]  /*3240*/  LDGDEPBAR ;  /* 0x00000000000079af */ /* 0x000e220000000000 */
[C---:B------:R-:W-:Y:S01]  /*3250*/  IADD3 R174, PT, PT, R183.reuse, R172, RZ ;  /* 0x000000acb7ae7210 */ /* 0x040fe20007ffe0ff */
[----:B------:R-:W-:Y:S01]  /*3260*/  USHF.L.U32 UR47, UR49, 0x7, URZ ;  /* 0x00000007312f7899 */ /* 0x000fe200080006ff */
[----:B------:R-:W-:Y:S01]  /*3270*/  IADD3 R177, PT, PT, R183, R180, RZ ;  /* 0x000000b4b7b17210 */ /* 0x000fe20007ffe0ff */
[----:B------:R-:W-:Y:S01]  /*3280*/  USHF.L.U32 UR46, UR34, 0x7, URZ ;  /* 0x00000007222e7899 */ /* 0x000fe200080006ff */
[----:B------:R-:W-:Y:S01]  /*3290*/  MOV R210, UR12 ;  /* 0x0000000c00d27c02 */ /* 0x000fe20008000f00 */
[----:B------:R-:W-:Y:S01]  /*32a0*/  UISETP.GE.AND UP0, UPT, UR47, UR42, UPT ;  /* 0x0000002a2f00728c */ /* 0x000fe2000bf06270 */
[----:B------:R-:W-:Y:S02]  /*32b0*/  IADD3 R184, PT, PT, R172, R177, RZ ;  /* 0x000000b1acb87210 */ /* 0x000fe40007ffe0ff */
[C---:B------:R-:W-:Y:S02]  /*32c0*/  LEA R214, P0, R194.reuse, R210, 0x2 ;  /* 0x000000d2c2d67211 */ /* 0x040fe400078010ff */
[----:B------:R-:W-:Y:S04]  /*32d0*/  MOV R211, UR13 ;  /* 0x0000000d00d37c02 */ /* 0x000fe80008000f00 */
        /* <DEDUP_REMOVED lines=19> */
[C---:B------:R-:W-:Y:S08]  /*3410*/  HMMA.16816.F32.BF16 R24, R140.reuse, R144, RZ ;  /* 0x000000908c18723c */ /* 0x040ff000000418ff */
[-C--:B------:R-:W-:Y:S08]  /*3420*/  HMMA.16816.F32.BF16 R28, R140, R146.reuse, RZ ;  /* 0x000000928c1c723c */ /* 0x080ff000000418ff */
[C---:B------:R-:W-:Y:S01]  /*3430*/  HMMA.16816.F32.BF16 R32, R132.reuse, R146, RZ ;  /* 0x000000928420723c */ /* 0x040fe200000418ff */
[----:B------:R-:W-:Y:S07]  /*3440*/  LDSM.16.M88.4 R144, [R2+0xc000] ;  /* 0x00c000000290783b */ /* 0x000fee0000000200 */
[-C--:B----4-:R-:W-:Y:S08]  /*3450*/  HMMA.16816.F32.BF16 R36, R132, R148.reuse, RZ ;  /* 0x000000948424723c */ /* 0x090ff000000418ff */
[C---:B------:R-:W-:Y:S08]  /*3460*/  HMMA.16816.F32.BF16 R40, R140.reuse, R148, RZ ;  /* 0x000000948c28723c */ /* 0x040ff000000418ff */
[-C--:B------:R-:W-:Y:S08]  /*3470*/  HMMA.16816.F32.BF16 R44, R140, R150.reuse, RZ ;  /* 0x000000968c2c723c */ /* 0x080ff000000418ff */
[C---:B------:R-:W-:Y:S01]  /*3480*/  HMMA.16816.F32.BF16 R48, R132.reuse, R150, RZ ;  /* 0x000000968430723c */ /* 0x040fe200000418ff */
[----:B------:R-:W-:Y:S07]  /*3490*/  LDSM.16.M88.4 R148, [R177+0x2000] ;  /* 0x00200000b194783b */ /* 0x000fee0000000200 */
[-C--:B------:R-:W-:Y:S08]  /*34a0*/  HMMA.16816.F32.BF16 R52, R132, R152.reuse, RZ ;  /* 0x000000988434723c */ /* 0x080ff000000418ff */
[C---:B------:R-:W-:Y:S08]  /*34b0*/  HMMA.16816.F32.BF16 R56, R140.reuse, R152, RZ ;  /* 0x000000988c38723c */ /* 0x040ff000000418ff */
[-C--:B------:R-:W-:Y:S01]  /*34c0*/  HMMA.16816.F32.BF16 R60, R140, R154.reuse, RZ ;  /* 0x0000009a8c3c723c */ /* 0x080fe200000418ff */
[----:B------:R-:W-:Y:S07]  /*34d0*/  LDSM.16.M88.4 R140, [R177] ;  /* 0x00000000b18c783b */ /* 0x000fee0000000200 */
[----:B------:R-:W-:Y:S01]  /*34e0*/  HMMA.16816.F32.BF16 R64, R132, R154, RZ ;  /* 0x0000009a8440723c */ /* 0x000fe200000418ff */
[----:B------:R-:W3:Y:S07]  /*34f0*/  LDSM.16.M88.4 R132, [R173+0xd000] ;  /* 0x00d00000ad84783b */ /* 0x000eee0000000200 */
[-C--:B-1----:R-:W-:Y:S01]  /*3500*/  HMMA.16816.F32.BF16 R4, R156, R160.reuse, R4 ;  /* 0x000000a09c04723c */ /* 0x082fe20000041804 */
[----:B------:R-:W1:Y:S07]  /*3510*/  LDSM.16.M88.4 R152, [R2+0xc800] ;  /* 0x00c800000298783b */ /* 0x000e6e0000000200 */
[C---:B--2---:R-:W-:Y:S01]  /*3520*/  HMMA.16816.F32.BF16 R8, R164.reuse, R160, R8 ;  /* 0x000000a0a408723c */ /* 0x044fe20000041808 */
[----:B------:R-:W-:Y:S07]  /*3530*/  LDSM.16.M88.4 R172, [R2+0xd800] ;  /* 0x00d8000002ac783b */ /* 0x000fee0000000200 */
[-C--:B------:R-:W-:Y:S01]  /*3540*/  HMMA.16816.F32.BF16 R12, R164, R162.reuse, R12 ;  /* 0x000000a2a40c723c */ /* 0x080fe2000004180c */
[----:B------:R-:W-:Y:S07]  /*3550*/  LDSM.16.M88.4 R176, [R0+0xc000] ;  /* 0x00c0000000b0783b */ /* 0x000fee0000000200 */
[C---:B------:R-:W-:Y:S01]  /*3560*/  HMMA.16816.F32.BF16 R16, R156.reuse, R162, R16 ;  /* 0x000000a29c10723c */ /* 0x040fe20000041810 */
[----:B------:R-:W2:Y:S07]  /*3570*/  LDSM.16.M88.4 R160, [R2+0xd000] ;  /* 0x00d0000002a0783b */ /* 0x000eae0000000200 */
[-C--:B------:R-:W-:Y:S08]  /*3580*/  HMMA.16816.F32.BF16 R20, R156, R168.reuse, R20 ;  /* 0x000000a89c14723c */ /* 0x080ff00000041814 */
[C---:B------:R-:W-:Y:S08]  /*3590*/  HMMA.16816.F32.BF16 R24, R164.reuse, R168, R24 ;  /* 0x000000a8a418723c */ /* 0x040ff00000041818 */
[-C--:B------:R-:W-:Y:S08]  /*35a0*/  HMMA.16816.F32.BF16 R28, R164, R170.reuse, R28 ;  /* 0x000000aaa41c723c */ /* 0x080ff0000004181c */
[C---:B------:R-:W-:Y:S01]  /*35b0*/  HMMA.16816.F32.BF16 R32, R156.reuse, R170, R32 ;  /* 0x000000aa9c20723c */ /* 0x040fe20000041820 */
[----:B------:R-:W4:Y:S07]  /*35c0*/  LDSM.16.M88.4 R168, [R184] ;  /* 0x00000000b8a8783b */ /* 0x000f2e0000000200 */
[-C--:B---3--:R-:W-:Y:S08]  /*35d0*/  HMMA.16816.F32.BF16 R36, R156, R132.reuse, R36 ;  /* 0x000000849c24723c */ /* 0x088ff00000041824 */
[C---:B------:R-:W-:Y:S08]  /*35e0*/  HMMA.16816.F32.BF16 R40, R164.reuse, R132, R40 ;  /* 0x00000084a428723c */ /* 0x040ff00000041828 */
[-C--:B------:R-:W-:Y:S08]  /*35f0*/  HMMA.16816.F32.BF16 R44, R164, R134.reuse, R44 ;  /* 0x00000086a42c723c */ /* 0x080ff0000004182c */
[C---:B------:R-:W-:Y:S01]  /*3600*/  HMMA.16816.F32.BF16 R48, R156.reuse, R134, R48 ;  /* 0x000000869c30723c */ /* 0x040fe20000041830 */
[----:B------:R3:W4:Y:S07]  /*3610*/  LDSM.16.M88.4 R132, [R184+0x2000] ;  /* 0x00200000b884783b */ /* 0x00072e0000000200 */
[-C--:B------:R-:W-:Y:S08]  /*3620*/  HMMA.16816.F32.BF16 R52, R156, R136.reuse, R52 ;  /* 0x000000889c34723c */ /* 0x080ff00000041834 */
[C---:B------:R-:W-:Y:S01]  /*3630*/  HMMA.16816.F32.BF16 R56, R164.reuse, R136, R56 ;  /* 0x00000088a438723c */ /* 0x040fe20000041838 */
[----:B---3-5:R-:W5:Y:S07]  /*3640*/  LDG.E R184, desc[UR32][R214.64] ;  /* 0x00000020d6b87981 */ /* 0x028f6e000c1e1900 */
[-C--:B------:R-:W-:Y:S08]  /*3650*/  HMMA.16816.F32.BF16 R60, R164, R138.reuse, R60 ;  /* 0x0000008aa43c723c */ /* 0x080ff0000004183c */
[----:B------:R-:W-:Y:S01]  /*3660*/  HMMA.16816.F32.BF16 R64, R156, R138, R64 ;  /* 0x0000008a9c40723c */ /* 0x000fe20000041840 */
[----:B------:R-:W3:Y:S07]  /*3670*/  LDSM.16.M88.4 R136, [R0+0xc800] ;  /* 0x00c800000088783b */ /* 0x000eee0000000200 */
[-C--:B------:R-:W-:Y:S08]  /*3680*/  HMMA.16816.F32.BF16 R4, R140, R144.reuse, R4 ;  /* 0x000000908c04723c */ /* 0x080ff00000041804 */
[C---:B------:R-:W-:Y:S08]  /*3690*/  HMMA.16816.F32.BF16 R8, R148.reuse, R144, R8 ;  /* 0x000000909408723c */ /* 0x040ff00000041808 */
[-C--:B------:R-:W-:Y:S08]  /*36a0*/  HMMA.16816.F32.BF16 R12, R148, R146.reuse, R12 ;  /* 0x00000092940c723c */ /* 0x080ff0000004180c */
[C---:B------:R-:W-:Y:S08]  /*36b0*/  HMMA.16816.F32.BF16 R16, R140.reuse, R146, R16 ;  /* 0x000000928c10723c */ /* 0x040ff00000041810 */
[-C--:B-1----:R-:W-:Y:S08]  /*36c0*/  HMMA.16816.F32.BF16 R20, R140, R152.reuse, R20 ;  /* 0x000000988c14723c */ /* 0x082ff00000041814 */
        /* <DEDUP_REMOVED lines=10> */
[----:B------:R-:W-:Y:S01]  /*3770*/  HMMA.16816.F32.BF16 R64, R140, R174, R64 ;  /* 0x000000ae8c40723c */ /* 0x000fe20000041840 */
[----:B------:R-:W1:Y:S07]  /*3780*/  LDSM.16.M88.4 R140, [R0+0xd000] ;  /* 0x00d00000008c783b */ /* 0x000e6e0000000200 */
[-C--:B----4-:R-:W-:Y:S08]  /*3790*/  HMMA.16816.F32.BF16 R4, R168, R176.reuse, R4 ;  /* 0x000000b0a804723c */ /* 0x090ff00000041804 */
[C---:B------:R-:W-:Y:S01]  /*37a0*/  HMMA.16816.F32.BF16 R8, R132.reuse, R176, R8 ;  /* 0x000000b08408723c */ /* 0x040fe20000041808 */
[----:B------:R-:W5:Y:S07]  /*37b0*/  LDG.E R176, desc[UR32][R214.64+0x120] ;  /* 0x00012020d6b07981 */ /* 0x000f6e000c1e1900 */
[-C--:B------:R-:W-:Y:S03]  /*37c0*/  HMMA.16816.F32.BF16 R12, R132, R178.reuse, R12 ;  /* 0x000000b2840c723c */ /* 0x080fe6000004180c */
[----:B------:R-:W-:Y:S01]  /*37d0*/  FMUL.FTZ R198, R4, UR11 ;  /* 0x0000000b04c67c20 */ /* 0x000fe20008410000 */
[----:B------:R-:W-:Y:S01]  /*37e0*/  FMUL.FTZ R199, R5, UR11 ;  /* 0x0000000b05c77c20 */ /* 0x000fe20008410000 */
[----:B------:R-:W-:Y:S01]  /*37f0*/  FMUL.FTZ R200, R6, UR11 ;  /* 0x0000000b06c87c20 */ /* 0x000fe20008410000 */
[----:B------:R-:W-:Y:S02]  /*3800*/  FMUL.FTZ R201, R7, UR11 ;  /* 0x0000000b07c97c20 */ /* 0x000fe40008410000 */
[C---:B------:R-:W-:Y:S01]  /*3810*/  HMMA.16816.F32.BF16 R16, R168.reuse, R178, R16 ;  /* 0x000000b2a810723c */ /* 0x040fe20000041810 */
[----:B------:R-:W2:Y:S01]  /*3820*/  MUFU.TANH R198, R198 ;  /* 0x000000c600c67308 */ /* 0x000ea20000002400 */
[----:B------:R-:W5:Y:S02]  /*3830*/  LDG.E R179, desc[UR32][R214.64+0x20] ;  /* 0x00002020d6b37981 */ /* 0x000f64000c1e1900 */
[----:B------:R-:W-:Y:S01]  /*3840*/  FMUL.FTZ R202, R8, UR11 ;  /* 0x0000000b08ca7c20 */ /* 0x000fe20008410000 */
[----:B------:R-:W-:Y:S01]  /*3850*/  FMUL.FTZ R203, R9, UR11 ;  /* 0x0000000b09cb7c20 */ /* 0x000fe20008410000 */
[----:B------:R4:W5:Y:S01]  /*3860*/  LDG.E R178, desc[UR32][R214.64+0x100] ;  /* 0x00010020d6b27981 */ /* 0x000962000c1e1900 */
[----:B------:R-:W-:Y:S01]  /*3870*/  FMUL.FTZ R206, R10, UR11 ;  /* 0x0000000b0ace7c20 */ /* 0x000fe20008410000 */
[-C--:B---3--:R-:W-:Y:S03]  /*3880*/  HMMA.16816.F32.BF16 R20, R168, R136.reuse, R20 ;  /* 0x00000088a814723c */ /* 0x088fe60000041814 */
[----:B------:R-:W3:Y:S01]  /*3890*/  MUFU.TANH R199, R199 ;  /* 0x000000c700c77308 */ /* 0x000ee20000002400 */
[----:B------:R-:W-:Y:S01]  /*38a0*/  FMUL.FTZ R208, R11, UR11 ;  /* 0x0000000b0bd07c20 */ /* 0x000fe20008410000 */
[----:B------:R-:W-:Y:S01]  /*38b0*/  FMUL.FTZ R205, R12, UR11 ;  /* 0x0000000b0ccd7c20 */ /* 0x000fe20008410000 */
[----:B------:R-:W-:Y:S01]  /*38c0*/  FMUL.FTZ R207, R13, UR11 ;  /* 0x0000000b0dcf7c20 */ /* 0x000fe20008410000 */
[----:B------:R-:W-:Y:S01]  /*38d0*/  FMUL.FTZ R209, R14, UR11 ;  /* 0x0000000b0ed17c20 */ /* 0x000fe20008410000 */
[----:B------:R-:W-:Y:S01]  /*38e0*/  FMUL.FTZ R210, R15, UR11 ;  /* 0x0000000b0fd27c20 */ /* 0x000fe20008410000 */
[C---:B------:R-:W-:Y:S04]  /*38f0*/  HMMA.16816.F32.BF16 R24, R132.reuse, R136, R24 ;  /* 0x000000888418723c */ /* 0x040fe80000041818 */
[----:B------:R-:W1:Y:S01]  /*3900*/  MUFU.TANH R200, R200 ;  /* 0x000000c800c87308 */ /* 0x000e620000002400 */
[----:B------:R-:W-:Y:S01]  /*3910*/  FMUL.FTZ R212, R17, UR11 ;  /* 0x0000000b11d47c20 */ /* 0x000fe20008410000 */
[----:B------:R-:W-:Y:S01]  /*3920*/  FMUL.FTZ R213, R16, UR11 ;  /* 0x0000000b10d57c20 */ /* 0x000fe20008410000 */
[----:B------:R-:W-:Y:S01]  /*3930*/  FMUL.FTZ R216, R18, UR11 ;  /* 0x0000000b12d87c20 */ /* 0x000fe20008410000 */
[----:B------:R-:W-:Y:S01]  /*3940*/  FMUL.FTZ R217, R19, UR11 ;  /* 0x0000000b13d97c20 */ /* 0x000fe20008410000 */
[-C--:B------:R-:W-:Y:S05]  /*3950*/  HMMA.16816.F32.BF16 R28, R132, R138.reuse, R28 ;  /* 0x0000008a841c723c */ /* 0x080fea000004181c */
[----:B------:R-:W2:Y:S01]  /*3960*/  MUFU.TANH R201, R201 ;  /* 0x000000c900c97308 */ /* 0x000ea20000002400 */
[----:B------:R-:W-:Y:S01]  /*3970*/  FMUL.FTZ R220, R22, UR11 ;  /* 0x0000000b16dc7c20 */ /* 0x000fe20008410000 */
[----:B------:R-:W-:Y:S01]  /*3980*/  FMUL.FTZ R204, R20, UR11 ;  /* 0x0000000b14cc7c20 */ /* 0x000fe20008410000 */
[----:B------:R-:W-:Y:S01]  /*3990*/  FMUL.FTZ R211, R21, UR11 ;  /* 0x0000000b15d37c20 */ /* 0x000fe20008410000 */
[----:B----4-:R-:W-:Y:S01]  /*39a0*/  FMUL.FTZ R214, R23, UR11 ;  /* 0x0000000b17d67c20 */ /* 0x010fe20008410000 */
[C---:B------:R-:W-:Y:S05]  /*39b0*/  HMMA.16816.F32.BF16 R32, R168.reuse, R138, R32 ;  /* 0x0000008aa820723c */ /* 0x040fea0000041820 */
[----:B------:R-:W4:Y:S01]  /*39c0*/  MUFU.TANH R215, R212 ;  /* 0x000000d400d77308 */ /* 0x000f220000002400 */
[----:B------:R-:W3:Y:S01]  /*39d0*/  LDSM.16.M88.4 R136, [R0+0xd800] ;  /* 0x00d800000088783b */ /* 0x000ee20000000200 */
[----:B------:R-:W-:Y:S01]  /*39e0*/  FMUL.FTZ R218, R24, UR11 ;  /* 0x0000000b18da7c20 */ /* 0x000fe20008410000 */
[----:B------:R-:W-:Y:S01]  /*39f0*/  FMUL.FTZ R219, R25, UR11 ;  /* 0x0000000b19db7c20 */ /* 0x000fe20008410000 */
[----:B------:R-:W-:Y:S01]  /*3a00*/  FMUL.FTZ R222, R26, UR11 ;  /* 0x0000000b1ade7c20 */ /* 0x000fe20008410000 */
[----:B------:R-:W-:Y:S01]  /*3a10*/  FMUL.FTZ R224, R27, UR11 ;  /* 0x0000000b1be07c20 */ /* 0x000fe20008410000 */
[-C--:B-1----:R-:W-:Y:S04]  /*3a20*/  HMMA.16816.F32.BF16 R36, R168, R140.reuse, R36 ;  /* 0x0000008ca824723c */ /* 0x082fe80000041824 */
[----:B------:R1:W1:Y:S01]  /*3a30*/  MUFU.TANH R212, R220 ;  /* 0x000000dc00d47308 */ /* 0x0002620000002400 */
[----:B------:R-:W-:Y:S01]  /*3a40*/  FMUL.FTZ R221, R28, UR11 ;  /* 0x0000000b1cdd7c20 */ /* 0x000fe20008410000 */
[----:B------:R-:W-:Y:S01]  /*3a50*/  FMUL.FTZ R223, R29, UR11 ;  /* 0x0000000b1ddf7c20 */ /* 0x000fe20008410000 */
[----:B------:R-:W-:Y:S01]  /*3a60*/  FMUL.FTZ R225, R30, UR11 ;  /* 0x0000000b1ee17c20 */ /* 0x000fe20008410000 */
[----:B------:R-:W-:Y:S01]  /*3a70*/  FMUL.FTZ R226, R31, UR11 ;  /* 0x0000000b1fe27c20 */ /* 0x000fe20008410000 */
[C---:B------:R-:W-:Y:S05]  /*3a80*/  HMMA.16816.F32.BF16 R40, R132.reuse, R140, R40 ;  /* 0x0000008c8428723c */ /* 0x040fea0000041828 */
[----:B------:R-:W2:Y:S01]  /*3a90*/  MUFU.TANH R202, R202 ;  /* 0x000000ca00ca7308 */ /* 0x000ea20000002400 */
[----:B------:R-:W-:Y:S01]  /*3aa0*/  FMUL.FTZ R229, R32, UR11 ;  /* 0x0000000b20e57c20 */ /* 0x000fe20008410000 */
[----:B------:R-:W-:Y:S01]  /*3ab0*/  FMUL.FTZ R231, R33, UR11 ;  /* 0x0000000b21e77c20 */ /* 0x000fe20008410000 */
[----:B------:R-:W-:Y:S01]  /*3ac0*/  FMUL.FTZ R232, R34, UR11 ;  /* 0x0000000b22e87c20 */ /* 0x000fe20008410000 */
[----:B------:R-:W-:Y:S01]  /*3ad0*/  FMUL.FTZ R233, R35, UR11 ;  /* 0x0000000b23e97c20 */ /* 0x000fe20008410000 */
[-C--:B------:R-:W-:Y:S05]  /*3ae0*/  HMMA.16816.F32.BF16 R44, R132, R142.reuse, R44 ;  /* 0x0000008e842c723c */ /* 0x080fea000004182c */
[----:B------:R-:W2:Y:S01]  /*3af0*/  MUFU.TANH R203, R203 ;  /* 0x000000cb00cb7308 */ /* 0x000ea20000002400 */
[----:B-1----:R-:W-:Y:S01]  /*3b00*/  FMUL.FTZ R220, R36, UR11 ;  /* 0x0000000b24dc7c20 */ /* 0x002fe20008410000 */
[----:B------:R-:W-:Y:S01]  /*3b10*/  FMUL.FTZ R227, R37, UR11 ;  /* 0x0000000b25e37c20 */ /* 0x000fe20008410000 */
[----:B------:R-:W-:Y:S01]  /*3b20*/  FMUL.FTZ R228, R38, UR11 ;  /* 0x0000000b26e47c20 */ /* 0x000fe20008410000 */
[----:B------:R-:W-:Y:S01]  /*3b30*/  FMUL.FTZ R230, R39, UR11 ;  /* 0x0000000b27e67c20 */ /* 0x000fe20008410000 */
[C---:B------:R-:W-:Y:S05]  /*3b40*/  HMMA.16816.F32.BF16 R48, R168.reuse, R142, R48 ;  /* 0x0000008ea830723c */ /* 0x040fea0000041830 */
[----:B------:R-:W1:Y:S01]  /*3b50*/  MUFU.TANH R206, R206 ;  /* 0x000000ce00ce7308 */ /* 0x000e620000002400 */
[----:B------:R-:W-:Y:S01]  /*3b60*/  FMUL.FTZ R234, R40, UR11 ;  /* 0x0000000b28ea7c20 */ /* 0x000fe20008410000 */
[----:B------:R-:W-:Y:S01]  /*3b70*/  FMUL.FTZ R235, R41, UR11 ;  /* 0x0000000b29eb7c20 */ /* 0x000fe20008410000 */
[----:B------:R-:W-:Y:S01]  /*3b80*/  FMUL.FTZ R237, R42, UR11 ;  /* 0x0000000b2aed7c20 */ /* 0x000fe20008410000 */
[----:B------:R-:W-:Y:S06]  /*3b90*/  FMUL.FTZ R239, R43, UR11 ;  /* 0x0000000b2bef7c20 */ /* 0x000fec0008410000 */
[----:B------:R-:W1:Y:S01]  /*3ba0*/  MUFU.TANH R208, R208 ;  /* 0x000000d000d07308 */ /* 0x000e620000002400 */
[-C--:B---3--:R-:W-:Y:S03]  /*3bb0*/  HMMA.16816.F32.BF16 R52, R168, R136.reuse, R52 ;  /* 0x00000088a834723c */ /* 0x088fe60000041834 */
[----:B------:R-:W-:Y:S01]  /*3bc0*/  FMUL.FTZ R236, R44, UR11 ;  /* 0x0000000b2cec7c20 */ /* 0x000fe20008410000 */
[----:B------:R-:W-:Y:S01]  /*3bd0*/  FMUL.FTZ R238, R45, UR11 ;  /* 0x0000000b2dee7c20 */ /* 0x000fe20008410000 */
[----:B------:R-:W-:Y:S01]  /*3be0*/  FMUL.FTZ R240, R46, UR11 ;  /* 0x0000000b2ef07c20 */ /* 0x000fe20008410000 */
[----:B------:R-:W-:Y:S03]  /*3bf0*/  FMUL.FTZ R241, R47, UR11 ;  /* 0x0000000b2ff17c20 */ /* 0x000fe60008410000 */
[----:B------:R-:W3:Y:S01]  /*3c00*/  MUFU.TANH R205, R205 ;  /* 0x000000cd00cd7308 */ /* 0x000ee20000002400 */
[C---:B------:R-:W-:Y:S04]  /*3c10*/  HMMA.16816.F32.BF16 R56, R132.reuse, R136, R56 ;  /* 0x000000888438723c */ /* 0x040fe80000041838 */
[----:B------:R-:W-:Y:S01]  /*3c20*/  FMUL.FTZ R242, R48, UR11 ;  /* 0x0000000b30f27c20 */ /* 0x000fe20008410000 */
[----:B------:R-:W-:Y:S01]  /*3c30*/  FMUL.FTZ R243, R49, UR11 ;  /* 0x0000000b31f37c20 */ /* 0x000fe20008410000 */
[----:B------:R-:W-:Y:S03]  /*3c40*/  FMUL.FTZ R244, R50, UR11 ;  /* 0x0000000b32f47c20 */ /* 0x000fe60008410000 */
[----:B------:R-:W1:Y:S01]  /*3c50*/  MUFU.TANH R207, R207 ;  /* 0x000000cf00cf7308 */ /* 0x000e620000002400 */
[-C--:B------:R-:W-:Y:S03]  /*3c60*/  HMMA.16816.F32.BF16 R60, R132, R138.reuse, R60 ;  /* 0x0000008a843c723c */ /* 0x080fe6000004183c */
[----:B------:R-:W-:Y:S01]  /*3c70*/  FMUL.FTZ R245, R51, UR11 ;  /* 0x0000000b33f57c20 */ /* 0x000fe20008410000 */
[----:B------:R-:W-:Y:S01]  /*3c80*/  FMUL.FTZ R246, R52, UR11 ;  /* 0x0000000b34f67c20 */ /* 0x000fe20008410000 */
[----:B------:R-:W-:Y:S01]  /*3c90*/  FMUL.FTZ R247, R53, UR11 ;  /* 0x0000000b35f77c20 */ /* 0x000fe20008410000 */
[----:B------:R-:W-:Y:S03]  /*3ca0*/  FMUL.FTZ R248, R54, UR11 ;  /* 0x0000000b36f87c20 */ /* 0x000fe60008410000 */
[----:B------:R-:W1:Y:S01]  /*3cb0*/  MUFU.TANH R209, R209 ;  /* 0x000000d100d17308 */ /* 0x000e620000002400 */
[----:B------:R-:W-:Y:S04]  /*3cc0*/  HMMA.16816.F32.BF16 R64, R168, R138, R64 ;  /* 0x0000008aa840723c */ /* 0x000fe80000041840 */
        /* <DEDUP_REMOVED lines=8> */
[----:B------:R-:W-:Y:S01]  /*3d50*/  FMUL.FTZ R62, R62, UR11 ;  /* 0x0000000b3e3e7c20 */ /* 0x000fe20008410000 */
[----:B------:R-:W-:Y:S04]  /*3d60*/  FMUL.FTZ R63, R63, UR11 ;  /* 0x0000000b3f3f7c20 */ /* 0x000fe80008410000 */
[----:B------:R-:W1:Y:S01]  /*3d70*/  MUFU.TANH R213, R213 ;  /* 0x000000d500d57308 */ /* 0x000e620000002400 */
[----:B------:R-:W-:Y:S01]  /*3d80*/  FMUL.FTZ R34, R64, UR11 ;  /* 0x0000000b40227c20 */ /* 0x000fe20008410000 */
[----:B------:R-:W-:Y:S01]  /*3d90*/  FMUL.FTZ R65, R65, UR11 ;  /* 0x0000000b41417c20 */ /* 0x000fe20008410000 */
[----:B------:R-:W-:Y:S01]  /*3da0*/  FMUL.FTZ R66, R66, UR11 ;  /* 0x0000000b42427c20 */ /* 0x000fe20008410000 */
[----:B------:R-:W-:Y:S06]  /*3db0*/  FMUL.FTZ R67, R67, UR11 ;  /* 0x0000000b43437c20 */ /* 0x000fec0008410000 */
[----:B------:R-:W1:Y:S10]  /*3dc0*/  MUFU.TANH R216, R216 ;  /* 0x000000d800d87308 */ /* 0x000e740000002400 */
        /* <DEDUP_REMOVED lines=48> */
[----:B--234-:R-:W-:Y:S05]  /*40d0*/  BRA.U !UP0, `(.L_x_2540) ;  /* 0x0000000508307547 */ /* 0x01cfea000b800000 */
[----:B-1----:R-:W-:Y:S01]  /*40e0*/  MOV R5, R177 ;  /* 0x000000b100057202 */ /* 0x002fe20000000f00 */
        /* <DEDUP_REMOVED lines=75> */
.L_x_2540:
[----:B------:R-:W-:Y:S01]  /*45a0*/  LOP3.LUT R5, R194, UR47, RZ, 0xfc, !PT ;  /* 0x0000002fc2057c12 */ /* 0x000fe2000f8efcff */
[----:B------:R-:W-:Y:S01]  /*45b0*/  IMAD.SHL.U32 R7, R3, 0x2, RZ ;  /* 0x0000000203077824 */ /* 0x000fe200078e00ff */
[----:B------:R-:W-:Y:S01]  /*45c0*/  UIADD3 UR44, UPT, UPT, UR39, UR8, -UR43 ;  /* 0x00000008272c7290 */ /* 0x000fe2000fffe82b */
[----:B------:R-:W-:Y:S01]  /*45d0*/  IMAD.MOV.U32 R132, RZ, RZ, 0x1 ;  /* 0x00000001ff847424 */ /* 0x000fe200078e00ff */
[----:B------:R-:W-:Y:S01]  /*45e0*/  UIADD3 UR47, UPT, UPT, UR39, -UR9, -UR43 ;  /* 0x80000009272f7290 */ /* 0x000fe2000fffe82b */
[----:B-1----:R-:W-:Y:S01]  /*45f0*/  IMAD.MOV.U32 R66, RZ, RZ, 0x9 ;  /* 0x00000009ff427424 */ /* 0x002fe200078e00ff */
[----:B------:R-:W-:Y:S01]  /*4600*/  LOP3.LUT R7, R7, 0x6, RZ, 0xc0, !PT ;  /* 0x0000000607077812 */ /* 0x000fe200078ec0ff */
[----:B------:R-:W-:Y:S02]  /*4610*/  IMAD.MOV.U32 R64, RZ, RZ, 0x41 ;  /* 0x00000041ff407424 */ /* 0x000fe400078e00ff */
[----:B------:R-:W-:Y:S01]  /*4620*/  IMAD.MOV.U32 R12, RZ, RZ, 0x49 ;  /* 0x00000049ff0c7424 */ /* 0x000fe200078e00ff */
[----:B------:R-:W-:Y:S01]  /*4630*/  LOP3.LUT R14, R7, 0x1c0, R182, 0xf8, !PT ;  /* 0x000001c0070e7812 */ /* 0x000fe200078ef8b6 */
[C---:B------:R-:W-:Y:S02]  /*4640*/  VIADD R7, R5.reuse, UR44 ;  /* 0x0000002c05077c36 */ /* 0x040fe40008000000 */
[----:B------:R-:W-:Y:S02]  /*4650*/  VIADD R5, R5, UR47 ;  /* 0x0000002f05057c36 */ /* 0x000fe40008000000 */
[----:B------:R-:W-:Y:S01]  /*4660*/  VIADD R14, R14, UR46 ;  /* 0x0000002e0e0e7c36 */ /* 0x000fe20008000000 */
[C---:B------:R-:W-:Y:S02]  /*4670*/  VIADDMNMX R132, R7.reuse, R132, UR39, PT ;  /* 0x0000002707847e46 */ /* 0x040fe4000b800184 */
[C---:B------:R-:W-:Y:S01]  /*4680*/  VIADDMNMX R66, R7.reuse, R66, UR39, PT ;  /* 0x0000002707427e46 */ /* 0x040fe2000b800142 */
[C---:B------:R-:W-:Y:S01]  /*4690*/  VIADD R62, R14.reuse, 0x1 ;  /* 0x000000010e3e7836 */ /* 0x040fe20000000000 */
[C---:B------:R-:W-:Y:S01]  /*46a0*/  VIADDMNMX R64, R7.reuse, R64, UR39, PT ;  /* 0x0000002707407e46 */ /* 0x040fe2000b800140 */
[C---:B------:R-:W-:Y:S01]  /*46b0*/  VIADD R60, R14.reuse, 0x8 ;  /* 0x000000080e3c7836 */ /* 0x040fe20000000000 */
        /* <DEDUP_REMOVED lines=21> */
[C---:B------:R-:W-:Y:S01]  /*4810*/  VIADD R38, R14.reuse, 0x31 ;  /* 0x000000310e267836 */ /* 0x040fe20000000000 */
[C---:B------:R-:W-:Y:S01]  /*4820*/  ISETP.GE.AND P0, PT, R14.reuse, R132, PT ;  /* 0x000000840e00720c */ /* 0x040fe20003f06270 */
[C---:B------:R-:W-:Y:S01]  /*4830*/  VIADD R36, R14.reuse, 0x38 ;  /* 0x000000380e247836 */ /* 0x040fe20000000000 */
[C---:B------:R-:W-:Y:S02]  /*4840*/  ISETP.GE.AND P6, PT, R14.reuse, R66, PT ;  /* 0x000000420e00720c */ /* 0x040fe40003fc6270 */
[C---:B------:R-:W-:Y:S02]  /*4850*/  ISETP.GE.AND P5, PT, R14.reuse, R64, PT ;  /* 0x000000400e00720c */ /* 0x040fe40003fa6270 */
[C---:B------:R-:W-:Y:S01]  /*4860*/  ISETP.GE.AND P4, PT, R14.reuse, R12, PT ;  /* 0x0000000c0e00720c */ /* 0x040fe20003f86270 */
[----:B------:R-:W-:Y:S01]  /*4870*/  VIADD R14, R14, 0x39 ;  /* 0x000000390e0e7836 */ /* 0x000fe20000000000 */
[-C--:B------:R-:W-:Y:S02]  /*4880*/  ISETP.GE.AND P3, PT, R62, R11.reuse, PT ;  /* 0x0000000b3e00720c */ /* 0x080fe40003f66270 */
[----:B------:R-:W-:Y:S02]  /*4890*/  FSEL R20, R202, -INF , P2 ;  /* 0xff800000ca147808 */ /* 0x000fe40001000000 */
[----:B------:R-:W-:Y:S02]  /*48a0*/  FSEL R16, R206, -INF , P1 ;  /* 0xff800000ce107808 */ /* 0x000fe40000800000 */
        /* <DEDUP_REMOVED lines=243> */
.L_x_2541:
[----:B------:R1:W-:Y:S01]  /*57e0*/  STL [R1+0xe4], R122 ;  /* 0x0000e47a01007387 */ /* 0x0003e20000100800 */
[----:B------:R-:W-:Y:S01]  /*57f0*/  MOV R156, 0x20 ;  /* 0x00000020009c7802 */ /* 0x000fe20000000f00 */
[C---:B------:R-:W-:Y:S01]  /*5800*/  FMUL.FTZ R12, R193.reuse, 1.4426950216293334961 ;  /* 0x3fb8aa3bc10c7820 */ /* 0x040fe20000410000 */
[----:B------:R-:W-:Y:S01]  /*5810*/  FSETP.NEU.FTZ.AND P1, PT, R193, -INF , PT ;  /* 0xff800000c100780b */ /* 0x000fe20003f3d000 */
[----:B------:R2:W-:Y:S01]  /*5820*/  STL [R1+0xe0], R121 ;  /* 0x0000e07901007387 */ /* 0x0005e20000100800 */
[C---:B------:R-:W-:Y:S01]  /*5830*/  FMUL.FTZ R14, R192.reuse, 1.4426950216293334961 ;  /* 0x3fb8aa3bc00e7820 */ /* 0x040fe20000410000 */
[----:B------:R-:W-:Y:S01]  /*5840*/  FSETP.NEU.FTZ.AND P0, PT, R192, -INF , PT ;  /* 0xff800000c000780b */ /* 0x000fe20003f1d000 */
[C---:B------:R-:W-:Y:S01]  /*5850*/  FMUL.FTZ R3, R191.reuse, 1.4426950216293334961 ;  /* 0x3fb8aa3bbf037820 */ /* 0x040fe20000410000 */
[----:B------:R3:W-:Y:S01]  /*5860*/  STL [R1+0xdc], R120 ;  /* 0x0000dc7801007387 */ /* 0x0007e20000100800 */
[----:B------:R-:W-:Y:S01]  /*5870*/  FSEL R12, R12, RZ, P1 ;  /* 0x000000ff0c0c7208 */ /* 0x000fe20000800000 */
[----:B------:R-:W-:Y:S01]  /*5880*/  FMUL.FTZ R168, R190, 1.4426950216293334961 ;  /* 0x3fb8aa3bbea87820 */ /* 0x000fe20000410000 */
[----:B------:R-:W-:Y:S01]  /*5890*/  FSEL R14, R14, RZ, P0 ;  /* 0x000000ff0e0e7208 */ /* 0x000fe20000000000 */
[----:B------:R-:W-:Y:S01]  /*58a0*/  STL [R1+0xd8], R119 ;  /* 0x0000d87701007387 */ /* 0x000fe20000100800 */
[----:B------:R-:W-:Y:S01]  /*58b0*/  FSETP.NEU.FTZ.AND P1, PT, R191, -INF , PT ;  /* 0xff800000bf00780b */ /* 0x000fe20003f3d000 */
[--C-:B------:R-:W-:Y:S01]  /*58c0*/  FFMA.FTZ R36, R32, UR10, -R12.reuse ;  /* 0x0000000a20247c23 */ /* 0x100fe2000801080c */
[----:B------:R-:W-:Y:S01]  /*58d0*/  FFMA.FTZ R19, R19, UR10, -R12 ;  /* 0x0000000a13137c23 */ /* 0x000fe2000801080c */
[----:B------:R-:W-:Y:S01]  /*58e0*/  STL [R1+0xd4], R118 ;  /* 0x0000d47601007387 */ /* 0x000fe20000100800 */
[--C-:B------:R-:W-:Y:S01]  /*58f0*/  FFMA.FTZ R32, R30, UR10, -R14.reuse ;  /* 0x0000000a1e207c23 */ /* 0x100fe2000801080e */
[----:B------:R-:W-:Y:S01]  /*5900*/  MUFU.EX2 R136, R36 ;  /* 0x0000002400887308 */ /* 0x000fe20000000800 */
[----:B------:R-:W-:Y:S01]  /*5910*/  FFMA.FTZ R30, R28, UR10, -R14 ;  /* 0x0000000a1c1e7c23 */ /* 0x000fe2000801080e */
[----:B------:R-:W-:Y:S01]  /*5920*/  STL [R1+0xd0], R117 ;  /* 0x0000d07501007387 */ /* 0x000fe20000100800 */
[--C-:B------:R-:W-:Y:S01]  /*5930*/  FFMA.FTZ R28, R26, UR10, -R12.reuse ;  /* 0x0000000a1a1c7c23 */ /* 0x100fe2000801080c */
[----:B------:R-:W-:Y:S01]  /*5940*/  FFMA.FTZ R26, R24, UR10, -R12 ;  /* 0x0000000a181a7c23 */ /* 0x000fe2000801080c */
[--C-:B------:R-:W-:Y:S01]  /*5950*/  FFMA.FTZ R24, R8, UR10, -R14.reuse ;  /* 0x0000000a08187c23 */ /* 0x100fe2000801080e */
[----:B------:R4:W-:Y:S04]  /*5960*/  STL [R1+0xcc], R116 ;  /* 0x0000cc7401007387 */ /* 0x0009e80000100800 */
[----:B-1----:R1:W-:Y:S01]  /*5970*/  MUFU.EX2 R122, R30 ;  /* 0x0000001e007a7308 */ /* 0x0023e20000000800 */
[----:B------:R-:W-:Y:S01]  /*5980*/  FSEL R8, R3, RZ, P1 ;  /* 0x000000ff03087208 */ /* 0x000fe20000800000 */
[----:B------:R-:W-:Y:S01]  /*5990*/  FFMA.FTZ R3, R22, UR10, -R14 ;  /* 0x0000000a16037c23 */ /* 0x000fe2000801080e */
[----:B------:R4:W-:Y:S01]  /*59a0*/  STL [R1+0xc8], R115 ;  /* 0x0000c87301007387 */ /* 0x0009e20000100800 */
[----:B------:R-:W-:Y:S01]  /*59b0*/  FFMA.FTZ R22, R153, UR10, -R12 ;  /* 0x0000000a99167c23 */ /* 0x000fe2000801080c */
[----:B------:R-:W-:Y:S01]  /*59c0*/  FFMA.FTZ R15, R15, UR10, -R14 ;  /* 0x0000000a0f0f7c23 */ /* 0x000fe2000801080e */
[--C-:B------:R-:W-:Y:S01]  /*59d0*/  FFMA.FTZ R6, R6, UR10, -R8.reuse ;  /* 0x0000000a06067c23 */ /* 0x100fe20008010808 */
[----:B------:R-:W-:Y:S01]  /*59e0*/  STL [R1+0xc4], R114 ;  /* 0x0000c47201007387 */ /* 0x000fe20000100800 */
[--C-:B------:R-:W-:Y:S01]  /*59f0*/  FFMA.FTZ R20, R20, UR10, -R8.reuse ;  /* 0x0000000a14147c23 */ /* 0x100fe20008010808 */
[--C-:B------:R-:W-:Y:S01]  /*5a00*/  FFMA.FTZ R4, R4, UR10, -R8.reuse ;  /* 0x0000000a04047c23 */ /* 0x100fe20008010808 */
[--C-:B------:R-:W-:Y:S01]  /*5a10*/  FFMA.FTZ R23, R23, UR10, -R8.reuse ;  /* 0x0000000a17177c23 */ /* 0x100fe20008010808 */
[----:B------:R4:W-:Y:S01]  /*5a20*/  STL [R1+0xc0], R113 ;  /* 0x0000c07101007387 */ /* 0x0009e20000100800 */
[----:B--2---:R2:W-:Y:S01]  /*5a30*/  MUFU.EX2 R121, R20 ;  /* 0x0000001400797308 */ /* 0x0045e20000000800 */
[----:B------:R-:W-:Y:S01]  /*5a40*/  FFMA.FTZ R18, R18, UR10, -R8 ;  /* 0x0000000a12127c23 */ /* 0x000fe20008010808 */
[----:B-1----:R-:W-:Y:S01]  /*5a50*/  FFMA.FTZ R30, R51, UR10, -R14 ;  /* 0x0000000a331e7c23 */ /* 0x002fe2000801080e */
[----:B------:R1:W-:Y:S01]  /*5a60*/  STL [R1+0xbc], R112 ;  /* 0x0000bc7001007387 */ /* 0x0003e20000100800 */
[--C-:B------:R-:W-:Y:S06]  /*5a70*/  FFMA.FTZ R11, R11, UR10, -R8.reuse ;  /* 0x0000000a0b0b7c23 */ /* 0x100fec0008010808 */
[----:B---3--:R-:W-:Y:S01]  /*5a80*/  MUFU.EX2 R120, R18 ;  /* 0x0000001200787308 */ /* 0x008fe20000000800 */
[----:B------:R-:W-:Y:S01]  /*5a90*/  FFMA.FTZ R13, R13, UR10, -R8 ;  /* 0x0000000a0d0d7c23 */ /* 0x000fe20008010808 */
[----:B------:R-:W-:Y:S01]  /*5aa0*/  STL [R1+0xb8], R111 ;  /* 0x0000b86f01007387 */ /* 0x000fe20000100800 */
[----:B------:R-:W-:Y:S01]  /*5ab0*/  FSETP.NEU.FTZ.AND P0, PT, R190, -INF , PT ;  /* 0xff800000be00780b */ /* 0x000fe20003f1d000 */
[----:B------:R-:W-:Y:S01]  /*5ac0*/  FFMA.FTZ R34, R34, UR10, -R12 ;  /* 0x0000000a22227c23 */ /* 0x000fe2000801080c */
[----:B------:R-:W-:Y:S01]  /*5ad0*/  MOV R164, 0x10 ;  /* 0x0000001000a47802 */ /* 0x000fe20000000f00 */
[----:B------:R-:W-:Y:S04]  /*5ae0*/  STL [R1+0xb4], R110 ;  /* 0x0000b46e01007387 */ /* 0x000fe80000100800 */
[----:B----4-:R3:W-:Y:S01]  /*5af0*/  MUFU.EX2 R116, R6 ;  /* 0x0000000600747308 */ /* 0x0107e20000000800 */
[----:B------:R-:W-:Y:S01]  /*5b00*/  FSEL R168, R168, RZ, P0 ;  /* 0x000000ffa8a87208 */ /* 0x000fe20000000000 */
[----:B------:R-:W-:Y:S01]  /*5b10*/  FFMA.FTZ R199, -R199, R199, 1 ;  /* 0x3f800000c7c77423 */ /* 0x000fe200000101c7 */
[----:B------:R4:W-:Y:S07]  /*5b20*/  STL [R1+0xb0], R109 ;  /* 0x0000b06d01007387 */ /* 0x0009ee0000100800 */
[----:B------:R1:W-:Y:S01]  /*5b30*/  MUFU.EX2 R115, R4 ;  /* 0x0000000400737308 */ /* 0x0003e20000000800 */
[----:B------:R-:W-:Y:S01]  /*5b40*/  MOV R148, 0x40 ;  /* 0x0000004000947802 */ /* 0x000fe20000000f00 */
[--C-:B------:R-:W-:Y:S01]  /*5b50*/  FFMA.FTZ R10, R10, UR10, -R168.reuse ;  /* 0x0000000a0a0a7c23 */ /* 0x100fe200080108a8 */
[----:B------:R-:W-:Y:S07]  /*5b60*/  STL [R1+0xac], R108 ;  /* 0x0000ac6c01007387 */ /* 0x000fee0000100800 */
[----:B------:R4:W-:Y:S01]  /*5b70*/  MUFU.EX2 R117, R34 ;  /* 0x0000002200757308 */ /* 0x0009e20000000800 */
[--C-:B--2---:R-:W-:Y:S01]  /*5b80*/  FFMA.FTZ R20, R173, UR10, -R168.reuse ;  /* 0x0000000aad147c23 */ /* 0x104fe200080108a8 */
[--C-:B------:R-:W-:Y:S01]  /*5b90*/  FFMA.FTZ R16, R16, UR10, -R168.reuse ;  /* 0x0000000a10107c23 */ /* 0x100fe200080108a8 */
[----:B------:R-:W-:Y:S07]  /*5ba0*/  STL [R1+0xa8], R107 ;  /* 0x0000a86b01007387 */ /* 0x000fee0000100800 */
[----:B------:R2:W-:Y:S01]  /*5bb0*/  MUFU.EX2 R118, R10 ;  /* 0x0000000a00767308 */ /* 0x0005e20000000800 */
[----:B------:R-:W-:Y:S01]  /*5bc0*/  FFMA.FTZ R17, R17, UR10, -R168 ;  /* 0x0000000a11117c23 */ /* 0x000fe200080108a8 */
[----:B---3--:R-:W-:Y:S01]  /*5bd0*/  FFMA.FTZ R6, R157, UR10, -R14 ;  /* 0x0000000a9d067c23 */ /* 0x008fe2000801080e */
[----:B------:R3:W-:Y:S07]  /*5be0*/  STL [R1+0xa4], R106 ;  /* 0x0000a46a01007387 */ /* 0x0007ee0000100800 */
[----:B------:R3:W-:Y:S01]  /*5bf0*/  MUFU.EX2 R113, R20 ;  /* 0x0000001400717308 */ /* 0x0007e20000000800 */
[----:B------:R-:W-:Y:S01]  /*5c00*/  FFMA.FTZ R9, R9, UR10, -R168 ;  /* 0x0000000a09097c23 */ /* 0x000fe200080108a8 */
[----:B-1----:R-:W-:Y:S01]  /*5c10*/  FFMA.FTZ R4, R155, UR10, -R12 ;  /* 0x0000000a9b047c23 */ /* 0x002fe2000801080c */
[----:B------:R1:W-:Y:S07]  /*5c20*/  STL [R1+0xa0], R105 ;  /* 0x0000a06901007387 */ /* 0x0003ee0000100800 */
[----:B------:R1:W-:Y:S01]  /*5c30*/  MUFU.EX2 R119, R16 ;  /* 0x0000001000777308 */ /* 0x0003e20000000800 */
[--C-:B------:R-:W-:Y:S01]  /*5c40*/  FFMA.FTZ R18, R151, UR10, -R14.reuse ;  /* 0x0000000a97127c23 */ /* 0x100fe2000801080e */
[--C-:B----4-:R-:W-:Y:S01]  /*5c50*/  FFMA.FTZ R34, R53, UR10, -R14.reuse ;  /* 0x0000000a35227c23 */ /* 0x110fe2000801080e */
[----:B------:R-:W-:Y:S07]  /*5c60*/  STL [R1+0x9c], R104 ;  /* 0x00009c6801007387 */ /* 0x000fee0000100800 */
[----:B------:R4:W-:Y:S01]  /*5c70*/  MUFU.EX2 R112, R28 ;  /* 0x0000001c00707308 */ /* 0x0009e20000000800 */
[----:B------:R-:W-:Y:S01]  /*5c80*/  FMUL.FTZ R199, R199, UR11 ;  /* 0x0000000bc7c77c20 */ /* 0x000fe20008410000 */
[----:B--2---:R-:W-:Y:S01]  /*5c90*/  FFMA.FTZ R10, R159, UR10, -R14 ;  /* 0x0000000a9f0a7c23 */ /* 0x004fe2000801080e */
[----:B------:R2:W-:Y:S07]  /*5ca0*/  STL [R1+0x98], R103 ;  /* 0x0000986701007387 */ /* 0x0005ee0000100800 */
[----:B------:R2:W-:Y:S01]  /*5cb0*/  MUFU.EX2 R109, R3 ;  /* 0x00000003006d7308 */ /* 0x0005e20000000800 */
[----:B------:R-:W-:Y:S01]  /*5cc0*/  FFMA.FTZ R201, -R201, R201, 1 ;  /* 0x3f800000c9c97423 */ /* 0x000fe200000101c9 */
[----:B---3--:R-:W-:Y:S01]  /*5cd0*/  FFMA.FTZ R20, R133, UR10, -R168 ;  /* 0x0000000a85147c23 */ /* 0x008fe200080108a8 */
[----:B------:R3:W-:Y:S07]  /*5ce0*/  STL [R1+0x94], R102 ;  /* 0x0000946601007387 */ /* 0x0007ee0000100800 */
[----:B------:R3:W-:Y:S01]  /*5cf0*/  MUFU.EX2 R110, R24 ;  /* 0x00000018006e7308 */ /* 0x0007e20000000800 */
[----:B------:R-:W-:Y:S01]  /*5d00*/  FMUL.FTZ R201, R201, UR11 ;  /* 0x0000000bc9c97c20 */ /* 0x000fe20008410000 */
[----:B-1----:R-:W-:Y:S01]  /*5d10*/  FFMA.FTZ R16, R165, UR10, -R12 ;  /* 0x0000000aa5107c23 */ /* 0x002fe2000801080c */
[----:B------:R-:W-:Y:S07]  /*5d20*/  STL [R1+0x90], R101 ;  /* 0x0000906501007387 */ /* 0x000fee0000100800 */
[----:B------:R1:W-:Y:S01]  /*5d30*/  MUFU.EX2 R111, R26 ;  /* 0x0000001a006f7308 */ /* 0x0003e20000000800 */
[----:B------:R-:W-:Y:S01]  /*5d40*/  FFMA.FTZ R202, -R202, R202, 1 ;  /* 0x3f800000caca7423 */ /* 0x000fe200000101ca */
[--C-:B----4-:R-:W-:Y:S01]  /*5d50*/  FFMA.FTZ R28, R21, UR10, -R14.reuse ;  /* 0x0000000a151c7c23 */ /* 0x110fe2000801080e */
[----:B------:R4:W-:Y:S07]  /*5d60*/  STL [R1+0x8c], R100 ;  /* 0x00008c6401007387 */ /* 0x0009ee0000100800 */
[----:B------:R4:W-:Y:S01]  /*5d70*/  MUFU.EX2 R106, R10 ;  /* 0x0000000a006a7308 */ /* 0x0009e20000000800 */
[----:B------:R-:W-:Y:S01]  /*5d80*/  FFMA.FTZ R21, R47, UR10, -R14 ;  /* 0x0000000a2f157c23 */ /* 0x000fe2000801080e */
[----:B--2---:R-:W-:Y:S01]  /*5d90*/  FFMA.FTZ R3, R175, UR10, -R168 ;  /* 0x0000000aaf037c23 */ /* 0x004fe200080108a8 */
[----:B------:R-:W-:Y:S07]  /*5da0*/  STL [R1+0x88], R99 ;  /* 0x0000886301007387 */ /* 0x000fee0000100800 */
[----:B------:R2:W-:Y:S01]  /*5db0*/  MUFU.EX2 R105, R6 ;  /* 0x0000000600697308 */ /* 0x0005e20000000800 */
[----:B------:R-:W-:Y:S01]  /*5dc0*/  FFMA.FTZ R218, -R218, R218, 1 ;  /* 0x3f800000dada7423 */ /* 0x000fe200000101da */
[----:B---3--:R-:W-:Y:S01]  /*5dd0*/  FFMA.FTZ R24, R167, UR10, -R12 ;  /* 0x0000000aa7187c23 */ /* 0x008fe2000801080c */
[----:B------:R-:W-:Y:S07]  /*5de0*/  STL [R1+0x84], R98 ;  /* 0x0000846201007387 */ /* 0x000fee0000100800 */
[----:B------:R3:W-:Y:S01]  /*5df0*/  MUFU.EX2 R114, R3 ;  /* 0x0000000300727308 */ /* 0x0007e20000000800 */
[----:B------:R-:W-:Y:S01]  /*5e00*/  FFMA.FTZ R198, -R198, R198, 1 ;  /* 0x3f800000c6c67423 */ /* 0x000fe200000101c6 */
[--C-:B-1----:R-:W-:Y:S01]  /*5e10*/  FFMA.FTZ R26, R25, UR10, -R8.reuse ;  /* 0x0000000a191a7c23 */ /* 0x102fe20008010808 */
[----:B------:R-:W-:Y:S07]  /*5e20*/  STL [R1+0x80], R97 ;  /* 0x0000806101007387 */ /* 0x000fee0000100800 */
[----:B------:R1:W-:Y:S01]  /*5e30*/  MUFU.EX2 R107, R16 ;  /* 0x00000010006b7308 */ /* 0x0003e20000000800 */
[--C-:B------:R-:W-:Y:S01]  /*5e40*/  FFMA.FTZ R25, R39, UR10, -R8.reuse ;  /* 0x0000000a27197c23 */ /* 0x100fe20008010808 */
[----:B----4-:R-:W-:Y:S01]  /*5e50*/  FFMA.FTZ R10, R145, UR10, -R8 ;  /* 0x0000000a910a7c23 */ /* 0x010fe20008010808 */
[----:B------:R4:W-:Y:S07]  /*5e60*/  STL [R1+0x7c], R96 ;  /* 0x00007c6001007387 */ /* 0x0009ee0000100800 */
[----:B------:R1:W-:Y:S01]  /*5e70*/  MUFU.EX2 R108, R24 ;  /* 0x00000018006c7308 */ /* 0x0003e20000000800 */
[----:B------:R-:W-:Y:S01]  /*5e80*/  FMUL.FTZ R198, R198, UR11 ;  /* 0x0000000bc6c67c20 */ /* 0x000fe20008410000 */
[----:B--2---:R-:W-:Y:S01]  /*5e90*/  FFMA.FTZ R6, R143, UR10, -R168 ;  /* 0x0000000a8f067c23 */ /* 0x004fe200080108a8 */
[----:B------:R2:W-:Y:S07]  /*5ea0*/  STL [R1+0x78], R95 ;  /* 0x0000785f01007387 */ /* 0x0005ee0000100800 */
[----:B------:R4:W-:Y:S01]  /*5eb0*/  MUFU.EX2 R103, R10 ;  /* 0x0000000a00677308 */ /* 0x0009e20000000800 */
[----:B------:R-:W-:Y:S01]  /*5ec0*/  FFMA.FTZ R240, -R240, R240, 1 ;  /* 0x3f800000f0f07423 */ /* 0x000fe200000101f0 */
[----:B---3--:R-:W-:Y:S01]  /*5ed0*/  FFMA.FTZ R3, R149, UR10, -R14 ;  /* 0x0000000a95037c23 */ /* 0x008fe2000801080e */
[----:B------:R-:W-:Y:S07]  /*5ee0*/  STL [R1+0x74], R94 ;  /* 0x0000745e01007387 */ /* 0x000fee0000100800 */
[----:B------:R3:W-:Y:S01]  /*5ef0*/  MUFU.EX2 R102, R6 ;  /* 0x0000000600667308 */ /* 0x0007e20000000800 */
[----:B------:R-:W-:Y:S01]  /*5f00*/  FFMA.FTZ R241, -R241, R241, 1 ;  /* 0x3f800000f1f17423 */ /* 0x000fe200000101f1 */
[--C-:B-1----:R-:W-:Y:S01]  /*5f10*/  FFMA.FTZ R16, R147, UR10, -R8.reuse ;  /* 0x0000000a93107c23 */ /* 0x102fe20008010808 */
[----:B------:R1:W-:Y:S01]  /*5f20*/  STL [R1+0x70], R93 ;  /* 0x0000705d01007387 */ /* 0x0003e20000100800 */
[----:B------:R-:W-:Y:S01]  /*5f30*/  FFMA.FTZ R238, -R238, R238, 1 ;  /* 0x3f800000eeee7423 */ /* 0x000fe200000101ee */
[----:B------:R-:W-:Y:S01]  /*5f40*/  FMUL.FTZ R240, R240, UR11 ;  /* 0x0000000bf0f07c20 */ /* 0x000fe20008410000 */
[----:B------:R-:W-:Y:S01]  /*5f50*/  FFMA.FTZ R24, R139, UR10, -R8 ;  /* 0x0000000a8b187c23 */ /* 0x000fe20008010808 */
[----:B------:R-:W-:Y:S03]  /*5f60*/  STL [R1+0x6c], R92 ;  /* 0x00006c5c01007387 */ /* 0x000fe60000100800 */
[----:B------:R2:W-:Y:S01]  /*5f70*/  MUFU.EX2 R104, R16 ;  /* 0x0000001000687308 */ /* 0x0005e20000000800 */
[----:B------:R-:W-:Y:S01]  /*5f80*/  FMUL.FTZ R238, R238, UR11 ;  /* 0x0000000beeee7c20 */ /* 0x000fe20008410000 */
[--C-:B----4-:R-:W-:Y:S01]  /*5f90*/  FFMA.FTZ R10, R65, UR10, -R12.reuse ;  /* 0x0000000a410a7c23 */ /* 0x110fe2000801080c */
[----:B------:R4:W-:Y:S07]  /*5fa0*/  STL [R1+0x68], R91 ;  /* 0x0000685b01007387 */ /* 0x0009ee0000100800 */
[----:B------:R1:W-:Y:S01]  /*5fb0*/  MUFU.EX2 R100, R24 ;  /* 0x0000001800647308 */ /* 0x0003e20000000800 */
[----:B------:R-:W-:Y:S01]  /*5fc0*/  FFMA.FTZ R242, -R242, R242, 1 ;  /* 0x3f800000f2f27423 */ /* 0x000fe200000101f2 */
[--C-:B---3--:R-:W-:Y:S01]  /*5fd0*/  FFMA.FTZ R6, R67, UR10, -R12.reuse ;  /* 0x0000000a43067c23 */ /* 0x108fe2000801080c */
[----:B------:R3:W-:Y:S07]  /*5fe0*/  STL [R1+0x64], R90 ;  /* 0x0000645a01007387 */ /* 0x0007ee0000100800 */
[----:B------:R4:W-:Y:S01]  /*5ff0*/  MUFU.EX2 R96, R4 ;  /* 0x0000000400607308 */ /* 0x0009e20000000800 */
[----:B------:R-:W-:Y:S01]  /*6000*/  FFMA.FTZ R244, -R244, R244, 1 ;  /* 0x3f800000f4f47423 */ /* 0x000fe200000101f4 */
[----:B------:R-:W-:Y:S01]  /*6010*/  FFMA.FTZ R245, -R245, R245, 1 ;  /* 0x3f800000f5f57423 */ /* 0x000fe200000101f5 */
[----:B------:R-:W-:Y:S07]  /*6020*/  STL [R1+0x60], R89 ;  /* 0x0000605901007387 */ /* 0x000fee0000100800 */
[----:B--2---:R2:W-:Y:S01]  /*6030*/  MUFU.EX2 R95, R22 ;  /* 0x00000016005f7308 */ /* 0x0045e20000000800 */
[----:B------:R-:W-:Y:S01]  /*6040*/  FFMA.FTZ R246, -R246, R246, 1 ;  /* 0x3f800000f6f67423 */ /* 0x000fe200000101f6 */
[--C-:B------:R-:W-:Y:S01]  /*6050*/  FFMA.FTZ R16, R61, UR10, -R12.reuse ;  /* 0x0000000a3d107c23 */ /* 0x100fe2000801080c */
[----:B------:R-:W-:Y:S07]  /*6060*/  STL [R1+0x5c], R88 ;  /* 0x00005c5801007387 */ /* 0x000fee0000100800 */
[----:B------:R3:W-:Y:S01]  /*6070*/  MUFU.EX2 R97, R20 ;  /* 0x0000001400617308 */ /* 0x0007e20000000800 */
[----:B------:R-:W-:Y:S01]  /*6080*/  FFMA.FTZ R247, -R247, R247, 1 ;  /* 0x3f800000f7f77423 */ /* 0x000fe200000101f7 */
[----:B-1----:R-:W-:Y:S01]  /*6090*/  FFMA.FTZ R24, R57, UR10, -R12 ;  /* 0x0000000a39187c23 */ /* 0x002fe2000801080c */
[----:B------:R1:W-:Y:S07]  /*60a0*/  STL [R1+0x58], R87 ;  /* 0x0000585701007387 */ /* 0x0003ee0000100800 */
[----:B------:R1:W-:Y:S01]  /*60b0*/  MUFU.EX2 R93, R3 ;  /* 0x00000003005d7308 */ /* 0x0003e20000000800 */
[----:B------:R-:W-:Y:S01]  /*60c0*/  FFMA.FTZ R243, -R243, R243, 1 ;  /* 0x3f800000f3f37423 */ /* 0x000fe200000101f3 */
[----:B----4-:R-:W-:Y:S01]  /*60d0*/  FFMA.FTZ R4, R141, UR10, -R168 ;  /* 0x0000000a8d047c23 */ /* 0x010fe200080108a8 */
[----:B------:R-:W-:Y:S07]  /*60e0*/  STL [R1+0x54], R86 ;  /* 0x0000545601007387 */ /* 0x000fee0000100800 */
[----:B------:R4:W-:Y:S01]  /*60f0*/  MUFU.EX2 R94, R18 ;  /* 0x00000012005e7308 */ /* 0x0009e20000000800 */
[----:B------:R-:W-:Y:S01]  /*6100*/  FFMA.FTZ R248, -R248, R248, 1 ;  /* 0x3f800000f8f87423 */ /* 0x000fe200000101f8 */
        /* <DEDUP_REMOVED lines=17> */
[----:B------:R2:W-:Y:S07]  /*6220*/  STL [R1+0x40], R81 ;  /* 0x0000405101007387 */ /* 0x0005ee0000100800 */
[----:B------:R2:W-:Y:S01]  /*6230*/  MUFU.EX2 R101, R4 ;  /* 0x0000000400657308 */ /* 0x0005e20000000800 */
[----:B------:R-:W-:Y:S01]  /*6240*/  FFMA.FTZ R171, -R171, R171, 1 ;  /* 0x3f800000abab7423 */ /* 0x000fe200000101ab */
[--C-:B---3--:R-:W-:Y:S01]  /*6250*/  FFMA.FTZ R22, R49, UR10, -R14.reuse ;  /* 0x0000000a31167c23 */ /* 0x108fe2000801080e */
[----:B------:R3:W-:Y:S07]  /*6260*/  STL [R1+0x3c], R80 ;  /* 0x00003c5001007387 */ /* 0x0007ee0000100800 */
[----:B------:R-:W-:Y:S01]  /*6270*/  MUFU.EX2 R87, R26 ;  /* 0x0000001a00577308 */ /* 0x000fe20000000800 */
[----:B------:R-:W-:Y:S01]  /*6280*/  FFMA.FTZ R14, R43, UR10, -R14 ;  /* 0x0000000a2b0e7c23 */ /* 0x000fe2000801080e */
[--C-:B-1----:R-:W-:Y:S01]  /*6290*/  FFMA.FTZ R34, R31, UR10, -R168.reuse ;  /* 0x0000000a1f227c23 */ /* 0x102fe200080108a8 */
[----:B------:R1:W-:Y:S07]  /*62a0*/  STL [R1+0x38], R79 ;  /* 0x0000384f01007387 */ /* 0x0003ee0000100800 */
[----:B------:R3:W-:Y:S01]  /*62b0*/  MUFU.EX2 R89, R22 ;  /* 0x0000001600597308 */ /* 0x0007e20000000800 */
[----:B------:R-:W-:Y:S01]  /*62c0*/  FFMA.FTZ R31, R33, UR10, -R168 ;  /* 0x0000000a211f7c23 */ /* 0x000fe200080108a8 */
[----:B------:R-:W-:Y:S01]  /*62d0*/  FFMA.FTZ R200, -R200, R200, 1 ;  /* 0x3f800000c8c87423 */ /* 0x000fe200000101c8 */
[----:B----4-:R-:W4:Y:S07]  /*62e0*/  S2R R3, SR_TID.X ;  /* 0x0000000000037919 */ /* 0x010f2e0000002100 */
[----:B------:R1:W-:Y:S01]  /*62f0*/  MUFU.EX2 R92, R18 ;  /* 0x00000012005c7308 */ /* 0x0003e20000000800 */
[----:B------:R-:W-:Y:S01]  /*6300*/  FFMA.FTZ R234, -R234, R234, 1 ;  /* 0x3f800000eaea7423 */ /* 0x000fe200000101ea */
[--C-:B--2---:R-:W-:Y:S01]  /*6310*/  FFMA.FTZ R4, R59, UR10, -R12.reuse ;  /* 0x0000000a3b047c23 */ /* 0x104fe2000801080c */
[----:B------:R2:W-:Y:S07]  /*6320*/  STL [R1+0x34], R78 ;  /* 0x0000344e01007387 */ /* 0x0005ee0000100800 */
[----:B------:R-:W-:Y:S01]  /*6330*/  MUFU.EX2 R83, R23 ;  /* 0x0000001700537308 */ /* 0x000fe20000000800 */
[----:B------:R-:W-:Y:S01]  /*6340*/  FFMA.FTZ R12, R55, UR10, -R12 ;  /* 0x0000000a370c7c23 */ /* 0x000fe2000801080c */
[----:B------:R-:W-:Y:S01]  /*6350*/  FFMA.FTZ R236, -R236, R236, 1 ;  /* 0x3f800000ecec7423 */ /* 0x000fe200000101ec */
[----:B------:R4:W-:Y:S07]  /*6360*/  STL [R1+0x30], R77 ;  /* 0x0000304d01007387 */ /* 0x0009ee0000100800 */
[----:B------:R-:W-:Y:S01]  /*6370*/  MUFU.EX2 R185, R14 ;  /* 0x0000000e00b97308 */ /* 0x000fe20000000800 */
[----:B------:R-:W-:Y:S01]  /*6380*/  FFMA.FTZ R252, -R252, R252, 1 ;  /* 0x3f800000fcfc7423 */ /* 0x000fe200000101fc */
[----:B---3--:R-:W-:Y:S01]  /*6390*/  FFMA.FTZ R22, R29, UR10, -R168 ;  /* 0x0000000a1d167c23 */ /* 0x008fe200080108a8 */
[----:B------:R3:W-:Y:S07]  /*63a0*/  STL [R1+0x2c], R76 ;  /* 0x00002c4c01007387 */ /* 0x0007ee0000100800 */
[----:B------:R-:W-:Y:S01]  /*63b0*/  MUFU.EX2 R81, R17 ;  /* 0x0000001100517308 */ /* 0x000fe20000000800 */
[----:B------:R-:W-:Y:S01]  /*63c0*/  FFMA.FTZ R174, -R174, R174, 1 ;  /* 0x3f800000aeae7423 */ /* 0x000fe200000101ae */
[----:B-1----:R-:W-:Y:S01]  /*63d0*/  FFMA.FTZ R18, R37, UR10, -R8 ;  /* 0x0000000a25127c23 */ /* 0x002fe20008010808 */
[----:B------:R1:W-:Y:S07]  /*63e0*/  STL [R1+0x28], R75 ;  /* 0x0000284b01007387 */ /* 0x0003ee0000100800 */
[----:B------:R4:W-:Y:S01]  /*63f0*/  MUFU.EX2 R80, R6 ;  /* 0x0000000600507308 */ /* 0x0009e20000000800 */
[----:B------:R-:W-:Y:S01]  /*6400*/  FFMA.FTZ R169, -R169, R169, 1 ;  /* 0x3f800000a9a97423 */ /* 0x000fe200000101a9 */
[----:B------:R-:W-:Y:S01]  /*6410*/  FFMA.FTZ R177, -R177, R177, 1 ;  /* 0x3f800000b1b17423 */ /* 0x000fe200000101b1 */
[----:B------:R1:W-:Y:S07]  /*6420*/  STL [R1+0x24], R74 ;  /* 0x0000244a01007387 */ /* 0x0003ee0000100800 */
[----:B------:R-:W-:Y:S01]  /*6430*/  MUFU.EX2 R79, R4 ;  /* 0x00000004004f7308 */ /* 0x000fe20000000800 */
[----:B------:R-:W-:Y:S01]  /*6440*/  UISETP.GT.AND UP0, UPT, UR49, UR45, UPT ;  /* 0x0000002d3100728c */ /* 0x000fe2000bf04270 */
[----:B------:R-:W-:Y:S01]  /*6450*/  FMUL.FTZ R200, R200, UR11 ;  /* 0x0000000bc8c87c20 */ /* 0x000fe20008410000 */
[----:B------:R1:W-:Y:S07]  /*6460*/  STL [R1+0x20], R73 ;  /* 0x0000204901007387 */ /* 0x0003ee0000100800 */
[----:B------:R-:W-:Y:S01]  /*6470*/  MUFU.EX2 R82, R22 ;  /* 0x0000001600527308 */ /* 0x000fe20000000800 */
[----:B------:R-:W-:Y:S01]  /*6480*/  FMUL.FTZ R236, R236, UR11 ;  /* 0x0000000becec7c20 */ /* 0x000fe20008410000 */
[----:B------:R-:W-:Y:S01]  /*6490*/  FMUL.FTZ R174, R174, UR11 ;  /* 0x0000000baeae7c20 */ /* 0x000fe20008410000 */
[----:B------:R1:W-:Y:S07]  /*64a0*/  STL [R1+0x1c], R72 ;  /* 0x00001c4801007387 */ /* 0x0003ee0000100800 */
[----:B--2---:R-:W-:Y:S01]  /*64b0*/  MUFU.EX2 R78, R30 ;  /* 0x0000001e004e7308 */ /* 0x004fe20000000800 */
[----:B------:R-:W-:Y:S01]  /*64c0*/  FMUL.FTZ R169, R169, UR11 ;  /* 0x0000000ba9a97c20 */ /* 0x000fe20008410000 */
[--C-:B----4-:R-:W-:Y:S01]  /*64d0*/  FFMA.FTZ R6, R7, UR10, -R168.reuse ;  /* 0x0000000a07067c23 */ /* 0x110fe200080108a8 */
[----:B------:R2:W-:Y:S01]  /*64e0*/  STL [R1+0x18], R71 ;  /* 0x0000184701007387 */ /* 0x0005e20000100800 */
[----:B------:R-:W-:Y:S06]  /*64f0*/  FFMA.FTZ R168, R5, UR10, -R168 ;  /* 0x0000000a05a87c23 */ /* 0x000fec00080108a8 */
[----:B------:R-:W-:Y:S01]  /*6500*/  MUFU.EX2 R77, R28 ;  /* 0x0000001c004d7308 */ /* 0x000fe20000000800 */
[----:B------:R-:W-:Y:S01]  /*6510*/  FFMA.FTZ R158, -R158, R158, 1 ;  /* 0x3f8000009e9e7423 */ /* 0x000fe2000001019e */
[----:B------:R-:W-:Y:S01]  /*6520*/  STL [R1+0x14], R70 ;  /* 0x0000144601007387 */ /* 0x000fe20000100800 */
[----:B------:R-:W-:Y:S07]  /*6530*/  FFMA.FTZ R161, -R161, R161, 1 ;  /* 0x3f800000a1a17423 */ /* 0x000fee00000101a1 */
[----:B---3--:R-:W-:Y:S01]  /*6540*/  MUFU.EX2 R76, R16 ;  /* 0x00000010004c7308 */ /* 0x008fe20000000800 */
[----:B------:R-:W-:Y:S01]  /*6550*/  FFMA.FTZ R162, -R162, R162, 1 ;  /* 0x3f800000a2a27423 */ /* 0x000fe200000101a2 */
[----:B------:R3:W-:Y:S01]  /*6560*/  STL [R1+0x10], R69 ;  /* 0x0000104501007387 */ /* 0x0007e20000100800 */
[----:B------:R-:W-:Y:S07]  /*6570*/  FFMA.FTZ R163, -R163, R163, 1 ;  /* 0x3f800000a3a37423 */ /* 0x000fee00000101a3 */
[----:B-1----:R-:W-:Y:S01]  /*6580*/  MUFU.EX2 R75, R24 ;  /* 0x00000018004b7308 */ /* 0x002fe20000000800 */
[----:B------:R-:W-:Y:S09]  /*6590*/  STL [R1+0xc], R68 ;  /* 0x00000c4401007387 */ /* 0x000ff20000100800 */
[----:B------:R-:W-:Y:S01]  /*65a0*/  MUFU.EX2 R74, R21 ;  /* 0x00000015004a7308 */ /* 0x000fe20000000800 */
[----:B------:R-:W-:Y:S09]  /*65b0*/  STL [R1+0x8], R2 ;  /* 0x0000080201007387 */ /* 0x000ff20000100800 */
[----:B------:R-:W-:Y:S01]  /*65c0*/  MUFU.EX2 R73, R20 ;  /* 0x0000001400497308 */ /* 0x000fe20000000800 */
[----:B------:R1:W-:Y:S09]  /*65d0*/  STL [R1+0x4], R0 ;  /* 0x0000040001007387 */ /* 0x0003f20000100800 */
[----:B------:R-:W-:Y:S10]  /*65e0*/  MUFU.EX2 R72, R18 ;  /* 0x0000001200487308 */ /* 0x000ff40000000800 */
[----:B--2---:R-:W-:Y:S10]  /*65f0*/  MUFU.EX2 R71, R11 ;  /* 0x0000000b00477308 */ /* 0x004ff40000000800 */
[----:B------:R-:W-:Y:S10]  /*6600*/  MUFU.EX2 R86, R34 ;  /* 0x0000002200567308 */ /* 0x000ff40000000800 */
[----:B------:R-:W-:Y:S10]  /*6610*/  MUFU.EX2 R85, R31 ;  /* 0x0000001f00557308 */ /* 0x000ff40000000800 */
[----:B---3--:R-:W-:Y:S10]  /*6620*/  MUFU.EX2 R69, R9 ;  /* 0x0000000900457308 */ /* 0x008ff40000000800 */
[----:B------:R-:W-:Y:S10]  /*6630*/  MUFU.EX2 R84, R25 ;  /* 0x0000001900547308 */ /* 0x000ff40000000800 */
[----:B-1----:R1:W2:Y:S10]  /*6640*/  MUFU.EX2 R0, R32 ;  /* 0x0000002000007308 */ /* 0x0022b40000000800 */
[----:B------:R-:W-:Y:S10]  /*6650*/  MUFU.EX2 R70, R10 ;  /* 0x0000000a00467308 */ /* 0x000ff40000000800 */
[----:B------:R-:W-:Y:S10]  /*6660*/  MUFU.EX2 R68, R13 ;  /* 0x0000000d00447308 */ /* 0x000ff40000000800 */
[----:B------:R-:W-:Y:S01]  /*6670*/  MUFU.EX2 R168, R168 ;  /* 0x000000a800a87308 */ /* 0x000fe20000000800 */
[--C-:B-1----:R-:W-:Y:S01]  /*6680*/  FFMA.FTZ R32, R41, UR10, -R8.reuse ;  /* 0x0000000a29207c23 */ /* 0x102fe20008010808 */
[----:B------:R-:W-:Y:S08]  /*6690*/  FFMA.FTZ R8, R35, UR10, -R8 ;  /* 0x0000000a23087c23 */ /* 0x000ff00008010808 */
[----:B------:R-:W1:Y:S10]  /*66a0*/  MUFU.EX2 R88, R32 ;  /* 0x0000002000587308 */ /* 0x000e740000000800 */
[----:B------:R-:W3:Y:S01]  /*66b0*/  MUFU.EX2 R2, R8 ;  /* 0x0000000800027308 */ /* 0x000ee20000000800 */
[C---:B------:R-:W-:Y:S01]  /*66c0*/  SHF.L.U32 R150, R3.reuse, 0x6, RZ ;  /* 0x0000000603967819 */ /* 0x040fe200000006ff */
[----:B--2---:R2:W-:Y:S01]  /*66d0*/  STL [R1], R0 ;  /* 0x0000000001007387 */ /* 0x0045e20000100800 */
[----:B------:R-:W-:Y:S02]  /*66e0*/  SHF.L.U32 R157, R3, 0x1, RZ ;  /* 0x00000001039d7819 */ /* 0x000fe400000006ff */
[C---:B------:R-:W-:Y:S02]  /*66f0*/  LOP3.LUT R7, R150.reuse, 0x1c0, RZ, 0xc0, !PT ;  /* 0x000001c096077812 */ /* 0x040fe400078ec0ff */
[----:B------:R-:W-:Y:S02]  /*6700*/  LOP3.LUT R5, R150, 0x200, RZ, 0xc0, !PT ;  /* 0x0000020096057812 */ /* 0x000fe400078ec0ff */
[----:B------:R-:W-:Y:S02]  /*6710*/  LOP3.LUT R27, R157, 0xe006, R150, 0xc8, !PT ;  /* 0x0000e0069d1b7812 */ /* 0x000fe400078ec896 */
[----:B------:R-:W4:Y:S01]  /*6720*/  LDL.LU R150, [R1] ;  /* 0x0000000001967983 */ /* 0x000f220000300800 */
[C---:B------:R-:W-:Y:S02]  /*6730*/  SHF.L.U32 R4, R3.reuse, 0x4, RZ ;  /* 0x0000000403047819 */ /* 0x040fe400000006ff */
[C---:B------:R-:W-:Y:S02]  /*6740*/  SHF.L.U32 R144, R3.reuse, 0x3, RZ ;  /* 0x0000000303907819 */ /* 0x040fe400000006ff */
[----:B------:R-:W-:Y:S02]  /*6750*/  SHF.L.U32 R146, R3, 0x5, RZ ;  /* 0x0000000503927819 */ /* 0x000fe400000006ff */
[----:B------:R-:W-:Y:S02]  /*6760*/  LOP3.LUT R28, R4, 0x1c0, RZ, 0xc0, !PT ;  /* 0x000001c0041c7812 */ /* 0x000fe400078ec0ff */
[----:B------:R-:W-:Y:S02]  /*6770*/  SHF.R.U32.HI R182, RZ, 0x1, R3 ;  /* 0x00000001ffb67819 */ /* 0x000fe40000011603 */
[----:B------:R-:W-:Y:S02]  /*6780*/  LOP3.LUT R4, R7, 0x38, R144, 0xf8, !PT ;  /* 0x0000003807047812 */ /* 0x000fe400078ef890 */
[----:B------:R-:W-:Y:S02]  /*6790*/  LOP3.LUT R153, R182, 0x8, RZ, 0xc0, !PT ;  /* 0x00000008b6997812 */ /* 0x000fe400078ec0ff */
[--C-:B------:R-:W-:Y:S01]  /*67a0*/  LOP3.LUT R5, R5, 0xc00, R146.reuse, 0xf8, !PT ;  /* 0x00000c0005057812 */ /* 0x100fe200078ef892 */
[----:B--2---:R-:W-:Y:S01]  /*67b0*/  MUFU.EX2 R0, R6 ;  /* 0x0000000600007308 */ /* 0x004fe20000000800 */
[----:B------:R-:W-:Y:S02]  /*67c0*/  LOP3.LUT R159, R28, 0x38, R157, 0xf8, !PT ;  /* 0x000000381c9f7812 */ /* 0x000fe400078ef89d */
[----:B------:R-:W-:Y:S07]  /*67d0*/  LOP3.LUT R28, R27, 0xc00, R146, 0xf8, !PT ;  /* 0x00000c001b1c7812 */ /* 0x000fee00078ef892 */
[----:B------:R-:W-:Y:S01]  /*67e0*/  MUFU.EX2 R157, R15 ;  /* 0x0000000f009d7308 */ /* 0x000fe20000000800 */
[-C--:B------:R-:W-:Y:S02]  /*67f0*/  LOP3.LUT R153, R5, R4.reuse, R153, 0xf6, !PT ;  /* 0x0000000405997212 */ /* 0x080fe400078ef699 */
[----:B------:R-:W-:Y:S02]  /*6800*/  LOP3.LUT R26, R146, 0x7200, RZ, 0xc0, !PT ;  /* 0x00007200921a7812 */ /* 0x000fe400078ec0ff */
[----:B------:R-:W-:Y:S05]  /*6810*/  LOP3.LUT R5, R28, R159, RZ, 0xfc, !PT ;  /* 0x0000009f1c057212 */ /* 0x000fea00078efcff */
[----:B------:R-:W-:Y:S01]  /*6820*/  MUFU.EX2 R146, R12 ;  /* 0x0000000c00927308 */ /* 0x000fe20000000800 */
[C---:B------:R-:W-:Y:S02]  /*6830*/  LOP3.LUT R145, R3.reuse, 0x8, RZ, 0xc0, !PT ;  /* 0x0000000803917812 */ /* 0x040fe400078ec0ff */
[----:B------:R-:W-:Y:S02]  /*6840*/  LOP3.LUT P0, R152, R3, 0x4, RZ, 0xc0, !PT ;  /* 0x0000000403987812 */ /* 0x000fe4000780c0ff */
[----:B------:R-:W-:Y:S02]  /*6850*/  LEA R167, R5, UR4, 0x1 ;  /* 0x0000000405a77c11 */ /* 0x000fe4000f8e08ff */
[----:B------:R-:W-:Y:S02]  /*6860*/  LOP3.LUT R4, R26, R4, R145, 0xf6, !PT ;  /* 0x000000041a047212 */ /* 0x000fe400078ef691 */
[----:B------:R-:W-:Y:S02]  /*6870*/  F2FP.BF16.F32.PACK_AB R28, R117, R136 ;  /* 0x00000088751c723e */ /* 0x000fe400000010ff */
[----:B------:R-:W-:Y:S02]  /*6880*/  SEL R5, R164, 0xfffffff0, !P0 ;  /* 0xfffffff0a4057807 */ /* 0x000fe40004000000 */
[----:B------:R-:W-:Y:S01]  /*6890*/  F2FP.BF16.F32.PACK_AB R23, R111, R112 ;  /* 0x000000706f17723e */ /* 0x000fe200000010ff */
[----:B------:R-:W-:Y:S01]  /*68a0*/  STS [R167+0x1c000], R28 ;  /* 0x01c0001ca7007388 */ /* 0x000fe20000000800 */
[----:B------:R-:W-:Y:S01]  /*68b0*/  IADD3 R16, PT, PT, R167, R5, RZ ;  /* 0x00000005a7107210 */ /* 0x000fe20007ffe0ff */
[----:B------:R2:W3:Y:S01]  /*68c0*/  MUFU.EX2 R164, R19 ;  /* 0x0000001300a47308 */ /* 0x0004e20000000800 */
[----:B------:R-:W-:Y:S02]  /*68d0*/  F2FP.BF16.F32.PACK_AB R7, R109, R110 ;  /* 0x0000006e6d07723e */ /* 0x000fe400000010ff */
[----:B------:R-:W-:Y:S02]  /*68e0*/  F2FP.BF16.F32.PACK_AB R22, R120, R121 ;  /* 0x000000797816723e */ /* 0x000fe400000010ff */
[----:B------:R-:W-:Y:S02]  /*68f0*/  LOP3.LUT P1, R147, R3, 0x10, RZ, 0xc0, !PT ;  /* 0x0000001003937812 */ /* 0x000fe4000782c0ff */
[C---:B------:R-:W-:Y:S02]  /*6900*/  IADD3 R17, PT, PT, R167.reuse, 0x1c000, RZ ;  /* 0x0001c000a7117810 */ /* 0x040fe40007ffe0ff */
[----:B------:R-:W-:Y:S02]  /*6910*/  IADD3 R166, PT, PT, R167, 0x1c040, RZ ;  /* 0x0001c040a7a67810 */ /* 0x000fe40007ffe0ff */
[----:B------:R-:W-:Y:S02]  /*6920*/  F2FP.BF16.F32.PACK_AB R24, R118, R119 ;  /* 0x000000777618723e */ /* 0x000fe400000010ff */
[----:B------:R-:W-:Y:S02]  /*6930*/  F2FP.BF16.F32.PACK_AB R21, R115, R116 ;  /* 0x000000747315723e */ /* 0x000fe400000010ff */
[----:B------:R-:W-:Y:S02]  /*6940*/  F2FP.BF16.F32.PACK_AB R20, R105, R106 ;  /* 0x0000006a6914723e */ /* 0x000fe400000010ff */
[----:B--2---:R-:W-:Y:S02]  /*6950*/  F2FP.BF16.F32.PACK_AB R19, R95, R96 ;  /* 0x000000605f13723e */ /* 0x004fe400000010ff */
[----:B------:R-:W-:Y:S02]  /*6960*/  @P1 IADD3 R166, PT, PT, R17, -0x40, RZ ;  /* 0xffffffc011a61810 */ /* 0x000fe40007ffe0ff */
[----:B------:R-:W-:Y:S02]  /*6970*/  LOP3.LUT P1, RZ, R3, 0x8, RZ, 0xc0, !PT ;  /* 0x0000000803ff7812 */ /* 0x000fe4000782c0ff */
[----:B------:R-:W-:Y:S02]  /*6980*/  F2FP.BF16.F32.PACK_AB R17, R113, R114 ;  /* 0x000000727111723e */ /* 0x000fe400000010ff */
[----:B------:R-:W-:Y:S02]  /*6990*/  SEL R160, R156, 0xffffffe0, !P1 ;  /* 0xffffffe09ca07807 */ /* 0x000fe40004800000 */
[----:B------:R-:W-:Y:S02]  /*69a0*/  F2FP.BF16.F32.PACK_AB R14, R101, R102 ;  /* 0x00000066650e723e */ /* 0x000fe400000010ff */
[----:B------:R-:W-:Y:S02]  /*69b0*/  IADD3 R165, PT, PT, R167, R160, RZ ;  /* 0x000000a0a7a57210 */ /* 0x000fe40007ffe0ff */
[----:B------:R-:W-:Y:S02]  /*69c0*/  F2FP.BF16.F32.PACK_AB R15, R97, R98 ;  /* 0x00000062610f723e */ /* 0x000fe400000010ff */
[----:B------:R-:W-:Y:S02]  /*69d0*/  IADD3 R12, PT, PT, R5, R165, RZ ;  /* 0x000000a5050c7210 */ /* 0x000fe40007ffe0ff */
[----:B------:R-:W-:Y:S02]  /*69e0*/  F2FP.BF16.F32.PACK_AB R18, R77, R78 ;  /* 0x0000004e4d12723e */ /* 0x000fe400000010ff */
[----:B-1----:R-:W-:Y:S02]  /*69f0*/  F2FP.BF16.F32.PACK_AB R11, R87, R88 ;  /* 0x00000058570b723e */ /* 0x002fe400000010ff */
[----:B------:R-:W-:Y:S02]  /*6a00*/  F2FP.BF16.F32.PACK_AB R9, R85, R86 ;  /* 0x000000565509723e */ /* 0x000fe400000010ff */
[----:B------:R-:W-:Y:S02]  /*6a10*/  F2FP.BF16.F32.PACK_AB R10, R81, R82 ;  /* 0x00000052510a723e */ /* 0x000fe400000010ff */
[----:B------:R-:W-:Y:S02]  /*6a20*/  IADD3 R160, PT, PT, R160, R166, RZ ;  /* 0x000000a6a0a07210 */ /* 0x000fe40007ffe0ff */
[----:B------:R-:W-:Y:S02]  /*6a30*/  F2FP.BF16.F32.PACK_AB R13, R69, R70 ;  /* 0x00000046450d723e */ /* 0x000fe400000010ff */
[----:B------:R-:W-:Y:S02]  /*6a40*/  LEA R153, R153, UR4, 0x1 ;  /* 0x0000000499997c11 */ /* 0x000fe4000f8e08ff */
[----:B------:R-:W-:Y:S02]  /*6a50*/  LEA R175, R4, UR4, 0x1 ;  /* 0x0000000404af7c11 */ /* 0x000fe4000f8e08ff */
[----:B------:R-:W-:Y:S02]  /*6a60*/  LOP3.LUT P1, RZ, R3, 0x2, RZ, 0xc0, !PT ;  /* 0x0000000203ff7812 */ /* 0x000fe4000782c0ff */
[----:B------:R-:W-:Y:S02]  /*6a70*/  SEL R148, R148, 0xffffffc0, !P0 ;  /* 0xffffffc094947807 */ /* 0x000fe40004000000 */
[----:B------:R-:W-:Y:S02]  /*6a80*/  SEL R172, R156, 0xffffffe0, !P1 ;  /* 0xffffffe09cac7807 */ /* 0x000fe40004800000 */
[----:B------:R-:W-:Y:S02]  /*6a90*/  MOV R156, R136 ;  /* 0x00000088009c7202 */ /* 0x000fe40000000f00 */
[C---:B------:R-:W-:Y:S02]  /*6aa0*/  IADD3 R149, PT, PT, R153.reuse, R172, RZ ;  /* 0x000000ac99957210 */ /* 0x040fe40007ffe0ff */
[C---:B------:R-:W-:Y:S02]  /*6ab0*/  IADD3 R173, PT, PT, R172.reuse, R175, RZ ;  /* 0x000000afacad7210 */ /* 0x040fe40007ffe0ff */
[-C--:B------:R-:W-:Y:S02]  /*6ac0*/  IADD3 R151, PT, PT, R153, R148.reuse, RZ ;  /* 0x0000009499977210 */ /* 0x080fe40007ffe0ff */
[----:B------:R-:W-:Y:S02]  /*6ad0*/  IADD3 R155, PT, PT, R175, R148, RZ ;  /* 0x00000094af9b7210 */ /* 0x000fe40007ffe0ff */
[----:B------:R-:W-:Y:S02]  /*6ae0*/  IADD3 R154, PT, PT, R172, R151, RZ ;  /* 0x00000097ac9a7210 */ /* 0x000fe40007ffe0ff */
[----:B----4-:R-:W-:Y:S05]  /*6af0*/  F2FP.BF16.F32.PACK_AB R26, R122, R150 ;  /* 0x000000967a1a723e */ /* 0x010fea00000010ff */
[----:B------:R-:W-:Y:S04]  /*6b00*/  STS [R167+0x1c400], R26 ;  /* 0x01c4001aa7007388 */ /* 0x000fe80000000800 */
[----:B------:R3:W-:Y:S04]  /*6b10*/  STS [R16+0x1c000], R23 ;  /* 0x01c0001710007388 */ /* 0x0007e80000000800 */
[----:B------:R1:W-:Y:S04]  /*6b20*/  STS [R16+0x1c400], R7 ;  /* 0x01c4000710007388 */ /* 0x0003e80000000800 */
[----:B------:R2:W-:Y:S04]  /*6b30*/  STS [R167+0x1e000], R22 ;  /* 0x01e00016a7007388 */ /* 0x0005e80000000800 */
[----:B------:R-:W-:Y:S04]  /*6b40*/  STS [R167+0x1e400], R24 ;  /* 0x01e40018a7007388 */ /* 0x000fe80000000800 */
[----:B------:R4:W-:Y:S04]  /*6b50*/  STS [R16+0x1e000], R21 ;  /* 0x01e0001510007388 */ /* 0x0009e80000000800 */
[----:B------:R4:W-:Y:S04]  /*6b60*/  STS [R16+0x1e400], R17 ;  /* 0x01e4001110007388 */ /* 0x0009e80000000800 */
[----:B------:R4:W-:Y:S01]  /*6b70*/  STS [R165+0x1c400], R20 ;  /* 0x01c40014a5007388 */ /* 0x0009e20000000800 */
[----:B---3--:R-:W-:Y:S02]  /*6b80*/  F2FP.BF16.F32.PACK_AB R23, R2, R68 ;  /* 0x000000440217723e */ /* 0x008fe400000010ff */
[----:B-1----:R-:W-:Y:S02]  /*6b90*/  F2FP.BF16.F32.PACK_AB R7, R93, R94 ;  /* 0x0000005e5d07723e */ /* 0x002fe400000010ff */
[----:B--2---:R-:W-:Y:S05]  /*6ba0*/  F2FP.BF16.F32.PACK_AB R22, R107, R108 ;  /* 0x0000006c6b16723e */ /* 0x004fea00000010ff */
[----:B------:R-:W-:Y:S01]  /*6bb0*/  STS [R165+0x1c000], R22 ;  /* 0x01c00016a5007388 */ /* 0x000fe20000000800 */
[----:B----4-:R-:W-:Y:S03]  /*6bc0*/  F2FP.BF16.F32.PACK_AB R21, R91, R92 ;  /* 0x0000005c5b15723e */ /* 0x010fe600000010ff */
[----:B------:R1:W-:Y:S01]  /*6bd0*/  STS [R12+0x1c000], R19 ;  /* 0x01c000130c007388 */ /* 0x0003e20000000800 */
[----:B------:R-:W-:Y:S03]  /*6be0*/  F2FP.BF16.F32.PACK_AB R16, R103, R104 ;  /* 0x000000686710723e */ /* 0x000fe600000010ff */
[----:B------:R2:W-:Y:S01]  /*6bf0*/  STS [R12+0x1c400], R7 ;  /* 0x01c400070c007388 */ /* 0x0005e20000000800 */
[----:B------:R-:W-:Y:S02]  /*6c00*/  F2FP.BF16.F32.PACK_AB R17, R99, R100 ;  /* 0x000000646311723e */ /* 0x000fe400000010ff */
[----:B------:R-:W-:Y:S01]  /*6c10*/  F2FP.BF16.F32.PACK_AB R20, R79, R80 ;  /* 0x000000504f14723e */ /* 0x000fe200000010ff */
[----:B------:R-:W-:Y:S04]  /*6c20*/  STS [R165+0x1e000], R16 ;  /* 0x01e00010a5007388 */ /* 0x000fe80000000800 */
[----:B------:R-:W-:Y:S04]  /*6c30*/  STS [R165+0x1e400], R14 ;  /* 0x01e4000ea5007388 */ /* 0x000fe80000000800 */
[----:B------:R3:W-:Y:S04]  /*6c40*/  STS [R12+0x1e000], R17 ;  /* 0x01e000110c007388 */ /* 0x0007e80000000800 */
[----:B------:R4:W-:Y:S04]  /*6c50*/  STS [R12+0x1e400], R15 ;  /* 0x01e4000f0c007388 */ /* 0x0009e80000000800 */
[----:B------:R4:W-:Y:S01]  /*6c60*/  STS [R166], R21 ;  /* 0x00000015a6007388 */ /* 0x0009e20000000800 */
[----:B-1----:R-:W-:Y:S02]  /*6c70*/  F2FP.BF16.F32.PACK_AB R19, R89, R90 ;  /* 0x0000005a5913723e */ /* 0x002fe400000010ff */
[----:B--2---:R-:W-:Y:S03]  /*6c80*/  IADD3 R7, PT, PT, R5, R166, RZ ;  /* 0x000000a605077210 */ /* 0x004fe60007ffe0ff */
[----:B------:R1:W-:Y:S04]  /*6c90*/  STS [R166+0x400], R19 ;  /* 0x00040013a6007388 */ /* 0x0003e80000000800 */
[----:B------:R2:W-:Y:S04]  /*6ca0*/  STS [R7], R20 ;  /* 0x0000001407007388 */ /* 0x0005e80000000800 */
[----:B------:R-:W-:Y:S01]  /*6cb0*/  STS [R7+0x400], R18 ;  /* 0x0004001207007388 */ /* 0x000fe20000000800 */
[----:B---3--:R-:W-:Y:S03]  /*6cc0*/  F2FP.BF16.F32.PACK_AB R17, R73, R74 ;  /* 0x0000004a4911723e */ /* 0x008fe600000010ff */
[----:B------:R3:W-:Y:S01]  /*6cd0*/  STS [R166+0x2000], R11 ;  /* 0x0020000ba6007388 */ /* 0x0007e20000000800 */
[----:B----4-:R-:W-:Y:S03]  /*6ce0*/  F2FP.BF16.F32.PACK_AB R12, R83, R84 ;  /* 0x00000054530c723e */ /* 0x010fe600000010ff */
[----:B------:R-:W-:Y:S01]  /*6cf0*/  STS [R166+0x2400], R9 ;  /* 0x00240009a6007388 */ /* 0x000fe20000000800 */
[----:B------:R-:W-:Y:S02]  /*6d00*/  F2FP.BF16.F32.PACK_AB R15, R146, R164 ;  /* 0x000000a4920f723e */ /* 0x000fe400000010ff */
[----:B------:R-:W-:Y:S01]  /*6d10*/  F2FP.BF16.F32.PACK_AB R21, R168, R0 ;  /* 0x00000000a815723e */ /* 0x000fe200000010ff */
[----:B------:R-:W-:Y:S04]  /*6d20*/  STS [R7+0x2000], R12 ;  /* 0x0020000c07007388 */ /* 0x000fe80000000800 */
[----:B------:R-:W-:Y:S01]  /*6d30*/  STS [R7+0x2400], R10 ;  /* 0x0024000a07007388 */ /* 0x000fe20000000800 */
[----:B-1----:R-:W-:Y:S03]  /*6d40*/  F2FP.BF16.F32.PACK_AB R19, R75, R76 ;  /* 0x0000004c4b13723e */ /* 0x002fe600000010ff */
[----:B------:R-:W-:Y:S01]  /*6d50*/  STS [R160+0x400], R17 ;  /* 0x00040011a0007388 */ /* 0x000fe20000000800 */
[----:B--2---:R-:W-:Y:S02]  /*6d60*/  IADD3 R20, PT, PT, R5, R160, RZ ;  /* 0x000000a005147210 */ /* 0x004fe40007ffe0ff */
[----:B------:R-:W-:Y:S01]  /*6d70*/  F2FP.BF16.F32.PACK_AB R5, R185, R157 ;  /* 0x0000009db905723e */ /* 0x000fe200000010ff */
[----:B------:R-:W-:Y:S04]  /*6d80*/  STS [R160], R19 ;  /* 0x00000013a0007388 */ /* 0x000fe80000000800 */
[----:B------:R-:W-:Y:S01]  /*6d90*/  STS [R20], R15 ;  /* 0x0000000f14007388 */ /* 0x000fe20000000800 */
[----:B---3--:R-:W-:Y:S03]  /*6da0*/  F2FP.BF16.F32.PACK_AB R11, R71, R72 ;  /* 0x00000048470b723e */ /* 0x008fe600000010ff */
[----:B------:R-:W-:Y:S04]  /*6db0*/  STS [R20+0x400], R5 ;  /* 0x0004000514007388 */ /* 0x000fe80000000800 */
[----:B------:R-:W-:Y:S04]  /*6dc0*/  STS [R160+0x2000], R11 ;  /* 0x0020000ba0007388 */ /* 0x000fe80000000800 */
        /* <DEDUP_REMOVED lines=68> */
[----:B------:R-:W-:Y:S02]  /*7210*/  MOV R143, R152 ;  /* 0x00000098008f7202 */ /* 0x000fe40000000f00 */
[----:B------:R-:W-:Y:S03]  /*7220*/  IADD3 R152, PT, PT, R172, R155, RZ ;  /* 0x0000009bac987210 */ /* 0x000fe60007ffe0ff */
[----:B------:R-:W-:Y:S01]  /*7230*/  HMMA.16816.F32.BF16 R64, R132, R138, R64 ;  /* 0x0000008a8440723c */ /* 0x000fe20000041840 */
[----:B------:R-:W-:Y:S04]  /*7240*/  LDSM.16.M88.4 R132, [R154+0x8000] ;  /* 0x008000009a84783b */ /* 0x000fe80000000200 */
[----:B------:R-:W1:Y:S03]  /*7250*/  LDSM.16.M88.4 R136, [R152+0x10000] ;  /* 0x010000009888783b */ /* 0x000e660000000200 */
[-C--:B-1----:R-:W-:Y:S11]  /*7260*/  HMMA.16816.F32.BF16 R4, R132, R136.reuse, R4 ;  /* 0x000000888404723c */ /* 0x082ff60000041804 */
[----:B------:R-:W-:Y:S08]  /*7270*/  @!UPT UIADD3 URZ, UPT, UPT, URZ, URZ, URZ ;  /* 0x000000fffffff290 */ /* 0x000ff0000fffe0ff */
[C---:B-----5:R-:W-:Y:S01]  /*7280*/  FADD.FTZ R7, -R179.reuse, R7 ;  /* 0x00000007b3077221 */ /* 0x060fe20000010100 */
[C---:B------:R-:W-:Y:S01]  /*7290*/  FADD.FTZ R4, -R184.reuse, R4 ;  /* 0x00000004b8047221 */ /* 0x040fe20000010100 */
[----:B------:R-:W-:Y:S01]  /*72a0*/  FADD.FTZ R6, -R179, R6 ;  /* 0x00000006b3067221 */ /* 0x000fe20000010100 */
[----:B------:R-:W-:Y:S02]  /*72b0*/  FADD.FTZ R5, -R184, R5 ;  /* 0x00000005b8057221 */ /* 0x000fe40000010100 */
[----:B------:R-:W-:Y:S01]  /*72c0*/  FMUL.FTZ R155, R156, R4 ;  /* 0x000000049c9b7220 */ /* 0x000fe20000410000 */
[----:B------:R-:W-:Y:S01]  /*72d0*/  FMUL.FTZ R156, R150, R6 ;  /* 0x00000006969c7220 */ /* 0x000fe20000410000 */
[----:B------:R-:W-:Y:S01]  /*72e0*/  MOV R6, R143 ;  /* 0x0000008f00067202 */ /* 0x000fe20000000f00 */
[----:B------:R-:W-:Y:S01]  /*72f0*/  FMUL.FTZ R117, R117, R5 ;  /* 0x0000000575757220 */ /* 0x000fe20000410000 */
[----:B------:R1:W2:Y:S01]  /*7300*/  LDSM.16.M88.4 R140, [R154+0xa000] ;  /* 0x00a000009a8c783b */ /* 0x0002a20000000200 */
[----:B------:R-:W-:Y:S01]  /*7310*/  SHF.L.U32 R150, R3, 0x6, RZ ;  /* 0x0000000603967819 */ /* 0x000fe200000006ff */
[----:B------:R-:W-:Y:S01]  /*7320*/  FMUL.FTZ R155, R155, R198 ;  /* 0x000000c69b9b7220 */ /* 0x000fe20000410000 */
[----:B------:R-:W-:Y:S01]  /*7330*/  ISETP.NE.AND P0, PT, R6, RZ, PT ;  /* 0x000000ff0600720c */ /* 0x000fe20003f05270 */
[----:B------:R-:W-:Y:S01]  /*7340*/  FFMA.FTZ R198, -R217, R217, 1 ;  /* 0x3f800000d9c67423 */ /* 0x000fe200000101d9 */
[----:B------:R-:W-:Y:S01]  /*7350*/  LOP3.LUT R5, R150, 0x1c0, RZ, 0xc0, !PT ;  /* 0x000001c096057812 */ /* 0x000fe200078ec0ff */
[----:B------:R-:W-:Y:S01]  /*7360*/  FMUL.FTZ R200, R156, R200 ;  /* 0x000000c89cc87220 */ /* 0x000fe20000410000 */
[----:B------:R-:W-:Y:S01]  /*7370*/  MOV R156, 0x20 ;  /* 0x00000020009c7802 */ /* 0x000fe20000000f00 */
[----:B------:R-:W-:Y:S01]  /*7380*/  FMUL.FTZ R198, R198, UR11 ;  /* 0x0000000bc6c67c20 */ /* 0x000fe20008410000 */
[----:B------:R-:W-:Y:S01]  /*7390*/  LOP3.LUT R4, R5, 0x38, R144, 0xf8, !PT ;  /* 0x0000003805047812 */ /* 0x000fe200078ef890 */
[----:B-1----:R-:W-:Y:S02]  /*73a0*/  FMUL.FTZ R154, R122, R7 ;  /* 0x000000077a9a7220 */ /* 0x002fe40000410000 */
[----:B------:R1:W5:Y:S02]  /*73b0*/  LDL.LU R122, [R1+0xe4] ;  /* 0x0000e400017a7983 */ /* 0x0003640000300800 */
[----:B------:R-:W-:Y:S01]  /*73c0*/  FMUL.FTZ R201, R154, R201 ;  /* 0x000000c99ac97220 */ /* 0x000fe20000410000 */
[C---:B--2---:R-:W-:Y:S04]  /*73d0*/  HMMA.16816.F32.BF16 R8, R140.reuse, R136, R8 ;  /* 0x000000888c08723c */ /* 0x044fe80000041808 */
[----:B------:R-:W-:Y:S02]  /*73e0*/  SHF.R.U32.HI R136, RZ, 0x4, R3 ;  /* 0x00000004ff887819 */ /* 0x000fe40000011603 */
[----:B------:R-:W-:Y:S02]  /*73f0*/  LOP3.LUT R137, R145, 0x30, R182, 0xf8, !PT ;  /* 0x0000003091897812 */ /* 0x000fe400078ef8b6 */
[----:B------:R-:W-:Y:S01]  /*7400*/  LOP3.LUT R136, R136, 0x8, RZ, 0xc0, !PT ;  /* 0x0000000888887812 */ /* 0x000fe200078ec0ff */
[-C--:B------:R-:W-:Y:S03]  /*7410*/  HMMA.16816.F32.BF16 R12, R140, R138.reuse, R12 ;  /* 0x0000008a8c0c723c */ /* 0x080fe6000004180c */
[----:B------:R-:W-:Y:S02]  /*7420*/  LOP3.LUT R5, R4, R136, R147, 0x1e, !PT ;  /* 0x0000008804057212 */ /* 0x000fe400078e1e93 */
[--C-:B------:R-:W-:Y:S02]  /*7430*/  LOP3.LUT R137, R137, 0x1c0, R150.reuse, 0xf8, !PT ;  /* 0x000001c089897812 */ /* 0x100fe400078ef896 */
[----:B------:R-:W-:Y:S01]  /*7440*/  LOP3.LUT R150, R5, 0x200, R150, 0xf8, !PT ;  /* 0x0000020005967812 */ /* 0x000fe200078ef896 */
[C---:B------:R-:W-:Y:S01]  /*7450*/  HMMA.16816.F32.BF16 R16, R132.reuse, R138, R16 ;  /* 0x0000008a8410723c */ /* 0x040fe20000041810 */
[----:B------:R-:W2:Y:S03]  /*7460*/  LDSM.16.M88.4 R4, [R152+0x10800] ;  /* 0x010800009804783b */ /* 0x000ea60000000200 */
        /* <DEDUP_REMOVED lines=10> */
[C---:B------:R-:W-:Y:S01]  /*7510*/  FADD.FTZ R139, -R178.reuse, R12 ;  /* 0x0000000cb28b7221 */ /* 0x040fe20000010100 */
[----:B------:R1:W5:Y:S01]  /*7520*/  LDL.LU R120, [R1+0xdc] ;  /* 0x0000dc0001787983 */ /* 0x0003620000300800 */
[----:B------:R-:W-:Y:S01]  /*7530*/  FADD.FTZ R12, -R178, R13 ;  /* 0x0000000db20c7221 */ /* 0x000fe20000010100 */
[----:B------:R-:W-:Y:S01]  /*7540*/  FADD.FTZ R14, -R176, R14 ;  /* 0x0000000eb00e7221 */ /* 0x000fe20000010100 */
[----:B------:R-:W-:Y:S01]  /*7550*/  FMUL.FTZ R13, R116, R139 ;  /* 0x0000008b740d7220 */ /* 0x000fe20000410000 */
[----:B------:R1:W5:Y:S01]  /*7560*/  LDL.LU R119, [R1+0xd8] ;  /* 0x0000d80001777983 */ /* 0x0003620000300800 */
[----:B------:R-:W-:Y:S01]  /*7570*/  FADD.FTZ R154, -R176, R15 ;  /* 0x0000000fb09a7221 */ /* 0x000fe20000010100 */
[----:B------:R-:W-:Y:S01]  /*7580*/  FMUL.FTZ R15, R115, R12 ;  /* 0x0000000c730f7220 */ /* 0x000fe20000410000 */
[----:B------:R-:W-:Y:S01]  /*7590*/  FMUL.FTZ R139, R114, R14 ;  /* 0x0000000e728b7220 */ /* 0x000fe20000410000 */
[----:B------:R1:W5:Y:S01]  /*75a0*/  LDL.LU R118, [R1+0xd4] ;  /* 0x0000d40001767983 */ /* 0x0003620000300800 */
[----:B------:R-:W-:Y:S01]  /*75b0*/  FMUL.FTZ R154, R113, R154 ;  /* 0x0000009a719a7220 */ /* 0x000fe20000410000 */
[C---:B------:R-:W-:Y:S01]  /*75c0*/  FADD.FTZ R16, -R184.reuse, R16 ;  /* 0x00000010b8107221 */ /* 0x040fe20000010100 */
[C---:B------:R-:W-:Y:S01]  /*75d0*/  FADD.FTZ R18, -R179.reuse, R18 ;  /* 0x00000012b3127221 */ /* 0x040fe20000010100 */
[----:B------:R1:W5:Y:S01]  /*75e0*/  LDL.LU R117, [R1+0xd0] ;  /* 0x0000d00001757983 */ /* 0x0003620000300800 */
[----:B------:R-:W-:Y:S01]  /*75f0*/  FADD.FTZ R17, -R184, R17 ;  /* 0x00000011b8117221 */ /* 0x000fe20000010100 */
[----:B------:R-:W-:Y:S01]  /*7600*/  FADD.FTZ R19, -R179, R19 ;  /* 0x00000013b3137221 */ /* 0x000fe20000010100 */
[----:B------:R-:W-:Y:S01]  /*7610*/  FFMA.FTZ R12, -R208, R208, 1 ;  /* 0x3f800000d00c7423 */ /* 0x000fe200000101d0 */
[----:B------:R1:W5:Y:S01]  /*7620*/  LDL.LU R116, [R1+0xcc] ;  /* 0x0000cc0001747983 */ /* 0x0003620000300800 */
[----:B------:R-:W-:Y:S01]  /*7630*/  FMUL.FTZ R17, R111, R17 ;  /* 0x000000116f117220 */ /* 0x000fe20000410000 */
[----:B------:R-:W-:Y:S01]  /*7640*/  FMUL.FTZ R19, R109, R19 ;  /* 0x000000136d137220 */ /* 0x000fe20000410000 */
[----:B------:R-:W-:Y:S01]  /*7650*/  FMUL.FTZ R12, R12, UR11 ;  /* 0x0000000b0c0c7c20 */ /* 0x000fe20008410000 */
[----:B------:R1:W5:Y:S01]  /*7660*/  LDL.LU R115, [R1+0xc8] ;  /* 0x0000c80001737983 */ /* 0x0003620000300800 */
[----:B------:R-:W-:Y:S01]  /*7670*/  FFMA.FTZ R199, -R206, R206, 1 ;  /* 0x3f800000cec77423 */ /* 0x000fe200000101ce */
[----:B------:R-:W-:Y:S01]  /*7680*/  FMUL.FTZ R198, R19, R198 ;  /* 0x000000c613c67220 */ /* 0x000fe20000410000 */
[----:B------:R-:W-:Y:S01]  /*7690*/  FMUL.FTZ R11, R11, R12 ;  /* 0x0000000c0b0b7220 */ /* 0x000fe20000410000 */
[----:B------:R1:W5:Y:S01]  /*76a0*/  LDL.LU R114, [R1+0xc4] ;  /* 0x0000c40001727983 */ /* 0x0003620000300800 */
[----:B------:R-:W-:Y:S01]  /*76b0*/  FMUL.FTZ R199, R199, UR11 ;  /* 0x0000000bc7c77c20 */ /* 0x000fe20008410000 */
[-C--:B--2---:R-:W-:Y:S02]  /*76c0*/  HMMA.16816.F32.BF16 R20, R132, R4.reuse, R20 ;  /* 0x000000048414723c */ /* 0x084fe40000041814 */
[----:B------:R1:W5:Y:S01]  /*76d0*/  LDL.LU R113, [R1+0xc0] ;  /* 0x0000c00001717983 */ /* 0x0003620000300800 */
[----:B------:R-:W-:Y:S01]  /*76e0*/  FMUL.FTZ R10, R10, R199 ;  /* 0x000000c70a0a7220 */ /* 0x000fe20000410000 */
[----:B------:R-:W-:Y:S01]  /*76f0*/  FFMA.FTZ R14, -R203, R203, 1 ;  /* 0x3f800000cb0e7423 */ /* 0x000fe200000101cb */
[----:B------:R-:W-:Y:S01]  /*7700*/  FMUL.FTZ R203, R202, UR11 ;  /* 0x0000000bcacb7c20 */ /* 0x000fe20008410000 */
[----:B------:R-:W-:Y:S01]  /*7710*/  FFMA.FTZ R19, -R204, R204, 1 ;  /* 0x3f800000cc137423 */ /* 0x000fe200000101cc */
[----:B------:R-:W-:Y:S01]  /*7720*/  F2FP.BF16.F32.PACK_AB R12, R201, R200 ;  /* 0x000000c8c90c723e */ /* 0x000fe200000010ff */
[C---:B------:R-:W-:Y:S04]  /*7730*/  HMMA.16816.F32.BF16 R24, R140.reuse, R4, R24 ;  /* 0x000000048c18723c */ /* 0x040fe80000041818 */
[----:B------:R-:W-:Y:S01]  /*7740*/  FMUL.FTZ R4, R112, R16 ;  /* 0x0000001070047220 */ /* 0x000fe20000410000 */
[----:B------:R-:W-:Y:S01]  /*7750*/  FMUL.FTZ R5, R110, R18 ;  /* 0x000000126e057220 */ /* 0x000fe20000410000 */
[----:B------:R1:W5:Y:S01]  /*7760*/  LDL.LU R112, [R1+0xbc] ;  /* 0x0000bc0001707983 */ /* 0x0003620000300800 */
[----:B------:R-:W-:Y:S01]  /*7770*/  FFMA.FTZ R16, -R209, R209, 1 ;  /* 0x3f800000d1107423 */ /* 0x000fe200000101d1 */
[----:B------:R-:W-:Y:S01]  /*7780*/  FMUL.FTZ R8, R8, R203 ;  /* 0x000000cb08087220 */ /* 0x000fe20000410000 */
[-C--:B------:R-:W-:Y:S01]  /*7790*/  HMMA.16816.F32.BF16 R28, R140, R6.reuse, R28 ;  /* 0x000000068c1c723c */ /* 0x080fe2000004181c */
[----:B------:R1:W5:Y:S02]  /*77a0*/  LDL.LU R111, [R1+0xb8] ;  /* 0x0000b800016f7983 */ /* 0x0003640000300800 */
[----:B------:R-:W-:Y:S01]  /*77b0*/  FMUL.FTZ R16, R16, UR11 ;  /* 0x0000000b10107c20 */ /* 0x000fe20008410000 */
[C---:B------:R-:W-:Y:S01]  /*77c0*/  FADD.FTZ R20, -R184.reuse, R20 ;  /* 0x00000014b8147221 */ /* 0x040fe20000010100 */
[----:B------:R1:W5:Y:S01]  /*77d0*/  LDL.LU R110, [R1+0xb4] ;  /* 0x0000b400016e7983 */ /* 0x0003620000300800 */
[----:B------:R-:W-:Y:S01]  /*77e0*/  FADD.FTZ R21, -R184, R21 ;  /* 0x00000015b8157221 */ /* 0x000fe20000010100 */
[----:B------:R-:W-:Y:S01]  /*77f0*/  FMUL.FTZ R139, R139, R16 ;  /* 0x000000108b8b7220 */ /* 0x000fe20000410000 */
[----:B------:R-:W-:Y:S01]  /*7800*/  F2FP.BF16.F32.PACK_AB R16, R11, R10 ;  /* 0x0000000a0b10723e */ /* 0x000fe200000010ff */
[----:B------:R1:W5:Y:S01]  /*7810*/  LDL.LU R109, [R1+0xb0] ;  /* 0x0000b000016d7983 */ /* 0x0003620000300800 */
[----:B------:R-:W-:Y:S01]  /*7820*/  FMUL.FTZ R20, R108, R20 ;  /* 0x000000146c147220 */ /* 0x000fe20000410000 */
[----:B------:R-:W-:Y:S01]  /*7830*/  FMUL.FTZ R21, R107, R21 ;  /* 0x000000156b157220 */ /* 0x000fe20000410000 */
[----:B------:R-:W-:Y:S01]  /*7840*/  FFMA.FTZ R10, -R215, R215, 1 ;  /* 0x3f800000d70a7423 */ /* 0x000fe200000101d7 */
[----:B------:R1:W5:Y:S01]  /*7850*/  LDL.LU R108, [R1+0xac] ;  /* 0x0000ac00016c7983 */ /* 0x0003620000300800 */
[C---:B------:R-:W-:Y:S01]  /*7860*/  FADD.FTZ R22, -R179.reuse, R22 ;  /* 0x00000016b3167221 */ /* 0x040fe20000010100 */
[----:B------:R-:W-:Y:S01]  /*7870*/  FADD.FTZ R23, -R179, R23 ;  /* 0x00000017b3177221 */ /* 0x000fe20000010100 */
[----:B------:R-:W-:Y:S01]  /*7880*/  FMUL.FTZ R10, R10, UR11 ;  /* 0x0000000b0a0a7c20 */ /* 0x000fe20008410000 */
[----:B------:R1:W5:Y:S01]  /*7890*/  LDL.LU R107, [R1+0xa8] ;  /* 0x0000a800016b7983 */ /* 0x0003620000300800 */
[----:B------:R-:W-:Y:S01]  /*78a0*/  FMUL.FTZ R22, R106, R22 ;  /* 0x000000166a167220 */ /* 0x000fe20000410000 */
[----:B------:R-:W-:Y:S01]  /*78b0*/  FMUL.FTZ R23, R105, R23 ;  /* 0x0000001769177220 */ /* 0x000fe20000410000 */
[----:B------:R-:W-:Y:S01]  /*78c0*/  FMUL.FTZ R17, R17, R10 ;  /* 0x0000000a11117220 */ /* 0x000fe20000410000 */
[----:B------:R1:W5:Y:S01]  /*78d0*/  LDL.LU R106, [R1+0xa4] ;  /* 0x0000a400016a7983 */ /* 0x0003620000300800 */
[----:B------:R-:W-:Y:S01]  /*78e0*/  FADD.FTZ R27, -R176, R27 ;  /* 0x0000001bb01b7221 */ /* 0x000fe20000010100 */
[C---:B------:R-:W-:Y:S01]  /*78f0*/  FADD.FTZ R24, -R178.reuse, R24 ;  /* 0x00000018b2187221 */ /* 0x040fe20000010100 */
[----:B------:R-:W-:Y:S01]  /*7900*/  FADD.FTZ R25, -R178, R25 ;  /* 0x00000019b2197221 */ /* 0x000fe20000010100 */
[----:B------:R1:W5:Y:S01]  /*7910*/  LDL.LU R105, [R1+0xa0] ;  /* 0x0000a00001697983 */ /* 0x0003620000300800 */
[----:B------:R-:W-:Y:S01]  /*7920*/  FMUL.FTZ R27, R101, R27 ;  /* 0x0000001b651b7220 */ /* 0x000fe20000410000 */
[----:B------:R-:W-:Y:S01]  /*7930*/  FMUL.FTZ R24, R104, R24 ;  /* 0x0000001868187220 */ /* 0x000fe20000410000 */
[----:B------:R-:W-:Y:S01]  /*7940*/  FMUL.FTZ R25, R103, R25 ;  /* 0x0000001967197220 */ /* 0x000fe20000410000 */
[----:B------:R1:W5:Y:S01]  /*7950*/  LDL.LU R104, [R1+0x9c] ;  /* 0x00009c0001687983 */ /* 0x0003620000300800 */
[----:B------:R-:W-:Y:S01]  /*7960*/  FADD.FTZ R26, -R176, R26 ;  /* 0x0000001ab01a7221 */ /* 0x000fe20000010100 */
[C---:B------:R-:W-:Y:S02]  /*7970*/  HMMA.16816.F32.BF16 R32, R132.reuse, R6, R32 ;  /* 0x000000068420723c */ /* 0x040fe40000041820 */
[----:B------:R1:W5:Y:S02]  /*7980*/  LDL.LU R103, [R1+0x98] ;  /* 0x0000980001677983 */ /* 0x0003640000300800 */
[----:B------:R-:W-:Y:S01]  /*7990*/  FMUL.FTZ R26, R102, R26 ;  /* 0x0000001a661a7220 */ /* 0x000fe20000410000 */
[----:B------:R-:W-:Y:S01]  /*79a0*/  FMUL.FTZ R14, R14, UR11 ;  /* 0x0000000b0e0e7c20 */ /* 0x000fe20008410000 */
[----:B------:R1:W5:Y:S01]  /*79b0*/  LDL.LU R102, [R1+0x94] ;  /* 0x0000940001667983 */ /* 0x0003620000300800 */
[----:B------:R-:W-:Y:S01]  /*79c0*/  FMUL.FTZ R19, R19, UR11 ;  /* 0x0000000b13137c20 */ /* 0x000fe20008410000 */
[----:B------:R-:W-:Y:S01]  /*79d0*/  FFMA.FTZ R7, -R212, R212, 1 ;  /* 0x3f800000d4077423 */ /* 0x000fe200000101d4 */
[----:B------:R-:W-:Y:S01]  /*79e0*/  FMUL.FTZ R9, R9, R14 ;  /* 0x0000000e09097220 */ /* 0x000fe20000410000 */
[----:B------:R1:W5:Y:S01]  /*79f0*/  LDL.LU R101, [R1+0x90] ;  /* 0x0000900001657983 */ /* 0x0003620000300800 */
[----:B------:R-:W-:Y:S01]  /*7a00*/  FMUL.FTZ R20, R20, R19 ;  /* 0x0000001314147220 */ /* 0x000fe20000410000 */
[----:B------:R-:W-:Y:S01]  /*7a10*/  FMUL.FTZ R7, R7, UR11 ;  /* 0x0000000b07077c20 */ /* 0x000fe20008410000 */
[----:B------:R-:W-:Y:S01]  /*7a20*/  FFMA.FTZ R18, -R205, R205, 1 ;  /* 0x3f800000cd127423 */ /* 0x000fe200000101cd */
[----:B------:R-:W-:Y:S01]  /*7a30*/  FFMA.FTZ R6, -R211, R211, 1 ;  /* 0x3f800000d3067423 */ /* 0x000fe200000101d3 */
[----:B------:R-:W-:Y:S01]  /*7a40*/  F2FP.BF16.F32.PACK_AB R14, R138, R155 ;  /* 0x0000009b8a0e723e */ /* 0x000fe200000010ff */
[----:B------:R-:W-:Y:S01]  /*7a50*/  FFMA.FTZ R138, -R207, R207, 1 ;  /* 0x3f800000cf8a7423 */ /* 0x000fe200000101cf */
[----:B------:R-:W-:Y:S01]  /*7a60*/  FMUL.FTZ R18, R18, UR11 ;  /* 0x0000000b12127c20 */ /* 0x000fe20008410000 */
[----:B------:R-:W-:Y:S01]  /*7a70*/  FMUL.FTZ R6, R6, UR11 ;  /* 0x0000000b06067c20 */ /* 0x000fe20008410000 */
        /* <DEDUP_REMOVED lines=10> */
[----:B------:R-:W-:Y:S01]  /*7b20*/  FFMA.FTZ R9, -R213, R213, 1 ;  /* 0x3f800000d5097423 */ /* 0x000fe200000101d5 */
[----:B------:R-:W-:Y:S01]  /*7b30*/  FFMA.FTZ R8, -R216, R216, 1 ;  /* 0x3f800000d8087423 */ /* 0x000fe200000101d8 */
[----:B------:R-:W-:Y:S01]  /*7b40*/  FMUL.FTZ R21, R21, R6 ;  /* 0x0000000615157220 */ /* 0x000fe20000410000 */
[----:B------:R-:W-:Y:S01]  /*7b50*/  FMUL.FTZ R6, R22, R7 ;  /* 0x0000000716067220 */ /* 0x000fe20000410000 */
[----:B------:R-:W-:Y:S01]  /*7b60*/  FMUL.FTZ R9, R9, UR11 ;  /* 0x0000000b09097c20 */ /* 0x000fe20008410000 */
[----:B------:R-:W-:Y:S01]  /*7b70*/  FMUL.FTZ R8, R8, UR11 ;  /* 0x0000000b08087c20 */ /* 0x000fe20008410000 */
[----:B------:R-:W-:Y:S01]  /*7b80*/  FADD.FTZ R7, -R176, R30 ;  /* 0x0000001eb0077221 */ /* 0x000fe20000010100 */
[----:B------:R-:W-:Y:S01]  /*7b90*/  FFMA.FTZ R30, -R219, R219, 1 ;  /* 0x3f800000db1e7423 */ /* 0x000fe200000101db */
[----:B------:R-:W-:Y:S01]  /*7ba0*/  FMUL.FTZ R4, R4, R9 ;  /* 0x0000000904047220 */ /* 0x000fe20000410000 */
[----:B------:R-:W-:Y:S01]  /*7bb0*/  FMUL.FTZ R5, R5, R8 ;  /* 0x0000000805057220 */ /* 0x000fe20000410000 */
[----:B------:R-:W-:Y:S01]  /*7bc0*/  FMUL.FTZ R7, R98, R7 ;  /* 0x0000000762077220 */ /* 0x000fe20000410000 */
[----:B------:R-:W2:Y:S01]  /*7bd0*/  LDSM.16.M88.4 R8, [R152+0x11000] ;  /* 0x011000009808783b */ /* 0x000ea20000000200 */
[----:B------:R-:W-:Y:S01]  /*7be0*/  FMUL.FTZ R30, R30, UR11 ;  /* 0x0000000b1e1e7c20 */ /* 0x000fe20008410000 */
[----:B------:R-:W-:Y:S01]  /*7bf0*/  F2FP.BF16.F32.PACK_AB R19, R17, R4 ;  /* 0x000000041113723e */ /* 0x000fe200000010ff */
[----:B------:R-:W-:Y:S01]  /*7c00*/  FADD.FTZ R4, -R178, R28 ;  /* 0x0000001cb2047221 */ /* 0x000fe20000010100 */
[----:B------:R-:W-:Y:S01]  /*7c10*/  FADD.FTZ R28, -R176, R31 ;  /* 0x0000001fb01c7221 */ /* 0x000fe20000010100 */
[----:B------:R-:W-:Y:S01]  /*7c20*/  F2FP.BF16.F32.PACK_AB R17, R198, R5 ;  /* 0x00000005c611723e */ /* 0x000fe200000010ff */
        /* <DEDUP_REMOVED lines=8> */
[----:B------:R-:W-:Y:S01]  /*7cb0*/  FMUL.FTZ R31, R218, UR11 ;  /* 0x0000000bda1f7c20 */ /* 0x000fe20008410000 */
[----:B------:R-:W-:Y:S01]  /*7cc0*/  FFMA.FTZ R22, -R224, R224, 1 ;  /* 0x3f800000e0167423 */ /* 0x000fe200000101e0 */
[----:B------:R-:W-:Y:S01]  /*7cd0*/  FMUL.FTZ R29, R29, UR11 ;  /* 0x0000000b1d1d7c20 */ /* 0x000fe20008410000 */
        /* <DEDUP_REMOVED lines=9> */
[----:B------:R-:W-:Y:S01]  /*7d70*/  F2FP.BF16.F32.PACK_AB R22, R21, R20 ;  /* 0x000000141516723e */ /* 0x000fe200000010ff */
[----:B------:R-:W-:Y:S01]  /*7d80*/  FFMA.FTZ R21, -R221, R221, 1 ;  /* 0x3f800000dd157423 */ /* 0x000fe200000101dd */
[----:B------:R-:W-:Y:S01]  /*7d90*/  FMUL.FTZ R138, R15, R138 ;  /* 0x0000008a0f8a7220 */ /* 0x000fe20000410000 */
[----:B------:R1:W5:Y:S01]  /*7da0*/  LDL.LU R95, [R1+0x78] ;  /* 0x00007800015f7983 */ /* 0x0003620000300800 */
[----:B------:R-:W-:Y:S01]  /*7db0*/  F2FP.BF16.F32.PACK_AB R26, R27, R26 ;  /* 0x0000001a1b1a723e */ /* 0x000fe200000010ff */
[----:B------:R-:W-:Y:S01]  /*7dc0*/  FMUL.FTZ R21, R21, UR11 ;  /* 0x0000000b15157c20 */ /* 0x000fe20008410000 */
[----:B------:R-:W-:Y:S01]  /*7dd0*/  FFMA.FTZ R27, -R229, R229, 1 ;  /* 0x3f800000e51b7423 */ /* 0x000fe200000101e5 */
[----:B------:R-:W-:Y:S01]  /*7de0*/  F2FP.BF16.F32.PACK_AB R15, R138, R13 ;  /* 0x0000000d8a0f723e */ /* 0x000fe200000010ff */
[----:B------:R1:W5:Y:S01]  /*7df0*/  LDL.LU R94, [R1+0x74] ;  /* 0x00007400015e7983 */ /* 0x0003620000300800 */
[----:B------:R-:W-:Y:S01]  /*7e00*/  FMUL.FTZ R4, R4, R21 ;  /* 0x0000001504047220 */ /* 0x000fe20000410000 */
[----:B------:R-:W-:Y:S01]  /*7e10*/  FMUL.FTZ R27, R27, UR11 ;  /* 0x0000000b1b1b7c20 */ /* 0x000fe20008410000 */
[----:B------:R-:W-:Y:S01]  /*7e20*/  FFMA.FTZ R138, -R214, R214, 1 ;  /* 0x3f800000d68a7423 */ /* 0x000fe200000101d6 */
[----:B------:R1:W5:Y:S01]  /*7e30*/  LDL.LU R93, [R1+0x70] ;  /* 0x00007000015d7983 */ /* 0x0003620000300800 */
[----:B------:R-:W-:Y:S01]  /*7e40*/  FFMA.FTZ R30, -R231, R231, 1 ;  /* 0x3f800000e71e7423 */ /* 0x000fe200000101e7 */
[-C--:B--2---:R-:W-:Y:S03]  /*7e50*/  HMMA.16816.F32.BF16 R36, R132, R8.reuse, R36 ;  /* 0x000000088424723c */ /* 0x084fe60000041824 */
[----:B------:R-:W-:Y:S01]  /*7e60*/  FMUL.FTZ R32, R32, R27 ;  /* 0x0000001b20207220 */ /* 0x000fe20000410000 */
[----:B------:R-:W-:Y:S01]  /*7e70*/  FMUL.FTZ R138, R138, UR11 ;  /* 0x0000000b8a8a7c20 */ /* 0x000fe20008410000 */
[----:B------:R-:W-:Y:S01]  /*7e80*/  FMUL.FTZ R30, R30, UR11 ;  /* 0x0000000b1e1e7c20 */ /* 0x000fe20008410000 */
[----:B------:R-:W-:Y:S01]  /*7e90*/  FFMA.FTZ R31, -R237, R237, 1 ;  /* 0x3f800000ed1f7423 */ /* 0x000fe200000101ed */
[----:B------:R-:W-:Y:S01]  /*7ea0*/  FFMA.FTZ R155, -R210, R210, 1 ;  /* 0x3f800000d29b7423 */ /* 0x000fe200000101d2 */
[----:B------:R-:W-:Y:S01]  /*7eb0*/  FMUL.FTZ R23, R23, R138 ;  /* 0x0000008a17177220 */ /* 0x000fe20000410000 */
[C---:B------:R-:W-:Y:S04]  /*7ec0*/  HMMA.16816.F32.BF16 R40, R140.reuse, R8, R40 ;  /* 0x000000088c28723c */ /* 0x040fe80000041828 */
[----:B------:R-:W-:Y:S01]  /*7ed0*/  F2FP.BF16.F32.PACK_AB R20, R23, R6 ;  /* 0x000000061714723e */ /* 0x000fe200000010ff */
[----:B------:R-:W-:Y:S01]  /*7ee0*/  FFMA.FTZ R6, -R225, R225, 1 ;  /* 0x3f800000e1067423 */ /* 0x000fe200000101e1 */
[----:B------:R-:W-:Y:S01]  /*7ef0*/  FFMA.FTZ R8, -R223, R223, 1 ;  /* 0x3f800000df087423 */ /* 0x000fe200000101df */
[----:B------:R-:W-:Y:S01]  /*7f00*/  FFMA.FTZ R9, -R226, R226, 1 ;  /* 0x3f800000e2097423 */ /* 0x000fe200000101e2 */
[-C--:B------:R-:W-:Y:S03]  /*7f10*/  HMMA.16816.F32.BF16 R44, R140, R10.reuse, R44 ;  /* 0x0000000a8c2c723c */ /* 0x080fe6000004182c */
[----:B------:R-:W-:Y:S01]  /*7f20*/  FMUL.FTZ R6, R6, UR11 ;  /* 0x0000000b06067c20 */ /* 0x000fe20008410000 */
[----:B------:R-:W-:Y:S01]  /*7f30*/  FMUL.FTZ R8, R8, UR11 ;  /* 0x0000000b08087c20 */ /* 0x000fe20008410000 */
[----:B------:R-:W-:Y:S01]  /*7f40*/  FADD.FTZ R21, -R184, R37 ;  /* 0x00000025b8157221 */ /* 0x000fe20000010100 */
[----:B------:R-:W-:Y:S01]  /*7f50*/  FADD.FTZ R23, -R179, R38 ;  /* 0x00000026b3177221 */ /* 0x000fe20000010100 */
[----:B------:R-:W-:Y:S01]  /*7f60*/  FMUL.FTZ R7, R7, R6 ;  /* 0x0000000607077220 */ /* 0x000fe20000410000 */
[----:B------:R-:W-:Y:S01]  /*7f70*/  FMUL.FTZ R5, R5, R8 ;  /* 0x0000000805057220 */ /* 0x000fe20000410000 */
[----:B------:R-:W-:Y:S01]  /*7f80*/  FMUL.FTZ R21, R91, R21 ;  /* 0x000000155b157220 */ /* 0x000fe20000410000 */
[----:B------:R-:W-:Y:S01]  /*7f90*/  FMUL.FTZ R23, R90, R23 ;  /* 0x000000175a177220 */ /* 0x000fe20000410000 */
[----:B------:R-:W-:Y:S01]  /*7fa0*/  FFMA.FTZ R6, -R233, R233, 1 ;  /* 0x3f800000e9067423 */ /* 0x000fe200000101e9 */
[----:B------:R-:W-:Y:S01]  /*7fb0*/  FADD.FTZ R8, -R184, R36 ;  /* 0x00000024b8087221 */ /* 0x000fe20000010100 */
        /* <DEDUP_REMOVED lines=8> */
[----:B------:R-:W-:Y:S01]  /*8040*/  FADD.FTZ R41, -R178, R41 ;  /* 0x00000029b2297221 */ /* 0x000fe20000010100 */
        /* <DEDUP_REMOVED lines=9> */
[----:B------:R-:W-:Y:S01]  /*80e0*/  FADD.FTZ R29, -R176, R47 ;  /* 0x0000002fb01d7221 */ /* 0x000fe20000010100 */
[----:B------:R-:W-:Y:S01]  /*80f0*/  FMUL.FTZ R9, R9, UR11 ;  /* 0x0000000b09097c20 */ /* 0x000fe20008410000 */
[----:B------:R-:W-:Y:S01]  /*8100*/  FMUL.FTZ R27, R82, R27 ;  /* 0x0000001b521b7220 */ /* 0x000fe20000410000 */
[----:B------:R1:W5:Y:S01]  /*8110*/  LDL.LU R88, [R1+0x5c] ;  /* 0x00005c0001587983 */ /* 0x0003620000300800 */
[----:B------:R-:W-:Y:S01]  /*8120*/  FMUL.FTZ R29, R81, R29 ;  /* 0x0000001d511d7220 */ /* 0x000fe20000410000 */
[----:B------:R-:W-:Y:S01]  /*8130*/  FMUL.FTZ R28, R28, R9 ;  /* 0x000000091c1c7220 */ /* 0x000fe20000410000 */
[----:B------:R-:W-:Y:S01]  /*8140*/  FFMA.FTZ R9, -R232, R232, 1 ;  /* 0x3f800000e8097423 */ /* 0x000fe200000101e8 */
[----:B------:R1:W5:Y:S01]  /*8150*/  LDL.LU R87, [R1+0x58] ;  /* 0x0000580001577983 */ /* 0x0003620000300800 */
[C---:B------:R-:W-:Y:S03]  /*8160*/  HMMA.16816.F32.BF16 R48, R132.reuse, R10, R48 ;  /* 0x0000000a8430723c */ /* 0x040fe60000041830 */
[----:B------:R1:W5:Y:S01]  /*8170*/  LDL.LU R86, [R1+0x54] ;  /* 0x0000540001567983 */ /* 0x0003620000300800 */
[----:B------:R-:W-:Y:S01]  /*8180*/  F2FP.BF16.F32.PACK_AB R28, R28, R7 ;  /* 0x000000071c1c723e */ /* 0x000fe200000010ff */
[----:B------:R-:W-:Y:S01]  /*8190*/  FMUL.FTZ R9, R9, UR11 ;  /* 0x0000000b09097c20 */ /* 0x000fe20008410000 */
[----:B------:R-:W-:Y:S01]  /*81a0*/  FFMA.FTZ R11, -R220, R220, 1 ;  /* 0x3f800000dc0b7423 */ /* 0x000fe200000101dc */
[----:B------:R1:W5:Y:S01]  /*81b0*/  LDL.LU R85, [R1+0x50] ;  /* 0x0000500001557983 */ /* 0x0003620000300800 */
[----:B------:R-:W-:Y:S01]  /*81c0*/  FFMA.FTZ R10, -R230, R230, 1 ;  /* 0x3f800000e60a7423 */ /* 0x000fe200000101e6 */
[----:B------:R-:W-:Y:S01]  /*81d0*/  FMUL.FTZ R34, R34, R9 ;  /* 0x0000000922227220 */ /* 0x000fe20000410000 */
[----:B------:R-:W-:Y:S01]  /*81e0*/  F2FP.BF16.F32.PACK_AB R9, R5, R4 ;  /* 0x000000040509723e */ /* 0x000fe200000010ff */
[----:B------:R-:W-:Y:S01]  /*81f0*/  FMUL.FTZ R11, R11, UR11 ;  /* 0x0000000b0b0b7c20 */ /* 0x000fe20008410000 */
[----:B------:R-:W2:Y:S01]  /*8200*/  LDSM.16.M88.4 R4, [R152+0x11800] ;  /* 0x011800009804783b */ /* 0x000ea20000000200 */
[----:B------:R-:W-:Y:S01]  /*8210*/  FMUL.FTZ R10, R10, UR11 ;  /* 0x0000000b0a0a7c20 */ /* 0x000fe20008410000 */
[----:B------:R-:W-:Y:S01]  /*8220*/  F2FP.BF16.F32.PACK_AB R34, R35, R34 ;  /* 0x000000222322723e */ /* 0x000fe200000010ff */
[----:B------:R-:W-:Y:S01]  /*8230*/  FMUL.FTZ R8, R8, R11 ;  /* 0x0000000b08087220 */ /* 0x000fe20000410000 */
[C---:B------:R-:W-:Y:S01]  /*8240*/  FADD.FTZ R11, -R178.reuse, R44 ;  /* 0x0000002cb20b7221 */ /* 0x040fe20000010100 */
[----:B------:R-:W-:Y:S01]  /*8250*/  FMUL.FTZ R10, R25, R10 ;  /* 0x0000000a190a7220 */ /* 0x000fe20000410000 */
[----:B------:R-:W-:Y:S01]  /*8260*/  FADD.FTZ R25, -R178, R45 ;  /* 0x0000002db2197221 */ /* 0x000fe20000010100 */
[----:B------:R-:W-:Y:S01]  /*8270*/  FADD.FTZ R48, -R184, R48 ;  /* 0x00000030b8307221 */ /* 0x000fe20000010100 */
[----:B------:R-:W-:Y:S01]  /*8280*/  FMUL.FTZ R11, R84, R11 ;  /* 0x0000000b540b7220 */ /* 0x000fe20000410000 */
[----:B------:R-:W-:Y:S01]  /*8290*/  FADD.FTZ R49, -R184, R49 ;  /* 0x00000031b8317221 */ /* 0x000fe20000010100 */
[----:B------:R1:W5:Y:S01]  /*82a0*/  LDL.LU R84, [R1+0x4c] ;  /* 0x00004c0001547983 */ /* 0x0003620000300800 */
[----:B------:R-:W-:Y:S01]  /*82b0*/  FMUL.FTZ R25, R83, R25 ;  /* 0x0000001953197220 */ /* 0x000fe20000410000 */
[----:B------:R-:W-:Y:S01]  /*82c0*/  FMUL.FTZ R48, R80, R48 ;  /* 0x0000003050307220 */ /* 0x000fe20000410000 */
[----:B------:R-:W-:Y:S01]  /*82d0*/  FMUL.FTZ R49, R79, R49 ;  /* 0x000000314f317220 */ /* 0x000fe20000410000 */
[----:B------:R1:W5:Y:S01]  /*82e0*/  LDL.LU R83, [R1+0x48] ;  /* 0x0000480001537983 */ /* 0x0003620000300800 */
[C---:B------:R-:W-:Y:S01]  /*82f0*/  FADD.FTZ R50, -R179.reuse, R50 ;  /* 0x00000032b3327221 */ /* 0x040fe20000010100 */
[----:B------:R-:W-:Y:S01]  /*8300*/  FADD.FTZ R51, -R179, R51 ;  /* 0x00000033b3337221 */ /* 0x000fe20000010100 */
[----:B------:R-:W-:Y:S01]  /*8310*/  FMUL.FTZ R33, R33, R30 ;  /* 0x0000001e21217220 */ /* 0x000fe20000410000 */
[----:B------:R1:W5:Y:S01]  /*8320*/  LDL.LU R82, [R1+0x44] ;  /* 0x0000440001527983 */ /* 0x0003620000300800 */
[----:B------:R-:W-:Y:S01]  /*8330*/  FMUL.FTZ R50, R78, R50 ;  /* 0x000000324e327220 */ /* 0x000fe20000410000 */
[----:B------:R-:W-:Y:S01]  /*8340*/  FMUL.FTZ R51, R77, R51 ;  /* 0x000000334d337220 */ /* 0x000fe20000410000 */
[----:B------:R-:W-:Y:S01]  /*8350*/  FFMA.FTZ R30, -R228, R228, 1 ;  /* 0x3f800000e41e7423 */ /* 0x000fe200000101e4 */
[----:B------:R1:W5:Y:S01]  /*8360*/  LDL.LU R81, [R1+0x40] ;  /* 0x0000400001517983 */ /* 0x0003620000300800 */
[----:B------:R-:W-:Y:S01]  /*8370*/  FFMA.FTZ R36, -R227, R227, 1 ;  /* 0x3f800000e3247423 */ /* 0x000fe200000101e3 */
[----:B------:R-:W-:Y:S01]  /*8380*/  FMUL.FTZ R27, R27, R240 ;  /* 0x000000f01b1b7220 */ /* 0x000fe20000410000 */
[----:B------:R-:W-:Y:S01]  /*8390*/  FMUL.FTZ R30, R30, UR11 ;  /* 0x0000000b1e1e7c20 */ /* 0x000fe20008410000 */
[----:B------:R1:W5:Y:S01]  /*83a0*/  LDL.LU R80, [R1+0x3c] ;  /* 0x00003c0001507983 */ /* 0x0003620000300800 */
[----:B------:R-:W-:Y:S01]  /*83b0*/  FMUL.FTZ R36, R36, UR11 ;  /* 0x0000000b24247c20 */ /* 0x000fe20008410000 */
[----:B------:R-:W-:Y:S01]  /*83c0*/  FMUL.FTZ R238, R25, R238 ;  /* 0x000000ee19ee7220 */ /* 0x000fe20000410000 */
[----:B------:R-:W-:Y:S01]  /*83d0*/  FMUL.FTZ R23, R23, R30 ;  /* 0x0000001e17177220 */ /* 0x000fe20000410000 */
[----:B------:R1:W5:Y:S01]  /*83e0*/  LDL.LU R79, [R1+0x38] ;  /* 0x00003800014f7983 */ /* 0x0003620000300800 */
[----:B------:R-:W-:Y:S01]  /*83f0*/  FMUL.FTZ R21, R21, R36 ;  /* 0x0000002415157220 */ /* 0x000fe20000410000 */
[----:B------:R-:W-:Y:S01]  /*8400*/  FMUL.FTZ R25, R244, UR11 ;  /* 0x0000000bf4197c20 */ /* 0x000fe20008410000 */
[----:B------:R-:W-:Y:S01]  /*8410*/  FMUL.FTZ R31, R31, UR11 ;  /* 0x0000000b1f1f7c20 */ /* 0x000fe20008410000 */
[----:B------:R1:W5:Y:S01]  /*8420*/  LDL.LU R78, [R1+0x34] ;  /* 0x00003400014e7983 */ /* 0x0003620000300800 */
[----:B------:R-:W-:Y:S01]  /*8430*/  F2FP.BF16.F32.PACK_AB R23, R10, R23 ;  /* 0x000000170a17723e */ /* 0x000fe200000010ff */
[----:B------:R-:W-:Y:S01]  /*8440*/  FMUL.FTZ R10, R245, UR11 ;  /* 0x0000000bf50a7c20 */ /* 0x000fe20008410000 */
[----:B------:R-:W-:Y:S01]  /*8450*/  F2FP.BF16.F32.PACK_AB R21, R21, R8 ;  /* 0x000000081515723e */ /* 0x000fe200000010ff */
[----:B------:R1:W5:Y:S01]  /*8460*/  LDL.LU R77, [R1+0x30] ;  /* 0x00003000014d7983 */ /* 0x0003620000300800 */
[----:B------:R-:W-:Y:S01]  /*8470*/  FMUL.FTZ R25, R50, R25 ;  /* 0x0000001932197220 */ /* 0x000fe20000410000 */
[-C--:B--2---:R-:W-:Y:S03]  /*8480*/  HMMA.16816.F32.BF16 R52, R132, R4.reuse, R52 ;  /* 0x000000048434723c */ /* 0x084fe60000041834 */
[----:B------:R-:W-:Y:S01]  /*8490*/  FMUL.FTZ R10, R51, R10 ;  /* 0x0000000a330a7220 */ /* 0x000fe20000410000 */
[----:B------:R-:W-:Y:S01]  /*84a0*/  FMUL.FTZ R8, R243, UR11 ;  /* 0x0000000bf3087c20 */ /* 0x000fe20008410000 */
[----:B------:R-:W-:Y:S01]  /*84b0*/  FFMA.FTZ R36, -R235, R235, 1 ;  /* 0x3f800000eb247423 */ /* 0x000fe200000101eb */
[----:B------:R-:W-:Y:S01]  /*84c0*/  FFMA.FTZ R30, -R239, R239, 1 ;  /* 0x3f800000ef1e7423 */ /* 0x000fe200000101ef */
[----:B------:R-:W-:Y:S01]  /*84d0*/  FMUL.FTZ R42, R42, R31 ;  /* 0x0000001f2a2a7220 */ /* 0x000fe20000410000 */
[C---:B------:R-:W-:Y:S04]  /*84e0*/  HMMA.16816.F32.BF16 R56, R140.reuse, R4, R56 ;  /* 0x000000048c38723c */ /* 0x040fe80000041838 */
[----:B------:R-:W-:Y:S01]  /*84f0*/  FMUL.FTZ R4, R241, UR11 ;  /* 0x0000000bf1047c20 */ /* 0x000fe20008410000 */
[----:B------:R-:W-:Y:S01]  /*8500*/  FMUL.FTZ R5, R242, UR11 ;  /* 0x0000000bf2057c20 */ /* 0x000fe20008410000 */
[----:B------:R-:W-:Y:S01]  /*8510*/  FMUL.FTZ R49, R49, R8 ;  /* 0x0000000831317220 */ /* 0x000fe20000410000 */
[----:B------:R-:W-:Y:S01]  /*8520*/  F2FP.BF16.F32.PACK_AB R10, R10, R25 ;  /* 0x000000190a0a723e */ /* 0x000fe200000010ff */
[-C--:B------:R-:W-:Y:S03]  /*8530*/  HMMA.16816.F32.BF16 R60, R140, R6.reuse, R60 ;  /* 0x000000068c3c723c */ /* 0x080fe6000004183c */
        /* <DEDUP_REMOVED lines=25> */
[----:B------:R-:W-:Y:S01]  /*86d0*/  FADD.FTZ R62, -R176, R62 ;  /* 0x0000003eb03e7221 */ /* 0x000fe20000010100 */
[----:B------:R1:W5:Y:S01]  /*86e0*/  LDL.LU R71, [R1+0x18] ;  /* 0x0000180001477983 */ /* 0x0003620000300800 */
[----:B------:R-:W-:Y:S03]  /*86f0*/  HMMA.16816.F32.BF16 R64, R132, R6, R64 ;  /* 0x000000068440723c */ /* 0x000fe60000041840 */
[----:B------:R1:W5:Y:S01]  /*8700*/  LDL.LU R70, [R1+0x14] ;  /* 0x0000140001467983 */ /* 0x0003620000300800 */
[----:B------:R-:W-:Y:S01]  /*8710*/  FMUL.FTZ R62, R0, R62 ;  /* 0x0000003e003e7220 */ /* 0x000fe20000410000 */
[----:B------:R-:W-:Y:S01]  /*8720*/  FMUL.FTZ R4, R29, R4 ;  /* 0x000000041d047220 */ /* 0x000fe20000410000 */
[----:B------:R-:W-:Y:S01]  /*8730*/  FMUL.FTZ R48, R48, R5 ;  /* 0x0000000530307220 */ /* 0x000fe20000410000 */
[----:B------:R1:W5:Y:S01]  /*8740*/  LDL.LU R69, [R1+0x10] ;  /* 0x0000100001457983 */ /* 0x0003620000300800 */
[----:B------:R-:W-:Y:S01]  /*8750*/  FMUL.FTZ R5, R246, UR11 ;  /* 0x0000000bf6057c20 */ /* 0x000fe20008410000 */
[----:B------:R-:W-:Y:S01]  /*8760*/  FMUL.FTZ R7, R248, UR11 ;  /* 0x0000000bf8077c20 */ /* 0x000fe20008410000 */
[----:B------:R-:W-:Y:S01]  /*8770*/  F2FP.BF16.F32.PACK_AB R27, R4, R27 ;  /* 0x0000001b041b723e */ /* 0x000fe200000010ff */
[----:B------:R1:W5:Y:S01]  /*8780*/  LDL.LU R68, [R1+0xc] ;  /* 0x00000c0001447983 */ /* 0x0003620000300800 */
[----:B------:R-:W-:Y:S01]  /*8790*/  FMUL.FTZ R4, R247, UR11 ;  /* 0x0000000bf7047c20 */ /* 0x000fe20008410000 */
[----:B------:R-:W-:Y:S01]  /*87a0*/  FMUL.FTZ R6, R249, UR11 ;  /* 0x0000000bf9067c20 */ /* 0x000fe20008410000 */
        /* <DEDUP_REMOVED lines=9> */
[----:B------:R-:W-:Y:S01]  /*8840*/  FADD.FTZ R64, -R184, R64 ;  /* 0x00000040b8407221 */ /* 0x000fe20000010100 */
[----:B------:R-:W-:Y:S01]  /*8850*/  F2FP.BF16.F32.PACK_AB R5, R4, R5 ;  /* 0x000000050405723e */ /* 0x000fe200000010ff */
[----:B------:R-:W-:Y:S01]  /*8860*/  FMUL.FTZ R25, R56, R25 ;  /* 0x0000001938197220 */ /* 0x000fe20000410000 */
[----:B------:R-:W-:Y:S01]  /*8870*/  F2FP.BF16.F32.PACK_AB R32, R33, R32 ;  /* 0x000000202120723e */ /* 0x000fe200000010ff */
[----:B------:R-:W-:Y:S01]  /*8880*/  FMUL.FTZ R8, R57, R8 ;  /* 0x0000000839087220 */ /* 0x000fe20000410000 */
[----:B------:R-:W-:Y:S01]  /*8890*/  F2FP.BF16.F32.PACK_AB R7, R6, R7 ;  /* 0x000000070607723e */ /* 0x000fe200000010ff */
[----:B------:R-:W-:Y:S01]  /*88a0*/  FMUL.FTZ R31, R170, UR11 ;  /* 0x0000000baa1f7c20 */ /* 0x000fe20008410000 */
[----:B------:R-:W-:Y:S01]  /*88b0*/  FMUL.FTZ R4, R171, UR11 ;  /* 0x0000000bab047c20 */ /* 0x000fe20008410000 */
[----:B------:R-:W-:Y:S01]  /*88c0*/  FMUL.FTZ R155, R155, UR11 ;  /* 0x0000000b9b9b7c20 */ /* 0x000fe20008410000 */
[----:B------:R-:W-:Y:S01]  /*88d0*/  FMUL.FTZ R33, R234, UR11 ;  /* 0x0000000bea217c20 */ /* 0x000fe20008410000 */
[----:B------:R-:W-:Y:S01]  /*88e0*/  FMUL.FTZ R36, R36, UR11 ;  /* 0x0000000b24247c20 */ /* 0x000fe20008410000 */
[----:B------:R-:W-:Y:S01]  /*88f0*/  FMUL.FTZ R30, R30, UR11 ;  /* 0x0000000b1e1e7c20 */ /* 0x000fe20008410000 */
[----:B------:R-:W-:Y:S01]  /*8900*/  F2FP.BF16.F32.PACK_AB R25, R8, R25 ;  /* 0x000000190819723e */ /* 0x000fe200000010ff */
[----:B------:R-:W-:Y:S01]  /*8910*/  FMUL.FTZ R63, R168, R63 ;  /* 0x0000003fa83f7220 */ /* 0x000fe20000410000 */
[----:B------:R-:W-:Y:S01]  /*8920*/  FMUL.FTZ R29, R252, UR11 ;  /* 0x0000000bfc1d7c20 */ /* 0x000fe20008410000 */
[----:B------:R-:W-:Y:S01]  /*8930*/  F2FP.BF16.F32.PACK_AB R48, R49, R48 ;  /* 0x000000303130723e */ /* 0x000fe200000010ff */
[----:B------:R-:W-:Y:S01]  /*8940*/  FMUL.FTZ R64, R164, R64 ;  /* 0x00000040a4407220 */ /* 0x000fe20000410000 */
[----:B------:R-:W-:Y:S01]  /*8950*/  FMUL.FTZ R6, R177, UR11 ;  /* 0x0000000bb1067c20 */ /* 0x000fe20008410000 */
[----:B------:R-:W-:Y:S01]  /*8960*/  MOV R164, 0x10 ;  /* 0x0000001000a47802 */ /* 0x000fe20000000f00 */
[----:B------:R-:W-:Y:S01]  /*8970*/  FADD.FTZ R65, -R184, R65 ;  /* 0x00000041b8417221 */ /* 0x000fe20000010100 */
[C---:B------:R-:W-:Y:S01]  /*8980*/  FADD.FTZ R66, -R179.reuse, R66 ;  /* 0x00000042b3427221 */ /* 0x040fe20000010100 */
[----:B------:R-:W-:Y:S01]  /*8990*/  FADD.FTZ R67, -R179, R67 ;  /* 0x00000043b3437221 */ /* 0x000fe20000010100 */
[----:B------:R-:W-:Y:S01]  /*89a0*/  SEL R164, R164, 0xfffffff0, !P0 ;  /* 0xfffffff0a4a47807 */ /* 0x000fe20004000000 */
        /* <DEDUP_REMOVED lines=19> */
[----:B------:R-:W-:Y:S01]  /*8ae0*/  SHF.L.U32 R146, R3, 0x5, RZ ;  /* 0x0000000503927819 */ /* 0x000fe200000006ff */
[----:B------:R-:W-:Y:S01]  /*8af0*/  FMUL.FTZ R67, R185, R67 ;  /* 0x00000043b9437220 */ /* 0x000fe20000410000 */
[----:B------:R-:W-:Y:S01]  /*8b00*/  FMUL.FTZ R33, R158, UR11 ;  /* 0x0000000b9e217c20 */ /* 0x000fe20008410000 */
[----:B------:R-:W-:Y:S01]  /*8b10*/  SHF.L.U32 R157, R3, 0x1, RZ ;  /* 0x00000001039d7819 */ /* 0x000fe200000006ff */
[----:B------:R-:W-:Y:S01]  /*8b20*/  FMUL.FTZ R6, R161, UR11 ;  /* 0x0000000ba1067c20 */ /* 0x000fe20008410000 */
[----:B------:R-:W-:Y:S01]  /*8b30*/  FMUL.FTZ R35, R162, UR11 ;  /* 0x0000000ba2237c20 */ /* 0x000fe20008410000 */
[----:B------:R-:W-:Y:S01]  /*8b40*/  MOV R185, 0x4 ;  /* 0x0000000400b97802 */ /* 0x000fe20000000f00 */
[----:B------:R-:W-:Y:S01]  /*8b50*/  FMUL.FTZ R8, R163, UR11 ;  /* 0x0000000ba3087c20 */ /* 0x000fe20008410000 */
[----:B------:R-:W-:Y:S01]  /*8b60*/  FMUL.FTZ R33, R64, R33 ;  /* 0x0000002140217220 */ /* 0x000fe20000410000 */
[----:B------:R-:W-:Y:S01]  /*8b70*/  F2FP.BF16.F32.PACK_AB R62, R63, R62 ;  /* 0x0000003e3f3e723e */ /* 0x000fe200000010ff */
[----:B------:R-:W-:Y:S01]  /*8b80*/  FMUL.FTZ R6, R65, R6 ;  /* 0x0000000641067220 */ /* 0x000fe20000410000 */
[----:B------:R-:W-:Y:S01]  /*8b90*/  FMUL.FTZ R35, R66, R35 ;  /* 0x0000002342237220 */ /* 0x000fe20000410000 */
[----:B------:R-:W-:Y:S01]  /*8ba0*/  IADD3 R4, PT, PT, R167, R164, RZ ;  /* 0x000000a4a7047210 */ /* 0x000fe20007ffe0ff */
[----:B------:R-:W-:Y:S01]  /*8bb0*/  FMUL.FTZ R8, R67, R8 ;  /* 0x0000000843087220 */ /* 0x000fe20000410000 */
[----:B-1----:R-:W-:Y:S06]  /*8bc0*/  BRA.U !UP0, `(.L_x_2542) ;  /* 0x0000000108607547 */ /* 0x002fec000b800000 */
        /* <DEDUP_REMOVED lines=9> */
[----:B------:R-:W-:Y:S01]  /*8c60*/  VIADD R183, R183, UR44 ;  /* 0x0000002cb7b77c36 */ /* 0x000fe20008000000 */
[----:B------:R-:W-:Y:S03]  /*8c70*/  IADD3 R44, P0, PT, R186, UR16, RZ ;  /* 0x00000010ba2c7c10 */ /* 0x000fe6000ff1e0ff */
[----:B------:R-:W-:Y:S01]  /*8c80*/  @!PT LDS RZ, [RZ] ;  /* 0x00000000fffff984 */ /* 0x000fe20000000800 */
[----:B------:R-:W-:Y:S01]  /*8c90*/  @!PT LDS RZ, [RZ] ;  /* 0x00000000fffff984 */ /* 0x000fe20000000800 */
[----:B------:R-:W-:Y:S01]  /*8ca0*/  @!PT LDS RZ, [RZ] ;  /* 0x00000000fffff984 */ /* 0x000fe20000000800 */
[----:B------:R1:W-:Y:S01]  /*8cb0*/  LDGSTS.E.BYPASS.LTC128B.128 [R195], desc[UR32][R186.64] ;  /* 0x00000000bac37fae */ /* 0x0003e2000b981a20 */
[----:B------:R-:W-:Y:S02]  /*8cc0*/  IADD3.X R45, PT, PT, R187, UR15, RZ, P0, !PT ;  /* 0x0000000fbb2d7c10 */ /* 0x000fe400087fe4ff */
[----:B------:R-:W-:Y:S03]  /*8cd0*/  IADD3 R38, P0, PT, R44, UR16, RZ ;  /* 0x000000102c267c10 */ /* 0x000fe6000ff1e0ff */
[----:B------:R1:W-:Y:S01]  /*8ce0*/  LDGSTS.E.BYPASS.LTC128B.128 [R195+0x1000], desc[UR32][R44.64] ;  /* 0x010000002cc37fae */ /* 0x0003e2000b981a20 */
[----:B------:R-:W-:Y:S02]  /*8cf0*/  IADD3.X R39, PT, PT, R45, UR15, RZ, P0, !PT ;  /* 0x0000000f2d277c10 */ /* 0x000fe400087fe4ff */
[----:B------:R-:W-:Y:S03]  /*8d00*/  IADD3 R30, P0, PT, R38, UR16, RZ ;  /* 0x00000010261e7c10 */ /* 0x000fe6000ff1e0ff */
[----:B------:R1:W-:Y:S01]  /*8d10*/  LDGSTS.E.BYPASS.LTC128B.128 [R195+0x2000], desc[UR32][R38.64] ;  /* 0x0200000026c37fae */ /* 0x0003e2000b981a20 */
[----:B------:R-:W-:Y:S05]  /*8d20*/  IADD3.X R31, PT, PT, R39, UR15, RZ, P0, !PT ;  /* 0x0000000f271f7c10 */ /* 0x000fea00087fe4ff */
[----:B------:R1:W-:Y:S04]  /*8d30*/  LDGSTS.E.BYPASS.LTC128B.128 [R195+0x3000], desc[UR32][R30.64] ;  /* 0x030000001ec37fae */ /* 0x0003e8000b981a20 */
[----:B------:R-:W0:Y:S02]  /*8d40*/  LDGDEPBAR ;  /* 0x00000000000079af */ /* 0x000e240000000000 */
.L_x_2542:
[----:B------:R-:W-:Y:S01]  /*8d50*/  STS [R167+0x14000], R14 ;  /* 0x0140000ea7007388 */ /* 0x000fe20000000800 */
[----:B-1----:R-:W-:Y:S01]  /*8d60*/  IMAD.IADD R31, R164, 0x1, R165 ;  /* 0x00000001a41f7824 */ /* 0x002fe200078e02a5 */
[----:B------:R-:W-:Y:S01]  /*8d70*/  F2FP.BF16.F32.PACK_AB R33, R6, R33 ;  /* 0x000000210621723e */ /* 0x000fe200000010ff */
[--C-:B------:R-:W-:Y:S01]  /*8d80*/  IMAD.IADD R6, R166, 0x1, R164.reuse ;  /* 0x00000001a6067824 */ /* 0x100fe200078e02a4 */
[----:B------:R-:W-:Y:S01]  /*8d90*/  STS [R167+0x14400], R12 ;  /* 0x0144000ca7007388 */ /* 0x000fe20000000800 */
[----:B------:R-:W-:Y:S01]  /*8da0*/  F2FP.BF16.F32.PACK_AB R35, R8, R35 ;  /* 0x000000230823723e */ /* 0x000fe200000010ff */
[----:B------:R-:W-:Y:S01]  /*8db0*/  IMAD.IADD R164, R160, 0x1, R164 ;  /* 0x00000001a0a47824 */ /* 0x000fe200078e02a4 */
[----:B------:R-:W-:Y:S01]  /*8dc0*/  LOP3.LUT R137, R137, 0x38, R144, 0x78, !PT ;  /* 0x0000003889897812 */ /* 0x000fe200078e7890 */
[----:B------:R-:W-:Y:S01]  /*8dd0*/  STS [R4+0x14000], R19 ;  /* 0x0140001304007388 */ /* 0x000fe20000000800 */
[----:B------:R-:W-:Y:S01]  /*8de0*/  LEA R139, R150, UR4, 0x1 ;  /* 0x00000004968b7c11 */ /* 0x000fe2000f8e08ff */
[----:B------:R-:W1:Y:S01]  /*8df0*/  LDC R142, c[0x0][0x44c] ;  /* 0x00011300ff8e7b82 */ /* 0x000e620000000800 */
[----:B------:R-:W-:Y:S01]  /*8e00*/  LOP3.LUT R143, R182, 0x30, RZ, 0xc0, !PT ;  /* 0x00000030b68f7812 */ /* 0x000fe200078ec0ff */
[----:B------:R-:W-:Y:S02]  /*8e10*/  STS [R4+0x14400], R17 ;  /* 0x0144001104007388 */ /* 0x000fe40000000800 */
[----:B------:R-:W-:Y:S02]  /*8e20*/  IMAD.IADD R138, R148, 0x1, R139 ;  /* 0x00000001948a7824 */ /* 0x000fe400078e028b */
[----:B------:R-:W-:Y:S04]  /*8e30*/  STS [R167+0x16000], R18 ;  /* 0x01600012a7007388 */ /* 0x000fe80000000800 */
[----:B------:R-:W-:Y:S04]  /*8e40*/  STS [R167+0x16400], R16 ;  /* 0x01640010a7007388 */ /* 0x000fe80000000800 */
[----:B------:R-:W-:Y:S04]  /*8e50*/  STS [R4+0x16000], R15 ;  /* 0x0160000f04007388 */ /* 0x000fe80000000800 */
[----:B------:R2:W-:Y:S04]  /*8e60*/  STS [R4+0x16400], R13 ;  /* 0x0164000d04007388 */ /* 0x0005e80000000800 */
[----:B------:R-:W-:Y:S01]  /*8e70*/  STS [R165+0x14000], R22 ;  /* 0x01400016a5007388 */ /* 0x000fe20000000800 */
[----:B-1----:R-:W-:Y:S03]  /*8e80*/  IMAD R142, R142, UR5, RZ ;  /* 0x000000058e8e7c24 */ /* 0x002fe6000f8e02ff */
[----:B------:R-:W-:Y:S04]  /*8e90*/  STS [R165+0x14400], R20 ;  /* 0x01440014a5007388 */ /* 0x000fe80000000800 */
[----:B------:R-:W-:Y:S04]  /*8ea0*/  STS [R31+0x14000], R32 ;  /* 0x014000201f007388 */ /* 0x000fe80000000800 */
[----:B------:R-:W-:Y:S04]  /*8eb0*/  STS [R31+0x14400], R34 ;  /* 0x014400221f007388 */ /* 0x000fe80000000800 */
[----:B------:R-:W-:Y:S04]  /*8ec0*/  STS [R165+0x16000], R24 ;  /* 0x01600018a5007388 */ /* 0x000fe80000000800 */
[----:B------:R-:W-:Y:S01]  /*8ed0*/  STS [R165+0x16400], R26 ;  /* 0x0164001aa5007388 */ /* 0x000fe20000000800 */
[----:B--2---:R-:W-:Y:S03]  /*8ee0*/  LOP3.LUT R4, R137, 0x200, R146, 0xf8, !PT ;  /* 0x0000020089047812 */ /* 0x004fe600078ef892 */
[----:B------:R-:W-:Y:S01]  /*8ef0*/  STS [R31+0x16000], R9 ;  /* 0x016000091f007388 */ /* 0x000fe20000000800 */
[----:B------:R-:W-:Y:S03]  /*8f00*/  LEA R137, R4, UR4, 0x1 ;  /* 0x0000000404897c11 */ /* 0x000fe6000f8e08ff */
        /* <DEDUP_REMOVED lines=29> */
[-C--:B-1---5:R-:W-:Y:S08]  /*90e0*/  HMMA.16816.F32.BF16 R68, R4, R8.reuse, R68 ;  /* 0x000000080444723c */ /* 0x0a2ff00000041844 */
        /* <DEDUP_REMOVED lines=80> */
[----:B------:R-:W-:Y:S02]  /*95f0*/  LOP3.LUT R141, R4, 0x38, R3, 0x78, !PT ;  /* 0x00000038048d7812 */ /* 0x000fe400078e7803 */
[----:B------:R-:W-:Y:S01]  /*9600*/  LEA R196, P0, R5, R196, 0x2 ;  /* 0x000000c405c47211 */ /* 0x000fe200078010ff */
[C---:B------:R-:W-:Y:S04]  /*9610*/  HMMA.16816.F32.BF16 R72, R32.reuse, R20, R72 ;  /* 0x000000142048723c */ /* 0x040fe80000041848 */
[----:B------:R-:W-:Y:S02]  /*9620*/  LOP3.LUT R141, R141, 0x1e00, R144, 0xf8, !PT ;  /* 0x00001e008d8d7812 */ /* 0x000fe400078ef890 */
[----:B------:R-:W-:Y:S02]  /*9630*/  LEA.HI.X.SX32 R197, R5, R197, 0x2, P0 ;  /* 0x000000c505c57211 */ /* 0x000fe400000f16ff */
[-C--:B------:R-:W-:Y:S03]  /*9640*/  HMMA.16816.F32.BF16 R76, R32, R22.reuse, R76 ;  /* 0x00000016204c723c */ /* 0x080fe6000004184c */
[----:B------:R-:W-:Y:S05]  /*9650*/  LEA R141, R141, UR4, 0x1 ;  /* 0x000000048d8d7c11 */ /* 0x000fea000f8e08ff */
        /* <DEDUP_REMOVED lines=26> */
.L_x_2543:
[----:B------:R-:W-:Y:S01]  /*9800*/  LDSM.16.M88.4 R32, [R153+0x14000] ;  /* 0x014000009920783b */ /* 0x000fe20000000200 */
[----:B------:R-:W-:Y:S01]  /*9810*/  IADD3 R140, PT, PT, R172, R153, R148 ;  /* 0x00000099ac8c7210 */ /* 0x000fe20007ffe094 */
[----:B------:R-:W-:Y:S01]  /*9820*/  IMAD.IADD R148, R148, 0x1, R181 ;  /* 0x0000000194947824 */ /* 0x000fe200078e02b5 */
[----:B------:R-:W-:Y:S01]  /*9830*/  PLOP3.LUT P2, PT, PT, PT, UP0, 0x80, 0x8 ;  /* 0x000000000008781c */ /* 0x000fe20003f4f008 */
[----:B------:R-:W-:Y:S01]  /*9840*/  @UP0 UIADD3 UR47, UP1, UPT, UR58, -0x200, URZ ;  /* 0xfffffe003a2f0890 */ /* 0x000fe2000ff3e0ff */
        /* <DEDUP_REMOVED lines=106> */
[C---:B-1----:R-:W-:Y:S02]  /*9ef0*/  LEA.HI.X.SX32 R151, R142.reuse, R167, 0x5, P0 ;  /* 0x000000a78e977211 */ /* 0x042fe400000f2eff */
[C---:B------:R-:W-:Y:S03]  /*9f00*/  LEA R168, P0, R142.reuse, R150, 0x5 ;  /* 0x000000968ea87211 */ /* 0x040fe600078028ff */
[----:B------:R-:W-:Y:S01]  /*9f10*/  HMMA.16816.F32.BF16 R32, R36, R58, R32 ;  /* 0x0000003a2420723c */ /* 0x000fe20000041820 */
[----:B------:R-:W1:Y:S03]  /*9f20*/  LDSM.16.MT88.4 R36, [R138+0xf000] ;  /* 0x00f000008a24783b */ /* 0x000e660000004200 */
[C---:B------:R-:W-:Y:S02]  /*9f30*/  LEA.HI.X.SX32 R169, R142.reuse, R151, 0x5, P0 ;  /* 0x000000978ea97211 */ /* 0x040fe400000f2eff */
[----:B------:R-:W-:Y:S01]  /*9f40*/  LDSM.16.M88.4 R56, [R140+0x1a000] ;  /* 0x01a000008c38783b */ /* 0x000fe20000000200 */
[C---:B------:R-:W-:Y:S01]  /*9f50*/  LEA R170, P0, R142.reuse, R168, 0x5 ;  /* 0x000000a88eaa7211 */ /* 0x040fe200078028ff */
[-C--:B--2---:R-:W-:Y:S05]  /*9f60*/  HMMA.16816.F32.BF16 R4, R44, R52.reuse, R4 ;  /* 0x000000342c04723c */ /* 0x084fea0000041804 */
[C---:B------:R-:W-:Y:S03]  /*9f70*/  LEA.HI.X.SX32 R171, R142.reuse, R169, 0x5, P0 ;  /* 0x000000a98eab7211 */ /* 0x040fe600000f2eff */
[C---:B---3--:R-:W-:Y:S04]  /*9f80*/  HMMA.16816.F32.BF16 R8, R40.reuse, R52, R8 ;  /* 0x000000342808723c */ /* 0x048fe80000041808 */
[C---:B------:R-:W-:Y:S04]  /*9f90*/  IMAD.WIDE R176, R142.reuse, -0x1c0, R170 ;  /* 0xfffffe408eb07825 */ /* 0x040fe800078e02aa */
[-C--:B------:R-:W-:Y:S03]  /*9fa0*/  HMMA.16816.F32.BF16 R12, R40, R54.reuse, R12 ;  /* 0x00000036280c723c */ /* 0x080fe6000004180c */
[C---:B------:R-:W-:Y:S04]  /*9fb0*/  LEA R178, P0, R142.reuse, R176, 0x5 ;  /* 0x000000b08eb27211 */ /* 0x040fe800078028ff */
[C---:B------:R-:W-:Y:S01]  /*9fc0*/  LEA.HI.X.SX32 R179, R142.reuse, R177, 0x5, P0 ;  /* 0x000000b18eb37211 */ /* 0x040fe200000f2eff */
[C---:B------:R-:W-:Y:S01]  /*9fd0*/  HMMA.16816.F32.BF16 R16, R44.reuse, R54, R16 ;  /* 0x000000362c10723c */ /* 0x040fe20000041810 */
[----:B------:R-:W2:Y:S03]  /*9fe0*/  LDSM.16.MT88.4 R52, [R139+0xf800] ;  /* 0x00f800008b34783b */ /* 0x000ea60000004200 */
[C---:B------:R-:W-:Y:S04]  /*9ff0*/  LEA R198, P0, R142.reuse, R178, 0x5 ;  /* 0x000000b28ec67211 */ /* 0x040fe800078028ff */
[C---:B------:R-:W-:Y:S01]  /*a000*/  LEA.HI.X.SX32 R199, R142.reuse, R179, 0x5, P0 ;  /* 0x000000b38ec77211 */ /* 0x040fe200000f2eff */
[-C--:B-1----:R-:W-:Y:S08]  /*a010*/  HMMA.16816.F32.BF16 R20, R44, R36.reuse, R20 ;  /* 0x000000242c14723c */ /* 0x082ff00000041814 */
[C---:B------:R-:W-:Y:S08]  /*a020*/  HMMA.16816.F32.BF16 R24, R40.reuse, R36, R24 ;  /* 0x000000242818723c */ /* 0x040ff00000041818 */
        /* <DEDUP_REMOVED lines=16> */
[----:B------:R2:W5:Y:S01]  /*a130*/  @P2 LDG.E R193, desc[UR32][R200.64+-0x200] ;  /* 0xfffe0020c8c12981 */ /* 0x000562000c1e1900 */
[----:B------:R-:W-:Y:S01]  /*a140*/  UISETP.GT.AND UP0, UPT, UR49, UR45, UPT ;  /* 0x0000002d3100728c */ /* 0x000fe2000bf04270 */
[C---:B------:R-:W-:Y:S01]  /*a150*/  LEA.HI.X.SX32 R45, R142.reuse, R43, 0x5, P0 ;  /* 0x0000002b8e2d7211 */ /* 0x040fe200000f2eff */
[----:B------:R-:W-:Y:S02]  /*a160*/  UIADD3 UR49, UPT, UPT, UR49, -0x1, URZ ;  /* 0xffffffff31317890 */ /* 0x000fe4000fffe0ff */
[----:B------:R2:W5:Y:S01]  /*a170*/  @P2 LDG.E R192, desc[UR32][R200.64+-0x1e0] ;  /* 0xfffe2020c8c02981 */ /* 0x000562000c1e1900 */
[C---:B------:R-:W-:Y:S01]  /*a180*/  LEA R52, P0, R142.reuse, R44, 0x5 ;  /* 0x0000002c8e347211 */ /* 0x040fe200078028ff */
[C---:B------:R-:W-:Y:S03]  /*a190*/  HMMA.16816.F32.BF16 R16, R48.reuse, R54, R16 ;  /* 0x000000363010723c */ /* 0x040fe60000041810 */
[----:B------:R2:W5:Y:S01]  /*a1a0*/  @P2 LDG.E R191, desc[UR32][R200.64+-0x100] ;  /* 0xffff0020c8bf2981 */ /* 0x000562000c1e1900 */
        /* <DEDUP_REMOVED lines=9> */
[----:B------:R-:W-:Y:S01]  /*a240*/  REDG.E.ADD.F32.FTZ.RN.STRONG.GPU desc[UR32][R60.64], R6 ;  /* 0x000000063c0079a6 */ /* 0x000fe2000c12f320 */
[C---:B------:R-:W-:Y:S04]  /*a250*/  LEA.HI.X.SX32 R139, R142.reuse, R55, 0x5, P0 ;  /* 0x000000378e8b7211 */ /* 0x040fe800000f2eff */
[----:B------:R-:W-:Y:S01]  /*a260*/  REDG.E.ADD.F32.FTZ.RN.STRONG.GPU desc[UR32][R134.64], R7 ;  /* 0x00000007860079a6 */ /* 0x000fe2000c12f320 */
[C---:B------:R-:W-:Y:S01]  /*a270*/  LEA R36, P0, R142.reuse, R138, 0x5 ;  /* 0x0000008a8e247211 */ /* 0x040fe200078028ff */
[-C--:B------:R-:W-:Y:S03]  /*a280*/  HMMA.16816.F32.BF16 R28, R56, R38.reuse, R28 ;  /* 0x00000026381c723c */ /* 0x080fe6000004181c */
[----:B------:R-:W-:Y:S01]  /*a290*/  REDG.E.ADD.F32.FTZ.RN.STRONG.GPU desc[UR32][R62.64], R8 ;  /* 0x000000083e0079a6 */ /* 0x000fe2000c12f320 */
[C---:B------:R-:W-:Y:S04]  /*a2a0*/  LEA.HI.X.SX32 R37, R142.reuse, R139, 0x5, P0 ;  /* 0x0000008b8e257211 */ /* 0x040fe800000f2eff */
[----:B------:R-:W-:Y:S01]  /*a2b0*/  REDG.E.ADD.F32.FTZ.RN.STRONG.GPU desc[UR32][R152.64], R9 ;  /* 0x00000009980079a6 */ /* 0x000fe2000c12f320 */
[C---:B------:R-:W-:Y:S01]  /*a2c0*/  LEA R46, P0, R142.reuse, R36, 0x5 ;  /* 0x000000248e2e7211 */ /* 0x040fe200078028ff */
[----:B------:R-:W-:Y:S03]  /*a2d0*/  HMMA.16816.F32.BF16 R32, R48, R38, R32 ;  /* 0x000000263020723c */ /* 0x000fe60000041820 */
[----:B------:R-:W-:Y:S01]  /*a2e0*/  REDG.E.ADD.F32.FTZ.RN.STRONG.GPU desc[UR32][R64.64], R10 ;  /* 0x0000000a400079a6 */ /* 0x000fe2000c12f320 */
[C---:B------:R-:W-:Y:S04]  /*a2f0*/  LEA.HI.X.SX32 R47, R142.reuse, R37, 0x5, P0 ;  /* 0x000000258e2f7211 */ /* 0x040fe800000f2eff */
[----:B------:R-:W-:Y:S01]  /*a300*/  REDG.E.ADD.F32.FTZ.RN.STRONG.GPU desc[UR32][R66.64], R11 ;  /* 0x0000000b420079a6 */ /* 0x000fe2000c12f320 */
[C---:B------:R-:W-:Y:S04]  /*a310*/  LEA R38, P0, R142.reuse, R46, 0x5 ;  /* 0x0000002e8e267211 */ /* 0x040fe800078028ff */
[----:B------:R-:W-:Y:S01]  /*a320*/  REDG.E.ADD.F32.FTZ.RN.STRONG.GPU desc[UR32][R154.64], R16 ;  /* 0x000000109a0079a6 */ /* 0x000fe2000c12f320 */
[C---:B------:R-:W-:Y:S02]  /*a330*/  LEA.HI.X.SX32 R39, R142.reuse, R47, 0x5, P0 ;  /* 0x0000002f8e277211 */ /* 0x040fe400000f2eff */
[C---:B------:R-:W-:Y:S02]  /*a340*/  LEA R48, P0, R142.reuse, R38, 0x5 ;  /* 0x000000268e307211 */ /* 0x040fe400078028ff */
[----:B------:R-:W-:Y:S02]  /*a350*/  REDG.E.ADD.F32.FTZ.RN.STRONG.GPU desc[UR32][R160.64], R17 ;  /* 0x00000011a00079a6 */ /* 0x000fe4000c12f320 */
[C---:B------:R-:W-:Y:S03]  /*a360*/  LEA.HI.X.SX32 R49, R142.reuse, R39, 0x5, P0 ;  /* 0x000000278e317211 */ /* 0x040fe600000f2eff */
        /* <DEDUP_REMOVED lines=8> */
[----:B------:R-:W-:Y:S05]  /*a3f0*/  LDSM.16.MT88.4 R4, [R137+0x14000] ;  /* 0x014000008904783b */ /* 0x000fea0000004200 */
[----:B------:R-:W1:Y:S05]  /*a400*/  LDSM.16.MT88.4 R8, [R181] ;  /* 0x00000000b508783b */ /* 0x000e6a0000004200 */
[----:B------:R-:W-:Y:S05]  /*a410*/  REDG.E.ADD.F32.FTZ.RN.STRONG.GPU desc[UR32][R168.64], R14 ;  /* 0x0000000ea80079a6 */ /* 0x000fea000c12f320 */
[----:B------:R-:W-:Y:S05]  /*a420*/  REDG.E.ADD.F32.FTZ.RN.STRONG.GPU desc[UR32][R170.64], R15 ;  /* 0x0000000faa0079a6 */ /* 0x000fea000c12f320 */
[----:B------:R-:W3:Y:S05]  /*a430*/  LDSM.16.MT88.4 R12, [R137+0x18000] ;  /* 0x01800000890c783b */ /* 0x000eea0000004200 */
[----:B------:R-:W-:Y:S05]  /*a440*/  REDG.E.ADD.F32.FTZ.RN.STRONG.GPU desc[UR32][R196.64+0x80], R20 ;  /* 0x00008014c40079a6 */ /* 0x000fea000c12f320 */
[----:B------:R-:W-:Y:S05]  /*a450*/  REDG.E.ADD.F32.FTZ.RN.STRONG.GPU desc[UR32][R176.64+0x80], R21 ;  /* 0x00008015b00079a6 */ /* 0x000fea000c12f320 */
[----:B------:R-:W4:Y:S05]  /*a460*/  LDSM.16.MT88.4 R16, [R148] ;  /* 0x000000009410783b */ /* 0x000f2a0000004200 */
[----:B------:R-:W-:Y:S05]  /*a470*/  REDG.E.ADD.F32.FTZ.RN.STRONG.GPU desc[UR32][R178.64+0x80], R22 ;  /* 0x00008016b20079a6 */ /* 0x000fea000c12f320 */
[----:B------:R-:W-:Y:S05]  /*a480*/  REDG.E.ADD.F32.FTZ.RN.STRONG.GPU desc[UR32][R198.64+0x80], R23 ;  /* 0x00008017c60079a6 */ /* 0x000fea000c12f320 */
[----:B------:R-:W-:Y:S01]  /*a490*/  LDSM.16.MT88.4 R20, [R137+0x14800] ;  /* 0x014800008914783b */ /* 0x000fe20000004200 */
[-C--:B-1----:R-:W-:Y:S04]  /*a4a0*/  HMMA.16816.F32.BF16 R100, R4, R8.reuse, R100 ;  /* 0x000000080464723c */ /* 0x082fe80000041864 */
[----:B------:R-:W-:Y:S05]  /*a4b0*/  REDG.E.ADD.F32.FTZ.RN.STRONG.GPU desc[UR32][R40.64+0x80], R24 ;  /* 0x00008018280079a6 */ /* 0x000fea000c12f320 */
[----:B------:R-:W-:Y:S05]  /*a4c0*/  REDG.E.ADD.F32.FTZ.RN.STRONG.GPU desc[UR32][R42.64+0x80], R25 ;  /* 0x000080192a0079a6 */ /* 0x000fea000c12f320 */
[----:B------:R-:W-:Y:S01]  /*a4d0*/  LDSM.16.MT88.4 R40, [R137+0x19000] ;  /* 0x019000008928783b */ /* 0x000fe20000004200 */
[C---:B---3--:R-:W-:Y:S04]  /*a4e0*/  HMMA.16816.F32.BF16 R104, R12.reuse, R8, R104 ;  /* 0x000000080c68723c */ /* 0x048fe80000041868 */
[----:B------:R-:W-:Y:S04]  /*a4f0*/  REDG.E.ADD.F32.FTZ.RN.STRONG.GPU desc[UR32][R44.64+0x80], R26 ;  /* 0x0000801a2c0079a6 */ /* 0x000fe8000c12f320 */
[-C--:B------:R-:W-:Y:S01]  /*a500*/  HMMA.16816.F32.BF16 R108, R12, R10.reuse, R108 ;  /* 0x0000000a0c6c723c */ /* 0x080fe2000004186c */
[----:B------:R-:W-:Y:S05]  /*a510*/  REDG.E.ADD.F32.FTZ.RN.STRONG.GPU desc[UR32][R52.64+0x80], R27 ;  /* 0x0000801b340079a6 */ /* 0x000fea000c12f320 */
[----:B------:R-:W-:Y:S02]  /*a520*/  REDG.E.ADD.F32.FTZ.RN.STRONG.GPU desc[UR32][R54.64+0x80], R32 ;  /* 0x00008020360079a6 */ /* 0x000fe4000c12f320 */
[C---:B------:R-:W-:Y:S03]  /*a530*/  HMMA.16816.F32.BF16 R112, R4.reuse, R10, R112 ;  /* 0x0000000a0470723c */ /* 0x040fe60000041870 */
[----:B------:R-:W-:Y:S05]  /*a540*/  REDG.E.ADD.F32.FTZ.RN.STRONG.GPU desc[UR32][R138.64+0x80], R33 ;  /* 0x000080218a0079a6 */ /* 0x000fea000c12f320 */
[----:B------:R-:W1:Y:S01]  /*a550*/  LDSM.16.MT88.4 R24, [R181+0x800] ;  /* 0x00080000b518783b */ /* 0x000e620000004200 */
[-C--:B----4-:R-:W-:Y:S04]  /*a560*/  HMMA.16816.F32.BF16 R116, R4, R16.reuse, R116 ;  /* 0x000000100474723c */ /* 0x090fe80000041874 */
[----:B------:R-:W-:Y:S05]  /*a570*/  REDG.E.ADD.F32.FTZ.RN.STRONG.GPU desc[UR32][R36.64+0x80], R34 ;  /* 0x00008022240079a6 */ /* 0x000fea000c12f320 */
[----:B------:R-:W-:Y:S01]  /*a580*/  REDG.E.ADD.F32.FTZ.RN.STRONG.GPU desc[UR32][R46.64+0x80], R35 ;  /* 0x000080232e0079a6 */ /* 0x000fe2000c12f320 */
[C---:B------:R-:W-:Y:S04]  /*a590*/  HMMA.16816.F32.BF16 R120, R12.reuse, R16, R120 ;  /* 0x000000100c78723c */ /* 0x040fe80000041878 */
[----:B------:R-:W3:Y:S05]  /*a5a0*/  LDSM.16.MT88.4 R32, [R137+0x18800] ;  /* 0x018800008920783b */ /* 0x000eea0000004200 */
[----:B------:R-:W-:Y:S01]  /*a5b0*/  LDSM.16.MT88.4 R8, [R137+0x15000] ;  /* 0x015000008908783b */ /* 0x000fe20000004200 */
[-C--:B------:R-:W-:Y:S04]  /*a5c0*/  HMMA.16816.F32.BF16 R124, R12, R18.reuse, R124 ;  /* 0x000000120c7c723c */ /* 0x080fe8000004187c */
[----:B------:R-:W-:Y:S04]  /*a5d0*/  REDG.E.ADD.F32.FTZ.RN.STRONG.GPU desc[UR32][R38.64+0x80], R28 ;  /* 0x0000801c260079a6 */ /* 0x000fe8000c12f320 */
[----:B------:R-:W-:Y:S01]  /*a5e0*/  HMMA.16816.F32.BF16 R128, R4, R18, R128 ;  /* 0x000000120480723c */ /* 0x000fe20000041880 */
[----:B------:R-:W4:Y:S05]  /*a5f0*/  LDSM.16.MT88.4 R36, [R148+0x800] ;  /* 0x000800009424783b */ /* 0x000f2a0000004200 */
[----:B------:R-:W-:Y:S05]  /*a600*/  LDSM.16.MT88.4 R44, [R148+0x1000] ;  /* 0x00100000942c783b */ /* 0x000fea0000004200 */
[----:B------:R-:W-:Y:S01]  /*a610*/  LDSM.16.MT88.4 R4, [R137+0x15800] ;  /* 0x015800008904783b */ /* 0x000fe20000004200 */
[-C--:B-1----:R-:W-:Y:S04]  /*a620*/  HMMA.16816.F32.BF16 R100, R20, R24.reuse, R100 ;  /* 0x000000181464723c */ /* 0x082fe80000041864 */
[----:B------:R-:W-:Y:S05]  /*a630*/  LDSM.16.MT88.4 R12, [R181+0x1800] ;  /* 0x00180000b50c783b */ /* 0x000fea0000004200 */
[----:B------:R-:W-:Y:S01]  /*a640*/  LDSM.16.MT88.4 R16, [R137+0x19800] ;  /* 0x019800008910783b */ /* 0x000fe20000004200 */
[C---:B---3--:R-:W-:Y:S04]  /*a650*/  HMMA.16816.F32.BF16 R104, R32.reuse, R24, R104 ;  /* 0x000000182068723c */ /* 0x048fe80000041868 */
[----:B------:R-:W-:Y:S05]  /*a660*/  REDG.E.ADD.F32.FTZ.RN.STRONG.GPU desc[UR32][R48.64+0x80], R29 ;  /* 0x0000801d300079a6 */ /* 0x000fea000c12f320 */
[----:B------:R-:W-:Y:S01]  /*a670*/  REDG.E.ADD.F32.FTZ.RN.STRONG.GPU desc[UR32][R50.64+0x80], R30 ;  /* 0x0000801e320079a6 */ /* 0x000fe2000c12f320 */
[-C--:B------:R-:W-:Y:S04]  /*a680*/  HMMA.16816.F32.BF16 R108, R32, R26.reuse, R108 ;  /* 0x0000001a206c723c */ /* 0x080fe8000004186c */
[----:B------:R-:W-:Y:S05]  /*a690*/  REDG.E.ADD.F32.FTZ.RN.STRONG.GPU desc[UR32][R56.64+0x80], R31 ;  /* 0x0000801f380079a6 */ /* 0x000fea000c12f320 */
[----:B------:R-:W1:Y:S01]  /*a6a0*/  LDSM.16.MT88.4 R28, [R181+0x1000] ;  /* 0x00100000b51c783b */ /* 0x000e620000004200 */
[C---:B------:R-:W-:Y:S04]  /*a6b0*/  HMMA.16816.F32.BF16 R112, R20.reuse, R26, R112 ;  /* 0x0000001a1470723c */ /* 0x040fe80000041870 */
[----:B------:R-:W3:Y:S04]  /*a6c0*/  LDSM.16.MT88.4 R24, [R148+0x1800] ;  /* 0x001800009418783b */ /* 0x000ee80000004200 */
[-C--:B----4-:R-:W-:Y:S08]  /*a6d0*/  HMMA.16816.F32.BF16 R116, R20, R36.reuse, R116 ;  /* 0x000000241474723c */ /* 0x090ff00000041874 */
[C---:B------:R-:W-:Y:S08]  /*a6e0*/  HMMA.16816.F32.BF16 R120, R32.reuse, R36, R120 ;  /* 0x000000242078723c */ /* 0x040ff00000041878 */
[-C--:B------:R-:W-:Y:S01]  /*a6f0*/  HMMA.16816.F32.BF16 R124, R32, R38.reuse, R124 ;  /* 0x00000026207c723c */ /* 0x080fe2000004187c */
[----:B------:R-:W-:Y:S07]  /*a700*/  LDSM.16.MT88.4 R32, [R137+0x1a000] ;  /* 0x01a000008920783b */ /* 0x000fee0000004200 */
[----:B------:R-:W-:Y:S01]  /*a710*/  HMMA.16816.F32.BF16 R128, R20, R38, R128 ;  /* 0x000000261480723c */ /* 0x000fe20000041880 */
[----:B------:R-:W-:Y:S05]  /*a720*/  LDSM.16.MT88.4 R20, [R137+0x16000] ;  /* 0x016000008914783b */ /* 0x000fea0000004200 */
[----:B------:R-:W-:Y:S02]  /*a730*/  LDSM.16.MT88.4 R36, [R148+0x2000] ;  /* 0x002000009424783b */ /* 0x000fe40000004200 */
        /* <DEDUP_REMOVED lines=19> */
[----:B------:R-:W3:Y:S07]  /*a870*/  LDSM.16.MT88.4 R16, [R148+0x2800] ;  /* 0x002800009410783b */ /* 0x000eee0000004200 */
        /* <DEDUP_REMOVED lines=13> */
[----:B------:R-:W1:Y:S05]  /*a950*/  LDSM.16.MT88.4 R20, [R148+0x3000] ;  /* 0x003000009414783b */ /* 0x000e6a0000004200 */
[----:B------:R-:W-:Y:S02]  /*a960*/  LDSM.16.MT88.4 R36, [R137+0x1b800] ;  /* 0x01b800008924783b */ /* 0x000fe40000004200 */
[-C--:B----4-:R-:W-:Y:S08]  /*a970*/  HMMA.16816.F32.BF16 R100, R8, R12.reuse, R100 ;  /* 0x0000000c0864723c */ /* 0x090ff00000041864 */
        /* <DEDUP_REMOVED lines=8> */
[----:B------:R-:W-:Y:S08]  /*aa00*/  HMMA.16816.F32.BF16 R128, R8, R18, R128 ;  /* 0x000000120880723c */ /* 0x000ff00000041880 */
[-C--:B--2---:R-:W-:Y:S08]  /*aa10*/  HMMA.16816.F32.BF16 R100, R4, R24.reuse, R100 ;  /* 0x000000180464723c */ /* 0x084ff00000041864 */
[C---:B-1----:R-:W-:Y:S08]  /*aa20*/  HMMA.16816.F32.BF16 R104, R28.reuse, R24, R104 ;  /* 0x000000181c68723c */ /* 0x042ff00000041868 */
[-C--:B------:R-:W-:Y:S08]  /*aa30*/  HMMA.16816.F32.BF16 R108, R28, R26.reuse, R108 ;  /* 0x0000001a1c6c723c */ /* 0x080ff0000004186c */
[C---:B------:R-:W-:Y:S08]  /*aa40*/  HMMA.16816.F32.BF16 R112, R4.reuse, R26, R112 ;  /* 0x0000001a0470723c */ /* 0x040ff00000041870 */
[-C--:B------:R-:W-:Y:S08]  /*aa50*/  HMMA.16816.F32.BF16 R116, R4, R20.reuse, R116 ;  /* 0x000000140474723c */ /* 0x080ff00000041874 */
[C---:B------:R-:W-:Y:S08]  /*aa60*/  HMMA.16816.F32.BF16 R120, R28.reuse, R20, R120 ;  /* 0x000000141c78723c */ /* 0x040ff00000041878 */
[-C--:B------:R-:W-:Y:S08]  /*aa70*/  HMMA.16816.F32.BF16 R124, R28, R22.reuse, R124 ;  /* 0x000000161c7c723c */ /* 0x080ff0000004187c */
[----:B------:R-:W-:Y:S04]  /*aa80*/  HMMA.16816.F32.BF16 R128, R4, R22, R128 ;  /* 0x000000160480723c */ /* 0x000fe80000041880 */
[C---:B------:R-:W-:Y:S02]  /*aa90*/  VIADD R4, R181.reuse, 0xffffc000 ;  /* 0xffffc000b5047836 */ /* 0x040fe40000000000 */
[----:B------:R-:W-:Y:S02]  /*aaa0*/  @P1 VIADD R4, R181, 0x4000 ;  /* 0x00004000b5041836 */ /* 0x000fe40000000000 */
[-C--:B----4-:R-:W-:Y:S05]  /*aab0*/  HMMA.16816.F32.BF16 R100, R12, R32.reuse, R100 ;  /* 0x000000200c64723c */ /* 0x090fea0000041864 */
        /* <DEDUP_REMOVED lines=134> */
.L_x_2545:
[----:B------:R-:W2:Y:S01]  /*b320*/  LDCU.64 UR12, c[0x0][0x5c0] ;  /* 0x0000b800ff0c77ac */ /* 0x000ea20008000a00 */
[----:B------:R-:W-:-:S04]  /*b330*/  UIADD3 UR5, UPT, UPT, UR40, UR41, URZ ;  /* 0x0000002928057290 */ /* 0x000fc8000fffe0ff */
[----:B--2---:R-:W-:Y:S02]  /*b340*/  UIMAD.WIDE.U32 UR42, UR5, UR12, URZ ;  /* 0x0000000c052a72a5 */ /* 0x004fe4000f8e00ff */
[----:B------:R-:W-:-:S04]  /*b350*/  UIMAD UR5, UR5, UR13, URZ ;  /* 0x0000000d050572a4 */ /* 0x000fc8000f8e02ff */
[----:B------:R-:W-:-:S06]  /*b360*/  UIADD3 UR5, UPT, UPT, UR43, UR5, URZ ;  /* 0x000000052b057290 */ /* 0x000fcc000fffe0ff */
[----:B------:R-:W-:Y:S02]  /*b370*/  MOV R0, UR5 ;  /* 0x0000000500007c02 */ /* 0x000fe40008000f00 */
.L_x_2546:
        /* <DEDUP_REMOVED lines=12> */
.L_x_2547:
[----:B------:R-:W2:Y:S01]  /*b440*/  LDCU.64 UR10, c[0x0][0x5c8] ;  /* 0x0000b900ff0a77ac */ /* 0x000ea20008000a00 */
[----:B------:R-:W-:-:S04]  /*b450*/  UIADD3 UR5, UPT, UPT, UR40, UR41, URZ ;  /* 0x0000002928057290 */ /* 0x000fc8000fffe0ff */
[----:B--2---:R-:W-:Y:S02]  /*b460*/  UIMAD.WIDE.U32 UR16, UR5, UR10, URZ ;  /* 0x0000000a051072a5 */ /* 0x004fe4000f8e00ff */
[----:B------:R-:W-:-:S04]  /*b470*/  UIMAD UR5, UR5, UR11, URZ ;  /* 0x0000000b050572a4 */ /* 0x000fc8000f8e02ff */
[----:B------:R-:W-:-:S06]  /*b480*/  UIADD3 UR5, UPT, UPT, UR17, UR5, URZ ;  /* 0x0000000511057290 */ /* 0x000fcc000fffe0ff */
[----:B------:R-:W-:-:S07]  /*b490*/  MOV R12, UR5 ;  /* 0x00000005000c7c02 */ /* 0x000fce0008000f00 */
.L_x_2548:
[----:B------:R-:W-:Y:S01]  /*b4a0*/  BAR.SYNC.DEFER_BLOCKING 0x0 ;  /* 0x0000000000007b1d */ /* 0x000fe20000010000 */
[----:B------:R-:W-:Y:S01]  /*b4b0*/  USHF.L.U32 UR5, UR34, 0x7, URZ ;  /* 0x0000000722057899 */ /* 0x000fe200080006ff */
[----:B------:R-:W-:Y:S01]  /*b4c0*/  SHF.R.U32.HI R26, RZ, 0x3, R3 ;  /* 0x00000003ff1a7819 */ /* 0x000fe20000011603 */
[----:B------:R-:W-:Y:S02]  /*b4d0*/  USHF.L.U32 UR9, UR34, 0x7, URZ ;  /* 0x0000000722097899 */ /* 0x000fe400080006ff */
[----:B------:R-:W-:-:S03]  /*b4e0*/  UIMAD.WIDE.U32 UR40, UR5, UR12, URZ ;  /* 0x0000000c052872a5 */ /* 0x000fc6000f8e00ff */
[----:B-1----:R-:W1:Y:S01]  /*b4f0*/  LDC.64 R4, c[0x0][0x5d8] ;  /* 0x00017600ff047b82 */ /* 0x002e620000000a00 */
[----:B------:R-:W-:Y:S01]  /*b500*/  USHF.R.S32.HI UR14, URZ, 0x1f, UR5 ;  /* 0x0000001fff0e7899 */ /* 0x000fe20008011405 */
[C---:B------:R-:W-:Y:S01]  /*b510*/  VIADD R14, R26.reuse, 0x20 ;  /* 0x000000201a0e7836 */ /* 0x040fe20000000000 */
[----:B------:R-:W-:Y:S01]  /*b520*/  UIADD3 UR39, UPT, UPT, -UR9, UR39, URZ ;  /* 0x0000002709277290 */ /* 0x000fe2000fffe1ff */
[C---:B------:R-:W-:Y:S01]  /*b530*/  VIADD R13, R26.reuse, 0x40 ;  /* 0x000000401a0d7836 */ /* 0x040fe20000000000 */
[----:B------:R-:W-:Y:S01]  /*b540*/  UIMAD UR8, UR14, UR12, URZ ;  /* 0x0000000c0e0872a4 */ /* 0x000fe2000f8e02ff */
[----:B------:R-:W-:Y:S01]  /*b550*/  IMAD.U32 R16, RZ, RZ, UR40 ;  /* 0x00000028ff107e24 */ /* 0x000fe2000f8e00ff */
[C---:B------:R-:W-:Y:S01]  /*b560*/  IADD3 R25, P1, PT, R26.reuse, 0x20, RZ ;  /* 0x000000201a197810 */ /* 0x040fe20007f3e0ff */
[----:B------:R-:W2:Y:S01]  /*b570*/  LDC.64 R2, c[0x0][0x5e0] ;  /* 0x00017800ff027b82 */ /* 0x000ea20000000a00 */
[----:B------:R-:W-:Y:S01]  /*b580*/  UIMAD UR8, UR5, UR13, UR8 ;  /* 0x0000000d050872a4 */ /* 0x000fe2000f8e0208 */
[----:B------:R-:W-:Y:S01]  /*b590*/  ISETP.GE.AND P2, PT, R26, UR39, PT ;  /* 0x000000271a007c0c */ /* 0x000fe2000bf46270 */
[----:B------:R-:W-:Y:S01]  /*b5a0*/  IMAD.U32 R17, RZ, RZ, UR41 ;  /* 0x00000029ff117e24 */ /* 0x000fe2000f8e00ff */
[----:B------:R-:W-:Y:S01]  /*b5b0*/  LOP3.LUT R16, R16, 0x38, R144, 0xf8, !PT ;  /* 0x0000003810107812 */ /* 0x000fe200078ef890 */
[----:B------:R-:W-:Y:S01]  /*b5c0*/  VIADD R6, R26, 0x60 ;  /* 0x000000601a067836 */ /* 0x000fe20000000000 */
[----:B------:R-:W-:Y:S01]  /*b5d0*/  ISETP.GE.AND P5, PT, R14, UR39, PT ;  /* 0x000000270e007c0c */ /* 0x000fe2000bfa6270 */
[----:B------:R-:W-:Y:S01]  /*b5e0*/  IMAD.U32 R7, RZ, RZ, UR8 ;  /* 0x00000008ff077e24 */ /* 0x000fe2000f8e00ff */
[----:B------:R-:W-:Y:S01]  /*b5f0*/  IADD3 R16, P0, PT, R16, UR42, RZ ;  /* 0x0000002a10107c10 */ /* 0x000fe2000ff1e0ff */
[----:B------:R-:W-:Y:S01]  /*b600*/  BSSY.RECONVERGENT B0, `(.L_x_2549) ;  /* 0x0000012000007945 */ /* 0x000fe20003800200 */
[----:B------:R3:W4:Y:S01]  /*b610*/  LDS.128 R8, [R141+0xd000] ;  /* 0x00d000008d087984 */ /* 0x0007220000000c00 */
[----:B------:R-:W-:Y:S01]  /*b620*/  ISETP.GE.AND P4, PT, R13, UR39, PT ;  /* 0x000000270d007c0c */ /* 0x000fe2000bf86270 */
[----:B------:R-:W-:Y:S01]  /*b630*/  IMAD.X R24, RZ, RZ, RZ, P1 ;  /* 0x000000ffff187224 */ /* 0x000fe200008e06ff */
[----:B------:R-:W-:-:S02]  /*b640*/  IADD3.X R17, PT, PT, R0, UR41, R7, P0, !PT ;  /* 0x0000002900117c10 */ /* 0x000fc400087fe407 */
[----:B------:R-:W-:Y:S02]  /*b650*/  ISETP.GE.AND P3, PT, R6, UR39, PT ;  /* 0x0000002706007c0c */ /* 0x000fe4000bf66270 */
[----:B------:R-:W-:Y:S01]  /*b660*/  IADD3 R7, P0, PT, R26, 0x40, RZ ;  /* 0x000000401a077810 */ /* 0x000fe20007f1e0ff */
[----:B-1----:R-:W-:-:S04]  /*b670*/  IMAD.WIDE.U32 R14, R4, UR20, R16 ;  /* 0x00000014040e7c25 */ /* 0x002fc8000f8e0010 */
[----:B------:R-:W-:Y:S01]  /*b680*/  IMAD R5, R5, UR20, R15 ;  /* 0x0000001405057c24 */ /* 0x000fe2000f8e020f */
[----:B---3--:R-:W-:Y:S07]  /*b690*/  @P2 BRA `(.L_x_2550) ;  /* 0x0000000000202947 */ /* 0x008fee0003800000 */
        /* <DEDUP_REMOVED lines=8> */
.L_x_2550:
[----:B------:R-:W-:Y:S05]  /*b720*/  BSYNC.RECONVERGENT B0 ;  /* 0x0000000000007941 */ /* 0x000fea0003800200 */
.L_x_2549:
[----:B------:R-:W-:Y:S04]  /*b730*/  BSSY.RECONVERGENT B0, `(.L_x_2551) ;  /* 0x000000b000007945 */ /* 0x000fe80003800200 */
[----:B------:R-:W-:Y:S05]  /*b740*/  @P5 BRA `(.L_x_2552) ;  /* 0x0000000000245947 */ /* 0x000fea0003800000 */
[----:B------:R-:W3:Y:S01]  /*b750*/  LDCU.64 UR8, c[0x0][0x560] ;  /* 0x0000ac00ff0877ac */ /* 0x000ee20008000a00 */
[----:B------:R-:W-:Y:S01]  /*b760*/  MOV R4, R14 ;  /* 0x0000000e00047202 */ /* 0x000fe20000000f00 */
[----:B------:R-:W-:-:S04]  /*b770*/  IMAD R0, R24, UR12, RZ ;  /* 0x0000000c18007c24 */ /* 0x000fc8000f8e02ff */
[----:B-1----:R-:W-:-:S04]  /*b780*/  IMAD.WIDE.U32 R16, R25, UR12, R4 ;  /* 0x0000000c19107c25 */ /* 0x002fc8000f8e0004 */
[----:B------:R-:W-:-:S05]  /*b790*/  IMAD R0, R25, UR13, R0 ;  /* 0x0000000d19007c24 */ /* 0x000fca000f8e0200 */
[----:B------:R-:W-:Y:S02]  /*b7a0*/  IADD3 R0, PT, PT, R0, R17, RZ ;  /* 0x0000001100007210 */ /* 0x000fe40007ffe0ff */
[----:B---3--:R-:W-:-:S04]  /*b7b0*/  LEA R18, P1, R16, UR8, 0x1 ;  /* 0x0000000810127c11 */ /* 0x008fc8000f8208ff */
[----:B------:R-:W-:-:S05]  /*b7c0*/  LEA.HI.X R19, R16, UR9, R0, 0x1, P1 ;  /* 0x0000000910137c11 */ /* 0x000fca00088f0c00 */
[----:B----4-:R3:W-:Y:S04]  /*b7d0*/  STG.E.128 desc[UR32][R18.64], R8 ;  /* 0x0000000812007986 */ /* 0x0107e8000c101d20 */
.L_x_2552:
[----:B------:R-:W-:Y:S05]  /*b7e0*/  BSYNC.RECONVERGENT B0 ;  /* 0x0000000000007941 */ /* 0x000fea0003800200 */
.L_x_2551:
[----:B---34-:R3:W4:Y:S01]  /*b7f0*/  LDS.128 R8, [R141+0xe000] ;  /* 0x00e000008d087984 */ /* 0x0187220000000c00 */
[----:B------:R-:W-:Y:S01]  /*b800*/  BSSY.RECONVERGENT B0, `(.L_x_2553) ;  /* 0x000000c000007945 */ /* 0x000fe20003800200 */
[----:B------:R-:W-:-:S03]  /*b810*/  IADD3.X R6, PT, PT, RZ, RZ, RZ, P0, !PT ;  /* 0x000000ffff067210 */ /* 0x000fc600007fe4ff */
[----:B------:R-:W-:Y:S05]  /*b820*/  @P4 BRA `(.L_x_2554) ;  /* 0x0000000000244947 */ /* 0x000fea0003800000 */
[----:B------:R-:W2:Y:S01]  /*b830*/  LDCU.64 UR8, c[0x0][0x560] ;  /* 0x0000ac00ff0877ac */ /* 0x000ea20008000a00 */
[----:B------:R-:W-:Y:S01]  /*b840*/  MOV R4, R14 ;  /* 0x0000000e00047202 */ /* 0x000fe20000000f00 */
[----:B------:R-:W-:-:S04]  /*b850*/  IMAD R0, R6, UR12, RZ ;  /* 0x0000000c06007c24 */ /* 0x000fc8000f8e02ff */
[----:B-1----:R-:W-:-:S04]  /*b860*/  IMAD.WIDE.U32 R16, R7, UR12, R4 ;  /* 0x0000000c07107c25 */ /* 0x002fc8000f8e0004 */
[----:B------:R-:W-:-:S05]  /*b870*/  IMAD R0, R7, UR13, R0 ;  /* 0x0000000d07007c24 */ /* 0x000fca000f8e0200 */
[----:B------:R-:W-:Y:S02]  /*b880*/  IADD3 R0, PT, PT, R0, R17, RZ ;  /* 0x0000001100007210 */ /* 0x000fe40007ffe0ff */
[----:B--2---:R-:W-:-:S04]  /*b890*/  LEA R18, P0, R16, UR8, 0x1 ;  /* 0x0000000810127c11 */ /* 0x004fc8000f8008ff */
[----:B------:R-:W-:-:S05]  /*b8a0*/  LEA.HI.X R19, R16, UR9, R0, 0x1, P0 ;  /* 0x0000000910137c11 */ /* 0x000fca00080f0c00 */
[----:B----4-:R1:W-:Y:S04]  /*b8b0*/  STG.E.128 desc[UR32][R18.64], R8 ;  /* 0x0000000812007986 */ /* 0x0103e8000c101d20 */
.L_x_2554:
[----:B------:R-:W-:Y:S05]  /*b8c0*/  BSYNC.RECONVERGENT B0 ;  /* 0x0000000000007941 */ /* 0x000fea0003800200 */
.L_x_2553:
[----:B-1--4-:R1:W4:Y:S01]  /*b8d0*/  LDS.128 R8, [R141+0xf000] ;  /* 0x00f000008d087984 */ /* 0x0123220000000c00 */
[----:B------:R-:W-:Y:S01]  /*b8e0*/  IADD3 R0, P0, PT, R26, 0x60, RZ ;  /* 0x000000601a007810 */ /* 0x000fe20007f1e0ff */
[----:B------:R-:W-:Y:S01]  /*b8f0*/  BSSY.RECONVERGENT B0, `(.L_x_2555) ;  /* 0x000000e000007945 */ /* 0x000fe20003800200 */
[----:B------:R-:W-:Y:S01]  /*b900*/  LOP3.LUT R144, R144, 0x38, RZ, 0xc0, !PT ;  /* 0x0000003890907812 */ /* 0x000fe200078ec0ff */
[----:B------:R-:W-:Y:S02]  /*b910*/  IMAD.U32 R4, RZ, RZ, UR10 ;  /* 0x0000000aff047e24 */ /* 0x000fe4000f8e00ff */
[----:B------:R-:W-:Y:S01]  /*b920*/  IMAD.X R27, RZ, RZ, RZ, P0 ;  /* 0x000000ffff1b7224 */ /* 0x000fe200000e06ff */
[----:B------:R-:W-:Y:S07]  /*b930*/  @P3 BRA `(.L_x_2556) ;  /* 0x0000000000243947 */ /* 0x000fee0003800000 */
        /* <DEDUP_REMOVED lines=9> */
.L_x_2556:
[----:B------:R-:W-:Y:S05]  /*b9d0*/  BSYNC.RECONVERGENT B0 ;  /* 0x0000000000007941 */ /* 0x000fea0003800200 */
.L_x_2555:
[----:B------:R-:W-:Y:S01]  /*b9e0*/  MOV R145, RZ ;  /* 0x000000ff00917202 */ /* 0x000fe20000000f00 */
[----:B--2---:R-:W2:Y:S01]  /*b9f0*/  LDS.128 R16, [R141+0x10000] ;  /* 0x010000008d107984 */ /* 0x004ea20000000c00 */
[----:B------:R-:W-:Y:S01]  /*ba00*/  UIMAD UR14, UR14, UR10, URZ ;  /* 0x0000000a0e0e72a4 */ /* 0x000fe2000f8e02ff */
[----:B------:R-:W-:Y:S01]  /*ba10*/  BSSY.RECONVERGENT B0, `(.L_x_2557) ;  /* 0x000001c000007945 */ /* 0x000fe20003800200 */
[----:B----4-:R-:W-:Y:S02]  /*ba20*/  IMAD.WIDE.U32 R8, R4, UR5, R144 ;  /* 0x0000000504087c25 */ /* 0x010fe4000f8e0090 */
[----:B------:R-:W-:Y:S01]  /*ba30*/  UIMAD UR14, UR5, UR11, UR14 ;  /* 0x0000000b050e72a4 */ /* 0x000fe2000f8e020e */
[----:B------:R-:W4:Y:S01]  /*ba40*/  @!P2 LDC.64 R4, c[0x0][0x568] ;  /* 0x00015a00ff04ab82 */ /* 0x000f220000000a00 */
        /* <DEDUP_REMOVED lines=10> */
[----:B----4-:R-:W-:-:S04]  /*baf0*/  @!P2 LEA R4, P0, R2, R4, 0x1 ;  /* 0x000000040204a211 */ /* 0x010fc800078008ff */
[----:B------:R-:W-:-:S05]  /*bb00*/  @!P2 LEA.HI.X R5, R2, R5, R26, 0x1, P0 ;  /* 0x000000050205a211 */ /* 0x000fca00000f0c1a */
[----:B--2---:R2:W-:Y:S01]  /*bb10*/  @!P2 STG.E.128 desc[UR32][R4.64], R16 ;  /* 0x000000100400a986 */ /* 0x0045e2000c101d20 */
[----:B-1----:R-:W-:Y:S05]  /*bb20*/  @P5 BRA `(.L_x_2558) ;  /* 0x0000000000285947 */ /* 0x002fea0003800000 */
        /* <DEDUP_REMOVED lines=10> */
.L_x_2558:
[----:B------:R-:W-:Y:S05]  /*bbd0*/  BSYNC.RECONVERGENT B0 ;  /* 0x0000000000007941 */ /* 0x000fea0003800200 */
.L_x_2557:
        /* <DEDUP_REMOVED lines=12> */
.L_x_2560:
[----:B------:R-:W-:Y:S05]  /*bca0*/  BSYNC.RECONVERGENT B0 ;  /* 0x0000000000007941 */ /* 0x000fea0003800200 */
.L_x_2559:
        /* <DEDUP_REMOVED lines=11> */
.L_x_2539:
[----:B------:R-:W-:Y:S05]  /*bd60*/  BSYNC.RECONVERGENT B1 ;  /* 0x0000000000017941 */ /* 0x000fea0003800200 */
.L_x_2513:
        /* <DEDUP_REMOVED lines=11> */
.L_x_2562:
        /* <DEDUP_REMOVED lines=14> */
.L_x_2796:


//--------------------- .text._ZN5flash44flash_bwd_dq_dk_dv_loop_seqk_parallel_kernelI23Flash_bwd_kernel_traitsILi64ELi128ELi128ELi8ELi4ELi4ELi4ELb0ELb0EN7cutlass10bfloat16_tE19Flash_kernel_traitsILi64ELi128ELi128ELi8ES3_EELb1ELb0ELb1ELb1ELb0ELb0ELb0EEEvNS_16Flash_bwd_paramsE --------------------------
	.section	.text._ZN5flash44flash_bwd_dq_dk_dv_loop_seqk_parallel_kernelI23Flash_bwd_kernel_traitsILi64ELi128ELi128ELi8ELi4ELi4ELi4ELb0ELb0EN7cutlass10bfloat16_tE19Flash_kernel_traitsILi64ELi128ELi128ELi8ES3_EELb1ELb0ELb1ELb1ELb0ELb0ELb0EEEvNS_16Flash_bwd_paramsE,"ax",@progbits
	.align	128
        .global         _ZN5flash44flash_bwd_dq_dk_dv_loop_seqk_parallel_kernelI23Flash_bwd_kernel_traitsILi64ELi128ELi128ELi8ELi4ELi4ELi4ELb0ELb0EN7cutlass10bfloat16_tE19Flash_kernel_traitsILi64ELi128ELi128ELi8ES3_EELb1ELb0ELb1ELb1ELb0ELb0ELb0EEEvNS_16Flash_bwd_paramsE
        .type           _ZN5flash44flash_bwd_dq_dk_dv_loop_seqk_parallel_kernelI23Flash_bwd_kernel_traitsILi64ELi128ELi128ELi8ELi4ELi4ELi4ELb0ELb0EN7cutlass10bfloat16_tE19Flash_kernel_traitsILi64ELi128ELi128ELi8ES3_EELb1ELb0ELb1ELb1ELb0ELb0ELb0EEEvNS_16Flash_bwd_paramsE,@function
        .size           _ZN5flash44flash_bwd_dq_dk_dv_loop_seqk_parallel_kernelI23Flash_bwd_kernel_traitsILi64ELi128ELi128ELi8ELi4ELi4ELi4ELb0ELb0EN7cutlass10bfloat16_tE19Flash_kernel_traitsILi64ELi128ELi128ELi8ES3_EELb1ELb0ELb1ELb1ELb0ELb0ELb0EEEvNS_16Flash_bwd_paramsE,(.L_x_2797 - _ZN5flash44flash_bwd_dq_dk_dv_loop_seqk_parallel_kernelI23Flash_bwd_kernel_traitsILi64ELi128ELi128ELi8ELi4ELi4ELi4ELb0ELb0EN7cutlass10bfloat16_tE19Flash_kernel_traitsILi64ELi128ELi128ELi8ES3_EELb1ELb0ELb1ELb1ELb0ELb0ELb0EEEvNS_16Flash_bwd_paramsE)
        .other          _ZN5flash44flash_bwd_dq_dk_dv_loop_seqk_parallel_kernelI23Flash_bwd_kernel_traitsILi64ELi128ELi128ELi8ELi4ELi4ELi4ELb0ELb0EN7cutlass10bfloat16_tE19Flash_kernel_traitsILi64ELi128ELi128ELi8ES3_EELb1ELb0ELb1ELb1ELb0ELb0ELb0EEEvNS_16Flash_bwd_paramsE,@"STO_CUDA_ENTRY STV_DEFAULT"
_ZN5flash44flash_bwd_dq_dk_dv_loop_seqk_parallel_kernelI23Flash_bwd_kernel_traitsILi64ELi128ELi128ELi8ELi4ELi4ELi4ELb0ELb0EN7cutlass10bfloat16_tE19Flash_kernel_traitsILi64ELi128ELi128ELi8ES3_EELb1ELb0ELb1ELb1ELb0ELb0ELb0EEEvNS_16Flash_bwd_paramsE:
.text._ZN5flash44flash_bwd_dq_dk_dv_loop_seqk_parallel_kernelI23Flash_bwd_kernel_traitsILi64ELi128ELi128ELi8ELi4ELi4ELi4ELb0ELb0EN7cutlass10bfloat16_tE19Flash_kernel_traitsILi64ELi128ELi128ELi8ES3_EELb1ELb0ELb1ELb1ELb0ELb0ELb0EEEvNS_16Flash_bwd_paramsE:
        /* <DEDUP_REMOVED lines=45> */
.L_x_2652:
[----:B------:R-:W2:Y:S01]  /*02d0*/  LDCU.64 UR4, c[0x0][0x478] ;  /* 0x00008f00ff0477ac */ /* 0x000ea20008000a00 */
[----:B------:R-:W-:Y:S02]  /*02e0*/  PLOP3.LUT P1, PT, PT, PT, UP3, 0x80, 0x8 ;  /* 0x000000000008781c */ /* 0x000fe40003f2f038 */
[----:B------:R-:W-:Y:S01]  /*02f0*/  PLOP3.LUT P4, PT, PT, PT, UP5, 0x80, 0x8 ;  /* 0x000000000008781c */ /* 0x000fe20003f8f058 */
[----:B------:R-:W-:Y:S01]  /*0300*/  @UP3 ULEA UR10, UP0, UR39, UR6, 0x2 ;  /* 0x00000006270a3291 */ /* 0x000fe2000f8010ff */
[----:B------:R-:W-:Y:S01]  /*0310*/  PLOP3.LUT P2, PT, PT, PT, UP4, 0x80, 0x8 ;  /* 0x000000000008781c */ /* 0x000fe20003f4f048 */
[----:B------:R-:W-:Y:S02]  /*0320*/  UISETP.NE.AND UP2, UPT, UR32, URZ, UPT ;  /* 0x000000ff2000728c */ /* 0x000fe4000bf45270 */
[----:B------:R-:W-:Y:S02]  /*0330*/  @UP3 ULEA.HI.X UR11, UR39, UR7, URZ, 0x2, UP0 ;  /* 0x00000007270b3291 */ /* 0x000fe400080f14ff */
[----:B-1----:R-:W-:-:S02]  /*0340*/  IMAD.U32 R12, RZ, RZ, UR10 ;  /* 0x0000000aff0c7e24 */ /* 0x002fc4000f8e00ff */
[----:B------:R-:W-:Y:S02]  /*0350*/  PLOP3.LUT P3, PT, PT, PT, UP2, 0x80, 0x8 ;  /* 0x000000000008781c */ /* 0x000fe40003f6f028 */
[----:B------:R-:W-:Y:S01]  /*0360*/  IMAD.U32 R13, RZ, RZ, UR11 ;  /* 0x0000000bff0d7e24 */ /* 0x000fe2000f8e00ff */
[----:B-1----:R-:W-:Y:S02]  /*0370*/  UIMAD.WIDE.U32 UR10, UR39, 0x4, UR34 ;  /* 0x00000004270a78a5 */ /* 0x002fe4000f8e0022 */
[----:B--2---:R-:W-:Y:S01]  /*0380*/  UISETP.NE.U32.AND UP0, UPT, UR4, URZ, UPT ;  /* 0x000000ff0400728c */ /* 0x004fe2000bf05070 */
[----:B------:R-:W-:Y:S01]  /*0390*/  IMAD.U32 R6, RZ, RZ, UR40 ;  /* 0x00000028ff067e24 */ /* 0x000fe2000f8e00ff */
[----:B----4-:R-:W2:Y:S02]  /*03a0*/  @P1 LDG.E R3, desc[UR36][R12.64] ;  /* 0x000000240c031981 */ /* 0x010ea4000c1e1900 */
[----:B------:R-:W-:-:S06]  /*03b0*/  UISETP.NE.AND.EX UP0, UPT, UR5, URZ, UPT, UP0 ;  /* 0x000000ff0500728c */ /* 0x000fcc000bf05300 */
[----:B------:R-:W-:-:S05]  /*03c0*/  PLOP3.LUT P0, PT, PT, PT, UP0, 0x80, 0x8 ;  /* 0x000000000008781c */ /* 0x000fca0003f0f008 */
[----:B------:R-:W-:Y:S01]  /*03d0*/  @UP0 ULEA UR12, UP1, UR39, UR4, 0x2 ;  /* 0x00000004270c0291 */ /* 0x000fe2000f8210ff */
[----:B------:R-:W-:Y:S01]  /*03e0*/  IMAD.U32 R8, RZ, RZ, UR10 ;  /* 0x0000000aff087e24 */ /* 0x000fe2000f8e00ff */
        /* <DEDUP_REMOVED lines=8> */
[----:B------:R-:W3:Y:S04]  /*0470*/  @P0 LDG.E R0, desc[UR36][R10.64] ;  /* 0x000000240a000981 */ /* 0x000ee8000c1e1900 */
[----:B------:R-:W3:Y:S04]  /*0480*/  @P2 LDG.E R2, desc[UR36][R8.64+0x4] ;  /* 0x0000042408022981 */ /* 0x000ee8000c1e1900 */
[----:B------:R-:W3:Y:S01]  /*0490*/  @!P3 LDG.E R6, desc[UR36][R6.64] ;  /* 0x000000240606b981 */ /* 0x000ee2000c1e1900 */
[----:B------:R-:W-:Y:S01]  /*04a0*/  UMOV UR27, URZ ;  /* 0x000000ff001b7c82 */ /* 0x000fe20008000000 */
[----:B----4-:R-:W-:Y:S01]  /*04b0*/  @!UP0 UISETP.NE.U32.AND UP1, UPT, UR4, URZ, UPT ;  /* 0x000000ff0400828c */ /* 0x010fe2000bf25070 */
[----:B------:R-:W-:Y:S01]  /*04c0*/  UMOV UR42, 0xffffffff ;  /* 0xffffffff002a7882 */ /* 0x000fe20000000000 */
[----:B------:R-:W-:-:S02]  /*04d0*/  UMOV UR29, 0xffffffff ;  /* 0xffffffff001d7882 */ /* 0x000fc40000000000 */
[----:B------:R-:W-:Y:S02]  /*04e0*/  @!UP0 UISETP.NE.AND.EX UP1, UPT, UR5, URZ, UPT, UP1 ;  /* 0x000000ff0500828c */ /* 0x000fe4000bf25310 */
[----:B------:R-:W-:Y:S02]  /*04f0*/  USHF.L.U32 UR46, UR30, 0x7, URZ ;  /* 0x000000071e2e7899 */ /* 0x000fe400080006ff */
[----:B-1----:R-:W-:Y:S01]  /*0500*/  @!UP0 USEL UR5, UR9, URZ, UP1 ;  /* 0x000000ff09058287 */ /* 0x002fe20008800000 */
[----:B--2---:R-:W-:Y:S02]  /*0510*/  @P1 R2UR UR27, R3 ;  /* 0x00000000031b12ca */ /* 0x004fe400000e0000 */
[----:B-----5:R-:W-:Y:S02]  /*0520*/  @P4 R2UR UR42, R4 ;  /* 0x00000000042a42ca */ /* 0x020fe400000e0000 */
[----:B---3--:R-:W-:Y:S02]  /*0530*/  @P0 R2UR UR26, R0 ;  /* 0x00000000001a02ca */ /* 0x008fe400000e0000 */
[----:B------:R-:W-:-:S02]  /*0540*/  @P2 R2UR UR4, R2 ;  /* 0x00000000020422ca */ /* 0x000fc400000e0000 */
        /* <DEDUP_REMOVED lines=14> */
.L_x_2563:
        /* <DEDUP_REMOVED lines=43> */
.L_x_2565:
[----:B------:R-:W1:Y:S01]  /*08e0*/  LDCU.64 UR14, c[0x0][0x3b8] ;  /* 0x00007700ff0e77ac */ /* 0x000e620008000a00 */
[----:B------:R-:W-:-:S04]  /*08f0*/  UIADD3 UR4, UPT, UPT, UR27, UR29, URZ ;  /* 0x0000001d1b047290 */ /* 0x000fc8000fffe0ff */
[----:B-1----:R-:W-:Y:S02]  /*0900*/  UIMAD.WIDE.U32 UR52, UR4, UR14, URZ ;  /* 0x0000000e043472a5 */ /* 0x002fe4000f8e00ff */
[----:B------:R-:W-:-:S04]  /*0910*/  UIMAD UR4, UR4, UR15, URZ ;  /* 0x0000000f040472a4 */ /* 0x000fc8000f8e02ff */
[----:B------:R-:W-:-:S06]  /*0920*/  UIADD3 UR4, UPT, UPT, UR53, UR4, URZ ;  /* 0x0000000435047290 */ /* 0x000fcc000fffe0ff */
[----:B------:R-:W-:Y:S02]  /*0930*/  MOV R8, UR4 ;  /* 0x0000000400087c02 */ /* 0x000fe40008000f00 */
.L_x_2566:
        /* <DEDUP_REMOVED lines=41> */
.L_x_2567:
[----:B------:R-:W1:Y:S01]  /*0bd0*/  LDCU.64 UR12, c[0x0][0x3c0] ;  /* 0x00007800ff0c77ac */ /* 0x000e620008000a00 */
[----:B------:R-:W-:-:S04]  /*0be0*/  UIADD3 UR4, UPT, UPT, UR27, UR29, URZ ;  /* 0x0000001d1b047290 */ /* 0x000fc8000fffe0ff */
[----:B-1----:R-:W-:Y:S02]  /*0bf0*/  UIMAD.WIDE.U32 UR8, UR4, UR12, URZ ;  /* 0x0000000c040872a5 */ /* 0x002fe4000f8e00ff */
[----:B------:R-:W-:-:S04]  /*0c00*/  UIMAD UR4, UR4, UR13, URZ ;  /* 0x0000000d040472a4 */ /* 0x000fc8000f8e02ff */
[----:B------:R-:W-:Y:S01]  /*0c10*/  UIADD3 UR4, UPT, UPT, UR9, UR4, URZ ;  /* 0x0000000409047290 */ /* 0x000fe2000fffe0ff */
[----:B------:R-:W-:-:S05]  /*0c20*/  UMOV UR48, UR8 ;  /* 0x0000000800307c82 */ /* 0x000fca0008000000 */
[----:B------:R-:W-:-:S07]  /*0c30*/  MOV R9, UR4 ;  /* 0x0000000400097c02 */ /* 0x000fce0008000f00 */
.L_x_2568:
        /* <DEDUP_REMOVED lines=28> */
.L_x_2569:
[----:B------:R-:W-:Y:S02]  /*0e00*/  UIMAD.WIDE.U32 UR54, UR62, UR42, URZ ;  /* 0x0000002a3e3672a5 */ /* 0x000fe4000f8e00ff */
[----:B------:R-:W-:-:S04]  /*0e10*/  UIMAD UR4, UR63, UR42, URZ ;  /* 0x0000002a3f0472a4 */ /* 0x000fc8000f8e02ff */
[----:B------:R-:W-:Y:S02]  /*0e20*/  UIADD3 UR4, UPT, UPT, UR55, UR4, URZ ;  /* 0x0000000437047290 */ /* 0x000fe4000fffe0ff */
.L_x_2570:
        /* <DEDUP_REMOVED lines=20> */
.L_x_2571:
[----:B------:R-:W1:Y:S01]  /*0f70*/  LDCU UR51, c[0x0][0x434] ;  /* 0x00008680ff3377ac */ /* 0x000e620008000800 */
[----:B------:R-:W-:-:S04]  /*0f80*/  UIMAD UR43, UR39, UR38, UR24 ;  /* 0x00000026272b72a4 */ /* 0x000fc8000f8e0218 */
[----:B-1----:R-:W-:-:S12]  /*0f90*/  UIMAD UR51, UR43, UR51, URZ ;  /* 0x000000332b3372a4 */ /* 0x002fd8000f8e02ff */
.L_x_2572:
        /* <DEDUP_REMOVED lines=11> */
.L_x_2573:
[----:B------:R-:W1:Y:S01]  /*1050*/  LDCU UR55, c[0x0][0x444] ;  /* 0x00008880ff3777ac */ /* 0x000e620008000800 */
[----:B------:R-:W-:-:S04]  /*1060*/  UIMAD UR42, UR39, UR38, UR24 ;  /* 0x00000026272a72a4 */ /* 0x000fc8000f8e0218 */
[----:B-1----:R-:W-:-:S12]  /*1070*/  UIMAD UR55, UR42, UR55, URZ ;  /* 0x000000372a3772a4 */ /* 0x002fd8000f8e02ff */
.L_x_2574:
        /* <DEDUP_REMOVED lines=18> */
[----:B------:R-:W-:-:S03]  /*11a0*/  IMAD R10, R3, UR10, R10 ;  /* 0x0000000a030a7c24 */ /* 0x000fc6000f8e020a */
        /* <DEDUP_REMOVED lines=9> */
[----:B------:R-:W-:Y:S02]  /*1240*/  UISETP.LT.AND UP0, UPT, URZ, UR42, UPT ;  /* 0x0000002aff00728c */ /* 0x000fe4000bf01270 */
[----:B------:R-:W1:Y:S01]  /*1250*/  LDCU.64 UR4, c[0x0][0x3c8] ;  /* 0x00007900ff0477ac */ /* 0x000e620008000a00 */
[----:B------:R-:W-:Y:S01]  /*1260*/  IMAD.WIDE.U32 R12, R2, UR10, R24 ;  /* 0x0000000a020c7c25 */ /* 0x000fe2000f8e0018 */
[----:B------:R-:W-:-:S02]  /*1270*/  USEL UR42, URZ, UR42, !UP0 ;  /* 0x0000002aff2a7287 */ /* 0x000fc4000c000000 */
[----:B------:R-:W-:Y:S01]  /*1280*/  IADD3 R16, P0, PT, R12, UR50, RZ ;  /* 0x000000320c107c10 */ /* 0x000fe2000ff1e0ff */
[----:B-----5:R-:W-:Y:S02]  /*1290*/  UIMAD.WIDE UR50, UR51, 0x4, UR60 ;  /* 0x00000004333278a5 */ /* 0x020fe4000f8e023c */
[----:B------:R-:W-:Y:S01]  /*12a0*/  UISETP.GT.AND UP0, UPT, UR47, UR42, UPT ;  /* 0x0000002a2f00728c */ /* 0x000fe2000bf04270 */
        /* <DEDUP_REMOVED lines=8> */
[----:B------:R-:W-:-:S04]  /*1330*/  IMAD.WIDE.U32 R14, R14, UR24, R16 ;  /* 0x000000180e0e7c25 */ /* 0x000fc8000f8e0010 */
[----:B------:R-:W-:Y:S01]  /*1340*/  IMAD.U32 R16, RZ, RZ, UR5 ;  /* 0x00000005ff107e24 */ /* 0x000fe2000f8e00ff */
[----:B------:R-:W5:Y:S01]  /*1350*/  LDCU.64 UR4, c[0x0][0x570] ;  /* 0x0000ae00ff0477ac */ /* 0x000f620008000a00 */
[----:B------:R-:W-:Y:S01]  /*1360*/  IMAD.WIDE.U32 R22, R4, UR10, R22 ;  /* 0x0000000a04167c25 */ /* 0x000fe2000f8e0016 */
[----:B------:R-:W3:Y:S03]  /*1370*/  LDCU.64 UR10, c[0x0][0x380] ;  /* 0x00007000ff0a77ac */ /* 0x000ee60008000a00 */
[----:B------:R-:W-:Y:S01]  /*1380*/  IMAD R17, R16, UR24, R15 ;  /* 0x0000001810117c24 */ /* 0x000fe2000f8e020f */
[----:B------:R-:W-:Y:S01]  /*1390*/  MOV R16, R14 ;  /* 0x0000000e00107202 */ /* 0x000fe20000000f00 */
[----:B------:R-:W-:Y:S01]  /*13a0*/  IMAD.IADD R21, R23, 0x1, R20 ;  /* 0x0000000117157824 */ /* 0x000fe200078e0214 */
[----:B------:R-:W-:Y:S01]  /*13b0*/  SHF.R.U32.HI R23, RZ, 0x5, R6 ;  /* 0x00000005ff177819 */ /* 0x000fe20000011606 */
[----:B--2---:R-:W-:-:S04]  /*13c0*/  IMAD.WIDE.U32 R14, R10, UR19, RZ ;  /* 0x000000130a0e7c25 */ /* 0x004fc8000f8e00ff */
[----:B------:R-:W-:Y:S02]  /*13d0*/  IMAD.MOV.U32 R20, RZ, RZ, R22 ;  /* 0x000000ffff147224 */ /* 0x000fe400078e0016 */
[----:B------:R-:W-:Y:S01]  /*13e0*/  IMAD R15, R11, UR19, R15 ;  /* 0x000000130b0f7c24 */ /* 0x000fe2000f8e020f */
[----:B------:R-:W-:Y:S01]  /*13f0*/  SEL R11, R14, RZ, P3 ;  /* 0x000000ff0e0b7207 */ /* 0x000fe20001800000 */
[----:B------:R-:W-:Y:S01]  /*1400*/  IMAD R10, R23, UR56, R196 ;  /* 0x00000038170a7c24 */ /* 0x000fe2000f8e02c4 */
[----:B------:R-:W-:Y:S01]  /*1410*/  SHF.R.U32.HI R23, RZ, 0x3, R6 ;  /* 0x00000003ff177819 */ /* 0x000fe20000011606 */
[----:B----4-:R-:W-:Y:S01]  /*1420*/  IMAD.WIDE.U32 R20, R12, UR24, R20 ;  /* 0x000000180c147c25 */ /* 0x010fe2000f8e0014 */
[----:B------:R-:W-:Y:S01]  /*1430*/  USHF.L.U32 UR56, UR56, 0x7, URZ ;  /* 0x0000000738387899 */ /* 0x000fe200080006ff */
[----:B------:R-:W-:Y:S02]  /*1440*/  SEL R15, R15, RZ, P3 ;  /* 0x000000ff0f0f7207 */ /* 0x000fe40001800000 */
[----:B------:R-:W-:Y:S01]  /*1450*/  IADD3 R11, P1, P0, R10, UR54, R11 ;  /* 0x000000360a0b7c10 */ /* 0x000fe2000f83e00b */
[----:B------:R-:W-:Y:S01]  /*1460*/  IMAD.WIDE.U32 R16, R23, R2, R16 ;  /* 0x0000000217107225 */ /* 0x000fe200078e0010 */
[----:B------:R-:W-:-:S02]  /*1470*/  SHF.R.S32.HI R10, RZ, 0x1f, R10 ;  /* 0x0000001fff0a7819 */ /* 0x000fc4000001140a */
[----:B------:R-:W-:Y:S01]  /*1480*/  IADD3 R22, PT, PT, R23, 0x60, RZ ;  /* 0x0000006017167810 */ /* 0x000fe20007ffe0ff */
[----:B------:R-:W-:Y:S01]  /*1490*/  IMAD R13, R13, UR24, R21 ;  /* 0x000000180d0d7c24 */ /* 0x000fe2000f8e0215 */
[----:B------:R-:W-:Y:S01]  /*14a0*/  IADD3.X R15, PT, PT, R10, UR53, R15, P1, P0 ;  /* 0x000000350a0f7c10 */ /* 0x000fe20008fe040f */
[----:B------:R-:W-:Y:S01]  /*14b0*/  IMAD.MOV.U32 R12, RZ, RZ, R20 ;  /* 0x000000ffff0c7224 */ /* 0x000fe200078e0014 */
[C---:B---3--:R-:W-:Y:S01]  /*14c0*/  LEA R182, P1, R16.reuse, UR10, 0x1 ;  /* 0x0000000a10b67c11 */ /* 0x048fe2000f8208ff */
[C---:B------:R-:W-:Y:S01]  /*14d0*/  IMAD R181, R23.reuse, R3, R17 ;  /* 0x0000000317b57224 */ /* 0x040fe200078e0211 */
[----:B------:R-:W-:Y:S01]  /*14e0*/  MOV R10, UR56 ;  /* 0x00000038000a7c02 */ /* 0x000fe20008000f00 */
[----:B------:R-:W-:Y:S01]  /*14f0*/  IMAD.WIDE.U32 R12, R23, R4, R12 ;  /* 0x00000004170c7225 */ /* 0x000fe200078e000c */
[----:B------:R-:W-:Y:S02]  /*1500*/  IADD3 R11, P0, PT, R11, UR56, RZ ;  /* 0x000000380b0b7c10 */ /* 0x000fe4000ff1e0ff */
[----:B------:R-:W-:Y:S01]  /*1510*/  LEA.HI.X R181, R16, UR11, R181, 0x1, P1 ;  /* 0x0000000b10b57c11 */ /* 0x000fe200088f0cb5 */
[C---:B------:R-:W-:Y:S01]  /*1520*/  IMAD R183, R23.reuse, R5, R13 ;  /* 0x0000000517b77224 */ /* 0x040fe200078e020d */
[----:B------:R-:W-:Y:S01]  /*1530*/  LEA.HI.X.SX32 R10, R10, R15, 0x1, P0 ;  /* 0x0000000f0a0a7211 */ /* 0x000fe200000f0eff */
[----:B------:R-:W-:Y:S01]  /*1540*/  IMAD.SHL.U32 R17, R2, 0x20, RZ ;  /* 0x0000002002117824 */ /* 0x000fe200078e00ff */
[C---:B-1----:R-:W-:Y:S01]  /*1550*/  LEA R184, P1, R12.reuse, UR8, 0x1 ;  /* 0x000000080cb87c11 */ /* 0x042fe2000f8208ff */
[----:B------:R-:W-:Y:S01]  /*1560*/  VIADD R21, R23, 0x20 ;  /* 0x0000002017157836 */ /* 0x000fe20000000000 */
[----:B-----5:R-:W-:Y:S01]  /*1570*/  LEA R198, P0, R11, UR4, 0x2 ;  /* 0x000000040bc67c11 */ /* 0x020fe2000f8010ff */
[----:B------:R-:W-:Y:S01]  /*1580*/  VIADD R20, R23, 0x40 ;  /* 0x0000004017147836 */ /* 0x000fe20000000000 */
[----:B------:R-:W-:Y:S01]  /*1590*/  LEA.HI.X R183, R12, UR9, R183, 0x1, P1 ;  /* 0x000000090cb77c11 */ /* 0x000fe200088f0cb7 */
[----:B------:R-:W-:Y:S01]  /*15a0*/  UIMAD.WIDE UR10, UR55, 0x4, UR58 ;  /* 0x00000004370a78a5 */ /* 0x000fe2000f8e023a */
[----:B------:R-:W-:-:S02]  /*15b0*/  LEA.HI.X R199, R11, UR5, R10, 0x2, P0 ;  /* 0x000000050bc77c11 */ /* 0x000fc400080f140a */
[C---:B------:R-:W-:Y:S02]  /*15c0*/  IADD3 R13, P1, PT, R23.reuse, 0x60, RZ ;  /* 0x00000060170d7810 */ /* 0x040fe40007f3e0ff */
[C---:B------:R-:W-:Y:S02]  /*15d0*/  IADD3 R11, P2, PT, R23.reuse, 0x40, RZ ;  /* 0x00000040170b7810 */ /* 0x040fe40007f5e0ff */
[----:B------:R-:W-:Y:S01]  /*15e0*/  IADD3 R15, P0, PT, R23, 0x20, RZ ;  /* 0x00000020170f7810 */ /* 0x000fe20007f1e0ff */
[----:B------:R-:W-:Y:S01]  /*15f0*/  IMAD.X R12, RZ, RZ, RZ, P1 ;  /* 0x000000ffff0c7224 */ /* 0x000fe200008e06ff */
[----:B------:R-:W-:Y:S02]  /*1600*/  SHF.L.U64.HI R16, R2, 0x5, R3 ;  /* 0x0000000502107819 */ /* 0x000fe40000010203 */
[----:B------:R-:W-:Y:S02]  /*1610*/  IADD3.X R10, PT, PT, RZ, RZ, RZ, P2, !PT ;  /* 0x000000ffff0a7210 */ /* 0x000fe400017fe4ff */
        /* <DEDUP_REMOVED lines=15> */
.L_x_2576:
[----:B------:R-:W1:Y:S01]  /*1710*/  LDCU.64 UR8, c[0x0][0x5c0] ;  /* 0x0000b800ff0877ac */ /* 0x000e620008000a00 */
[----:B------:R-:W-:-:S04]  /*1720*/  UIADD3 UR4, UPT, UPT, UR27, UR29, URZ ;  /* 0x0000001d1b047290 */ /* 0x000fc8000fffe0ff */
[----:B-1----:R-:W-:Y:S02]  /*1730*/  UIMAD.WIDE.U32 UR14, UR4, UR8, URZ ;  /* 0x00000008040e72a5 */ /* 0x002fe4000f8e00ff */
[----:B------:R-:W-:-:S04]  /*1740*/  UIMAD UR4, UR4, UR9, URZ ;  /* 0x00000009040472a4 */ /* 0x000fc8000f8e02ff */
[----:B------:R-:W-:-:S06]  /*1750*/  UIADD3 UR4, UPT, UPT, UR15, UR4, URZ ;  /* 0x000000040f047290 */ /* 0x000fcc000fffe0ff */
[----:B------:R-:W-:Y:S02]  /*1760*/  MOV R4, UR4 ;  /* 0x0000000400047c02 */ /* 0x000fe40008000f00 */
.L_x_2577:
        /* <DEDUP_REMOVED lines=13> */
.L_x_2578:
[----:B------:R-:W1:Y:S01]  /*1840*/  LDCU.64 UR4, c[0x0][0x5c8] ;  /* 0x0000b900ff0477ac */ /* 0x000e620008000a00 */
[----:B------:R-:W-:-:S04]  /*1850*/  UIADD3 UR27, UPT, UPT, UR27, UR29, URZ ;  /* 0x0000001d1b1b7290 */ /* 0x000fc8000fffe0ff */
[----:B-1----:R-:W-:Y:S02]  /*1860*/  UIMAD.WIDE.U32 UR12, UR27, UR4, URZ ;  /* 0x000000041b0c72a5 */ /* 0x002fe4000f8e00ff */
[----:B------:R-:W-:-:S04]  /*1870*/  UIMAD UR27, UR27, UR5, URZ ;  /* 0x000000051b1b72a4 */ /* 0x000fc8000f8e02ff */
[----:B------:R-:W-:-:S06]  /*1880*/  UIADD3 UR27, UPT, UPT, UR13, UR27, URZ ;  /* 0x0000001b0d1b7290 */ /* 0x000fcc000fffe0ff */
[----:B------:R-:W-:-:S07]  /*1890*/  MOV R0, UR27 ;  /* 0x0000001b00007c02 */ /* 0x000fce0008000f00 */
.L_x_2579:
        /* <DEDUP_REMOVED lines=37> */
.L_x_2581:
[----:B------:R-:W-:Y:S05]  /*1af0*/  BSYNC.RECONVERGENT B0 ;  /* 0x0000000000007941 */ /* 0x000fea0003800200 */
.L_x_2580:
        /* <DEDUP_REMOVED lines=12> */
.L_x_2583:
[----:B------:R-:W-:Y:S05]  /*1bc0*/  BSYNC.RECONVERGENT B0 ;  /* 0x0000000000007941 */ /* 0x000fea0003800200 */
.L_x_2582:
        /* <DEDUP_REMOVED lines=12> */
.L_x_2585:
[----:B------:R-:W-:Y:S05]  /*1c90*/  BSYNC.RECONVERGENT B0 ;  /* 0x0000000000007941 */ /* 0x000fea0003800200 */
.L_x_2584:
[----:B------:R-:W5:Y:S01]  /*1ca0*/  LDCU.64 UR8, c[0x0][0x5e0] ;  /* 0x0000bc00ff0877ac */ /* 0x000f620008000a00 */
[----:B-1--4-:R-:W-:Y:S01]  /*1cb0*/  MOV R3, UR4 ;  /* 0x0000000400037c02 */ /* 0x012fe20008000f00 */
        /* <DEDUP_REMOVED lines=28> */
.L_x_2587:
[----:B------:R-:W-:Y:S05]  /*1e80*/  BSYNC.RECONVERGENT B0 ;  /* 0x0000000000007941 */ /* 0x000fea0003800200 */
.L_x_2586:
        /* <DEDUP_REMOVED lines=12> */
.L_x_2589:
[----:B------:R-:W-:Y:S05]  /*1f50*/  BSYNC.RECONVERGENT B0 ;  /* 0x0000000000007941 */ /* 0x000fea0003800200 */
.L_x_2588:
[----:B------:R-:W-:Y:S05]  /*1f60*/  @P0 BRA `(.L_x_2590) ;  /* 0x000000b400300947 */ /* 0x000fea0003800000 */
[----:B------:R-:W5:Y:S01]  /*1f70*/  LDCU.64 UR8, c[0x0][0x568] ;  /* 0x0000ad00ff0877ac */ /* 0x000f620008000a00 */
[----:B------:R-:W-:Y:S01]  /*1f80*/  MOV R5, R7 ;  /* 0x0000000700057202 */ /* 0x000fe20000000f00 */
[----:B------:R-:W-:Y:S02]  /*1f90*/  IMAD R12, R12, UR4, RZ ;  /* 0x000000040c0c7c24 */ /* 0x000fe4000f8e02ff */
[----:B------:R-:W-:-:S04]  /*1fa0*/  IMAD.WIDE.U32 R4, R13, UR4, R4 ;  /* 0x000000040d047c25 */ /* 0x000fc8000f8e0004 */
[----:B-1----:R-:W-:-:S05]  /*1fb0*/  IMAD R3, R13, UR5, R12 ;  /* 0x000000050d037c24 */ /* 0x002fca000f8e020c */
[----:B------:R-:W-:Y:S02]  /*1fc0*/  IADD3 R3, PT, PT, R5, R3, RZ ;  /* 0x0000000305037210 */ /* 0x000fe40007ffe0ff */
[----:B-----5:R-:W-:-:S04]  /*1fd0*/  LEA R2, P0, R4, UR8, 0x1 ;  /* 0x0000000804027c11 */ /* 0x020fc8000f8008ff */
[----:B------:R-:W-:-:S05]  /*1fe0*/  LEA.HI.X R3, R4, UR9, R3, 0x1, P0 ;  /* 0x0000000904037c11 */ /* 0x000fca00080f0c03 */
[----:B------:R1:W-:Y:S01]  /*1ff0*/  STG.E.128 desc[UR36][R2.64], RZ ;  /* 0x000000ff02007986 */ /* 0x0003e2000c101d24 */
[----:B------:R-:W-:Y:S05]  /*2000*/  BRA `(.L_x_2590) ;  /* 0x000000b400087947 */ /* 0x000fea0003800000 */
.L_x_2575:
        /* <DEDUP_REMOVED lines=15> */
[----:B------:R-:W-:-:S05]  /*2100*/  MOV R185, R183 ;  /* 0x000000b700b97202 */ /* 0x000fca0000000f00 */
[----:B------:R-:W-:Y:S01]  /*2110*/  @!PT LDS RZ, [RZ] ;  /* 0x00000000fffff984 */ /* 0x000fe20000000800 */
[----:B------:R-:W-:Y:S01]  /*2120*/  @!PT LDS RZ, [RZ] ;  /* 0x00000000fffff984 */ /* 0x000fe20000000800 */
[----:B------:R-:W-:Y:S01]  /*2130*/  @!PT LDS RZ, [RZ] ;  /* 0x00000000fffff984 */ /* 0x000fe20000000800 */
[----:B------:R2:W-:Y:S01]  /*2140*/  LDGSTS.E.BYPASS.LTC128B.128 [R18+0x8000], desc[UR36][R184.64] ;  /* 0x08000000b8127fae */ /* 0x0005e2000b981a24 */
[----:B------:R-:W-:Y:S05]  /*2150*/  BRA `(.L_x_2594) ;  /* 0x00000000000c7947 */ /* 0x000fea0003800000 */
.L_x_2593:
[----:B------:R3:W-:Y:S01]  /*2160*/  STS.128 [R18+0x8000], RZ ;  /* 0x008000ff12007388 */ /* 0x0007e20000000c00 */
[----:B------:R-:W-:Y:S05]  /*2170*/  BRA `(.L_x_2594) ;  /* 0x0000000000047947 */ /* 0x000fea0003800000 */
.L_x_2592:
[----:B------:R1:W-:Y:S02]  /*2180*/  STS.128 [R18+0x8000], RZ ;  /* 0x008000ff12007388 */ /* 0x0003e40000000c00 */
.L_x_2594:
[----:B------:R-:W-:Y:S05]  /*2190*/  BSYNC.RECONVERGENT B0 ;  /* 0x0000000000007941 */ /* 0x000fea0003800200 */
.L_x_2591:
[----:B------:R-:W-:Y:S01]  /*21a0*/  ISETP.GE.AND P6, PT, R21, UR5, PT ;  /* 0x0000000515007c0c */ /* 0x000fe2000bfc6270 */
[----:B------:R-:W-:Y:S01]  /*21b0*/  BSSY.RECONVERGENT B0, `(.L_x_2595) ;  /* 0x000000f000007945 */ /* 0x000fe20003800200 */
[C---:B------:R-:W-:Y:S02]  /*21c0*/  LEA R28, P0, R27.reuse, R184, 0x1 ;  /* 0x000000b81b1c7211 */ /* 0x040fe400078008ff */
[----:B------:R-:W-:Y:S02]  /*21d0*/  ISETP.GE.AND P5, PT, R20, UR5, PT ;  /* 0x0000000514007c0c */ /* 0x000fe4000bfa6270 */
[----:B------:R-:W-:Y:S02]  /*21e0*/  ISETP.GE.AND P4, PT, R22, UR5, PT ;  /* 0x0000000516007c0c */ /* 0x000fe4000bf86270 */
[----:B------:R-:W-:-:S05]  /*21f0*/  LEA.HI.X R29, R27, R183, R26, 0x1, P0 ;  /* 0x000000b71b1d7211 */ /* 0x000fca00000f0c1a */
[----:B------:R4:W-:Y:S01]  /*2200*/  @P6 STS.128 [R18+0x9000], RZ ;  /* 0x009000ff12006388 */ /* 0x0009e20000000c00 */
[----:B------:R-:W-:Y:S05]  /*2210*/  @P6 BRA `(.L_x_2596) ;  /* 0x0000000000206947 */ /* 0x000fea0003800000 */
[----:B------:R-:W5:Y:S02]  /*2220*/  LDCU UR4, c[0x0][0x440] ;  /* 0x00008800ff0477ac */ /* 0x000f640008000800 */
[----:B-----5:R-:W-:-:S13]  /*2230*/  ISETP.GE.AND P0, PT, R24, UR4, PT ;  /* 0x0000000418007c0c */ /* 0x020fda000bf06270 */
[----:B------:R1:W-:Y:S01]  /*2240*/  @P0 STS.128 [R18+0x9000], RZ ;  /* 0x009000ff12000388 */ /* 0x0003e20000000c00 */
[----:B------:R-:W-:Y:S05]  /*2250*/  @P0 BRA `(.L_x_2596) ;  /* 0x0000000000100947 */ /* 0x000fea0003800000 */
[----:B------:R-:W-:Y:S01]  /*2260*/  @!PT LDS RZ, [RZ] ;  /* 0x00000000fffff984 */ /* 0x000fe20000000800 */
[----:B------:R-:W-:Y:S01]  /*2270*/  @!PT LDS RZ, [RZ] ;  /* 0x00000000fffff984 */ /* 0x000fe20000000800 */
[----:B------:R-:W-:Y:S01]  /*2280*/  @!PT LDS RZ, [RZ] ;  /* 0x00000000fffff984 */ /* 0x000fe20000000800 */
[----:B------:R1:W-:Y:S02]  /*2290*/  LDGSTS.E.BYPASS.LTC128B.128 [R18+0x9000], desc[UR36][R28.64] ;  /* 0x090000001c127fae */ /* 0x0003e4000b981a24 */
.L_x_2596:
[----:B------:R-:W-:Y:S05]  /*22a0*/  BSYNC.RECONVERGENT B0 ;  /* 0x0000000000007941 */ /* 0x000fea0003800200 */
.L_x_2595:
        /* <DEDUP_REMOVED lines=13> */
.L_x_2598:
[----:B------:R-:W-:Y:S05]  /*2380*/  BSYNC.RECONVERGENT B0 ;  /* 0x0000000000007941 */ /* 0x000fea0003800200 */
.L_x_2597:
        /* <DEDUP_REMOVED lines=13> */
.L_x_2600:
[----:B------:R-:W-:Y:S05]  /*2460*/  BSYNC.RECONVERGENT B0 ;  /* 0x0000000000007941 */ /* 0x000fea0003800200 */
.L_x_2599:
[----:B------:R-:W-:Y:S01]  /*2470*/  BSSY.RECONVERGENT B0, `(.L_x_2601) ;  /* 0x000000f000007945 */ /* 0x000fe20003800200 */
[----:B------:R-:W-:-:S03]  /*2480*/  IADD3 R195, PT, PT, R18, UR47, RZ ;  /* 0x0000002f12c37c10 */ /* 0x000fc6000fffe0ff */
[----:B------:R-:W-:Y:S05]  /*2490*/  @P1 BRA `(.L_x_2602) ;  /* 0x00000000002c1947 */ /* 0x000fea0003800000 */
[----:B------:R-:W5:Y:S02]  /*24a0*/  LDCU UR4, c[0x0][0x440] ;  /* 0x00008800ff0477ac */ /* 0x000f640008000800 */
[----:B-----5:R-:W-:-:S13]  /*24b0*/  ISETP.GE.AND P0, PT, R24, UR4, PT ;  /* 0x0000000418007c0c */ /* 0x020fda000bf06270 */
[----:B------:R-:W-:Y:S05]  /*24c0*/  @P0 BRA `(.L_x_2603) ;  /* 0x0000000000180947 */ /* 0x000fea0003800000 */
[----:B------:R-:W-:-:S05]  /*24d0*/  MOV R180, R182 ;  /* 0x000000b600b47202 */ /* 0x000fca0000000f00 */
[----:B------:R-:W-:Y:S01]  /*24e0*/  @!PT LDS RZ, [RZ] ;  /* 0x00000000fffff984 */ /* 0x000fe20000000800 */
[----:B------:R-:W-:Y:S01]  /*24f0*/  @!PT LDS RZ, [RZ] ;  /* 0x00000000fffff984 */ /* 0x000fe20000000800 */
[----:B------:R-:W-:Y:S01]  /*2500*/  @!PT LDS RZ, [RZ] ;  /* 0x00000000fffff984 */ /* 0x000fe20000000800 */
[----:B------:R1:W-:Y:S01]  /*2510*/  LDGSTS.E.BYPASS.LTC128B.128 [R195], desc[UR36][R180.64] ;  /* 0x00000000b4c37fae */ /* 0x0003e2000b981a24 */
[----:B------:R-:W-:Y:S05]  /*2520*/  BRA `(.L_x_2604) ;  /* 0x00000000000c7947 */ /* 0x000fea0003800000 */
.L_x_2603:
[----:B------:R1:W-:Y:S01]  /*2530*/  STS.128 [R195], RZ ;  /* 0x000000ffc3007388 */ /* 0x0003e20000000c00 */
[----:B------:R-:W-:Y:S05]  /*2540*/  BRA `(.L_x_2604) ;  /* 0x0000000000047947 */ /* 0x000fea0003800000 */
.L_x_2602:
[----:B------:R1:W-:Y:S02]  /*2550*/  STS.128 [R195], RZ ;  /* 0x000000ffc3007388 */ /* 0x0003e40000000c00 */
.L_x_2604:
[----:B------:R-:W-:Y:S05]  /*2560*/  BSYNC.RECONVERGENT B0 ;  /* 0x0000000000007941 */ /* 0x000fea0003800200 */
.L_x_2601:
[--C-:B------:R-:W-:Y:S01]  /*2570*/  SHF.R.U32.HI R4, RZ, 0x1, R6.reuse ;  /* 0x00000001ff047819 */ /* 0x100fe20000011606 */
[----:B------:R-:W-:Y:S01]  /*2580*/  IMAD.MOV.U32 R193, RZ, RZ, 0x7f800000 ;  /* 0x7f800000ffc17424 */ /* 0x000fe200078e00ff */
[----:B------:R-:W-:Y:S01]  /*2590*/  SHF.R.U32.HI R194, RZ, 0x2, R6 ;  /* 0x00000002ffc27819 */ /* 0x000fe20000011606 */
[----:B------:R-:W-:Y:S01]  /*25a0*/  IMAD.MOV.U32 R192, RZ, RZ, 0x7f800000 ;  /* 0x7f800000ffc07424 */ /* 0x000fe200078e00ff */
[----:B------:R-:W-:Y:S01]  /*25b0*/  LOP3.LUT R5, R4, 0x30, RZ, 0xc0, !PT ;  /* 0x0000003004057812 */ /* 0x000fe200078ec0ff */
[----:B------:R-:W-:Y:S02]  /*25c0*/  IMAD.MOV.U32 R191, RZ, RZ, 0x7f800000 ;  /* 0x7f800000ffbf7424 */ /* 0x000fe400078e00ff */
[----:B------:R-:W-:Y:S01]  /*25d0*/  IMAD.MOV.U32 R190, RZ, RZ, 0x7f800000 ;  /* 0x7f800000ffbe7424 */ /* 0x000fe200078e00ff */
[----:B------:R-:W-:-:S04]  /*25e0*/  LOP3.LUT R194, R5, 0x7, R194, 0xf8, !PT ;  /* 0x0000000705c27812 */ /* 0x000fc800078ef8c2 */
[C---:B-1----:R-:W-:Y:S01]  /*25f0*/  LOP3.LUT R26, R194.reuse, 0x40, RZ, 0xfc, !PT ;  /* 0x00000040c21a7812 */ /* 0x042fe200078efcff */
[C---:B------:R-:W-:Y:S01]  /*2600*/  VIADD R27, R194.reuse, 0x8 ;  /* 0x00000008c21b7836 */ /* 0x040fe20000000000 */
[C---:B------:R-:W-:Y:S01]  /*2610*/  ISETP.GE.AND P3, PT, R194.reuse, UR5, PT ;  /* 0x00000005c2007c0c */ /* 0x040fe2000bf66270 */
[----:B------:R-:W-:Y:S01]  /*2620*/  VIADD R5, R194, 0x48 ;  /* 0x00000048c2057836 */ /* 0x000fe20000000000 */
[----:B------:R-:W-:Y:S02]  /*2630*/  ISETP.GE.AND P1, PT, R26, UR5, PT ;  /* 0x000000051a007c0c */ /* 0x000fe4000bf26270 */
[----:B------:R-:W-:Y:S01]  /*2640*/  ISETP.GE.AND P2, PT, R27, UR5, PT ;  /* 0x000000051b007c0c */ /* 0x000fe2000bf46270 */
[----:B------:R-:W-:Y:S01]  /*2650*/  IMAD.MOV.U32 R27, RZ, RZ, 0x4 ;  /* 0x00000004ff1b7424 */ /* 0x000fe200078e00ff */
[----:B------:R1:W-:Y:S01]  /*2660*/  @P6 STS.128 [R195+0x1000], RZ ;  /* 0x001000ffc3006388 */ /* 0x0003e20000000c00 */
[----:B------:R-:W-:Y:S02]  /*2670*/  ISETP.GE.AND P0, PT, R5, UR5, PT ;  /* 0x0000000505007c0c */ /* 0x000fe4000bf06270 */
[----:B------:R-:W-:-:S05]  /*2680*/  IMAD.WIDE.U32 R26, R194, R27, UR50 ;  /* 0x00000032c21a7e25 */ /* 0x000fca000f8e001b */
[----:B------:R1:W5:Y:S04]  /*2690*/  @!P3 LDG.E R193, desc[UR36][R26.64] ;  /* 0x000000241ac1b981 */ /* 0x000368000c1e1900 */
[----:B------:R1:W5:Y:S04]  /*26a0*/  @!P2 LDG.E R192, desc[UR36][R26.64+0x20] ;  /* 0x000020241ac0a981 */ /* 0x000368000c1e1900 */
[----:B------:R1:W5:Y:S01]  /*26b0*/  @!P1 LDG.E R191, desc[UR36][R26.64+0x100] ;  /* 0x000100241abf9981 */ /* 0x000362000c1e1900 */
[----:B------:R-:W-:Y:S03]  /*26c0*/  BSSY.RECONVERGENT B0, `(.L_x_2605) ;  /* 0x000000d000007945 */ /* 0x000fe60003800200 */
[----:B------:R1:W5:Y:S01]  /*26d0*/  @!P0 LDG.E R190, desc[UR36][R26.64+0x120] ;  /* 0x000120241abe8981 */ /* 0x000362000c1e1900 */
[----:B------:R-:W-:-:S04]  /*26e0*/  LEA R28, P0, R17, R182, 0x1 ;  /* 0x000000b6111c7211 */ /* 0x000fc800078008ff */
[----:B------:R-:W-:Y:S01]  /*26f0*/  LEA.HI.X R29, R17, R181, R16, 0x1, P0 ;  /* 0x000000b5111d7211 */ /* 0x000fe200000f0c10 */
[----:B------:R-:W-:Y:S08]  /*2700*/  @P6 BRA `(.L_x_2606) ;  /* 0x0000000000206947 */ /* 0x000ff00003800000 */
        /* <DEDUP_REMOVED lines=8> */
.L_x_2606:
[----:B------:R-:W-:Y:S05]  /*2790*/  BSYNC.RECONVERGENT B0 ;  /* 0x0000000000007941 */ /* 0x000fea0003800200 */
.L_x_2605:
        /* <DEDUP_REMOVED lines=13> */
.L_x_2608:
[----:B------:R-:W-:Y:S05]  /*2870*/  BSYNC.RECONVERGENT B0 ;  /* 0x0000000000007941 */ /* 0x000fea0003800200 */
.L_x_2607:
        /* <DEDUP_REMOVED lines=13> */
.L_x_2610:
[----:B------:R-:W-:Y:S05]  /*2950*/  BSYNC.RECONVERGENT B0 ;  /* 0x0000000000007941 */ /* 0x000fea0003800200 */
.L_x_2609:
        /* <DEDUP_REMOVED lines=29> */
.L_x_2613:
[----:B------:R3:W-:Y:S01]  /*2b30*/  STS.128 [R18+0xc000], RZ ;  /* 0x00c000ff12007388 */ /* 0x0007e20000000c00 */
[----:B------:R-:W-:Y:S05]  /*2b40*/  BRA `(.L_x_2614) ;  /* 0x0000000000047947 */ /* 0x000fea0003800000 */
.L_x_2612:
[----:B------:R1:W-:Y:S02]  /*2b50*/  STS.128 [R18+0xc000], RZ ;  /* 0x00c000ff12007388 */ /* 0x0003e40000000c00 */
.L_x_2614:
[----:B------:R-:W-:Y:S05]  /*2b60*/  BSYNC.RECONVERGENT B0 ;  /* 0x0000000000007941 */ /* 0x000fea0003800200 */
.L_x_2611:
        /* <DEDUP_REMOVED lines=23> */
.L_x_2616:
[----:B------:R-:W-:Y:S05]  /*2ce0*/  BSYNC.RECONVERGENT B0 ;  /* 0x0000000000007941 */ /* 0x000fea0003800200 */
.L_x_2615:
        /* <DEDUP_REMOVED lines=20> */
.L_x_2618:
[----:B------:R-:W-:Y:S05]  /*2e30*/  BSYNC.RECONVERGENT B0 ;  /* 0x0000000000007941 */ /* 0x000fea0003800200 */
.L_x_2617:
        /* <DEDUP_REMOVED lines=19> */
.L_x_2620:
[----:B------:R-:W-:Y:S05]  /*2f70*/  BSYNC.RECONVERGENT B0 ;  /* 0x0000000000007941 */ /* 0x000fea0003800200 */
.L_x_2619:
[----:B------:R-:W3:Y:S01]  /*2f80*/  LDCU.64 UR4, c[0x0][0x3d8] ;  /* 0x00007b00ff0477ac */ /* 0x000ee20008000a00 */
[----:B------:R-:W-:Y:S01]  /*2f90*/  MOV R3, UR12 ;  /* 0x0000000c00037c02 */ /* 0x000fe20008000f00 */
        /* <DEDUP_REMOVED lines=25> */
.L_x_2623:
[----:B------:R3:W-:Y:S01]  /*3130*/  STS.128 [R18+0x10000], RZ ;  /* 0x010000ff12007388 */ /* 0x0007e20000000c00 */
[----:B------:R-:W-:Y:S05]  /*3140*/  BRA `(.L_x_2624) ;  /* 0x0000000000047947 */ /* 0x000fea0003800000 */
.L_x_2622:
[----:B------:R3:W-:Y:S02]  /*3150*/  STS.128 [R18+0x10000], RZ ;  /* 0x010000ff12007388 */ /* 0x0007e40000000c00 */
.L_x_2624:
[----:B------:R-:W-:Y:S05]  /*3160*/  BSYNC.RECONVERGENT B0 ;  /* 0x0000000000007941 */ /* 0x000fea0003800200 */
.L_x_2621:
        /* <DEDUP_REMOVED lines=19> */
.L_x_2626:
[----:B------:R-:W-:Y:S05]  /*32a0*/  BSYNC.RECONVERGENT B0 ;  /* 0x0000000000007941 */ /* 0x000fea0003800200 */
.L_x_2625:
        /* <DEDUP_REMOVED lines=19> */
.L_x_2628:
[----:B------:R-:W-:Y:S05]  /*33e0*/  BSYNC.RECONVERGENT B0 ;  /* 0x0000000000007941 */ /* 0x000fea0003800200 */
.L_x_2627:
        /* <DEDUP_REMOVED lines=19> */
.L_x_2630:
[----:B------:R-:W-:Y:S05]  /*3520*/  BSYNC.RECONVERGENT B0 ;  /* 0x0000000000007941 */ /* 0x000fea0003800200 */
.L_x_2629:
[----:B------:R-:W3:Y:S01]  /*3530*/  LDCU.64 UR8, c[0x0][0x538] ;  /* 0x0000a700ff0877ac */ /* 0x000ee20008000a00 */
[----:B------:R-:W1:Y:S01]  /*3540*/  LDC.64 R12, c[0x0][0x528] ;  /* 0x00014a00ff0c7b82 */ /* 0x000e620000000a00 */
[C---:B------:R-:W-:Y:S01]  /*3550*/  IMAD.SHL.U32 R0, R6.reuse, 0x40, RZ ;  /* 0x0000004006007824 */ /* 0x040fe200078e00ff */
[----:B------:R-:W-:Y:S01]  /*3560*/  SHF.R.U32.HI R2, RZ, 0x6, R6 ;  /* 0x00000006ff027819 */ /* 0x000fe20000011606 */
[C---:B------:R-:W-:Y:S01]  /*3570*/  IMAD.SHL.U32 R7, R6.reuse, 0x2, RZ ;  /* 0x0000000206077824 */ /* 0x040fe200078e00ff */
[----:B------:R-:W0:Y:S01]  /*3580*/  LDGDEPBAR ;  /* 0x00000000000079af */ /* 0x000e220000000000 */
[----:B------:R-:W-:Y:S01]  /*3590*/  IMAD.U32 R5, RZ, RZ, UR30 ;  /* 0x0000001eff057e24 */ /* 0x000fe2000f8e00ff */
[----:B------:R-:W1:Y:S01]  /*35a0*/  LDCU UR15, c[0x0][0x45c] ;  /* 0x00008b80ff0f77ac */ /* 0x000e620008000800 */
[----:B------:R-:W-:Y:S02]  /*35b0*/  IMAD.SHL.U32 R174, R6, 0x20, RZ ;  /* 0x0000002006ae7824 */ /* 0x000fe400078e00ff */
[----:B------:R-:W-:Y:S01]  /*35c0*/  IMAD.U32 R179, RZ, RZ, UR33 ;  /* 0x00000021ffb37e24 */ /* 0x000fe2000f8e00ff */
[----:B------:R-:W1:Y:S01]  /*35d0*/  LDCU.U8 UR14, c[0x0][0x4f8] ;  /* 0x00009f00ff0e77ac */ /* 0x000e620008000000 */
[----:B---3--:R-:W-:-:S04]  /*35e0*/  UISETP.NE.U32.AND UP0, UPT, UR8, URZ, UPT ;  /* 0x000000ff0800728c */ /* 0x008fc8000bf05070 */
[----:B------:R-:W-:Y:S01]  /*35f0*/  UISETP.NE.AND.EX UP0, UPT, UR9, URZ, UPT, UP0 ;  /* 0x000000ff0900728c */ /* 0x000fe2000bf05300 */
[----:B-1----:R-:W3:Y:S05]  /*3600*/  LDG.E.64 R8, desc[UR36][R12.64] ;  /* 0x000000240c087981 */ /* 0x002eea000c1e1b00 */
[----:B------:R-:W-:Y:S01]  /*3610*/  PLOP3.LUT P0, PT, PT, PT, UP0, 0x80, 0x8 ;  /* 0x000000000008781c */ /* 0x000fe20003f0f008 */
[----:B------:R1:W4:Y:S04]  /*3620*/  LDG.E.64 R186, desc[UR36][R12.64+0x8] ;  /* 0x000008240cba7981 */ /* 0x000328000c1e1b00 */
[----:B------:R-:W2:Y:S01]  /*3630*/  @UP0 LDCU.64 UR4, c[0x0][0x540] ;  /* 0x0000a800ff0407ac */ /* 0x000ea20008000a00 */
[----:B------:R-:W-:Y:S01]  /*3640*/  @UP0 UMOV UR12, UR24 ;  /* 0x00000018000c0c82 */ /* 0x000fe20008000000 */
[----:B------:R-:W-:-:S02]  /*3650*/  @UP0 UMOV UR13, URZ ;  /* 0x000000ff000d0c82 */ /* 0x000fc40008000000 */
[----:B--2---:R-:W-:Y:S01]  /*3660*/  @UP0 UIMAD.WIDE.U32 UR12, UR39, UR4, UR12 ;  /* 0x00000004270c02a5 */ /* 0x004fe2000f8e000c */
[----:B------:R-:W2:Y:S03]  /*3670*/  @UP0 LDCU UR4, c[0x0][0x458] ;  /* 0x00008b00ff0407ac */ /* 0x000ea60008000800 */
[----:B------:R-:W-:Y:S02]  /*3680*/  @UP0 UIMAD UR5, UR39, UR5, UR13 ;  /* 0x00000005270502a4 */ /* 0x000fe4000f8e020d */
[----:B------:R-:W-:Y:S01]  /*3690*/  @UP0 ULEA UR8, UP1, UR12, UR8, 0x2 ;  /* 0x000000080c080291 */ /* 0x000fe2000f8210ff */
[----:B------:R-:W-:Y:S02]  /*36a0*/  LOP3.LUT R10, R0, 0x1c0, RZ, 0xc0, !PT ;  /* 0x000001c0000a7812 */ /* 0x000fe400078ec0ff */
[----:B-1----:R-:W-:Y:S01]  /*36b0*/  SHF.R.U32.HI R13, RZ, 0x4, R6 ;  /* 0x00000004ff0d7819 */ /* 0x002fe20000011606 */
[----:B------:R-:W-:-:S02]  /*36c0*/  @UP0 ULEA.HI.X UR9, UR12, UR9, UR5, 0x2, UP1 ;  /* 0x000000090c090291 */ /* 0x000fc400088f1405 */
[----:B------:R-:W-:Y:S01]  /*36d0*/  IMAD.U32 R14, RZ, RZ, UR8 ;  /* 0x00000008ff0e7e24 */ /* 0x000fe2000f8e00ff */
[----:B------:R-:W-:Y:S01]  /*36e0*/  LOP3.LUT R19, R10, 0x38, R19, 0xf8, !PT ;  /* 0x000000380a137812 */ /* 0x000fe200078ef813 */
[----:B------:R-:W-:Y:S01]  /*36f0*/  IMAD.MOV.U32 R173, RZ, RZ, 0x40 ;  /* 0x00000040ffad7424 */ /* 0x000fe200078e00ff */
[----:B------:R-:W-:Y:S01]  /*3700*/  LOP3.LUT R13, R13, 0x8, RZ, 0xc0, !PT ;  /* 0x000000080d0d7812 */ /* 0x000fe200078ec0ff */
[----:B------:R-:W-:Y:S01]  /*3710*/  IMAD.U32 R15, RZ, RZ, UR9 ;  /* 0x00000009ff0f7e24 */ /* 0x000fe2000f8e00ff */
[----:B------:R-:W-:Y:S01]  /*3720*/  LOP3.LUT R2, R2, 0xe, RZ, 0xc0, !PT ;  /* 0x0000000e02027812 */ /* 0x000fe200078ec0ff */
[----:B------:R-:W-:Y:S01]  /*3730*/  IMAD.MOV.U32 R189, RZ, RZ, R195 ;  /* 0x000000ffffbd7224 */ /* 0x000fe200078e00c3 */
[----:B------:R-:W-:Y:S01]  /*3740*/  LOP3.LUT R11, R0, 0x200, RZ, 0xc0, !PT ;  /* 0x00000200000b7812 */ /* 0x000fe200078ec0ff */
[----:B------:R-:W-:Y:S01]  /*3750*/  IMAD.MOV.U32 R177, RZ, RZ, 0x4 ;  /* 0x00000004ffb17424 */ /* 0x000fe200078e00ff */
[----:B------:R1:W4:Y:S01]  /*3760*/  @P0 LDG.E R3, desc[UR36][R14.64] ;  /* 0x000000240e030981 */ /* 0x000322000c1e1900 */
[----:B--2---:R-:W2:Y:S01]  /*3770*/  @P0 MUFU.RCP R10, UR4 ;  /* 0x00000004000a0d08 */ /* 0x004ea20008001000 */
[----:B------:R-:W-:Y:S01]  /*3780*/  UIMAD UR4, UR39, UR38, UR24 ;  /* 0x00000026270472a4 */ /* 0x000fe2000f8e0218 */
[----:B------:R-:W-:Y:S01]  /*3790*/  LOP3.LUT R7, R7, 0x6, RZ, 0xc0, !PT ;  /* 0x0000000607077812 */ /* 0x000fe200078ec0ff */
[----:B------:R-:W-:Y:S01]  /*37a0*/  IMAD R5, R5, 0x4, R2 ;  /* 0x0000000405057824 */ /* 0x000fe200078e0202 */
[----:B------:R-:W-:Y:S01]  /*37b0*/  LOP3.LUT R2, R11, 0xc00, R174, 0xf8, !PT ;  /* 0x00000c000b027812 */ /* 0x000fe200078ef8ae */
[----:B------:R-:W-:Y:S01]  /*37c0*/  USHF.L.U32 UR4, UR4, 0x5, URZ ;  /* 0x0000000504047899 */ /* 0x000fe200080006ff */
[----:B------:R-:W-:-:S02]  /*37d0*/  LOP3.LUT R12, R7, 0x1c0, R4, 0xf8, !PT ;  /* 0x000001c0070c7812 */ /* 0x000fc400078ef804 */
[----:B------:R-:W-:Y:S02]  /*37e0*/  CS2R R126, SRZ ;  /* 0x00000000007e7805 */ /* 0x000fe4000001ff00 */
[----:B------:R-:W-:Y:S01]  /*37f0*/  LOP3.LUT R11, R19, 0x8, R4, 0x78, !PT ;  /* 0x00000008130b7812 */ /* 0x000fe200078e7804 */
[----:B------:R-:W-:Y:S01]  /*3800*/  USHF.R.S32.HI UR5, URZ, 0x1f, UR4 ;  /* 0x0000001fff057899 */ /* 0x000fe20008011404 */
[----:B------:R-:W-:Y:S02]  /*3810*/  R2P PR, R6, 0x6 ;  /* 0x0000000606007804 */ /* 0x000fe40000000000 */
        /* <DEDUP_REMOVED lines=13> */
[----:B-1----:R-:W-:Y:S02]  /*38f0*/  LOP3.LUT R14, R13, 0x10, R6, 0xf8, !PT ;  /* 0x000000100d0e7812 */ /* 0x002fe400078ef806 */
[----:B------:R-:W-:-:S02]  /*3900*/  CS2R R102, SRZ ;  /* 0x0000000000667805 */ /* 0x000fc4000001ff00 */
[----:B------:R-:W-:Y:S02]  /*3910*/  CS2R R100, SRZ ;  /* 0x0000000000647805 */ /* 0x000fe4000001ff00 */
[----:B------:R-:W-:Y:S02]  /*3920*/  CS2R R94, SRZ ;  /* 0x00000000005e7805 */ /* 0x000fe4000001ff00 */
[----:B------:R-:W-:Y:S02]  /*3930*/  LOP3.LUT R7, R14, R19, RZ, 0x3c, !PT ;  /* 0x000000130e077212 */ /* 0x000fe400078e3cff */
[----:B------:R-:W-:Y:S02]  /*3940*/  CS2R R92, SRZ ;  /* 0x00000000005c7805 */ /* 0x000fe4000001ff00 */
[----:B------:R-:W-:Y:S02]  /*3950*/  LOP3.LUT R19, R19, 0x8, R6, 0x78, !PT ;  /* 0x0000000813137812 */ /* 0x000fe400078e7806 */
[----:B------:R-:W-:-:S02]  /*3960*/  CS2R R98, SRZ ;  /* 0x0000000000627805 */ /* 0x000fc4000001ff00 */
[----:B------:R-:W-:Y:S02]  /*3970*/  CS2R R96, SRZ ;  /* 0x0000000000607805 */ /* 0x000fe4000001ff00 */
[----:B------:R-:W-:Y:S02]  /*3980*/  CS2R R90, SRZ ;  /* 0x00000000005a7805 */ /* 0x000fe4000001ff00 */
[----:B------:R-:W-:Y:S02]  /*3990*/  LOP3.LUT R174, R19, 0x7200, R174, 0xf8, !PT ;  /* 0x0000720013ae7812 */ /* 0x000fe400078ef8ae */
[----:B------:R-:W-:Y:S02]  /*39a0*/  CS2R R88, SRZ ;  /* 0x0000000000587805 */ /* 0x000fe4000001ff00 */
[----:B------:R-:W-:Y:S02]  /*39b0*/  LOP3.LUT R0, R7, 0x200, R0, 0xf8, !PT ;  /* 0x0000020007007812 */ /* 0x000fe400078ef800 */
[----:B------:R-:W-:-:S02]  /*39c0*/  CS2R R86, SRZ ;  /* 0x0000000000567805 */ /* 0x000fc4000001ff00 */
[----:B------:R-:W-:Y:S02]  /*39d0*/  LOP3.LUT R2, R2, R11, RZ, 0xfc, !PT ;  /* 0x0000000b02027212 */ /* 0x000fe400078efcff */
[----:B------:R-:W-:Y:S02]  /*39e0*/  CS2R R84, SRZ ;  /* 0x0000000000547805 */ /* 0x000fe4000001ff00 */
[----:B------:R-:W-:Y:S02]  /*39f0*/  LEA R174, R174, UR25, 0x1 ;  /* 0x00000019aeae7c11 */ /* 0x000fe4000f8e08ff */
[----:B------:R-:W-:Y:S02]  /*3a00*/  CS2R R78, SRZ ;  /* 0x00000000004e7805 */ /* 0x000fe4000001ff00 */
[----:B------:R-:W-:Y:S02]  /*3a10*/  SEL R173, R173, 0xffffffc0, !P2 ;  /* 0xffffffc0adad7807 */ /* 0x000fe40005000000 */
[----:B------:R-:W-:-:S02]  /*3a20*/  CS2R R76, SRZ ;  /* 0x00000000004c7805 */ /* 0x000fc4000001ff00 */
[----:B------:R-:W-:Y:S02]  /*3a30*/  LEA R2, R2, UR25, 0x1 ;  /* 0x0000001902027c11 */ /* 0x000fe4000f8e08ff */
[----:B------:R-:W-:Y:S02]  /*3a40*/  CS2R R82, SRZ ;  /* 0x0000000000527805 */ /* 0x000fe4000001ff00 */
[----:B------:R-:W-:Y:S01]  /*3a50*/  LEA R0, R0, UR25, 0x1 ;  /* 0x0000001900007c11 */ /* 0x000fe2000f8e08ff */
[----:B------:R-:W-:Y:S01]  /*3a60*/  IMAD.IADD R178, R173, 0x1, R174 ;  /* 0x00000001adb27824 */ /* 0x000fe200078e02ae */
[----:B------:R-:W-:Y:S02]  /*3a70*/  IADD3 R179, PT, PT, -R179, UR26, -R12 ;  /* 0x0000001ab3b37c10 */ /* 0x000fe4000fffe90c */
[----:B------:R-:W-:Y:S02]  /*3a80*/  CS2R R80, SRZ ;  /* 0x0000000000507805 */ /* 0x000fe4000001ff00 */
[----:B------:R-:W-:-:S02]  /*3a90*/  CS2R R74, SRZ ;  /* 0x00000000004a7805 */ /* 0x000fc4000001ff00 */
[----:B------:R-:W-:Y:S02]  /*3aa0*/  CS2R R72, SRZ ;  /* 0x0000000000487805 */ /* 0x000fe4000001ff00 */
[----:B------:R-:W-:Y:S02]  /*3ab0*/  CS2R R70, SRZ ;  /* 0x0000000000467805 */ /* 0x000fe4000001ff00 */
[----:B------:R-:W-:Y:S01]  /*3ac0*/  CS2R R68, SRZ ;  /* 0x0000000000447805 */ /* 0x000fe2000001ff00 */
[----:B------:R-:W-:Y:S01]  /*3ad0*/  VIADD R2, R2, UR47 ;  /* 0x0000002f02027c36 */ /* 0x000fe20008000000 */
[----:B------:R-:W1:Y:S01]  /*3ae0*/  LDCU UR8, c[0x0][0x440] ;  /* 0x00008800ff0877ac */ /* 0x000e620008000800 */
[----:B------:R-:W-:Y:S01]  /*3af0*/  VIADD R0, R0, UR47 ;  /* 0x0000002f00007c36 */ /* 0x000fe20008000000 */
[----:B------:R-:W-:Y:S01]  /*3b00*/  UMOV UR38, URZ ;  /* 0x000000ff00267c82 */ /* 0x000fe20008000000 */
[----:B------:R-:W1:Y:S01]  /*3b10*/  LDCU UR12, c[0x0][0x504] ;  /* 0x0000a080ff0c77ac */ /* 0x000e620008000800 */
[----:B------:R-:W1:Y:S01]  /*3b20*/  LDCU UR9, c[0x0][0x508] ;  /* 0x0000a100ff0977ac */ /* 0x000e620008000800 */
[----:B------:R-:W1:Y:S01]  /*3b30*/  LDCU UR13, c[0x0][0x3e0] ;  /* 0x00007c00ff0d77ac */ /* 0x000e620008000800 */
[----:B------:R-:W-:Y:S01]  /*3b40*/  UIADD3 UR33, UPT, UPT, UR33, -UR44, -UR26 ;  /* 0x8000002c21217290 */ /* 0x000fe2000fffe81a */
[----:B---3--:R-:W-:-:S02]  /*3b50*/  R2UR UR49, R9 ;  /* 0x00000000093172ca */ /* 0x008fc400000e0000 */
[----:B----4-:R-:W-:Y:S02]  /*3b60*/  IADD3 R196, P4, P3, R186, UR4, R196 ;  /* 0x00000004bac47c10 */ /* 0x010fe4000fb9e0c4 */
[----:B------:R-:W-:Y:S02]  /*3b70*/  R2UR UR48, R8 ;  /* 0x00000000083072ca */ /* 0x000fe400000e0000 */
[----:B------:R-:W-:Y:S01]  /*3b80*/  IADD3.X R186, PT, PT, R187, UR5, RZ, P4, P3 ;  /* 0x00000005bbba7c10 */ /* 0x000fe2000a7e64ff */
[----:B------:R-:W-:Y:S02]  /*3b90*/  VIADD R187, R5, 0x1 ;  /* 0x0000000105bb7836 */ /* 0x000fe40000000000 */
[----:B------:R-:W-:-:S04]  /*3ba0*/  IMAD.WIDE.U32 R196, R196, -0x2daee0ad, RZ ;  /* 0xd2511f53c4c47825 */ /* 0x000fc800078e00ff */
[----:B------:R-:W-:Y:S02]  /*3bb0*/  LOP3.LUT R5, R5, UR49, RZ, 0x3c, !PT ;  /* 0x0000003105057c12 */ /* 0x000fe4000f8e3cff */
[----:B------:R-:W-:Y:S02]  /*3bc0*/  LOP3.LUT R187, R187, UR49, RZ, 0x3c, !PT ;  /* 0x00000031bbbb7c12 */ /* 0x000fe4000f8e3cff */
[C---:B------:R-:W-:Y:S02]  /*3bd0*/  LOP3.LUT R188, R197.reuse, R5, RZ, 0x3c, !PT ;  /* 0x00000005c5bc7212 */ /* 0x040fe400078e3cff */
[----:B------:R-:W-:Y:S01]  /*3be0*/  LOP3.LUT R187, R197, R187, RZ, 0x3c, !PT ;  /* 0x000000bbc5bb7212 */ /* 0x000fe200078e3cff */
[----:B--2---:R-:W-:-:S05]  /*3bf0*/  @P0 FMUL.FTZ R3, R3, R10 ;  /* 0x0000000a03030220 */ /* 0x004fca0000410000 */
[----:B------:R-:W-:Y:S01]  /*3c00*/  @P0 R2UR UR4, R3 ;  /* 0x00000000030402ca */ /* 0x000fe200000e0000 */
[----:B------:R-:W-:-:S05]  /*3c10*/  IMAD.MOV.U32 R3, RZ, RZ, 0x20 ;  /* 0x00000020ff037424 */ /* 0x000fca00078e00ff */
[----:B------:R-:W-:-:S05]  /*3c20*/  SEL R3, R3, 0xffffffe0, !P1 ;  /* 0xffffffe003037807 */ /* 0x000fca0004800000 */
[C---:B------:R-:W-:Y:S02]  /*3c30*/  IMAD.IADD R172, R3.reuse, 0x1, R174 ;  /* 0x0000000103ac7824 */ /* 0x040fe400078e02ae */
[----:B------:R-:W-:Y:S01]  /*3c40*/  IMAD.IADD R176, R3, 0x1, R178 ;  /* 0x0000000103b07824 */ /* 0x000fe200078e02b2 */
[----:B-1----:R-:W-:-:S06]  /*3c50*/  @UP0 UMOV UR38, UR4 ;  /* 0x0000000400260c82 */ /* 0x002fcc0008000000 */
.L_x_2635:
[----:B------:R-:W0:Y:S01]  /*3c60*/  LDGDEPBAR ;  /* 0x00000000000079af */ /* 0x000e220000000000 */
[C---:B------:R-:W-:Y:S01]  /*3c70*/  IMAD.IADD R175, R2.reuse, 0x1, R3 ;  /* 0x0000000102af7824 */ /* 0x040fe200078e0203 */
[----:B------:R-:W-:Y:S01]  /*3c80*/  MOV R201, UR11 ;  /* 0x0000000b00c97c02 */ /* 0x000fe20008000f00 */
[----:B------:R-:W-:Y:S01]  /*3c90*/  IMAD.IADD R180, R2, 0x1, R173 ;  /* 0x0000000102b47824 */ /* 0x000fe200078e02ad */
[----:B------:R-:W-:Y:S01]  /*3ca0*/  USHF.L.U32 UR39, UR43, 0x7, URZ ;  /* 0x000000072b277899 */ /* 0x000fe200080006ff */
[----:B------:R-:W-:Y:S02]  /*3cb0*/  IMAD.U32 R200, RZ, RZ, UR10 ;  /* 0x0000000affc87e24 */ /* 0x000fe4000f8e00ff */
[----:B------:R-:W-:Y:S01]  /*3cc0*/  IMAD.IADD R3, R3, 0x1, R180 ;  /* 0x0000000103037824 */ /* 0x000fe200078e02b4 */
[----:B------:R-:W-:Y:S02]  /*3cd0*/  UISETP.GE.AND UP0, UPT, UR39, UR33, UPT ;  /* 0x000000212700728c */ /* 0x000fe4000bf06270 */
[C---:B------:R-:W-:Y:S04]  /*3ce0*/  LEA R204, P0, R194.reuse, R200, 0x2 ;  /* 0x000000c8c2cc7211 */ /* 0x040fe800078010ff */
[C---:B------:R-:W-:Y:S01]  /*3cf0*/  LEA.HI.X R205, R194.reuse, R201, RZ, 0x2, P0 ;  /* 0x000000c9c2cd7211 */ /* 0x040fe200000f14ff */
        /* <DEDUP_REMOVED lines=19> */
[----:B-----5:R-:W5:Y:S04]  /*3e30*/  LDG.E R185, desc[UR36][R204.64] ;  /* 0x00000024ccb97981 */ /* 0x020f68000c1e1900 */
[----:B------:R-:W5:Y:S01]  /*3e40*/  LDG.E R200, desc[UR36][R204.64+0x20] ;  /* 0x00002024ccc87981 */ /* 0x000f62000c1e1900 */
[-C--:B------:R-:W-:Y:S03]  /*3e50*/  HMMA.16816.F32.BF16 R28, R140, R146.reuse, RZ ;  /* 0x000000928c1c723c */ /* 0x080fe600000418ff */
[----:B------:R-:W5:Y:S04]  /*3e60*/  LDG.E R202, desc[UR36][R204.64+0x100] ;  /* 0x00010024ccca7981 */ /* 0x000f68000c1e1900 */
[----:B------:R3:W5:Y:S01]  /*3e70*/  LDG.E R201, desc[UR36][R204.64+0x120] ;  /* 0x00012024ccc97981 */ /* 0x000762000c1e1900 */
[C---:B------:R-:W-:Y:S03]  /*3e80*/  HMMA.16816.F32.BF16 R32, R132.reuse, R146, RZ ;  /* 0x000000928420723c */ /* 0x040fe600000418ff */
[----:B------:R-:W-:Y:S05]  /*3e90*/  LDSM.16.M88.4 R144, [R178+0xc000] ;  /* 0x00c00000b290783b */ /* 0x000fea0000000200 */
        /* <DEDUP_REMOVED lines=10> */
[----:B------:R-:W4:Y:S07]  /*3f40*/  LDSM.16.M88.4 R132, [R172+0xd800] ;  /* 0x00d80000ac84783b */ /* 0x000f2e0000000200 */
[-C--:B-1----:R-:W-:Y:S01]  /*3f50*/  HMMA.16816.F32.BF16 R4, R156, R160.reuse, R4 ;  /* 0x000000a09c04723c */ /* 0x082fe20000041804 */
[----:B------:R-:W-:Y:S07]  /*3f60*/  LDSM.16.M88.4 R152, [R178+0xd000] ;  /* 0x00d00000b298783b */ /* 0x000fee0000000200 */
[C---:B--2---:R-:W-:Y:S01]  /*3f70*/  HMMA.16816.F32.BF16 R8, R164.reuse, R160, R8 ;  /* 0x000000a0a408723c */ /* 0x044fe20000041808 */
[----:B------:R-:W-:Y:S07]  /*3f80*/  LDSM.16.M88.4 R172, [R176+0xc000] ;  /* 0x00c00000b0ac783b */ /* 0x000fee0000000200 */
[-C--:B------:R-:W-:Y:S08]  /*3f90*/  HMMA.16816.F32.BF16 R12, R164, R162.reuse, R12 ;  /* 0x000000a2a40c723c */ /* 0x080ff0000004180c */
[C---:B------:R-:W-:Y:S01]  /*3fa0*/  HMMA.16816.F32.BF16 R16, R156.reuse, R162, R16 ;  /* 0x000000a29c10723c */ /* 0x040fe20000041810 */
[----:B------:R-:W-:Y:S07]  /*3fb0*/  LDSM.16.M88.4 R160, [R178+0xd800] ;  /* 0x00d80000b2a0783b */ /* 0x000fee0000000200 */
[-C--:B------:R-:W-:Y:S08]  /*3fc0*/  HMMA.16816.F32.BF16 R20, R156, R168.reuse, R20 ;  /* 0x000000a89c14723c */ /* 0x080ff00000041814 */
[C---:B------:R-:W-:Y:S08]  /*3fd0*/  HMMA.16816.F32.BF16 R24, R164.reuse, R168, R24 ;  /* 0x000000a8a418723c */ /* 0x040ff00000041818 */
[-C--:B------:R-:W-:Y:S08]  /*3fe0*/  HMMA.16816.F32.BF16 R28, R164, R170.reuse, R28 ;  /* 0x000000aaa41c723c */ /* 0x080ff0000004181c */
[C---:B------:R-:W-:Y:S01]  /*3ff0*/  HMMA.16816.F32.BF16 R32, R156.reuse, R170, R32 ;  /* 0x000000aa9c20723c */ /* 0x040fe20000041820 */
[----:B------:R-:W-:Y:S07]  /*4000*/  LDSM.16.M88.4 R168, [R3] ;  /* 0x0000000003a8783b */ /* 0x000fee0000000200 */
[-C--:B---3--:R-:W-:Y:S08]  /*4010*/  HMMA.16816.F32.BF16 R36, R156, R136.reuse, R36 ;  /* 0x000000889c24723c */ /* 0x088ff00000041824 */
[C---:B------:R-:W-:Y:S08]  /*4020*/  HMMA.16816.F32.BF16 R40, R164.reuse, R136, R40 ;  /* 0x00000088a428723c */ /* 0x040ff00000041828 */
[-C--:B------:R-:W-:Y:S08]  /*4030*/  HMMA.16816.F32.BF16 R44, R164, R138.reuse, R44 ;  /* 0x0000008aa42c723c */ /* 0x080ff0000004182c */
[C---:B------:R-:W-:Y:S01]  /*4040*/  HMMA.16816.F32.BF16 R48, R156.reuse, R138, R48 ;  /* 0x0000008a9c30723c */ /* 0x040fe20000041830 */
[----:B------:R1:W2:Y:S07]  /*4050*/  LDSM.16.M88.4 R136, [R178+0xc800] ;  /* 0x00c80000b288783b */ /* 0x0002ae0000000200 */
[-C--:B----4-:R-:W-:Y:S08]  /*4060*/  HMMA.16816.F32.BF16 R52, R156, R132.reuse, R52 ;  /* 0x000000849c34723c */ /* 0x090ff00000041834 */
[C---:B------:R-:W-:Y:S08]  /*4070*/  HMMA.16816.F32.BF16 R56, R164.reuse, R132, R56 ;  /* 0x00000084a438723c */ /* 0x040ff00000041838 */
[-C--:B------:R-:W-:Y:S01]  /*4080*/  HMMA.16816.F32.BF16 R60, R164, R134.reuse, R60 ;  /* 0x00000086a43c723c */ /* 0x080fe2000004183c */
[----:B------:R-:W3:Y:S02]  /*4090*/  LDSM.16.M88.4 R164, [R3+0x2000] ;  /* 0x0020000003a4783b */ /* 0x000ee40000000200 */
[----:B-1----:R-:W-:Y:S04]  /*40a0*/  LOP3.LUT R178, R194, UR39, RZ, 0xfc, !PT ;  /* 0x00000027c2b27c12 */ /* 0x002fe8000f8efcff */
[----:B------:R-:W-:Y:S01]  /*40b0*/  IADD3 R180, PT, PT, R178, R179, RZ ;  /* 0x000000b3b2b47210 */ /* 0x000fe20007ffe0ff */
[----:B------:R-:W-:Y:S01]  /*40c0*/  HMMA.16816.F32.BF16 R64, R156, R134, R64 ;  /* 0x000000869c40723c */ /* 0x000fe20000041840 */
[----:B------:R-:W1:Y:S03]  /*40d0*/  LDSM.16.M88.4 R132, [R176+0xc800] ;  /* 0x00c80000b084783b */ /* 0x000e660000000200 */
[C---:B------:R-:W-:Y:S01]  /*40e0*/  VIADD R203, R180.reuse, 0xc8 ;  /* 0x000000c8b4cb7836 */ /* 0x040fe20000000000 */
[C---:B------:R-:W-:Y:S01]  /*40f0*/  IADD3 R208, PT, PT, R180.reuse, 0xc7, RZ ;  /* 0x000000c7b4d07810 */ /* 0x040fe20007ffe0ff */
[C---:B------:R-:W-:Y:S01]  /*4100*/  VIADD R207, R180.reuse, 0xc0 ;  /* 0x000000c0b4cf7836 */ /* 0x040fe20000000000 */
[C---:B------:R-:W-:Y:S01]  /*4110*/  IADD3 R211, PT, PT, R180.reuse, 0xb8, RZ ;  /* 0x000000b8b4d37810 */ /* 0x040fe20007ffe0ff */
[-C--:B------:R-:W-:Y:S05]  /*4120*/  HMMA.16816.F32.BF16 R4, R140, R144.reuse, R4 ;  /* 0x000000908c04723c */ /* 0x080fea0000041804 */
[----:B------:R-:W-:Y:S01]  /*4130*/  IABS R203, R203 ;  /* 0x000000cb00cb7213 */ /* 0x000fe20000000000 */
[C---:B------:R-:W-:Y:S01]  /*4140*/  VIADD R209, R180.reuse, 0xbf ;  /* 0x000000bfb4d17836 */ /* 0x040fe20000000000 */
[----:B------:R-:W-:Y:S01]  /*4150*/  IABS R207, R207 ;  /* 0x000000cf00cf7213 */ /* 0x000fe20000000000 */
[C---:B------:R-:W-:Y:S04]  /*4160*/  HMMA.16816.F32.BF16 R8, R148.reuse, R144, R8 ;  /* 0x000000909408723c */ /* 0x040fe80000041808 */
[----:B------:R-:W-:Y:S01]  /*4170*/  I2FP.F32.S32 R203, R203 ;  /* 0x000000cb00cb7245 */ /* 0x000fe20000201400 */
[C---:B------:R-:W-:Y:S01]  /*4180*/  VIADD R205, R180.reuse, 0x80 ;  /* 0x00000080b4cd7836 */ /* 0x040fe20000000000 */
[----:B------:R-:W-:Y:S01]  /*4190*/  IABS R208, R208 ;  /* 0x000000d000d07213 */ /* 0x000fe20000000000 */
[C---:B------:R-:W-:Y:S01]  /*41a0*/  VIADD R210, R180.reuse, 0xb7 ;  /* 0x000000b7b4d27836 */ /* 0x040fe20000000000 */
[-C--:B------:R-:W-:Y:S03]  /*41b0*/  HMMA.16816.F32.BF16 R12, R148, R146.reuse, R12 ;  /* 0x00000092940c723c */ /* 0x080fe6000004180c */
[----:B------:R-:W-:Y:S01]  /*41c0*/  I2FP.F32.S32 R212, R208 ;  /* 0x000000d000d47245 */ /* 0x000fe20000201400 */
[C---:B------:R-:W-:Y:S01]  /*41d0*/  VIADD R206, R180.reuse, 0x7f ;  /* 0x0000007fb4ce7836 */ /* 0x040fe20000000000 */
[----:B------:R-:W-:Y:S01]  /*41e0*/  IABS R205, R205 ;  /* 0x000000cd00cd7213 */ /* 0x000fe20000000000 */
[C---:B------:R-:W-:Y:S02]  /*41f0*/  VIADD R204, R180.reuse, 0x87 ;  /* 0x00000087b4cc7836 */ /* 0x040fe40000000000 */
[C---:B------:R-:W-:Y:S04]  /*4200*/  HMMA.16816.F32.BF16 R16, R140.reuse, R146, R16 ;  /* 0x000000928c10723c */ /* 0x040fe80000041810 */
[----:B------:R-:W-:Y:S02]  /*4210*/  I2FP.F32.S32 R205, R205 ;  /* 0x000000cd00cd7245 */ /* 0x000fe40000201400 */
[----:B------:R-:W-:Y:S02]  /*4220*/  IABS R206, R206 ;  /* 0x000000ce00ce7213 */ /* 0x000fe40000000000 */
[-C--:B--2---:R-:W-:Y:S03]  /*4230*/  HMMA.16816.F32.BF16 R20, R140, R136.reuse, R20 ;  /* 0x000000888c14723c */ /* 0x084fe60000041814 */
[----:B------:R-:W-:Y:S02]  /*4240*/  I2FP.F32.S32 R206, R206 ;  /* 0x000000ce00ce7245 */ /* 0x000fe40000201400 */
[----:B------:R-:W-:Y:S03]  /*4250*/  IABS R204, R204 ;  /* 0x000000cc00cc7213 */ /* 0x000fe60000000000 */
[C---:B------:R-:W-:Y:S04]  /*4260*/  HMMA.16816.F32.BF16 R24, R148.reuse, R136, R24 ;  /* 0x000000889418723c */ /* 0x040fe80000041818 */
[----:B------:R-:W-:Y:S04]  /*4270*/  I2FP.F32.S32 R204, R204 ;  /* 0x000000cc00cc7245 */ /* 0x000fe80000201400 */
[-C--:B------:R-:W-:Y:S08]  /*4280*/  HMMA.16816.F32.BF16 R28, R148, R138.reuse, R28 ;  /* 0x0000008a941c723c */ /* 0x080ff0000004181c */
[C---:B------:R-:W-:Y:S01]  /*4290*/  HMMA.16816.F32.BF16 R32, R140.reuse, R138, R32 ;  /* 0x0000008a8c20723c */ /* 0x040fe20000041820 */
[----:B------:R-:W2:Y:S07]  /*42a0*/  LDSM.16.M88.4 R136, [R176+0xd000] ;  /* 0x00d00000b088783b */ /* 0x000eae0000000200 */
        /* <DEDUP_REMOVED lines=9> */
[C---:B---3--:R-:W-:Y:S04]  /*4340*/  HMMA.16816.F32.BF16 R8, R164.reuse, R172, R8 ;  /* 0x000000aca408723c */ /* 0x048fe80000041808 */
[----:B------:R-:W-:Y:S04]  /*4350*/  IADD3 R173, PT, PT, R180, 0x88, RZ ;  /* 0x00000088b4ad7810 */ /* 0x000fe80007ffe0ff */
[----:B------:R-:W-:Y:S01]  /*4360*/  IABS R173, R173 ;  /* 0x000000ad00ad7213 */ /* 0x000fe20000000000 */
[-C--:B------:R-:W-:Y:S03]  /*4370*/  HMMA.16816.F32.BF16 R12, R164, R174.reuse, R12 ;  /* 0x000000aea40c723c */ /* 0x080fe6000004180c */
[----:B------:R-:W-:Y:S01]  /*4380*/  I2FP.F32.S32 R173, R173 ;  /* 0x000000ad00ad7245 */ /* 0x000fe20000201400 */
[----:B------:R-:W-:Y:S01]  /*4390*/  FFMA.FTZ R4, R205, -UR38, R4 ;  /* 0x80000026cd047c23 */ /* 0x000fe20008010004 */
[----:B------:R-:W-:Y:S01]  /*43a0*/  FFMA.FTZ R5, R206, -UR38, R5 ;  /* 0x80000026ce057c23 */ /* 0x000fe20008010005 */
[----:B------:R-:W-:Y:S02]  /*43b0*/  FFMA.FTZ R7, R204, -UR38, R7 ;  /* 0x80000026cc077c23 */ /* 0x000fe40008010007 */
[C---:B------:R-:W-:Y:S04]  /*43c0*/  HMMA.16816.F32.BF16 R16, R168.reuse, R174, R16 ;  /* 0x000000aea810723c */ /* 0x040fe80000041810 */
[----:B------:R-:W-:Y:S01]  /*43d0*/  FFMA.FTZ R10, R203, -UR38, R10 ;  /* 0x80000026cb0a7c23 */ /* 0x000fe2000801000a */
[----:B------:R-:W-:Y:S01]  /*43e0*/  IABS R203, R209 ;  /* 0x000000d100cb7213 */ /* 0x000fe20000000000 */
[----:B------:R-:W-:Y:S01]  /*43f0*/  FFMA.FTZ R6, R173, -UR38, R6 ;  /* 0x80000026ad067c23 */ /* 0x000fe20008010006 */
[----:B------:R-:W-:Y:S01]  /*4400*/  I2FP.F32.S32 R209, R207 ;  /* 0x000000cf00d17245 */ /* 0x000fe20000201400 */
[-C--:B-1----:R-:W-:Y:S03]  /*4410*/  HMMA.16816.F32.BF16 R20, R168, R132.reuse, R20 ;  /* 0x00000084a814723c */ /* 0x082fe60000041814 */
[----:B------:R-:W-:Y:S01]  /*4420*/  I2FP.F32.S32 R208, R203 ;  /* 0x000000cb00d07245 */ /* 0x000fe20000201400 */
[C---:B------:R-:W-:Y:S01]  /*4430*/  FFMA.FTZ R8, R209.reuse, -UR38, R8 ;  /* 0x80000026d1087c23 */ /* 0x040fe20008010008 */
[----:B------:R-:W-:Y:S01]  /*4440*/  IABS R207, R210 ;  /* 0x000000d200cf7213 */ /* 0x000fe20000000000 */
        /* <DEDUP_REMOVED lines=8> */
[-C--:B------:R-:W-:Y:S03]  /*44d0*/  HMMA.16816.F32.BF16 R28, R164, R134.reuse, R28 ;  /* 0x00000086a41c723c */ /* 0x080fe6000004181c */
[----:B------:R-:W-:Y:S01]  /*44e0*/  I2FP.F32.S32 R203, R203 ;  /* 0x000000cb00cb7245 */ /* 0x000fe20000201400 */
[----:B------:R-:W-:Y:S02]  /*44f0*/  VIADD R207, R180, 0x77 ;  /* 0x00000077b4cf7836 */ /* 0x000fe40000000000 */
[----:B------:R-:W-:Y:S01]  /*4500*/  FFMA.FTZ R18, R205, -UR38, R18 ;  /* 0x80000026cd127c23 */ /* 0x000fe20008010012 */
[----:B------:R-:W-:Y:S02]  /*4510*/  IMAD.MOV.U32 R211, RZ, RZ, R209 ;  /* 0x000000ffffd37224 */ /* 0x000fe400078e00d1 */
[----:B------:R-:W-:Y:S01]  /*4520*/  FFMA.FTZ R19, R206, -UR38, R19 ;  /* 0x80000026ce137c23 */ /* 0x000fe20008010013 */
[C---:B------:R-:W-:Y:S01]  /*4530*/  HMMA.16816.F32.BF16 R32, R168.reuse, R134, R32 ;  /* 0x00000086a820723c */ /* 0x040fe20000041820 */
[----:B------:R1:W3:Y:S03]  /*4540*/  LDSM.16.M88.4 R132, [R176+0xd800] ;  /* 0x00d80000b084783b */ /* 0x0002e60000000200 */
[----:B------:R-:W-:Y:S01]  /*4550*/  IABS R205, R207 ;  /* 0x000000cf00cd7213 */ /* 0x000fe20000000000 */
[C---:B------:R-:W-:Y:S01]  /*4560*/  VIADD R209, R180.reuse, 0x6f ;  /* 0x0000006fb4d17836 */ /* 0x040fe20000000000 */
[C---:B------:R-:W-:Y:S01]  /*4570*/  IADD3 R207, PT, PT, R180.reuse, 0x70, RZ ;  /* 0x00000070b4cf7810 */ /* 0x040fe20007ffe0ff */
[C---:B------:R-:W-:Y:S01]  /*4580*/  FFMA.FTZ R12, R203.reuse, -UR38, R12 ;  /* 0x80000026cb0c7c23 */ /* 0x040fe2000801000c */
[----:B------:R-:W-:Y:S01]  /*4590*/  MOV R210, R205 ;  /* 0x000000cd00d27202 */ /* 0x000fe20000000f00 */
[-C--:B--2---:R-:W-:Y:S03]  /*45a0*/  HMMA.16816.F32.BF16 R36, R168, R136.reuse, R36 ;  /* 0x00000088a824723c */ /* 0x084fe60000041824 */
[----:B------:R-:W-:Y:S01]  /*45b0*/  I2FP.F32.S32 R205, R211 ;  /* 0x000000d300cd7245 */ /* 0x000fe20000201400 */
[----:B------:R-:W-:Y:S01]  /*45c0*/  FFMA.FTZ R26, R203, -UR38, R26 ;  /* 0x80000026cb1a7c23 */ /* 0x000fe2000801001a */
[----:B------:R-:W-:Y:S01]  /*45d0*/  IABS R207, R207 ;  /* 0x000000cf00cf7213 */ /* 0x000fe20000000000 */
[C---:B------:R-:W-:Y:S01]  /*45e0*/  VIADD R211, R180.reuse, 0xa7 ;  /* 0x000000a7b4d37836 */ /* 0x040fe20000000000 */
[----:B------:R-:W-:Y:S01]  /*45f0*/  I2FP.F32.S32 R210, R210 ;  /* 0x000000d200d27245 */ /* 0x000fe20000201400 */
[C---:B------:R-:W-:Y:S01]  /*4600*/  FFMA.FTZ R16, R205.reuse, -UR38, R16 ;  /* 0x80000026cd107c23 */ /* 0x040fe20008010010 */
[----:B------:R-:W-:Y:S01]  /*4610*/  IABS R206, R209 ;  /* 0x000000d100ce7213 */ /* 0x000fe20000000000 */
[----:B------:R-:W-:Y:S01]  /*4620*/  FFMA.FTZ R22, R205, -UR38, R22 ;  /* 0x80000026cd167c23 */ /* 0x000fe20008010016 */
[----:B------:R-:W-:Y:S01]  /*4630*/  I2FP.F32.S32 R205, R207 ;  /* 0x000000cf00cd7245 */ /* 0x000fe20000201400 */
[C---:B------:R-:W-:Y:S01]  /*4640*/  VIADD R207, R180.reuse, 0xaf ;  /* 0x000000afb4cf7836 */ /* 0x040fe20000000000 */
[----:B------:R-:W-:Y:S01]  /*4650*/  IADD3 R209, PT, PT, R180, 0xb0, RZ ;  /* 0x000000b0b4d17810 */ /* 0x000fe20007ffe0ff */
[C---:B------:R-:W-:Y:S04]  /*4660*/  HMMA.16816.F32.BF16 R40, R164.reuse, R136, R40 ;  /* 0x00000088a428723c */ /* 0x040fe80000041828 */
[----:B------:R-:W-:Y:S01]  /*4670*/  IABS R207, R207 ;  /* 0x000000cf00cf7213 */ /* 0x000fe20000000000 */
[----:B------:R-:W-:Y:S01]  /*4680*/  FFMA.FTZ R17, R210, -UR38, R17 ;  /* 0x80000026d2117c23 */ /* 0x000fe20008010011 */
[----:B------:R-:W-:Y:S01]  /*4690*/  IADD3 R203, PT, PT, R180, 0xa8, RZ ;  /* 0x000000a8b4cb7810 */ /* 0x000fe20007ffe0ff */
[----:B------:R-:W-:Y:S01]  /*46a0*/  FFMA.FTZ R23, R210, -UR38, R23 ;  /* 0x80000026d2177c23 */ /* 0x000fe20008010017 */
[----:B------:R-:W-:Y:S01]  /*46b0*/  I2FP.F32.S32 R210, R207 ;  /* 0x000000cf00d27245 */ /* 0x000fe20000201400 */
[-C--:B------:R-:W-:Y:S03]  /*46c0*/  HMMA.16816.F32.BF16 R44, R164, R138.reuse, R44 ;  /* 0x0000008aa42c723c */ /* 0x080fe6000004182c */
[----:B------:R-:W-:Y:S01]  /*46d0*/  IADD3 R207, PT, PT, R180, 0x68, RZ ;  /* 0x00000068b4cf7810 */ /* 0x000fe20007ffe0ff */
[C---:B------:R-:W-:Y:S01]  /*46e0*/  FFMA.FTZ R13, R208.reuse, -UR38, R13 ;  /* 0x80000026d00d7c23 */ /* 0x040fe2000801000d */
[----:B------:R-:W-:Y:S01]  /*46f0*/  IABS R209, R209 ;  /* 0x000000d100d17213 */ /* 0x000fe20000000000 */
[----:B------:R-:W-:Y:S01]  /*4700*/  FFMA.FTZ R27, R208, -UR38, R27 ;  /* 0x80000026d01b7c23 */ /* 0x000fe2000801001b */
[----:B------:R-:W-:Y:S01]  /*4710*/  IABS R207, R207 ;  /* 0x000000cf00cf7213 */ /* 0x000fe20000000000 */
[C---:B------:R-:W-:Y:S04]  /*4720*/  HMMA.16816.F32.BF16 R48, R168.reuse, R138, R48 ;  /* 0x0000008aa830723c */ /* 0x040fe80000041830 */
[----:B------:R-:W-:Y:S01]  /*4730*/  I2FP.F32.S32 R207, R207 ;  /* 0x000000cf00cf7245 */ /* 0x000fe20000201400 */
[C---:B------:R-:W-:Y:S01]  /*4740*/  FFMA.FTZ R20, R205.reuse, -UR38, R20 ;  /* 0x80000026cd147c23 */ /* 0x040fe20008010014 */
[----:B------:R-:W-:Y:S01]  /*4750*/  IABS R203, R203 ;  /* 0x000000cb00cb7213 */ /* 0x000fe20000000000 */
[----:B------:R-:W-:Y:S01]  /*4760*/  FFMA.FTZ R34, R205, -UR38, R34 ;  /* 0x80000026cd227c23 */ /* 0x000fe20008010022 */
[----:B------:R-:W-:Y:S01]  /*4770*/  I2FP.F32.S32 R209, R209 ;  /* 0x000000d100d17245 */ /* 0x000fe20000201400 */
[C---:B------:R-:W-:Y:S01]  /*4780*/  FFMA.FTZ R32, R207.reuse, -UR38, R32 ;  /* 0x80000026cf207c23 */ /* 0x040fe20008010020 */
[----:B------:R-:W-:Y:S01]  /*4790*/  IABS R208, R211 ;  /* 0x000000d300d07213 */ /* 0x000fe20000000000 */
[----:B------:R-:W-:Y:S01]  /*47a0*/  FFMA.FTZ R38, R207, -UR38, R38 ;  /* 0x80000026cf267c23 */ /* 0x000fe20008010026 */
[C---:B-1----:R-:W-:Y:S01]  /*47b0*/  IADD3 R176, PT, PT, R180.reuse, 0xa0, RZ ;  /* 0x000000a0b4b07810 */ /* 0x042fe20007ffe0ff */
[C---:B------:R-:W-:Y:S01]  /*47c0*/  VIADD R207, R180.reuse, 0x9f ;  /* 0x0000009fb4cf7836 */ /* 0x040fe20000000000 */
[----:B------:R-:W-:Y:S01]  /*47d0*/  I2FP.F32.S32 R203, R203 ;  /* 0x000000cb00cb7245 */ /* 0x000fe20000201400 */
[-C--:B---3--:R-:W-:Y:S03]  /*47e0*/  HMMA.16816.F32.BF16 R52, R168, R132.reuse, R52 ;  /* 0x00000084a834723c */ /* 0x088fe60000041834 */
[----:B------:R-:W-:Y:S01]  /*47f0*/  I2FP.F32.S32 R208, R208 ;  /* 0x000000d000d07245 */ /* 0x000fe20000201400 */
[C---:B------:R-:W-:Y:S01]  /*4800*/  FFMA.FTZ R24, R209.reuse, -UR38, R24 ;  /* 0x80000026d1187c23 */ /* 0x040fe20008010018 */
[----:B------:R-:W-:Y:S01]  /*4810*/  IABS R176, R176 ;  /* 0x000000b000b07213 */ /* 0x000fe20000000000 */
[----:B------:R-:W-:Y:S01]  /*4820*/  FFMA.FTZ R30, R209, -UR38, R30 ;  /* 0x80000026d11e7c23 */ /* 0x000fe2000801001e */
[----:B------:R-:W-:Y:S01]  /*4830*/  IABS R207, R207 ;  /* 0x000000cf00cf7213 */ /* 0x000fe20000000000 */
[----:B------:R-:W-:Y:S01]  /*4840*/  VIADD R209, R180, 0x67 ;  /* 0x00000067b4d17836 */ /* 0x000fe20000000000 */
[----:B------:R-:W-:Y:S01]  /*4850*/  I2FP.F32.S32 R206, R206 ;  /* 0x000000ce00ce7245 */ /* 0x000fe20000201400 */
[C---:B------:R-:W-:Y:S01]  /*4860*/  FFMA.FTZ R28, R203.reuse, -UR38, R28 ;  /* 0x80000026cb1c7c23 */ /* 0x040fe2000801001c */
[----:B------:R-:W-:Y:S01]  /*4870*/  FFMA.FTZ R42, R203, -UR38, R42 ;  /* 0x80000026cb2a7c23 */ /* 0x000fe2000801002a */
[----:B------:R-:W-:Y:S01]  /*4880*/  MOV R203, R176 ;  /* 0x000000b000cb7202 */ /* 0x000fe20000000f00 */
[C---:B------:R-:W-:Y:S01]  /*4890*/  FFMA.FTZ R29, R208.reuse, -UR38, R29 ;  /* 0x80000026d01d7c23 */ /* 0x040fe2000801001d */
[----:B------:R-:W-:Y:S01]  /*48a0*/  IABS R205, R209 ;  /* 0x000000d100cd7213 */ /* 0x000fe20000000000 */
[----:B------:R-:W-:Y:S01]  /*48b0*/  FFMA.FTZ R43, R208, -UR38, R43 ;  /* 0x80000026d02b7c23 */ /* 0x000fe2000801002b */
[C---:B------:R-:W-:Y:S01]  /*48c0*/  IADD3 R209, PT, PT, R180.reuse, 0x60, RZ ;  /* 0x00000060b4d17810 */ /* 0x040fe20007ffe0ff */
[----:B------:R-:W-:Y:S01]  /*48d0*/  IMAD.MOV.U32 R208, RZ, RZ, R207 ;  /* 0x000000ffffd07224 */ /* 0x000fe200078e00cf */
[C---:B------:R-:W-:Y:S01]  /*48e0*/  IADD3 R207, PT, PT, R180.reuse, 0x98, RZ ;  /* 0x00000098b4cf7810 */ /* 0x040fe20007ffe0ff */
[C---:B------:R-:W-:Y:S04]  /*48f0*/  HMMA.16816.F32.BF16 R56, R164.reuse, R132, R56 ;  /* 0x00000084a438723c */ /* 0x040fe80000041838 */
[----:B------:R-:W-:Y:S01]  /*4900*/  I2FP.F32.S32 R203, R203 ;  /* 0x000000cb00cb7245 */ /* 0x000fe20000201400 */
[----:B------:R-:W-:Y:S01]  /*4910*/  VIADD R211, R180, 0x5f ;  /* 0x0000005fb4d37836 */ /* 0x000fe20000000000 */
[----:B------:R-:W-:Y:S01]  /*4920*/  IABS R207, R207 ;  /* 0x000000cf00cf7213 */ /* 0x000fe20000000000 */
[C---:B------:R-:W-:Y:S01]  /*4930*/  FFMA.FTZ R25, R210.reuse, -UR38, R25 ;  /* 0x80000026d2197c23 */ /* 0x040fe20008010019 */
        /* <DEDUP_REMOVED lines=8> */
[----:B------:R-:W-:Y:S01]  /*49c0*/  MOV R203, R207 ;  /* 0x000000cf00cb7202 */ /* 0x000fe20000000f00 */
[-C--:B------:R-:W-:Y:S03]  /*49d0*/  HMMA.16816.F32.BF16 R60, R164, R134.reuse, R60 ;  /* 0x00000086a43c723c */ /* 0x080fe6000004183c */
[----:B------:R-:W-:Y:S01]  /*49e0*/  IADD3 R207, PT, PT, R180, 0x57, RZ ;  /* 0x00000057b4cf7810 */ /* 0x000fe20007ffe0ff */
[C---:B------:R-:W-:Y:S01]  /*49f0*/  FFMA.FTZ R21, R206.reuse, -UR38, R21 ;  /* 0x80000026ce157c23 */ /* 0x040fe20008010015 */
[----:B------:R-:W-:Y:S01]  /*4a00*/  I2FP.F32.S32 R208, R208 ;  /* 0x000000d000d07245 */ /* 0x000fe20000201400 */
[----:B------:R-:W-:Y:S01]  /*4a10*/  FFMA.FTZ R35, R206, -UR38, R35 ;  /* 0x80000026ce237c23 */ /* 0x000fe20008010023 */
[----:B------:R-:W-:Y:S01]  /*4a20*/  I2FP.F32.S32 R206, R211 ;  /* 0x000000d300ce7245 */ /* 0x000fe20000201400 */
[----:B------:R-:W-:Y:S01]  /*4a30*/  VIADD R209, R180, 0x58 ;  /* 0x00000058b4d17836 */ /* 0x000fe20000000000 */
[----:B------:R-:W-:Y:S01]  /*4a40*/  IABS R176, R176 ;  /* 0x000000b000b07213 */ /* 0x000fe20000000000 */
[C---:B------:R-:W-:Y:S01]  /*4a50*/  FFMA.FTZ R41, R208.reuse, -UR38, R41 ;  /* 0x80000026d0297c23 */ /* 0x040fe20008010029 */
[----:B------:R-:W-:Y:S01]  /*4a60*/  IABS R207, R207 ;  /* 0x000000cf00cf7213 */ /* 0x000fe20000000000 */
[----:B------:R-:W-:Y:S01]  /*4a70*/  FFMA.FTZ R47, R208, -UR38, R47 ;  /* 0x80000026d02f7c23 */ /* 0x000fe2000801002f */
[----:B------:R-:W-:Y:S01]  /*4a80*/  IABS R209, R209 ;  /* 0x000000d100d17213 */ /* 0x000fe20000000000 */
[C---:B------:R-:W-:Y:S01]  /*4a90*/  FFMA.FTZ R37, R206.reuse, -UR38, R37 ;  /* 0x80000026ce257c23 */ /* 0x040fe20008010025 */
[----:B------:R-:W-:Y:S01]  /*4aa0*/  I2FP.F32.S32 R176, R176 ;  /* 0x000000b000b07245 */ /* 0x000fe20000201400 */
[----:B------:R-:W-:Y:S01]  /*4ab0*/  FFMA.FTZ R51, R206, -UR38, R51 ;  /* 0x80000026ce337c23 */ /* 0x000fe20008010033 */
[----:B------:R-:W-:Y:S01]  /*4ac0*/  I2FP.F32.S32 R206, R207 ;  /* 0x000000cf00ce7245 */ /* 0x000fe20000201400 */
[C---:B------:R-:W-:Y:S01]  /*4ad0*/  VIADD R208, R180.reuse, 0x50 ;  /* 0x00000050b4d07836 */ /* 0x040fe20000000000 */
[----:B------:R-:W-:Y:S01]  /*4ae0*/  IADD3 R207, PT, PT, R180, 0x4f, RZ ;  /* 0x0000004fb4cf7810 */ /* 0x000fe20007ffe0ff */
[----:B------:R-:W-:Y:S04]  /*4af0*/  HMMA.16816.F32.BF16 R64, R168, R134, R64 ;  /* 0x00000086a840723c */ /* 0x000fe80000041840 */
[----:B------:R-:W-:Y:S01]  /*4b00*/  IABS R208, R208 ;  /* 0x000000d000d07213 */ /* 0x000fe20000000000 */
[C---:B------:R-:W-:Y:S01]  /*4b10*/  FFMA.FTZ R36, R205.reuse, -UR38, R36 ;  /* 0x80000026cd247c23 */ /* 0x040fe20008010024 */
[----:B------:R-:W-:Y:S01]  /*4b20*/  IABS R207, R207 ;  /* 0x000000cf00cf7213 */ /* 0x000fe20000000000 */
[----:B------:R-:W-:Y:S01]  /*4b30*/  FFMA.FTZ R50, R205, -UR38, R50 ;  /* 0x80000026cd327c23 */ /* 0x000fe20008010032 */
[----:B------:R-:W-:Y:S01]  /*4b40*/  I2FP.F32.S32 R205, R209 ;  /* 0x000000d100cd7245 */ /* 0x000fe20000201400 */
[----:B------:R-:W-:Y:S01]  /*4b50*/  FFMA.FTZ R33, R210, -UR38, R33 ;  /* 0x80000026d2217c23 */ /* 0x000fe20008010021 */
[----:B------:R-:W-:Y:S01]  /*4b60*/  IADD3 R209, PT, PT, R180, 0x8f, RZ ;  /* 0x0000008fb4d17810 */ /* 0x000fe20007ffe0ff */
[----:B------:R-:W-:Y:S01]  /*4b70*/  FFMA.FTZ R39, R210, -UR38, R39 ;  /* 0x80000026d2277c23 */ /* 0x000fe20008010027 */
[----:B------:R-:W-:Y:S01]  /*4b80*/  I2FP.F32.S32 R203, R203 ;  /* 0x000000cb00cb7245 */ /* 0x000fe20000201400 */
[C---:B------:R-:W-:Y:S01]  /*4b90*/  FFMA.FTZ R45, R176.reuse, -UR38, R45 ;  /* 0x80000026b02d7c23 */ /* 0x040fe2000801002d */
[----:B------:R-:W-:Y:S01]  /*4ba0*/  FFMA.FTZ R59, R176, -UR38, R59 ;  /* 0x80000026b03b7c23 */ /* 0x000fe2000801003b */
[C---:B------:R-:W-:Y:S02]  /*4bb0*/  VIADD R210, R180.reuse, 0x90 ;  /* 0x00000090b4d27836 */ /* 0x040fe40000000000 */
[C---:B------:R-:W-:Y:S01]  /*4bc0*/  FFMA.FTZ R48, R205.reuse, -UR38, R48 ;  /* 0x80000026cd307c23 */ /* 0x040fe20008010030 */
[C---:B------:R-:W-:Y:S01]  /*4bd0*/  VIADD R176, R180.reuse, 0x48 ;  /* 0x00000048b4b07836 */ /* 0x040fe20000000000 */
[----:B------:R-:W-:Y:S01]  /*4be0*/  IADD3 R180, PT, PT, R180, 0x47, RZ ;  /* 0x00000047b4b47810 */ /* 0x000fe20007ffe0ff */
[----:B------:R-:W-:Y:S01]  /*4bf0*/  FFMA.FTZ R54, R205, -UR38, R54 ;  /* 0x80000026cd367c23 */ /* 0x000fe20008010036 */
[----:B------:R-:W-:Y:S01]  /*4c00*/  I2FP.F32.S32 R205, R208 ;  /* 0x000000d000cd7245 */ /* 0x000fe20000201400 */
[C---:B------:R-:W-:Y:S01]  /*4c10*/  FFMA.FTZ R49, R206.reuse, -UR38, R49 ;  /* 0x80000026ce317c23 */ /* 0x040fe20008010031 */
[----:B------:R-:W-:Y:S01]  /*4c20*/  I2FP.F32.S32 R208, R207 ;  /* 0x000000cf00d07245 */ /* 0x000fe20000201400 */
        /* <DEDUP_REMOVED lines=38> */
.L_x_2631:
[----:B------:R-:W1:Y:S01]  /*4e90*/  S2R R139, SR_TID.X ;  /* 0x00000000008b7919 */ /* 0x000e620000002100 */
[----:B------:R-:W-:Y:S01]  /*4ea0*/  UIADD3 UR4, UPT, UPT, UR26, UR9, -UR28 ;  /* 0x000000091a047290 */ /* 0x000fe2000fffe81c */
[----:B------:R-:W-:Y:S01]  /*4eb0*/  IMAD.MOV.U32 R141, RZ, RZ, 0x41 ;  /* 0x00000041ff8d7424 */ /* 0x000fe200078e00ff */
[----:B------:R-:W-:Y:S01]  /*4ec0*/  UIADD3 UR5, UPT, UPT, UR26, -UR12, -UR28 ;  /* 0x8000000c1a057290 */ /* 0x000fe2000fffe81c */
[----:B------:R-:W-:Y:S02]  /*4ed0*/  IMAD.U32 R134, RZ, RZ, UR30 ;  /* 0x0000001eff867e24 */ /* 0x000fe4000f8e00ff */
[----:B------:R-:W-:Y:S02]  /*4ee0*/  IMAD.MOV.U32 R135, RZ, RZ, 0x1 ;  /* 0x00000001ff877424 */ /* 0x000fe400078e00ff */
[C---:B------:R-:W-:Y:S02]  /*4ef0*/  VIADD R136, R178.reuse, UR4 ;  /* 0x00000004b2887c36 */ /* 0x040fe40008000000 */
[----:B------:R-:W-:Y:S02]  /*4f00*/  VIADD R137, R178, UR5 ;  /* 0x00000005b2897c36 */ /* 0x000fe40008000000 */
[----:B------:R-:W-:Y:S01]  /*4f10*/  IMAD.MOV.U32 R133, RZ, RZ, 0x9 ;  /* 0x00000009ff857424 */ /* 0x000fe200078e00ff */
[C---:B------:R-:W-:Y:S01]  /*4f20*/  VIADDMNMX R135, R136.reuse, R135, UR26, PT ;  /* 0x0000001a88877e46 */ /* 0x040fe2000b800187 */
[----:B------:R-:W-:Y:S01]  /*4f30*/  IMAD.MOV.U32 R3, RZ, RZ, 0x49 ;  /* 0x00000049ff037424 */ /* 0x000fe200078e00ff */
[----:B------:R-:W-:Y:S02]  /*4f40*/  VIMNMX R143, PT, PT, RZ, R137, !PT ;  /* 0x00000089ff8f7248 */ /* 0x000fe40007fe0100 */
[C---:B------:R-:W-:Y:S02]  /*4f50*/  VIADDMNMX R133, R136.reuse, R133, UR26, PT ;  /* 0x0000001a88857e46 */ /* 0x040fe4000b800185 */
[----:B------:R-:W-:Y:S01]  /*4f60*/  VIADDMNMX R3, R136, R3, UR26, PT ;  /* 0x0000001a88037e46 */ /* 0x000fe2000b800103 */
[----:B-1----:R-:W-:Y:S01]  /*4f70*/  IMAD.SHL.U32 R132, R139, 0x2, RZ ;  /* 0x000000028b847824 */ /* 0x002fe200078e00ff */
[----:B------:R-:W-:Y:S04]  /*4f80*/  SHF.R.U32.HI R139, RZ, 0x1, R139 ;  /* 0x00000001ff8b7819 */ /* 0x000fe8000001168b */
[----:B------:R-:W-:Y:S04]  /*4f90*/  LOP3.LUT R132, R132, 0x6, RZ, 0xc0, !PT ;  /* 0x0000000684847812 */ /* 0x000fe800078ec0ff */
[----:B------:R-:W-:Y:S02]  /*4fa0*/  LOP3.LUT R139, R132, 0x1c0, R139, 0xf8, !PT ;  /* 0x000001c0848b7812 */ /* 0x000fe400078ef88b */
[----:B------:R-:W-:Y:S02]  /*4fb0*/  VIADDMNMX R132, R136, R141, UR26, PT ;  /* 0x0000001a88847e46 */ /* 0x000fe4000b80018d */
[C---:B------:R-:W-:Y:S01]  /*4fc0*/  VIADDMNMX R141, R137.reuse, 0x8, RZ, !PT ;  /* 0x00000008898d7846 */ /* 0x040fe200078001ff */
[----:B------:R-:W-:Y:S01]  /*4fd0*/  IMAD R134, R134, 0x80, R139 ;  /* 0x0000008086867824 */ /* 0x000fe200078e028b */
[C---:B------:R-:W-:Y:S02]  /*4fe0*/  VIADDMNMX R139, R137.reuse, 0x40, RZ, !PT ;  /* 0x00000040898b7846 */ /* 0x040fe400078001ff */
[----:B------:R-:W-:Y:S01]  /*4ff0*/  VIADDMNMX R137, R137, 0x48, RZ, !PT ;  /* 0x0000004889897846 */ /* 0x000fe200078001ff */
        /* <DEDUP_REMOVED lines=14> */
[----:B------:R-:W-:Y:S01]  /*50e0*/  VIADD R148, R134, 0x20 ;  /* 0x0000002086947836 */ /* 0x000fe20000000000 */
        /* <DEDUP_REMOVED lines=9> */
[----:B------:R-:W-:Y:S01]  /*5180*/  VIADD R138, R134, 0x31 ;  /* 0x00000031868a7836 */ /* 0x000fe20000000000 */
        /* <DEDUP_REMOVED lines=246> */
.L_x_2632:
[C---:B------:R-:W-:Y:S01]  /*60f0*/  FSETP.NEU.FTZ.AND P0, PT, R192.reuse, -INF , PT ;  /* 0xff800000c000780b */ /* 0x040fe20003f1d000 */
[----:B------:R-:W1:Y:S01]  /*6100*/  S2R R149, SR_TID.X ;  /* 0x0000000000957919 */ /* 0x000e620000002100 */
[----:B------:R-:W-:Y:S01]  /*6110*/  FSETP.NEU.FTZ.AND P1, PT, R193, -INF , PT ;  /* 0xff800000c100780b */ /* 0x000fe20003f3d000 */
[----:B------:R-:W-:Y:S01]  /*6120*/  FMUL.FTZ R133, R192, 1.4426950216293334961 ;  /* 0x3fb8aa3bc0857820 */ /* 0x000fe20000410000 */
[----:B------:R-:W-:Y:S04]  /*6130*/  IMAD.WIDE.U32 R142, R188, -0x326172a9, RZ ;  /* 0xcd9e8d57bc8e7825 */ /* 0x000fe800078e00ff */
[----:B------:R-:W-:Y:S01]  /*6140*/  FMUL.FTZ R3, R191, 1.4426950216293334961 ;  /* 0x3fb8aa3bbf037820 */ /* 0x000fe20000410000 */
[----:B------:R-:W2:Y:S01]  /*6150*/  S2UR UR4, SR_CgaCtaId ;  /* 0x00000000000479c3 */ /* 0x000ea20000008800 */
[----:B------:R-:W-:Y:S01]  /*6160*/  FMUL.FTZ R132, R193, 1.4426950216293334961 ;  /* 0x3fb8aa3bc1847820 */ /* 0x000fe20000410000 */
[----:B------:R-:W-:Y:S01]  /*6170*/  FSEL R133, R133, RZ, P0 ;  /* 0x000000ff85857208 */ /* 0x000fe20000000000 */
[----:B------:R-:W-:Y:S01]  /*6180*/  UIADD3 UR39, UPT, UPT, UR48, -0x61c88647, URZ ;  /* 0x9e3779b930277890 */ /* 0x000fe2000fffe0ff */
[----:B------:R-:W-:Y:S01]  /*6190*/  FSETP.NEU.FTZ.AND P0, PT, R191, -INF , PT ;  /* 0xff800000bf00780b */ /* 0x000fe20003f1d000 */
[----:B------:R-:W-:Y:S01]  /*61a0*/  UIADD3 UR44, UPT, UPT, UR49, 0x76cf5d0a, URZ ;  /* 0x76cf5d0a312c7890 */ /* 0x000fe2000fffe0ff */
[----:B------:R-:W-:Y:S01]  /*61b0*/  FSEL R132, R132, RZ, P1 ;  /* 0x000000ff84847208 */ /* 0x000fe20000800000 */
[--C-:B------:R-:W-:Y:S01]  /*61c0*/  FFMA.FTZ R67, R67, UR15, -R133.reuse ;  /* 0x0000000f43437c23 */ /* 0x100fe20008010885 */
[----:B------:R-:W-:Y:S01]  /*61d0*/  FSEL R3, R3, RZ, P0 ;  /* 0x000000ff03037208 */ /* 0x000fe20000000000 */
[--C-:B------:R-:W-:Y:S01]  /*61e0*/  FFMA.FTZ R249, R7, UR15, -R133.reuse ;  /* 0x0000000f07f97c23 */ /* 0x100fe20008010885 */
[C---:B------:R-:W-:Y:S01]  /*61f0*/  FSETP.NEU.FTZ.AND P0, PT, R190.reuse, -INF , PT ;  /* 0xff800000be00780b */ /* 0x040fe20003f1d000 */
[----:B------:R-:W-:Y:S01]  /*6200*/  FMUL.FTZ R7, R190, 1.4426950216293334961 ;  /* 0x3fb8aa3bbe077820 */ /* 0x000fe20000410000 */
[----:B------:R-:W-:Y:S01]  /*6210*/  FFMA.FTZ R50, R50, UR15, -R133 ;  /* 0x0000000f32327c23 */ /* 0x000fe20008010885 */
[----:B------:R-:W-:Y:S01]  /*6220*/  FFMA.FTZ R169, R56, UR15, -R3 ;  /* 0x0000000f38a97c23 */ /* 0x000fe20008010803 */
[----:B------:R-:W-:Y:S01]  /*6230*/  FFMA.FTZ R51, R51, UR15, -R133 ;  /* 0x0000000f33337c23 */ /* 0x000fe20008010885 */
[--C-:B------:R-:W-:Y:S01]  /*6240*/  FFMA.FTZ R60, R60, UR15, -R3.reuse ;  /* 0x0000000f3c3c7c23 */ /* 0x100fe20008010803 */
[----:B------:R-:W-:Y:S01]  /*6250*/  FSEL R7, R7, RZ, P0 ;  /* 0x000000ff07077208 */ /* 0x000fe20000000000 */
[----:B------:R-:W-:Y:S01]  /*6260*/  FFMA.FTZ R61, R61, UR15, -R3 ;  /* 0x0000000f3d3d7c23 */ /* 0x000fe20008010803 */
[--C-:B------:R-:W-:Y:S01]  /*6270*/  FFMA.FTZ R48, R48, UR15, -R132.reuse ;  /* 0x0000000f30307c23 */ /* 0x100fe20008010884 */
[--C-:B------:R-:W-:Y:S01]  /*6280*/  FFMA.FTZ R49, R49, UR15, -R132.reuse ;  /* 0x0000000f31317c23 */ /* 0x100fe20008010884 */
[----:B------:R-:W-:Y:S01]  /*6290*/  MUFU.EX2 R206, R50 ;  /* 0x0000003200ce7308 */ /* 0x000fe20000000800 */
[--C-:B------:R-:W-:Y:S01]  /*62a0*/  FFMA.FTZ R62, R62, UR15, -R7.reuse ;  /* 0x0000000f3e3e7c23 */ /* 0x100fe20008010807 */
[----:B------:R-:W-:Y:S01]  /*62b0*/  FFMA.FTZ R63, R63, UR15, -R7 ;  /* 0x0000000f3f3f7c23 */ /* 0x000fe20008010807 */
[--C-:B------:R-:W-:Y:S07]  /*62c0*/  FFMA.FTZ R66, R66, UR15, -R133.reuse ;  /* 0x0000000f42427c23 */ /* 0x100fee0008010885 */
[----:B------:R-:W-:Y:S01]  /*62d0*/  MUFU.EX2 R208, R48 ;  /* 0x0000003000d07308 */ /* 0x000fe20000000800 */
[--C-:B------:R-:W-:Y:S01]  /*62e0*/  FFMA.FTZ R55, R55, UR15, -R133.reuse ;  /* 0x0000000f37377c23 */ /* 0x100fe20008010885 */
[----:B------:R-:W-:Y:S01]  /*62f0*/  FFMA.FTZ R54, R54, UR15, -R133 ;  /* 0x0000000f36367c23 */ /* 0x000fe20008010885 */
[----:B-1----:R-:W-:Y:S01]  /*6300*/  SHF.R.U32.HI R56, RZ, 0x5, R149 ;  /* 0x00000005ff387819 */ /* 0x002fe20000011695 */
[--C-:B------:R-:W-:Y:S01]  /*6310*/  FFMA.FTZ R34, R34, UR15, -R133.reuse ;  /* 0x0000000f22227c23 */ /* 0x100fe20008010885 */
[----:B------:R-:W-:Y:S01]  /*6320*/  LOP3.LUT P0, RZ, R149, 0x10, RZ, 0xc0, !PT ;  /* 0x0000001095ff7812 */ /* 0x000fe2000780c0ff */
[--C-:B------:R-:W-:Y:S01]  /*6330*/  FFMA.FTZ R35, R35, UR15, -R133.reuse ;  /* 0x0000000f23237c23 */ /* 0x100fe20008010885 */
[----:B------:R-:W-:Y:S01]  /*6340*/  LOP3.LUT R56, R56, 0x3, RZ, 0xc0, !PT ;  /* 0x0000000338387812 */ /* 0x000fe200078ec0ff */
[--C-:B------:R-:W-:Y:S01]  /*6350*/  FFMA.FTZ R23, R23, UR15, -R133.reuse ;  /* 0x0000000f17177c23 */ /* 0x100fe20008010885 */
[----:B------:R-:W-:Y:S01]  /*6360*/  LOP3.LUT P2, RZ, R149, 0x8, RZ, 0xc0, !PT ;  /* 0x0000000895ff7812 */ /* 0x000fe2000784c0ff */
[--C-:B------:R-:W-:Y:S01]  /*6370*/  FFMA.FTZ R19, R19, UR15, -R133.reuse ;  /* 0x0000000f13137c23 */ /* 0x100fe20008010885 */
[--C-:B------:R-:W-:Y:S01]  /*6380*/  FFMA.FTZ R22, R22, UR15, -R133.reuse ;  /* 0x0000000f16167c23 */ /* 0x100fe20008010885 */
[--C-:B------:R-:W-:Y:S01]  /*6390*/  FFMA.FTZ R39, R39, UR15, -R133.reuse ;  /* 0x0000000f27277c23 */ /* 0x100fe20008010885 */
[--C-:B------:R-:W-:Y:S01]  /*63a0*/  FFMA.FTZ R38, R38, UR15, -R133.reuse ;  /* 0x0000000f26267c23 */ /* 0x100fe20008010885 */
        /* <DEDUP_REMOVED lines=14> */
[C---:B------:R-:W-:Y:S02]  /*6490*/  IMAD.SHL.U32 R133, R149.reuse, 0x2, RZ ;  /* 0x0000000295857824 */ /* 0x040fe400078e00ff */
[--C-:B------:R-:W-:Y:S01]  /*64a0*/  FFMA.FTZ R12, R12, UR15, -R3.reuse ;  /* 0x0000000f0c0c7c23 */ /* 0x100fe20008010803 */
[----:B------:R-:W-:Y:S01]  /*64b0*/  FFMA.FTZ R8, R8, UR15, -R3 ;  /* 0x0000000f08087c23 */ /* 0x000fe20008010803 */
[----:B------:R-:W-:Y:S02]  /*64c0*/  IMAD.SHL.U32 R4, R149, 0x40, RZ ;  /* 0x0000004095047824 */ /* 0x000fe400078e00ff */
[--C-:B------:R-:W-:Y:S01]  /*64d0*/  FFMA.FTZ R251, R5, UR15, -R132.reuse ;  /* 0x0000000f05fb7c23 */ /* 0x100fe20008010884 */
[----:B------:R-:W-:Y:S02]  /*64e0*/  IMAD.SHL.U32 R6, R149, 0x10, RZ ;  /* 0x0000001095067824 */ /* 0x000fe400078e00ff */
[--C-:B------:R-:W-:Y:S01]  /*64f0*/  FFMA.FTZ R16, R16, UR15, -R132.reuse ;  /* 0x0000000f10107c23 */ /* 0x100fe20008010884 */
[----:B------:R-:W-:Y:S02]  /*6500*/  IMAD.U32 R3, RZ, RZ, UR43 ;  /* 0x0000002bff037e24 */ /* 0x000fe4000f8e00ff */
[--C-:B------:R-:W-:Y:S01]  /*6510*/  FFMA.FTZ R53, R53, UR15, -R132.reuse ;  /* 0x0000000f35357c23 */ /* 0x100fe20008010884 */
[--C-:B------:R-:W-:Y:S01]  /*6520*/  FFMA.FTZ R32, R32, UR15, -R132.reuse ;  /* 0x0000000f20207c23 */ /* 0x100fe20008010884 */
[----:B------:R-:W-:Y:S01]  /*6530*/  LOP3.LUT R6, R6, 0x1c0, RZ, 0xc0, !PT ;  /* 0x000001c006067812 */ /* 0x000fe200078ec0ff */
[--C-:B------:R-:W-:Y:S01]  /*6540*/  FFMA.FTZ R33, R33, UR15, -R132.reuse ;  /* 0x0000000f21217c23 */ /* 0x100fe20008010884 */
[--C-:B------:R-:W-:Y:S01]  /*6550*/  FFMA.FTZ R64, R64, UR15, -R132.reuse ;  /* 0x0000000f40407c23 */ /* 0x100fe20008010884 */
[--C-:B------:R-:W-:Y:S01]  /*6560*/  FFMA.FTZ R65, R65, UR15, -R132.reuse ;  /* 0x0000000f41417c23 */ /* 0x100fe20008010884 */
[----:B------:R-:W-:Y:S01]  /*6570*/  LOP3.LUT R6, R6, 0x38, R133, 0xf8, !PT ;  /* 0x0000003806067812 */ /* 0x000fe200078ef885 */
[--C-:B------:R-:W-:Y:S01]  /*6580*/  FFMA.FTZ R20, R20, UR15, -R132.reuse ;  /* 0x0000000f14147c23 */ /* 0x100fe20008010884 */
[--C-:B------:R-:W-:Y:S01]  /*6590*/  FFMA.FTZ R52, R52, UR15, -R132.reuse ;  /* 0x0000000f34347c23 */ /* 0x100fe20008010884 */
[--C-:B------:R-:W-:Y:S01]  /*65a0*/  FFMA.FTZ R17, R17, UR15, -R132.reuse ;  /* 0x0000000f11117c23 */ /* 0x100fe20008010884 */
[--C-:B------:R-:W-:Y:S01]  /*65b0*/  FFMA.FTZ R21, R21, UR15, -R132.reuse ;  /* 0x0000000f15157c23 */ /* 0x100fe20008010884 */
[--C-:B------:R-:W-:Y:S01]  /*65c0*/  FFMA.FTZ R36, R36, UR15, -R132.reuse ;  /* 0x0000000f24247c23 */ /* 0x100fe20008010884 */
[----:B------:R-:W-:Y:S01]  /*65d0*/  FFMA.FTZ R37, R37, UR15, -R132 ;  /* 0x0000000f25257c23 */ /* 0x000fe20008010884 */
[----:B------:R-:W-:Y:S01]  /*65e0*/  LOP3.LUT R132, R133, 0xe006, R4, 0xc8, !PT ;  /* 0x0000e00685847812 */ /* 0x000fe200078ec804 */
[----:B------:R-:W-:Y:S02]  /*65f0*/  IMAD.SHL.U32 R5, R149, 0x20, RZ ;  /* 0x0000002095057824 */ /* 0x000fe400078e00ff */
[----:B------:R-:W-:Y:S01]  /*6600*/  FFMA.FTZ R222, R30, UR15, -R7 ;  /* 0x0000000f1ede7c23 */ /* 0x000fe20008010807 */
[----:B------:R-:W-:Y:S01]  /*6610*/  IMAD R56, R3, 0x8, R56 ;  /* 0x0000000803387824 */ /* 0x000fe200078e0238 */
[----:B------:R-:W-:Y:S01]  /*6620*/  SHF.R.U32.HI R3, RZ, 0x1, R149 ;  /* 0x00000001ff037819 */ /* 0x000fe20000011695 */
[----:B------:R-:W-:Y:S01]  /*6630*/  MUFU.EX2 R207, R49 ;  /* 0x0000003100cf7308 */ /* 0x000fe20000000800 */
[----:B------:R-:W-:Y:S01]  /*6640*/  LOP3.LUT R159, R132, 0xc00, R5, 0xf8, !PT ;  /* 0x00000c00849f7812 */ /* 0x000fe200078ef805 */
[--C-:B------:R-:W-:Y:S01]  /*6650*/  FFMA.FTZ R14, R14, UR15, -R7.reuse ;  /* 0x0000000f0e0e7c23 */ /* 0x100fe20008010807 */
[--C-:B------:R-:W-:Y:S01]  /*6660*/  FFMA.FTZ R15, R15, UR15, -R7.reuse ;  /* 0x0000000f0f0f7c23 */ /* 0x100fe20008010807 */
[--C-:B------:R-:W-:Y:S01]  /*6670*/  FFMA.FTZ R10, R10, UR15, -R7.reuse ;  /* 0x0000000f0a0a7c23 */ /* 0x100fe20008010807 */
[----:B------:R-:W-:Y:S01]  /*6680*/  LOP3.LUT R159, R159, R6, RZ, 0xfc, !PT ;  /* 0x000000069f9f7212 */ /* 0x000fe200078efcff */
        /* <DEDUP_REMOVED lines=10> */
[----:B------:R-:W-:Y:S01]  /*6730*/  LOP3.LUT R7, R4, 0x1c0, RZ, 0xc0, !PT ;  /* 0x000001c004077812 */ /* 0x000fe200078ec0ff */
[----:B------:R-:W-:Y:S01]  /*6740*/  VIADD R30, R56, 0x4 ;  /* 0x00000004381e7836 */ /* 0x000fe20000000000 */
[----:B------:R-:W-:Y:S01]  /*6750*/  LOP3.LUT R4, R4, 0x200, RZ, 0xc0, !PT ;  /* 0x0000020004047812 */ /* 0x000fe200078ec0ff */
[----:B------:R-:W-:Y:S01]  /*6760*/  IMAD.SHL.U32 R148, R149, 0x8, RZ ;  /* 0x0000000895947824 */ /* 0x000fe200078e00ff */
[----:B------:R-:W-:Y:S01]  /*6770*/  MUFU.EX2 R205, R51 ;  /* 0x0000003300cd7308 */ /* 0x000fe20000000800 */
[----:B------:R-:W-:Y:S01]  /*6780*/  IMAD.WIDE.U32 R138, R56, -0x326172a9, RZ ;  /* 0xcd9e8d57388a7825 */ /* 0x000fe200078e00ff */
[----:B------:R-:W-:Y:S01]  /*6790*/  LOP3.LUT R4, R4, 0xc00, R5, 0xf8, !PT ;  /* 0x00000c0004047812 */ /* 0x000fe200078ef805 */
[----:B------:R-:W-:Y:S01]  /*67a0*/  UMOV UR5, 0x400 ;  /* 0x0000040000057882 */ /* 0x000fe20000000000 */
[----:B------:R-:W-:Y:S01]  /*67b0*/  LOP3.LUT R6, R7, 0x38, R148, 0xf8, !PT ;  /* 0x0000003807067812 */ /* 0x000fe200078ef894 */
[----:B------:R-:W-:Y:S01]  /*67c0*/  IMAD.WIDE.U32 R30, R30, -0x326172a9, RZ ;  /* 0xcd9e8d571e1e7825 */ /* 0x000fe200078e00ff */
[----:B------:R-:W-:Y:S04]  /*67d0*/  LOP3.LUT R7, R186, UR48, R139, 0x96, !PT ;  /* 0x00000030ba077c12 */ /* 0x000fe8000f8e968b */
[----:B------:R-:W-:Y:S01]  /*67e0*/  MUFU.EX2 R166, R60 ;  /* 0x0000003c00a67308 */ /* 0x000fe20000000800 */
[--C-:B------:R-:W-:Y:S01]  /*67f0*/  LOP3.LUT R156, R138, UR39, R143.reuse, 0x96, !PT ;  /* 0x000000278a9c7c12 */ /* 0x100fe2000f8e968f */
[----:B------:R-:W-:Y:S01]  /*6800*/  IMAD.WIDE.U32 R140, R187, -0x326172a9, RZ ;  /* 0xcd9e8d57bb8c7825 */ /* 0x000fe200078e00ff */
[----:B------:R-:W-:Y:S07]  /*6810*/  LOP3.LUT R136, R30, UR39, R143, 0x96, !PT ;  /* 0x000000271e887c12 */ /* 0x000fee000f8e968f */
[----:B------:R-:W-:Y:S01]  /*6820*/  MUFU.EX2 R167, R61 ;  /* 0x0000003d00a77308 */ /* 0x000fe20000000800 */
[----:B------:R-:W-:Y:S01]  /*6830*/  LOP3.LUT R154, R186, UR48, R31, 0x96, !PT ;  /* 0x00000030ba9a7c12 */ /* 0x000fe2000f8e961f */
[----:B--2---:R-:W-:Y:S01]  /*6840*/  ULEA UR4, UR4, UR5, 0x18 ;  /* 0x0000000504047291 */ /* 0x004fe2000f8ec0ff */
[--C-:B------:R-:W-:Y:S07]  /*6850*/  LOP3.LUT R138, R138, UR39, R141.reuse, 0x96, !PT ;  /* 0x000000278a8a7c12 */ /* 0x100fee000f8e968d */
[----:B------:R-:W-:Y:S01]  /*6860*/  MUFU.EX2 R163, R62 ;  /* 0x0000003e00a37308 */ /* 0x000fe20000000800 */
[----:B------:R-:W-:Y:S01]  /*6870*/  LOP3.LUT R134, R30, UR39, R141, 0x96, !PT ;  /* 0x000000271e867c12 */ /* 0x000fe2000f8e968d */
[----:B------:R-:W-:Y:S01]  /*6880*/  UIADD3 UR39, UPT, UPT, UR49, -0x4498517b, URZ ;  /* 0xbb67ae8531277890 */ /* 0x000fe2000fffe0ff */
[C---:B------:R-:W-:Y:S01]  /*6890*/  LOP3.LUT R3, R6.reuse, 0x8, R3, 0x78, !PT ;  /* 0x0000000806037812 */ /* 0x040fe200078e7803 */
[----:B------:R-:W-:Y:S01]  /*68a0*/  IMAD.WIDE.U32 R30, R7, -0x2daee0ad, RZ ;  /* 0xd2511f53071e7825 */ /* 0x000fe200078e00ff */
[----:B------:R-:W-:Y:S05]  /*68b0*/  LEA R159, R159, UR4, 0x1 ;  /* 0x000000049f9f7c11 */ /* 0x000fea000f8e08ff */
[----:B------:R-:W-:Y:S01]  /*68c0*/  MUFU.EX2 R162, R63 ;  /* 0x0000003f00a27308 */ /* 0x000fe20000000800 */
[----:B------:R-:W-:Y:S01]  /*68d0*/  LOP3.LUT R6, R6, 0x8, R149, 0x78, !PT ;  /* 0x0000000806067812 */ /* 0x000fe200078e7895 */
[----:B------:R-:W-:Y:S01]  /*68e0*/  IMAD.WIDE.U32 R156, R156, -0x2daee0ad, RZ ;  /* 0xd2511f539c9c7825 */ /* 0x000fe200078e00ff */
[----:B------:R-:W-:Y:S07]  /*68f0*/  LOP3.LUT R150, R196, UR39, R31, 0x96, !PT ;  /* 0x00000027c4967c12 */ /* 0x000fee000f8e961f */
[----:B------:R-:W-:Y:S01]  /*6900*/  MUFU.EX2 R170, R66 ;  /* 0x0000004200aa7308 */ /* 0x000fe20000000800 */
[----:B------:R-:W-:Y:S01]  /*6910*/  LOP3.LUT R3, R4, R3, RZ, 0xfc, !PT ;  /* 0x0000000304037212 */ /* 0x000fe200078efcff */
[----:B------:R-:W-:Y:S01]  /*6920*/  IMAD.WIDE.U32 R138, R138, -0x2daee0ad, RZ ;  /* 0xd2511f538a8a7825 */ /* 0x000fe200078e00ff */
[----:B------:R-:W-:Y:S07]  /*6930*/  LOP3.LUT R152, R30, UR44, R157, 0x96, !PT ;  /* 0x0000002c1e987c12 */ /* 0x000fee000f8e969d */
[----:B------:R-:W-:Y:S01]  /*6940*/  MUFU.EX2 R224, R28 ;  /* 0x0000001c00e07308 */ /* 0x000fe20000000800 */
[----:B------:R-:W-:Y:S01]  /*6950*/  LOP3.LUT R5, R6, 0x7200, R5, 0xf8, !PT ;  /* 0x0000720006057812 */ /* 0x000fe200078ef805 */
[----:B------:R-:W-:Y:S01]  /*6960*/  IMAD.WIDE.U32 R154, R154, -0x2daee0ad, RZ ;  /* 0xd2511f539a9a7825 */ /* 0x000fe200078e00ff */
[----:B------:R-:W-:Y:S07]  /*6970*/  LOP3.LUT R30, R30, UR44, R139, 0x96, !PT ;  /* 0x0000002c1e1e7c12 */ /* 0x000fee000f8e968b */
[----:B------:R-:W-:Y:S01]  /*6980*/  MUFU.EX2 R223, R29 ;  /* 0x0000001d00df7308 */ /* 0x000fe20000000800 */
[----:B------:R-:W-:Y:S01]  /*6990*/  LEA R174, R5, UR4, 0x1 ;  /* 0x0000000405ae7c11 */ /* 0x000fe2000f8e08ff */
[----:B------:R-:W-:Y:S01]  /*69a0*/  IMAD.WIDE.U32 R136, R136, -0x2daee0ad, RZ ;  /* 0xd2511f5388887825 */ /* 0x000fe200078e00ff */
[----:B------:R-:W-:Y:S01]  /*69b0*/  LOP3.LUT R160, R196, UR39, R155, 0x96, !PT ;  /* 0x00000027c4a07c12 */ /* 0x000fe2000f8e969b */
[----:B------:R-:W-:Y:S06]  /*69c0*/  UIADD3 UR46, UPT, UPT, UR48, 0x3c6ef372, URZ ;  /* 0x3c6ef372302e7890 */ /* 0x000fec000fffe0ff */
[----:B------:R-:W-:Y:S01]  /*69d0*/  MUFU.EX2 R171, R55 ;  /* 0x0000003700ab7308 */ /* 0x000fe20000000800 */
[----:B------:R-:W-:Y:S01]  /*69e0*/  IMAD.WIDE.U32 R134, R134, -0x2daee0ad, RZ ;  /* 0xd2511f5386867825 */ /* 0x000fe200078e00ff */
[----:B------:R-:W-:Y:S01]  /*69f0*/  LOP3.LUT R146, R154, UR44, R137, 0x96, !PT ;  /* 0x0000002c9a927c12 */ /* 0x000fe2000f8e9689 */
[----:B------:R-:W-:Y:S07]  /*6a00*/  UIADD3 UR45, UPT, UPT, UR48, -0x255992d5, URZ ;  /* 0xdaa66d2b302d7890 */ /* 0x000fee000fffe0ff */
[----:B------:R-:W-:Y:S01]  /*6a10*/  MUFU.EX2 R244, R16 ;  /* 0x0000001000f47308 */ /* 0x000fe20000000800 */
[----:B------:R-:W-:Y:S01]  /*6a20*/  IMAD.WIDE.U32 R150, R150, -0x326172a9, RZ ;  /* 0xcd9e8d5796967825 */ /* 0x000fe200078e00ff */
[----:B------:R-:W-:Y:S01]  /*6a30*/  LOP3.LUT R154, R154, UR44, R135, 0x96, !PT ;  /* 0x0000002c9a9a7c12 */ /* 0x000fe2000f8e9687 */
[----:B------:R-:W-:Y:S07]  /*6a40*/  UIADD3 UR39, UPT, UPT, UR49, 0x32370b8f, URZ ;  /* 0x32370b8f31277890 */ /* 0x000fee000fffe0ff */
[----:B------:R-:W-:Y:S01]  /*6a50*/  MUFU.EX2 R239, R13 ;  /* 0x0000000d00ef7308 */ /* 0x000fe20000000800 */
[----:B------:R-:W-:Y:S01]  /*6a60*/  IMAD.WIDE.U32 R152, R152, -0x326172a9, RZ ;  /* 0xcd9e8d5798987825 */ /* 0x000fe200078e00ff */
[--C-:B------:R-:W-:Y:S01]  /*6a70*/  LOP3.LUT R7, R142, UR46, R151.reuse, 0x96, !PT ;  /* 0x0000002e8e077c12 */ /* 0x100fe2000f8e9697 */
[----:B------:R-:W-:Y:S01]  /*6a80*/  UIADD3 UR44, UPT, UPT, UR49, -0x126145ec, URZ ;  /* 0xed9eba14312c7890 */ /* 0x000fe2000fffe0ff */
[----:B------:R-:W-:Y:S01]  /*6a90*/  LOP3.LUT R6, R140, UR46, R151, 0x96, !PT ;  /* 0x0000002e8c067c12 */ /* 0x000fe2000f8e9697 */
[----:B------:R-:W-:Y:S01]  /*6aa0*/  IMAD.WIDE.U32 R30, R30, -0x326172a9, RZ ;  /* 0xcd9e8d571e1e7825 */ /* 0x000fe200078e00ff */
[----:B------:R-:W-:Y:S04]  /*6ab0*/  LOP3.LUT R132, R150, UR45, R153, 0x96, !PT ;  /* 0x0000002d96847c12 */ /* 0x000fe8000f8e9699 */
[----:B------:R-:W-:Y:S01]  /*6ac0*/  MUFU.EX2 R180, R54 ;  /* 0x0000003600b47308 */ /* 0x000fe20000000800 */
[----:B------:R-:W-:Y:S01]  /*6ad0*/  UISETP.GT.AND UP0, UPT, UR43, UR42, UPT ;  /* 0x0000002a2b00728c */ /* 0x000fe2000bf04270 */
[----:B------:R-:W-:Y:S01]  /*6ae0*/  IMAD.WIDE.U32 R160, R160, -0x326172a9, RZ ;  /* 0xcd9e8d57a0a07825 */ /* 0x000fe200078e00ff */
[----:B------:R-:W-:Y:S07]  /*6af0*/  LOP3.LUT R150, R150, UR45, R31, 0x96, !PT ;  /* 0x0000002d96967c12 */ /* 0x000fee000f8e961f */
[----:B------:R-:W-:Y:S01]  /*6b00*/  MUFU.EX2 R237, R15 ;  /* 0x0000000f00ed7308 */ /* 0x000fe20000000800 */
[C---:B------:R-:W-:Y:S01]  /*6b10*/  VIADD R4, R159.reuse, 0x1c000 ;  /* 0x0001c0009f047836 */ /* 0x040fe20000000000 */
[----:B------:R-:W-:Y:S01]  /*6b20*/  LOP3.LUT R31, R140, UR46, R161, 0x96, !PT ;  /* 0x0000002e8c1f7c12 */ /* 0x000fe2000f8e96a1 */
[----:B------:R-:W-:Y:S07]  /*6b30*/  IMAD.WIDE.U32 R146, R146, -0x326172a9, RZ ;  /* 0xcd9e8d5792927825 */ /* 0x000fee00078e00ff */
[----:B------:R-:W-:Y:S01]  /*6b40*/  MUFU.EX2 R238, R14 ;  /* 0x0000000e00ee7308 */ /* 0x000fe20000000800 */
[----:B------:R-:W-:Y:S01]  /*6b50*/  IMAD.WIDE.U32 R154, R154, -0x326172a9, RZ ;  /* 0xcd9e8d579a9a7825 */ /* 0x000fe200078e00ff */
[----:B------:R-:W-:Y:S08]  /*6b60*/  LOP3.LUT R144, R160, UR45, R147, 0x96, !PT ;  /* 0x0000002da0907c12 */ /* 0x000ff0000f8e9693 */
[----:B------:R-:W1:Y:S01]  /*6b70*/  MUFU.EX2 R228, R32 ;  /* 0x0000002000e47308 */ /* 0x000e620000000800 */
[----:B------:R-:W-:Y:S02]  /*6b80*/  VIADD R158, R159, 0x1c040 ;  /* 0x0001c0409f9e7836 */ /* 0x000fe40000000000 */
[----:B------:R-:W-:Y:S01]  /*6b90*/  @P0 VIADD R158, R4, 0xffffffc0 ;  /* 0xffffffc0049e0836 */ /* 0x000fe20000000000 */
[----:B------:R-:W-:Y:S01]  /*6ba0*/  LOP3.LUT R4, R142, UR46, R161, 0x96, !PT ;  /* 0x0000002e8e047c12 */ /* 0x000fe2000f8e96a1 */
[----:B------:R-:W-:Y:S01]  /*6bb0*/  IMAD.WIDE.U32 R140, R7, -0x2daee0ad, RZ ;  /* 0xd2511f53078c7825 */ /* 0x000fe200078e00ff */
[----:B------:R-:W-:Y:S01]  /*6bc0*/  LOP3.LUT R142, R160, UR45, R155, 0x96, !PT ;  /* 0x0000002da08e7c12 */ /* 0x000fe2000f8e969b */
[----:B------:R-:W-:Y:S03]  /*6bd0*/  UIADD3 UR46, UPT, UPT, UR48, 0x78dde6e4, URZ ;  /* 0x78dde6e4302e7890 */ /* 0x000fe6000fffe0ff */
[----:B------:R-:W2:Y:S01]  /*6be0*/  MUFU.EX2 R227, R33 ;  /* 0x0000002100e37308 */ /* 0x000ea20000000800 */
[----:B------:R-:W-:Y:S01]  /*6bf0*/  IMAD.WIDE.U32 R160, R6, -0x2daee0ad, RZ ;  /* 0xd2511f5306a07825 */ /* 0x000fe200078e00ff */
[----:B------:R-:W-:Y:S01]  /*6c00*/  LOP3.LUT R6, R156, UR39, R141, 0x96, !PT ;  /* 0x000000279c067c12 */ /* 0x000fe2000f8e968d */
[----:B------:R-:W-:Y:S07]  /*6c10*/  UIADD3 UR45, UPT, UPT, UR48, 0x1715609d, URZ ;  /* 0x1715609d302d7890 */ /* 0x000fee000fffe0ff */
[----:B------:R-:W-:Y:S01]  /*6c20*/  MUFU.EX2 R203, R53 ;  /* 0x0000003500cb7308 */ /* 0x000fe20000000800 */
[----:B------:R-:W-:Y:S01]  /*6c30*/  IMAD.WIDE.U32 R132, R132, -0x2daee0ad, RZ ;  /* 0xd2511f5384847825 */ /* 0x000fe200078e00ff */
[----:B------:R-:W-:Y:S08]  /*6c40*/  LOP3.LUT R7, R138, UR39, R161, 0x96, !PT ;  /* 0x000000278a077c12 */ /* 0x000ff0000f8e96a1 */
        /* <DEDUP_REMOVED lines=20> */
[----:B------:R3:W-:Y:S01]  /*6d90*/  MUFU.EX2 R225, R35 ;  /* 0x0000002300e17308 */ /* 0x0007e20000000800 */
[----:B------:R-:W-:Y:S01]  /*6da0*/  IMAD.WIDE.U32 R140, R140, -0x326172a9, RZ ;  /* 0xcd9e8d578c8c7825 */ /* 0x000fe200078e00ff */
[----:B------:R-:W-:Y:S08]  /*6db0*/  LOP3.LUT R6, R152, UR46, R157, 0x96, !PT ;  /* 0x0000002e98067c12 */ /* 0x000ff0000f8e969d */
[----:B------:R-:W-:Y:S01]  /*6dc0*/  MUFU.EX2 R236, R20 ;  /* 0x0000001400ec7308 */ /* 0x000fe20000000800 */
[----:B------:R-:W-:Y:S09]  /*6dd0*/  IMAD.WIDE.U32 R138, R138, -0x326172a9, RZ ;  /* 0xcd9e8d578a8a7825 */ /* 0x000ff200078e00ff */
[----:B------:R-:W4:Y:S01]  /*6de0*/  MUFU.EX2 R175, R64 ;  /* 0x0000004000af7308 */ /* 0x000f220000000800 */
[----:B------:R-:W-:Y:S09]  /*6df0*/  IMAD.WIDE.U32 R160, R7, -0x326172a9, RZ ;  /* 0xcd9e8d5707a07825 */ /* 0x000ff200078e00ff */
[----:B------:R-:W-:Y:S01]  /*6e00*/  MUFU.EX2 R204, R52 ;  /* 0x0000003400cc7308 */ /* 0x000fe20000000800 */
[----:B------:R-:W-:Y:S01]  /*6e10*/  IMAD.WIDE.U32 R152, R4, -0x326172a9, RZ ;  /* 0xcd9e8d5704987825 */ /* 0x000fe200078e00ff */
[----:B------:R-:W-:Y:S02]  /*6e20*/  LOP3.LUT R4, R156, UR45, R141, 0x96, !PT ;  /* 0x0000002d9c047c12 */ /* 0x000fe4000f8e968d */
[----:B------:R-:W-:Y:S01]  /*6e30*/  LOP3.LUT R7, R160, UR45, R139, 0x96, !PT ;  /* 0x0000002da0077c12 */ /* 0x000fe2000f8e968b */
[----:B------:R-:W-:Y:S01]  /*6e40*/  IMAD.WIDE.U32 R136, R136, -0x326172a9, RZ ;  /* 0xcd9e8d5788887825 */ /* 0x000fe200078e00ff */
[----:B------:R-:W-:Y:S04]  /*6e50*/  LOP3.LUT R139, R146, UR46, R153, 0x96, !PT ;  /* 0x0000002e928b7c12 */ /* 0x000fe8000f8e9699 */
[----:B------:R-:W4:Y:S01]  /*6e60*/  MUFU.EX2 R160, R65 ;  /* 0x0000004100a07308 */ /* 0x000f220000000800 */
[----:B------:R-:W-:Y:S01]  /*6e70*/  LOP3.LUT R30, R30, UR46, R161, 0x96, !PT ;  /* 0x0000002e1e1e7c12 */ /* 0x000fe2000f8e96a1 */
[----:B------:R-:W-:Y:S01]  /*6e80*/  IMAD.WIDE.U32 R134, R134, -0x326172a9, RZ ;  /* 0xcd9e8d5786867825 */ /* 0x000fe200078e00ff */
[----:B------:R-:W-:Y:S07]  /*6e90*/  LOP3.LUT R31, R152, UR45, R137, 0x96, !PT ;  /* 0x0000002d981f7c12 */ /* 0x000fee000f8e9689 */
[----:B------:R-:W4:Y:S01]  /*6ea0*/  MUFU.EX2 R161, R67 ;  /* 0x0000004300a17308 */ /* 0x000f220000000800 */
[----:B------:R-:W-:Y:S09]  /*6eb0*/  IMAD.WIDE.U32 R152, R4, -0x2daee0ad, RZ ;  /* 0xd2511f5304987825 */ /* 0x000ff200078e00ff */
[----:B------:R-:W-:Y:S01]  /*6ec0*/  MUFU.EX2 R243, R17 ;  /* 0x0000001100f37308 */ /* 0x000fe20000000800 */
[----:B------:R-:W-:Y:S01]  /*6ed0*/  IMAD.WIDE.U32 R146, R56, -0x326172a9, RZ ;  /* 0xcd9e8d5738927825 */ /* 0x000fe200078e00ff */
[C---:B------:R-:W-:Y:S08]  /*6ee0*/  PRMT R145, R152.reuse, 0x7770, RZ ;  /* 0x0000777098917816 */ /* 0x040ff000000000ff */
[----:B------:R-:W-:Y:S01]  /*6ef0*/  MUFU.EX2 R233, R23 ;  /* 0x0000001700e97308 */ /* 0x000fe20000000800 */
[----:B------:R-:W-:Y:S01]  /*6f00*/  PRMT R143, R152, 0x7771, RZ ;  /* 0x00007771988f7816 */ /* 0x000fe200000000ff */
[----:B------:R-:W-:Y:S01]  /*6f10*/  IMAD.WIDE.U32 R156, R6, -0x2daee0ad, RZ ;  /* 0xd2511f53069c7825 */ /* 0x000fe200078e00ff */
[----:B------:R-:W-:Y:S07]  /*6f20*/  LOP3.LUT R4, R154, UR46, R147, 0x96, !PT ;  /* 0x0000002e9a047c12 */ /* 0x000fee000f8e9693 */
[----:B------:R-:W4:Y:S01]  /*6f30*/  MUFU.EX2 R222, R222 ;  /* 0x000000de00de7308 */ /* 0x000f220000000800 */
[----:B------:R-:W-:Y:S01]  /*6f40*/  LOP3.LUT R6, R146, UR45, R135, 0x96, !PT ;  /* 0x0000002d92067c12 */ /* 0x000fe2000f8e9687 */
[----:B------:R-:W-:Y:S01]  /*6f50*/  IMAD.WIDE.U32 R146, R7, -0x2daee0ad, RZ ;  /* 0xd2511f5307927825 */ /* 0x000fe200078e00ff */
[----:B------:R-:W-:Y:S07]  /*6f60*/  ISETP.LE.U32.AND P4, PT, R145, UR14, PT ;  /* 0x0000000e91007c0c */ /* 0x000fee000bf83070 */
[----:B------:R-:W4:Y:S01]  /*6f70*/  MUFU.EX2 R221, R221 ;  /* 0x000000dd00dd7308 */ /* 0x000f220000000800 */
[----:B------:R-:W-:Y:S01]  /*6f80*/  PRMT R56, R152, 0x7773, RZ ;  /* 0x0000777398387816 */ /* 0x000fe200000000ff */
[----:B---3--:R-:W-:Y:S01]  /*6f90*/  IMAD.WIDE.U32 R34, R31, -0x2daee0ad, RZ ;  /* 0xd2511f531f227825 */ /* 0x008fe200078e00ff */
[----:B------:R-:W-:Y:S07]  /*6fa0*/  PRMT R141, R146, 0x7770, RZ ;  /* 0x00007770928d7816 */ /* 0x000fee00000000ff */
[----:B------:R3:W3:Y:S01]  /*6fb0*/  MUFU.EX2 R242, R18 ;  /* 0x0000001200f27308 */ /* 0x0006e20000000800 */
[----:B------:R-:W-:Y:S01]  /*6fc0*/  ISETP.GT.U32.AND P0, PT, R143, UR14, PT ;  /* 0x0000000e8f007c0c */ /* 0x000fe2000bf04070 */
[----:B------:R-:W-:Y:S01]  /*6fd0*/  IMAD.WIDE.U32 R154, R30, -0x2daee0ad, RZ ;  /* 0xd2511f531e9a7825 */ /* 0x000fe200078e00ff */
[----:B------:R-:W-:Y:S07]  /*6fe0*/  ISETP.GT.U32.AND P6, PT, R56, UR14, PT ;  /* 0x0000000e38007c0c */ /* 0x000fee000bfc4070 */
[----:B------:R-:W3:Y:S01]  /*6ff0*/  MUFU.EX2 R241, R19 ;  /* 0x0000001300f17308 */ /* 0x000ee20000000800 */
[----:B------:R-:W-:Y:S01]  /*7000*/  ISETP.LE.U32.AND P3, PT, R141, UR14, PT ;  /* 0x0000000e8d007c0c */ /* 0x000fe2000bf63070 */
[----:B------:R-:W-:Y:S01]  /*7010*/  IMAD.MOV.U32 R56, RZ, RZ, 0x20 ;  /* 0x00000020ff387424 */ /* 0x000fe200078e00ff */
[----:B------:R-:W-:Y:S01]  /*7020*/  PRMT R33, R146, 0x7771, RZ ;  /* 0x0000777192217816 */ /* 0x000fe200000000ff */
[----:B-1----:R-:W-:Y:S01]  /*7030*/  @!P4 FADD.FTZ R228, -R228, -RZ ;  /* 0x800000ffe4e4c221 */ /* 0x002fe20000010100 */
[----:B------:R-:W-:Y:S05]  /*7040*/  PRMT R32, R146, 0x7772, RZ ;  /* 0x0000777292207816 */ /* 0x000fea00000000ff */
[----:B------:R-:W1:Y:S01]  /*7050*/  MUFU.EX2 R234, R22 ;  /* 0x0000001600ea7308 */ /* 0x000e620000000800 */
[----:B------:R-:W-:Y:S01]  /*7060*/  LOP3.LUT R135, R132, UR39, R157, 0x96, !PT ;  /* 0x0000002784877c12 */ /* 0x000fe2000f8e969d */
[----:B------:R-:W-:Y:S01]  /*7070*/  IMAD.MOV.U32 R151, RZ, RZ, 0x10 ;  /* 0x00000010ff977424 */ /* 0x000fe200078e00ff */
[----:B------:R-:W-:Y:S01]  /*7080*/  PRMT R7, R146, 0x7773, RZ ;  /* 0x0000777392077816 */ /* 0x000fe200000000ff */
[----:B--2---:R-:W-:Y:S01]  /*7090*/  @P0 FADD.FTZ R227, -R227, -RZ ;  /* 0x800000ffe3e30221 */ /* 0x004fe20000010100 */
[----:B------:R-:W-:Y:S01]  /*70a0*/  LOP3.LUT R132, R156, UR44, R153, 0x96, !PT ;  /* 0x0000002c9c847c12 */ /* 0x000fe2000f8e9699 */
[----:B------:R-:W-:Y:S01]  /*70b0*/  IMAD.WIDE.U32 R28, R135, -0x326172a9, RZ ;  /* 0xcd9e8d57871c7825 */ /* 0x000fe200078e00ff */
[----:B------:R-:W-:Y:S03]  /*70c0*/  SEL R153, R56, 0xffffffe0, !P2 ;  /* 0xffffffe038997807 */ /* 0x000fe60005000000 */
[----:B------:R-:W2:Y:S01]  /*70d0*/  MUFU.EX2 R232, R24 ;  /* 0x0000001800e87308 */ /* 0x000ea20000000800 */
[----:B------:R-:W-:Y:S01]  /*70e0*/  PRMT R137, R152, 0x7772, RZ ;  /* 0x0000777298897816 */ /* 0x000fe200000000ff */
[----:B----4-:R-:W-:Y:S01]  /*70f0*/  @!P3 FADD.FTZ R175, -R175, -RZ ;  /* 0x800000ffafafb221 */ /* 0x010fe20000010100 */
[----:B------:R-:W-:Y:S01]  /*7100*/  ISETP.GT.U32.AND P5, PT, R33, UR14, PT ;  /* 0x0000000e21007c0c */ /* 0x000fe2000bfa4070 */
[----:B------:R-:W-:Y:S01]  /*7110*/  IMAD.IADD R156, R159, 0x1, R153 ;  /* 0x000000019f9c7824 */ /* 0x000fe200078e0299 */
[----:B------:R-:W-:Y:S01]  /*7120*/  ISETP.GT.U32.AND P2, PT, R32, UR14, PT ;  /* 0x0000000e20007c0c */ /* 0x000fe2000bf44070 */
[----:B------:R-:W-:Y:S01]  /*7130*/  IMAD.IADD R153, R153, 0x1, R158 ;  /* 0x0000000199997824 */ /* 0x000fe200078e029e */
[----:B------:R-:W-:Y:S01]  /*7140*/  ISETP.GT.U32.AND P4, PT, R7, UR14, PT ;  /* 0x0000000e07007c0c */ /* 0x000fe2000bf84070 */
[----:B------:R-:W-:Y:S01]  /*7150*/  @P6 FADD.FTZ R225, -R225, -RZ ;  /* 0x800000ffe1e16221 */ /* 0x000fe20000010100 */
[----:B------:R-:W-:Y:S01]  /*7160*/  LOP3.LUT R20, R132, 0xff, RZ, 0xc0, !PT ;  /* 0x000000ff84147812 */ /* 0x000fe200078ec0ff */
[----:B------:R-:W4:Y:S01]  /*7170*/  MUFU.EX2 R229, R27 ;  /* 0x0000001b00e57308 */ /* 0x000f220000000800 */
[----:B------:R-:W-:Y:S01]  /*7180*/  ISETP.GT.U32.AND P1, PT, R137, UR14, PT ;  /* 0x0000000e89007c0c */ /* 0x000fe2000bf24070 */
[----:B------:R-:W-:Y:S01]  /*7190*/  IMAD.MOV.U32 R173, RZ, RZ, 0x40 ;  /* 0x00000040ffad7424 */ /* 0x000fe200078e00ff */
[----:B------:R-:W-:Y:S07]  /*71a0*/  PRMT R137, R34, 0x7771, RZ ;  /* 0x0000777122897816 */ /* 0x000fee00000000ff */
[----:B------:R-:W-:Y:S01]  /*71b0*/  MUFU.EX2 R249, R249 ;  /* 0x000000f900f97308 */ /* 0x000fe20000000800 */
[----:B------:R-:W-:Y:S01]  /*71c0*/  ISETP.LE.U32.AND P0, PT, R20, UR14, PT ;  /* 0x0000000e14007c0c */ /* 0x000fe2000bf03070 */
[----:B------:R-:W-:Y:S01]  /*71d0*/  @P5 FADD.FTZ R160, -R160, -RZ ;  /* 0x800000ffa0a05221 */ /* 0x000fe20000010100 */
[----:B------:R-:W-:Y:S01]  /*71e0*/  LOP3.LUT R30, R154, UR44, R147, 0x96, !PT ;  /* 0x0000002c9a1e7c12 */ /* 0x000fe2000f8e9693 */
[----:B------:R-:W-:Y:S01]  /*71f0*/  IMAD.WIDE.U32 R146, R139, -0x2daee0ad, RZ ;  /* 0xd2511f538b927825 */ /* 0x000fe200078e00ff */
[----:B------:R-:W-:Y:S05]  /*7200*/  ISETP.GT.U32.AND P3, PT, R137, UR14, PT ;  /* 0x0000000e89007c0c */ /* 0x000fea000bf64070 */
[----:B------:R-:W4:Y:S01]  /*7210*/  MUFU.EX2 R169, R169 ;  /* 0x000000a900a97308 */ /* 0x000f220000000800 */
[----:B------:R-:W-:Y:S01]  /*7220*/  PRMT R65, R34, 0x7772, RZ ;  /* 0x0000777222417816 */ /* 0x000fe200000000ff */
[----:B------:R-:W-:Y:S01]  /*7230*/  @P2 FADD.FTZ R170, -R170, -RZ ;  /* 0x800000ffaaaa2221 */ /* 0x000fe20000010100 */
[----:B------:R-:W-:Y:S01]  /*7240*/  PRMT R64, R34, 0x7773, RZ ;  /* 0x0000777322407816 */ /* 0x000fe200000000ff */
[----:B------:R-:W-:Y:S01]  /*7250*/  @P4 FADD.FTZ R161, -R161, -RZ ;  /* 0x800000ffa1a14221 */ /* 0x000fe20000010100 */
[----:B------:R-:W-:Y:S01]  /*7260*/  LOP3.LUT R20, R30, 0xff, RZ, 0xc0, !PT ;  /* 0x000000ff1e147812 */ /* 0x000fe200078ec0ff */
[----:B------:R-:W-:Y:S01]  /*7270*/  @P1 FADD.FTZ R226, -R226, -RZ ;  /* 0x800000ffe2e21221 */ /* 0x000fe20000010100 */
[----:B------:R-:W-:Y:S01]  /*7280*/  ISETP.GT.U32.AND P5, PT, R65, UR14, PT ;  /* 0x0000000e41007c0c */ /* 0x000fe2000bfa4070 */
[----:B------:R-:W-:Y:S01]  /*7290*/  @!P0 FADD.FTZ R236, -R236, -RZ ;  /* 0x800000ffecec8221 */ /* 0x000fe20000010100 */
[----:B------:R-:W-:Y:S01]  /*72a0*/  ISETP.GT.U32.AND P2, PT, R64, UR14, PT ;  /* 0x0000000e40007c0c */ /* 0x000fe2000bf44070 */
[----:B------:R4:W-:Y:S01]  /*72b0*/  MUFU.EX2 R240, R12 ;  /* 0x0000000c00f07308 */ /* 0x0009e20000000800 */
[----:B------:R-:W-:Y:S01]  /*72c0*/  ISETP.LE.U32.AND P4, PT, R20, UR14, PT ;  /* 0x0000000e14007c0c */ /* 0x000fe2000bf83070 */
[----:B------:R-:W-:Y:S01]  /*72d0*/  @P3 FADD.FTZ R223, -R223, -RZ ;  /* 0x800000ffdfdf3221 */ /* 0x000fe20000010100 */
[----:B------:R-:W-:Y:S07]  /*72e0*/  SHF.R.U32.HI R20, RZ, 0x18, R30 ;  /* 0x00000018ff147819 */ /* 0x000fee000001161e */
[----:B------:R-:W4:Y:S01]  /*72f0*/  MUFU.EX2 R252, R252 ;  /* 0x000000fc00fc7308 */ /* 0x000f220000000800 */
[----:B------:R-:W-:Y:S02]  /*7300*/  LOP3.LUT R31, R146, UR44, R35, 0x96, !PT ;  /* 0x0000002c921f7c12 */ /* 0x000fe4000f8e9623 */
[----:B------:R-:W-:Y:S01]  /*7310*/  PRMT R139, R34, 0x7770, RZ ;  /* 0x00007770228b7816 */ /* 0x000fe200000000ff */
[----:B------:R-:W-:Y:S01]  /*7320*/  IMAD.WIDE.U32 R34, R4, -0x2daee0ad, RZ ;  /* 0xd2511f5304227825 */ /* 0x000fe200078e00ff */
[----:B------:R-:W-:Y:S05]  /*7330*/  PRMT R66, R28, 0x7770, RZ ;  /* 0x000077701c427816 */ /* 0x000fea00000000ff */
[----:B------:R-:W4:Y:S01]  /*7340*/  MUFU.EX2 R235, R21 ;  /* 0x0000001500eb7308 */ /* 0x000f220000000800 */
[----:B------:R-:W-:Y:S01]  /*7350*/  ISETP.LE.U32.AND P0, PT, R20, UR14, PT ;  /* 0x0000000e14007c0c */ /* 0x000fe2000bf03070 */
[----:B------:R-:W-:Y:S01]  /*7360*/  @P5 FADD.FTZ R222, -R222, -RZ ;  /* 0x800000ffdede5221 */ /* 0x000fe20000010100 */
[----:B------:R-:W-:Y:S01]  /*7370*/  ISETP.LE.U32.AND P3, PT, R66, UR14, PT ;  /* 0x0000000e42007c0c */ /* 0x000fe2000bf63070 */
[----:B------:R-:W-:Y:S01]  /*7380*/  @P2 FADD.FTZ R221, -R221, -RZ ;  /* 0x800000ffdddd2221 */ /* 0x000fe20000010100 */
[----:B------:R-:W-:Y:S01]  /*7390*/  PRMT R65, R28, 0x7771, RZ ;  /* 0x000077711c417816 */ /* 0x000fe200000000ff */
[----:B------:R-:W-:Y:S01]  /*73a0*/  @!P4 FADD.FTZ R204, -R204, -RZ ;  /* 0x800000ffccccc221 */ /* 0x000fe20000010100 */
[----:B------:R-:W-:Y:S03]  /*73b0*/  PRMT R64, R28, 0x7772, RZ ;  /* 0x000077721c407816 */ /* 0x000fe600000000ff */
[----:B------:R-:W4:Y:S01]  /*73c0*/  MUFU.EX2 R230, R26 ;  /* 0x0000001a00e67308 */ /* 0x000f220000000800 */
[----:B------:R-:W-:Y:S02]  /*73d0*/  LOP3.LUT R133, R150, UR39, R155, 0x96, !PT ;  /* 0x0000002796857c12 */ /* 0x000fe4000f8e969b */
[----:B------:R-:W-:Y:S01]  /*73e0*/  LOP3.LUT R33, R144, UR39, R147, 0x96, !PT ;  /* 0x0000002790217c12 */ /* 0x000fe2000f8e9693 */
[----:B------:R-:W-:Y:S01]  /*73f0*/  IMAD.WIDE.U32 R144, R6, -0x2daee0ad, RZ ;  /* 0xd2511f5306907825 */ /* 0x000fe200078e00ff */
[----:B------:R-:W-:Y:S01]  /*7400*/  LOP3.LUT R32, R142, UR39, R35, 0x96, !PT ;  /* 0x000000278e207c12 */ /* 0x000fe2000f8e9623 */
[----:B------:R-:W-:Y:S01]  /*7410*/  UIADD3 UR39, UPT, UPT, UR48, -0x4ab325aa, URZ ;  /* 0xb54cda5630277890 */ /* 0x000fe2000fffe0ff */
[----:B------:R-:W-:Y:S01]  /*7420*/  PRMT R52, R28, 0x7773, RZ ;  /* 0x000077731c347816 */ /* 0x000fe200000000ff */
[----:B------:R-:W-:Y:S01]  /*7430*/  @!P0 FADD.FTZ R171, -R171, -RZ ;  /* 0x800000ffabab8221 */ /* 0x000fe20000010100 */
[----:B------:R-:W-:Y:S01]  /*7440*/  PRMT R17, R132, 0x7632, R17 ;  /* 0x0000763284117816 */ /* 0x000fe20000000011 */
[----:B------:R-:W-:Y:S01]  /*7450*/  @!P3 FADD.FTZ R244, -R244, -RZ ;  /* 0x800000fff4f4b221 */ /* 0x000fe20000010100 */
[----:B------:R-:W-:Y:S01]  /*7460*/  SHF.R.U32.HI R23, RZ, 0x18, R132 ;  /* 0x00000018ff177819 */ /* 0x000fe20000011684 */
[----:B------:R-:W4:Y:S01]  /*7470*/  MUFU.EX2 R212, R44 ;  /* 0x0000002c00d47308 */ /* 0x000f220000000800 */
[----:B------:R-:W-:Y:S02]  /*7480*/  ISETP.GT.U32.AND P5, PT, R65, UR14, PT ;  /* 0x0000000e41007c0c */ /* 0x000fe4000bfa4070 */
[----:B------:R-:W-:Y:S07]  /*7490*/  ISETP.GT.U32.AND P2, PT, R64, UR14, PT ;  /* 0x0000000e40007c0c */ /* 0x000fee000bf44070 */
[----:B------:R-:W4:Y:S01]  /*74a0*/  MUFU.EX2 R220, R36 ;  /* 0x0000002400dc7308 */ /* 0x000f220000000800 */
[----:B------:R-:W-:Y:S02]  /*74b0*/  ISETP.GT.U32.AND P4, PT, R52, UR14, PT ;  /* 0x0000000e34007c0c */ /* 0x000fe4000bf84070 */
[----:B------:R-:W-:Y:S07]  /*74c0*/  LOP3.LUT R17, R17, 0xff, RZ, 0xc0, !PT ;  /* 0x000000ff11117812 */ /* 0x000fee00078ec0ff */
[----:B------:R-:W4:Y:S01]  /*74d0*/  MUFU.EX2 R217, R39 ;  /* 0x0000002700d97308 */ /* 0x000f220000000800 */
[----:B------:R-:W-:Y:S02]  /*74e0*/  ISETP.LE.U32.AND P1, PT, R23, UR14, PT ;  /* 0x0000000e17007c0c */ /* 0x000fe4000bf23070 */
[----:B------:R-:W-:Y:S01]  /*74f0*/  LOP3.LUT R23, R140, UR39, R29, 0x96, !PT ;  /* 0x000000278c177c12 */ /* 0x000fe2000f8e961d */
[----:B------:R-:W-:Y:S01]  /*7500*/  IMAD.WIDE.U32 R140, R133, -0x326172a9, RZ ;  /* 0xcd9e8d57858c7825 */ /* 0x000fe200078e00ff */
[----:B---3--:R-:W-:Y:S05]  /*7510*/  LOP3.LUT R18, R31, 0xff, RZ, 0xc0, !PT ;  /* 0x000000ff1f127812 */ /* 0x008fea00078ec0ff */
[----:B------:R-:W3:Y:S01]  /*7520*/  MUFU.EX2 R211, R45 ;  /* 0x0000002d00d37308 */ /* 0x000ee20000000800 */
[----:B------:R-:W-:Y:S01]  /*7530*/  ISETP.LE.U32.AND P0, PT, R17, UR14, PT ;  /* 0x0000000e11007c0c */ /* 0x000fe2000bf03070 */
[----:B------:R-:W-:Y:S01]  /*7540*/  @P5 FADD.FTZ R243, -R243, -RZ ;  /* 0x800000fff3f35221 */ /* 0x000fe20000010100 */
[----:B------:R-:W-:Y:S01]  /*7550*/  ISETP.LE.U32.AND P3, PT, R18, UR14, PT ;  /* 0x0000000e12007c0c */ /* 0x000fe2000bf63070 */
[----:B------:R-:W-:Y:S01]  /*7560*/  @P2 FADD.FTZ R242, -R242, -RZ ;  /* 0x800000fff2f22221 */ /* 0x000fe20000010100 */
[C---:B------:R-:W-:Y:S01]  /*7570*/  PRMT R55, R140.reuse, 0x7770, RZ ;  /* 0x000077708c377816 */ /* 0x040fe200000000ff */
[----:B------:R-:W-:Y:S01]  /*7580*/  @P4 FADD.FTZ R241, -R241, -RZ ;  /* 0x800000fff1f14221 */ /* 0x000fe20000010100 */
[----:B------:R-:W-:Y:S01]  /*7590*/  SHF.R.U32.HI R17, RZ, 0x18, R31 ;  /* 0x00000018ff117819 */ /* 0x000fe2000001161f */
[----:B------:R-:W-:Y:S01]  /*75a0*/  IMAD.WIDE.U32 R18, R33, -0x326172a9, RZ ;  /* 0xcd9e8d5721127825 */ /* 0x000fe200078e00ff */
[----:B------:R-:W-:Y:S01]  /*75b0*/  PRMT R29, R140, 0x7771, RZ ;  /* 0x000077718c1d7816 */ /* 0x000fe200000000ff */
[----:B------:R-:W3:Y:S01]  /*75c0*/  MUFU.EX2 R210, R46 ;  /* 0x0000002e00d27308 */ /* 0x000ee20000000800 */
[----:B------:R-:W-:Y:S01]  /*75d0*/  ISETP.LE.U32.AND P5, PT, R17, UR14, PT ;  /* 0x0000000e11007c0c */ /* 0x000fe2000bfa3070 */
[----:B------:R-:W-:Y:S01]  /*75e0*/  IMAD.WIDE.U32 R32, R32, -0x326172a9, RZ ;  /* 0xcd9e8d5720207825 */ /* 0x000fe200078e00ff */
[----:B------:R-:W-:Y:S07]  /*75f0*/  ISETP.LE.U32.AND P2, PT, R55, UR14, PT ;  /* 0x0000000e37007c0c */ /* 0x000fee000bf43070 */
[----:B------:R-:W-:Y:S01]  /*7600*/  MUFU.EX2 R248, R8 ;  /* 0x0000000800f87308 */ /* 0x000fe20000000800 */
[----:B------:R-:W-:Y:S01]  /*7610*/  ISETP.GT.U32.AND P4, PT, R29, UR14, PT ;  /* 0x0000000e1d007c0c */ /* 0x000fe2000bf84070 */
[----:B-1----:R-:W-:Y:S01]  /*7620*/  @!P0 FADD.FTZ R234, -R234, -RZ ;  /* 0x800000ffeaea8221 */ /* 0x002fe20000010100 */
[----:B------:R-:W-:Y:S01]  /*7630*/  PRMT R28, R140, 0x7772, RZ ;  /* 0x000077728c1c7816 */ /* 0x000fe200000000ff */
[----:B--2---:R-:W-:Y:S01]  /*7640*/  @!P3 FADD.FTZ R232, -R232, -RZ ;  /* 0x800000ffe8e8b221 */ /* 0x004fe20000010100 */
[----:B------:R-:W-:Y:S01]  /*7650*/  PRMT R16, R140, 0x7773, RZ ;  /* 0x000077738c107816 */ /* 0x000fe200000000ff */
[----:B------:R-:W-:Y:S01]  /*7660*/  @!P1 FADD.FTZ R233, -R233, -RZ ;  /* 0x800000ffe9e99221 */ /* 0x000fe20000010100 */
[----:B------:R-:W-:Y:S03]  /*7670*/  LOP3.LUT R4, R34, UR44, R145, 0x96, !PT ;  /* 0x0000002c22047c12 */ /* 0x000fe6000f8e9691 */
[----:B------:R-:W-:Y:S01]  /*7680*/  MUFU.EX2 R209, R47 ;  /* 0x0000002f00d17308 */ /* 0x000fe20000000800 */
[----:B------:R-:W-:Y:S01]  /*7690*/  ISETP.GT.U32.AND P0, PT, R28, UR14, PT ;  /* 0x0000000e1c007c0c */ /* 0x000fe2000bf04070 */
[----:B----4-:R-:W-:Y:S01]  /*76a0*/  @!P5 FADD.FTZ R229, -R229, -RZ ;  /* 0x800000ffe5e5d221 */ /* 0x010fe20000010100 */
[----:B------:R-:W-:Y:S01]  /*76b0*/  PRMT R17, R30, 0x7632, R17 ;  /* 0x000076321e117816 */ /* 0x000fe20000000011 */
[----:B------:R-:W-:Y:S01]  /*76c0*/  @!P2 FADD.FTZ R208, -R208, -RZ ;  /* 0x800000ffd0d0a221 */ /* 0x000fe20000010100 */
[----:B------:R-:W-:Y:S01]  /*76d0*/  ISETP.GT.U32.AND P3, PT, R16, UR14, PT ;  /* 0x0000000e10007c0c */ /* 0x000fe2000bf64070 */
[----:B------:R-:W-:Y:S01]  /*76e0*/  @P4 FADD.FTZ R207, -R207, -RZ ;  /* 0x800000ffcfcf4221 */ /* 0x000fe20000010100 */
[----:B------:R-:W-:Y:S03]  /*76f0*/  LOP3.LUT R17, R17, 0xff, RZ, 0xc0, !PT ;  /* 0x000000ff11117812 */ /* 0x000fe600078ec0ff */
[----:B------:R-:W-:Y:S01]  /*7700*/  MUFU.EX2 R245, R11 ;  /* 0x0000000b00f57308 */ /* 0x000fe20000000800 */
[----:B------:R-:W-:Y:S02]  /*7710*/  LOP3.LUT R16, R4, 0xff, RZ, 0xc0, !PT ;  /* 0x000000ff04107812 */ /* 0x000fe400078ec0ff */
[----:B------:R-:W-:Y:S07]  /*7720*/  SHF.R.U32.HI R29, RZ, 0x18, R23 ;  /* 0x00000018ff1d7819 */ /* 0x000fee0000011617 */
[----:B------:R-:W1:Y:S01]  /*7730*/  MUFU.EX2 R250, R250 ;  /* 0x000000fa00fa7308 */ /* 0x000e620000000800 */
[----:B------:R-:W-:Y:S01]  /*7740*/  ISETP.LE.U32.AND P5, PT, R17, UR14, PT ;  /* 0x0000000e11007c0c */ /* 0x000fe2000bfa3070 */
[----:B------:R-:W-:Y:S01]  /*7750*/  @P0 FADD.FTZ R206, -R206, -RZ ;  /* 0x800000ffcece0221 */ /* 0x000fe20000010100 */
[----:B------:R-:W-:Y:S07]  /*7760*/  ISETP.LE.U32.AND P2, PT, R16, UR14, PT ;  /* 0x0000000e10007c0c */ /* 0x000fee000bf43070 */
[----:B------:R-:W2:Y:S01]  /*7770*/  MUFU.EX2 R231, R25 ;  /* 0x0000001900e77308 */ /* 0x000ea20000000800 */
[----:B------:R-:W-:Y:S01]  /*7780*/  LOP3.LUT R136, R136, UR39, R19, 0x96, !PT ;  /* 0x0000002788887c12 */ /* 0x000fe2000f8e9613 */
[----:B------:R-:W-:Y:S01]  /*7790*/  @P3 FADD.FTZ R205, -R205, -RZ ;  /* 0x800000ffcdcd3221 */ /* 0x000fe20000010100 */
[C---:B------:R-:W-:Y:S07]  /*77a0*/  PRMT R28, R18.reuse, 0x7770, RZ ;  /* 0x00007770121c7816 */ /* 0x040fee00000000ff */
[----:B------:R-:W4:Y:S01]  /*77b0*/  MUFU.EX2 R218, R38 ;  /* 0x0000002600da7308 */ /* 0x000f220000000800 */
[C---:B------:R-:W-:Y:S02]  /*77c0*/  PRMT R27, R18.reuse, 0x7771, RZ ;  /* 0x00007771121b7816 */ /* 0x040fe400000000ff */
[C---:B------:R-:W-:Y:S07]  /*77d0*/  PRMT R24, R18.reuse, 0x7772, RZ ;  /* 0x0000777212187816 */ /* 0x040fee00000000ff */
[----:B------:R-:W-:Y:S01]  /*77e0*/  MUFU.EX2 R216, R40 ;  /* 0x0000002800d87308 */ /* 0x000fe20000000800 */
[----:B------:R-:W-:Y:S01]  /*77f0*/  PRMT R22, R18, 0x7773, RZ ;  /* 0x0000777312167816 */ /* 0x000fe200000000ff */
[----:B------:R-:W-:Y:S01]  /*7800*/  @!P5 FADD.FTZ R180, -R180, -RZ ;  /* 0x800000ffb4b4d221 */ /* 0x000fe20000010100 */
[C---:B------:R-:W-:Y:S01]  /*7810*/  PRMT R19, R32.reuse, 0x7770, RZ ;  /* 0x0000777020137816 */ /* 0x040fe200000000ff */
[----:B------:R-:W-:Y:S01]  /*7820*/  @!P2 FADD.FTZ R169, -R169, -RZ ;  /* 0x800000ffa9a9a221 */ /* 0x000fe20000010100 */
[C---:B------:R-:W-:Y:S05]  /*7830*/  PRMT R18, R32.reuse, 0x7771, RZ ;  /* 0x0000777120127816 */ /* 0x040fea00000000ff */
[----:B------:R-:W4:Y:S01]  /*7840*/  MUFU.EX2 R213, R43 ;  /* 0x0000002b00d57308 */ /* 0x000f220000000800 */
[C---:B------:R-:W-:Y:S02]  /*7850*/  PRMT R17, R32.reuse, 0x7772, RZ ;  /* 0x0000777220117816 */ /* 0x040fe400000000ff */
[----:B------:R-:W-:Y:S07]  /*7860*/  PRMT R16, R32, 0x7773, RZ ;  /* 0x0000777320107816 */ /* 0x000fee00000000ff */
[----:B------:R-:W4:Y:S01]  /*7870*/  MUFU.EX2 R251, R251 ;  /* 0x000000fb00fb7308 */ /* 0x000f220000000800 */
[----:B------:R-:W-:Y:S02]  /*7880*/  ISETP.LE.U32.AND P4, PT, R29, UR14, PT ;  /* 0x0000000e1d007c0c */ /* 0x000fe4000bf83070 */
[----:B------:R-:W-:Y:S07]  /*7890*/  LOP3.LUT R32, R23, 0xff, RZ, 0xc0, !PT ;  /* 0x000000ff17207812 */ /* 0x000fee00078ec0ff */
[----:B------:R-:W4:Y:S01]  /*78a0*/  MUFU.EX2 R219, R37 ;  /* 0x0000002500db7308 */ /* 0x000f220000000800 */
[----:B------:R-:W-:Y:S02]  /*78b0*/  LOP3.LUT R132, R132, 0xffff, RZ, 0xc0, !PT ;  /* 0x0000ffff84847812 */ /* 0x000fe400078ec0ff */
[----:B------:R-:W-:Y:S07]  /*78c0*/  ISETP.LE.U32.AND P0, PT, R32, UR14, PT ;  /* 0x0000000e20007c0c */ /* 0x000fee000bf03070 */
[----:B------:R-:W4:Y:S01]  /*78d0*/  MUFU.EX2 R214, R42 ;  /* 0x0000002a00d67308 */ /* 0x000f220000000800 */
[----:B------:R-:W-:Y:S02]  /*78e0*/  ISETP.LE.U32.AND P3, PT, R28, UR14, PT ;  /* 0x0000000e1c007c0c */ /* 0x000fe4000bf63070 */
[----:B------:R-:W-:Y:S07]  /*78f0*/  SHF.R.U32.HI R13, RZ, 0x8, R132 ;  /* 0x00000008ff0d7819 */ /* 0x000fee0000011684 */
[----:B------:R-:W4:Y:S01]  /*7900*/  MUFU.EX2 R215, R41 ;  /* 0x0000002900d77308 */ /* 0x000f220000000800 */
[----:B------:R-:W-:Y:S01]  /*7910*/  ISETP.GT.U32.AND P5, PT, R27, UR14, PT ;  /* 0x0000000e1b007c0c */ /* 0x000fe2000bfa4070 */
[----:B------:R-:W-:Y:S01]  /*7920*/  @!P4 FADD.FTZ R249, -R249, -RZ ;  /* 0x800000fff9f9c221 */ /* 0x000fe20000010100 */
[----:B------:R-:W-:Y:S02]  /*7930*/  ISETP.GT.U32.AND P4, PT, R22, UR14, PT ;  /* 0x0000000e16007c0c */ /* 0x000fe4000bf84070 */
[----:B------:R-:W-:Y:S02]  /*7940*/  LOP3.LUT R13, R13, 0xffff, RZ, 0xc0, !PT ;  /* 0x0000ffff0d0d7812 */ /* 0x000fe400078ec0ff */
[----:B------:R-:W-:Y:S01]  /*7950*/  PRMT R12, R31, 0x7632, R12 ;  /* 0x000076321f0c7816 */ /* 0x000fe2000000000c */
[----:B------:R-:W-:Y:S01]  /*7960*/  @!P0 FADD.FTZ R252, -R252, -RZ ;  /* 0x800000fffcfc8221 */ /* 0x000fe20000010100 */
[----:B------:R-:W-:Y:S01]  /*7970*/  ISETP.GT.U32.AND P2, PT, R24, UR14, PT ;  /* 0x0000000e18007c0c */ /* 0x000fe2000bf44070 */
[----:B------:R-:W-:Y:S01]  /*7980*/  @!P3 FADD.FTZ R240, -R240, -RZ ;  /* 0x800000fff0f0b221 */ /* 0x000fe20000010100 */
[----:B------:R-:W-:Y:S02]  /*7990*/  ISETP.LE.U32.AND P0, PT, R13, UR14, PT ;  /* 0x0000000e0d007c0c */ /* 0x000fe4000bf03070 */
[----:B------:R-:W-:Y:S01]  /*79a0*/  LOP3.LUT R12, R12, 0xff, RZ, 0xc0, !PT ;  /* 0x000000ff0c0c7812 */ /* 0x000fe200078ec0ff */
[----:B------:R-:W-:Y:S01]  /*79b0*/  @P5 FADD.FTZ R239, -R239, -RZ ;  /* 0x800000ffefef5221 */ /* 0x000fe20000010100 */
[----:B------:R-:W-:Y:S01]  /*79c0*/  LOP3.LUT R20, R138, UR39, R141, 0x96, !PT ;  /* 0x000000278a147c12 */ /* 0x000fe2000f8e968d */
[----:B------:R-:W-:Y:S01]  /*79d0*/  @P4 FADD.FTZ R237, -R237, -RZ ;  /* 0x800000ffeded4221 */ /* 0x000fe20000010100 */
[----:B------:R-:W-:Y:S02]  /*79e0*/  ISETP.LE.U32.AND P3, PT, R12, UR14, PT ;  /* 0x0000000e0c007c0c */ /* 0x000fe4000bf63070 */
[----:B------:R-:W-:Y:S02]  /*79f0*/  LOP3.LUT R12, R20, 0xff, RZ, 0xc0, !PT ;  /* 0x000000ff140c7812 */ /* 0x000fe400078ec0ff */
[----:B------:R-:W-:Y:S01]  /*7a00*/  SHF.R.U32.HI R13, RZ, 0x18, R20 ;  /* 0x00000018ff0d7819 */ /* 0x000fe20000011614 */
[----:B------:R-:W-:Y:S01]  /*7a10*/  @P2 FADD.FTZ R238, -R238, -RZ ;  /* 0x800000ffeeee2221 */ /* 0x000fe20000010100 */
[----:B------:R-:W-:Y:S01]  /*7a20*/  ISETP.LE.U32.AND P4, PT, R19, UR14, PT ;  /* 0x0000000e13007c0c */ /* 0x000fe2000bf83070 */
[----:B------:R-:W-:Y:S01]  /*7a30*/  @!P0 FADD.FTZ R235, -R235, -RZ ;  /* 0x800000ffebeb8221 */ /* 0x000fe20000010100 */
[----:B------:R-:W-:Y:S02]  /*7a40*/  ISETP.LE.U32.AND P5, PT, R12, UR14, PT ;  /* 0x0000000e0c007c0c */ /* 0x000fe4000bfa3070 */
[----:B------:R-:W-:Y:S02]  /*7a50*/  ISETP.LE.U32.AND P2, PT, R13, UR14, PT ;  /* 0x0000000e0d007c0c */ /* 0x000fe4000bf43070 */
[----:B------:R-:W-:Y:S01]  /*7a60*/  ISETP.GT.U32.AND P0, PT, R18, UR14, PT ;  /* 0x0000000e12007c0c */ /* 0x000fe2000bf04070 */
[----:B------:R-:W-:Y:S01]  /*7a70*/  @!P3 FADD.FTZ R230, -R230, -RZ ;  /* 0x800000ffe6e6b221 */ /* 0x000fe20000010100 */
[----:B------:R-:W-:Y:S02]  /*7a80*/  LOP3.LUT R30, R30, 0xffff, RZ, 0xc0, !PT ;  /* 0x0000ffff1e1e7812 */ /* 0x000fe400078ec0ff */
[----:B------:R-:W-:Y:S02]  /*7a90*/  PRMT R12, R23, 0x7632, R12 ;  /* 0x00007632170c7816 */ /* 0x000fe4000000000c */
[----:B------:R-:W-:Y:S01]  /*7aa0*/  SHF.R.U32.HI R13, RZ, 0x8, R30 ;  /* 0x00000008ff0d7819 */ /* 0x000fe2000001161e */
[----:B------:R-:W-:Y:S01]  /*7ab0*/  @!P4 FADD.FTZ R212, -R212, -RZ ;  /* 0x800000ffd4d4c221 */ /* 0x000fe20000010100 */
[----:B------:R-:W-:Y:S01]  /*7ac0*/  ISETP.GT.U32.AND P3, PT, R17, UR14, PT ;  /* 0x0000000e11007c0c */ /* 0x000fe2000bf64070 */
[----:B------:R-:W-:Y:S01]  /*7ad0*/  @!P5 FADD.FTZ R220, -R220, -RZ ;  /* 0x800000ffdcdcd221 */ /* 0x000fe20000010100 */
[----:B------:R-:W-:Y:S01]  /*7ae0*/  LOP3.LUT R12, R12, 0xff, RZ, 0xc0, !PT ;  /* 0x000000ff0c0c7812 */ /* 0x000fe200078ec0ff */
[----:B------:R-:W-:Y:S01]  /*7af0*/  @!P2 FADD.FTZ R217, -R217, -RZ ;  /* 0x800000ffd9d9a221 */ /* 0x000fe20000010100 */
[----:B------:R-:W-:Y:S01]  /*7b00*/  LOP3.LUT R13, R13, 0xffff, RZ, 0xc0, !PT ;  /* 0x0000ffff0d0d7812 */ /* 0x000fe200078ec0ff */
[----:B---3--:R-:W-:Y:S01]  /*7b10*/  @P0 FADD.FTZ R211, -R211, -RZ ;  /* 0x800000ffd3d30221 */ /* 0x008fe20000010100 */
[----:B------:R-:W-:Y:S02]  /*7b20*/  ISETP.LE.U32.AND P4, PT, R12, UR14, PT ;  /* 0x0000000e0c007c0c */ /* 0x000fe4000bf83070 */
[----:B------:R-:W-:Y:S02]  /*7b30*/  ISETP.GT.U32.AND P5, PT, R16, UR14, PT ;  /* 0x0000000e10007c0c */ /* 0x000fe4000bfa4070 */
[----:B------:R-:W-:Y:S02]  /*7b40*/  LOP3.LUT R12, R136, 0xff, RZ, 0xc0, !PT ;  /* 0x000000ff880c7812 */ /* 0x000fe400078ec0ff */
[----:B------:R-:W-:Y:S01]  /*7b50*/  ISETP.LE.U32.AND P2, PT, R13, UR14, PT ;  /* 0x0000000e0d007c0c */ /* 0x000fe2000bf43070 */
[----:B------:R-:W-:Y:S01]  /*7b60*/  @P3 FADD.FTZ R210, -R210, -RZ ;  /* 0x800000ffd2d23221 */ /* 0x000fe20000010100 */
[----:B------:R-:W-:Y:S02]  /*7b70*/  LOP3.LUT R31, R31, 0xffff, RZ, 0xc0, !PT ;  /* 0x0000ffff1f1f7812 */ /* 0x000fe400078ec0ff */
[----:B------:R-:W-:Y:S02]  /*7b80*/  ISETP.LE.U32.AND P0, PT, R12, UR14, PT ;  /* 0x0000000e0c007c0c */ /* 0x000fe4000bf03070 */
[----:B------:R-:W-:Y:S01]  /*7b90*/  SHF.R.U32.HI R12, RZ, 0x18, R136 ;  /* 0x00000018ff0c7819 */ /* 0x000fe20000011688 */
[----:B-1----:R-:W-:Y:S01]  /*7ba0*/  @!P4 FADD.FTZ R250, -R250, -RZ ;  /* 0x800000fffafac221 */ /* 0x002fe20000010100 */
[----:B------:R-:W-:Y:S01]  /*7bb0*/  SHF.R.U32.HI R31, RZ, 0x8, R31 ;  /* 0x00000008ff1f7819 */ /* 0x000fe2000001161f */
[----:B------:R-:W-:Y:S01]  /*7bc0*/  @P5 FADD.FTZ R209, -R209, -RZ ;  /* 0x800000ffd1d15221 */ /* 0x000fe20000010100 */
[----:B------:R-:W-:Y:S02]  /*7bd0*/  PRMT R13, R20, 0x7632, R13 ;  /* 0x00007632140d7816 */ /* 0x000fe4000000000d */
[----:B------:R-:W-:Y:S01]  /*7be0*/  ISETP.LE.U32.AND P3, PT, R12, UR14, PT ;  /* 0x0000000e0c007c0c */ /* 0x000fe2000bf63070 */
[----:B------:R-:W-:Y:S01]  /*7bf0*/  @!P2 FADD.FTZ R203, -R203, -RZ ;  /* 0x800000ffcbcba221 */ /* 0x000fe20000010100 */
[----:B------:R-:W-:Y:S02]  /*7c00*/  LOP3.LUT R12, R31, 0xffff, RZ, 0xc0, !PT ;  /* 0x0000ffff1f0c7812 */ /* 0x000fe400078ec0ff */
[----:B------:R-:W-:Y:S01]  /*7c10*/  LOP3.LUT R8, R4, 0xffff, RZ, 0xc0, !PT ;  /* 0x0000ffff04087812 */ /* 0x000fe200078ec0ff */
[----:B------:R-:W-:Y:S01]  /*7c20*/  @!P0 FADD.FTZ R248, -R248, -RZ ;  /* 0x800000fff8f88221 */ /* 0x000fe20000010100 */
[----:B------:R-:W-:Y:S02]  /*7c30*/  LOP3.LUT R13, R13, 0xff, RZ, 0xc0, !PT ;  /* 0x000000ff0d0d7812 */ /* 0x000fe400078ec0ff */
[----:B------:R-:W-:Y:S02]  /*7c40*/  LOP3.LUT R134, R134, UR39, R33, 0x96, !PT ;  /* 0x0000002786867c12 */ /* 0x000fe4000f8e9621 */
[----:B------:R-:W-:Y:S02]  /*7c50*/  ISETP.LE.U32.AND P5, PT, R12, UR14, PT ;  /* 0x0000000e0c007c0c */ /* 0x000fe4000bfa3070 */
[----:B------:R-:W-:Y:S01]  /*7c60*/  SHF.R.U32.HI R8, RZ, 0x8, R8 ;  /* 0x00000008ff087819 */ /* 0x000fe20000011608 */
[----:B------:R-:W-:Y:S01]  /*7c70*/  @!P3 FADD.FTZ R245, -R245, -RZ ;  /* 0x800000fff5f5b221 */ /* 0x000fe20000010100 */
[----:B------:R-:W-:Y:S02]  /*7c80*/  ISETP.LE.U32.AND P2, PT, R13, UR14, PT ;  /* 0x0000000e0d007c0c */ /* 0x000fe4000bf43070 */
[----:B------:R-:W-:Y:S02]  /*7c90*/  LOP3.LUT R23, R23, 0xffff, RZ, 0xc0, !PT ;  /* 0x0000ffff17177812 */ /* 0x000fe400078ec0ff */
[----:B------:R-:W-:Y:S02]  /*7ca0*/  SHF.R.U32.HI R11, RZ, 0x18, R134 ;  /* 0x00000018ff0b7819 */ /* 0x000fe40000011686 */
[----:B------:R-:W-:Y:S02]  /*7cb0*/  LOP3.LUT R12, R134, 0xff, RZ, 0xc0, !PT ;  /* 0x000000ff860c7812 */ /* 0x000fe400078ec0ff */
[----:B------:R-:W-:Y:S01]  /*7cc0*/  LOP3.LUT R8, R8, 0xffff, RZ, 0xc0, !PT ;  /* 0x0000ffff08087812 */ /* 0x000fe200078ec0ff */
[----:B--2---:R-:W-:Y:S01]  /*7cd0*/  @!P5 FADD.FTZ R231, -R231, -RZ ;  /* 0x800000ffe7e7d221 */ /* 0x004fe20000010100 */
[----:B------:R-:W-:Y:S02]  /*7ce0*/  SHF.R.U32.HI R23, RZ, 0x8, R23 ;  /* 0x00000008ff177819 */ /* 0x000fe40000011617 */
[----:B------:R-:W-:Y:S01]  /*7cf0*/  ISETP.LE.U32.AND P0, PT, R11, UR14, PT ;  /* 0x0000000e0b007c0c */ /* 0x000fe2000bf03070 */
[----:B----4-:R-:W-:Y:S01]  /*7d00*/  @!P2 FADD.FTZ R218, -R218, -RZ ;  /* 0x800000ffdadaa221 */ /* 0x010fe20000010100 */
[----:B------:R-:W-:Y:S02]  /*7d10*/  PRMT R11, R136, 0x7632, R11 ;  /* 0x00007632880b7816 */ /* 0x000fe4000000000b */
[----:B------:R-:W-:Y:S02]  /*7d20*/  ISETP.LE.U32.AND P4, PT, R12, UR14, PT ;  /* 0x0000000e0c007c0c */ /* 0x000fe4000bf83070 */
[----:B------:R-:W-:Y:S02]  /*7d30*/  ISETP.LE.U32.AND P3, PT, R8, UR14, PT ;  /* 0x0000000e08007c0c */ /* 0x000fe4000bf63070 */
[----:B------:R-:W-:Y:S02]  /*7d40*/  LOP3.LUT R8, R23, 0xffff, RZ, 0xc0, !PT ;  /* 0x0000ffff17087812 */ /* 0x000fe400078ec0ff */
[----:B------:R-:W-:Y:S02]  /*7d50*/  LOP3.LUT R20, R20, 0xffff, RZ, 0xc0, !PT ;  /* 0x0000ffff14147812 */ /* 0x000fe400078ec0ff */
[----:B------:R-:W-:Y:S01]  /*7d60*/  LOP3.LUT R11, R11, 0xff, RZ, 0xc0, !PT ;  /* 0x000000ff0b0b7812 */ /* 0x000fe200078ec0ff */
[----:B------:R-:W-:Y:S01]  /*7d70*/  @!P0 FADD.FTZ R213, -R213, -RZ ;  /* 0x800000ffd5d58221 */ /* 0x000fe20000010100 */
[----:B------:R-:W-:Y:S02]  /*7d80*/  ISETP.LE.U32.AND P5, PT, R8, UR14, PT ;  /* 0x0000000e08007c0c */ /* 0x000fe4000bfa3070 */
[----:B------:R-:W-:Y:S01]  /*7d90*/  SHF.R.U32.HI R8, RZ, 0x8, R20 ;  /* 0x00000008ff087819 */ /* 0x000fe20000011614 */
[----:B------:R-:W-:Y:S01]  /*7da0*/  @!P4 FADD.FTZ R216, -R216, -RZ ;  /* 0x800000ffd8d8c221 */ /* 0x000fe20000010100 */
[----:B------:R-:W-:Y:S01]  /*7db0*/  ISETP.LE.U32.AND P2, PT, R11, UR14, PT ;  /* 0x0000000e0b007c0c */ /* 0x000fe2000bf43070 */
[----:B------:R-:W-:Y:S01]  /*7dc0*/  @!P3 FADD.FTZ R168, -R168, -RZ ;  /* 0x800000ffa8a8b221 */ /* 0x000fe20000010100 */
[----:B------:R-:W-:Y:S02]  /*7dd0*/  PRMT R11, R134, 0x7632, R11 ;  /* 0x00007632860b7816 */ /* 0x000fe4000000000b */
[----:B------:R-:W-:Y:S02]  /*7de0*/  LOP3.LUT R8, R8, 0xffff, RZ, 0xc0, !PT ;  /* 0x0000ffff08087812 */ /* 0x000fe400078ec0ff */
[----:B------:R-:W-:Y:S02]  /*7df0*/  LOP3.LUT R11, R11, 0xff, RZ, 0xc0, !PT ;  /* 0x000000ff0b0b7812 */ /* 0x000fe400078ec0ff */
[----:B------:R-:W-:Y:S01]  /*7e00*/  LOP3.LUT R134, R134, 0xffff, RZ, 0xc0, !PT ;  /* 0x0000ffff86867812 */ /* 0x000fe200078ec0ff */
[----:B------:R-:W-:Y:S01]  /*7e10*/  @!P5 FADD.FTZ R251, -R251, -RZ ;  /* 0x800000fffbfbd221 */ /* 0x000fe20000010100 */
[----:B------:R-:W-:Y:S02]  /*7e20*/  ISETP.LE.U32.AND P4, PT, R8, UR14, PT ;  /* 0x0000000e08007c0c */ /* 0x000fe4000bf83070 */
[----:B------:R-:W-:Y:S01]  /*7e30*/  ISETP.LE.U32.AND P0, PT, R11, UR14, PT ;  /* 0x0000000e0b007c0c */ /* 0x000fe2000bf03070 */
[----:B------:R-:W-:Y:S01]  /*7e40*/  @!P2 FADD.FTZ R246, -R246, -RZ ;  /* 0x800000fff6f6a221 */ /* 0x000fe20000010100 */
[----:B------:R-:W-:Y:S02]  /*7e50*/  SHF.R.U32.HI R134, RZ, 0x8, R134 ;  /* 0x00000008ff867819 */ /* 0x000fe40000011686 */
[----:B------:R-:W-:Y:S02]  /*7e60*/  PRMT R6, R144, 0x7773, RZ ;  /* 0x0000777390067816 */ /* 0x000fe400000000ff */
[----:B------:R-:W-:Y:S02]  /*7e70*/  LOP3.LUT R134, R134, 0xffff, RZ, 0xc0, !PT ;  /* 0x0000ffff86867812 */ /* 0x000fe400078ec0ff */
[----:B------:R-:W-:Y:S02]  /*7e80*/  LOP3.LUT R136, R136, 0xffff, RZ, 0xc0, !PT ;  /* 0x0000ffff88887812 */ /* 0x000fe400078ec0ff */
[----:B------:R-:W-:Y:S01]  /*7e90*/  ISETP.LE.U32.AND P2, PT, R134, UR14, PT ;  /* 0x0000000e86007c0c */ /* 0x000fe2000bf43070 */
[----:B------:R-:W-:Y:S01]  /*7ea0*/  @!P4 FADD.FTZ R219, -R219, -RZ ;  /* 0x800000ffdbdbc221 */ /* 0x000fe20000010100 */
[----:B------:R-:W-:Y:S01]  /*7eb0*/  ISETP.GT.U32.AND P4, PT, R6, UR14, PT ;  /* 0x0000000e06007c0c */ /* 0x000fe2000bf84070 */
[----:B------:R-:W-:Y:S01]  /*7ec0*/  @!P0 FADD.FTZ R214, -R214, -RZ ;  /* 0x800000ffd6d68221 */ /* 0x000fe20000010100 */
[--C-:B------:R-:W-:Y:S02]  /*7ed0*/  SHF.R.U32.HI R6, RZ, 0x18, R4.reuse ;  /* 0x00000018ff067819 */ /* 0x100fe40000011604 */
[----:B------:R-:W-:Y:S02]  /*7ee0*/  PRMT R4, R4, 0x7632, R4 ;  /* 0x0000763204047816 */ /* 0x000fe40000000004 */
[----:B------:R-:W-:Y:S02]  /*7ef0*/  LOP3.LUT P0, RZ, R149, 0x4, RZ, 0xc0, !PT ;  /* 0x0000000495ff7812 */ /* 0x000fe4000780c0ff */
[----:B------:R-:W-:Y:S02]  /*7f00*/  F2FP.RELU.BF16.F32.PACK_AB R12, R251, R252 ;  /* 0x000000fcfb0c723e */ /* 0x000fe400000018ff */
[----:B------:R-:W-:Y:S01]  /*7f10*/  SHF.R.U32.HI R136, RZ, 0x8, R136 ;  /* 0x00000008ff887819 */ /* 0x000fe20000011688 */
[----:B------:R-:W-:Y:S01]  /*7f20*/  @!P2 FADD.FTZ R215, -R215, -RZ ;  /* 0x800000ffd7d7a221 */ /* 0x000fe20000010100 */
[----:B------:R-:W-:Y:S01]  /*7f30*/  LOP3.LUT R4, R4, 0xff, RZ, 0xc0, !PT ;  /* 0x000000ff04047812 */ /* 0x000fe200078ec0ff */
[----:B------:R1:W-:Y:S01]  /*7f40*/  STS [R159+0x1c000], R12 ;  /* 0x01c0000c9f007388 */ /* 0x0003e20000000800 */
[----:B------:R-:W-:Y:S01]  /*7f50*/  SEL R151, R151, 0xfffffff0, !P0 ;  /* 0xfffffff097977807 */ /* 0x000fe20004000000 */
[----:B------:R-:W-:Y:S01]  /*7f60*/  @P4 FADD.FTZ R162, -R162, -RZ ;  /* 0x800000ffa2a24221 */ /* 0x000fe20000010100 */
[----:B------:R-:W-:Y:S02]  /*7f70*/  LOP3.LUT R136, R136, 0xffff, RZ, 0xc0, !PT ;  /* 0x0000ffff88887812 */ /* 0x000fe400078ec0ff */
[----:B------:R-:W-:Y:S01]  /*7f80*/  F2FP.RELU.BF16.F32.PACK_AB R16, R249, R250 ;  /* 0x000000faf910723e */ /* 0x000fe200000018ff */
[----:B------:R-:W-:Y:S01]  /*7f90*/  IMAD.IADD R157, R159, 0x1, R151 ;  /* 0x000000019f9d7824 */ /* 0x000fe200078e0297 */
[----:B------:R-:W-:Y:S01]  /*7fa0*/  ISETP.LE.U32.AND P2, PT, R4, UR14, PT ;  /* 0x0000000e04007c0c */ /* 0x000fe2000bf43070 */
[----:B------:R-:W-:Y:S01]  /*7fb0*/  IMAD.IADD R155, R151, 0x1, R156 ;  /* 0x00000001979b7824 */ /* 0x000fe200078e029c */
[----:B------:R-:W-:Y:S01]  /*7fc0*/  ISETP.LE.U32.AND P3, PT, R136, UR14, PT ;  /* 0x0000000e88007c0c */ /* 0x000fe2000bf63070 */
[----:B------:R-:W-:Y:S01]  /*7fd0*/  STS [R159+0x1c400], R16 ;  /* 0x01c400109f007388 */ /* 0x000fe20000000800 */
[----:B------:R-:W-:Y:S02]  /*7fe0*/  F2FP.RELU.BF16.F32.PACK_AB R4, R241, R242 ;  /* 0x000000f2f104723e */ /* 0x000fe400000018ff */
[----:B------:R-:W-:Y:S02]  /*7ff0*/  F2FP.RELU.BF16.F32.PACK_AB R10, R243, R244 ;  /* 0x000000f4f30a723e */ /* 0x000fe400000018ff */
[----:B------:R-:W-:Y:S01]  /*8000*/  F2FP.RELU.BF16.F32.PACK_AB R8, R245, R246 ;  /* 0x000000f6f508723e */ /* 0x000fe200000018ff */
[----:B------:R2:W-:Y:S01]  /*8010*/  STS [R157+0x1c400], R4 ;  /* 0x01c400049d007388 */ /* 0x0005e20000000800 */
[----:B------:R-:W-:Y:S02]  /*8020*/  PRMT R7, R144, 0x7772, RZ ;  /* 0x0000777290077816 */ /* 0x000fe400000000ff */
[----:B------:R-:W-:Y:S01]  /*8030*/  F2FP.RELU.BF16.F32.PACK_AB R9, R235, R236 ;  /* 0x000000eceb09723e */ /* 0x000fe200000018ff */
[----:B------:R3:W-:Y:S01]  /*8040*/  STS [R157+0x1c000], R10 ;  /* 0x01c0000a9d007388 */ /* 0x0007e20000000800 */
[----:B------:R-:W-:Y:S01]  /*8050*/  ISETP.GT.U32.AND P5, PT, R7, UR14, PT ;  /* 0x0000000e07007c0c */ /* 0x000fe2000bfa4070 */
[----:B------:R-:W-:Y:S01]  /*8060*/  @!P3 FADD.FTZ R247, -R247, -RZ ;  /* 0x800000fff7f7b221 */ /* 0x000fe20000010100 */
[----:B------:R-:W-:Y:S01]  /*8070*/  ISETP.LE.U32.AND P3, PT, R6, UR14, PT ;  /* 0x0000000e06007c0c */ /* 0x000fe2000bf63070 */
[----:B------:R4:W-:Y:S01]  /*8080*/  STS [R159+0x1e400], R8 ;  /* 0x01e400089f007388 */ /* 0x0009e20000000800 */
[----:B------:R-:W-:Y:S01]  /*8090*/  F2FP.RELU.BF16.F32.PACK_AB R6, R239, R240 ;  /* 0x000000f0ef06723e */ /* 0x000fe200000018ff */
[----:B------:R-:W-:Y:S01]  /*80a0*/  @!P2 FADD.FTZ R165, -R165, -RZ ;  /* 0x800000ffa5a5a221 */ /* 0x000fe20000010100 */
[----:B------:R-:W-:Y:S02]  /*80b0*/  F2FP.RELU.BF16.F32.PACK_AB R14, R247, R248 ;  /* 0x000000f8f70e723e */ /* 0x000fe400000018ff */
[----:B-1----:R-:W-:Y:S02]  /*80c0*/  F2FP.RELU.BF16.F32.PACK_AB R12, R237, R238 ;  /* 0x000000eeed0c723e */ /* 0x002fe400000018ff */
[----:B------:R-:W-:Y:S01]  /*80d0*/  F2FP.RELU.BF16.F32.PACK_AB R7, R233, R234 ;  /* 0x000000eae907723e */ /* 0x000fe200000018ff */
[----:B------:R1:W-:Y:S01]  /*80e0*/  STS [R159+0x1e000], R14 ;  /* 0x01e0000e9f007388 */ /* 0x0003e20000000800 */
[----:B------:R-:W-:Y:S01]  /*80f0*/  ISETP.LE.U32.AND P6, PT, R139, UR14, PT ;  /* 0x0000000e8b007c0c */ /* 0x000fe2000bfc3070 */
[----:B------:R-:W-:Y:S01]  /*8100*/  @P5 FADD.FTZ R163, -R163, -RZ ;  /* 0x800000ffa3a35221 */ /* 0x000fe20000010100 */
[----:B------:R-:W-:Y:S01]  /*8110*/  F2FP.RELU.BF16.F32.PACK_AB R13, R231, R232 ;  /* 0x000000e8e70d723e */ /* 0x000fe200000018ff */
[----:B------:R1:W-:Y:S01]  /*8120*/  STS [R157+0x1e000], R6 ;  /* 0x01e000069d007388 */ /* 0x0003e20000000800 */
[----:B------:R-:W-:Y:S01]  /*8130*/  F2FP.RELU.BF16.F32.PACK_AB R11, R229, R230 ;  /* 0x000000e6e50b723e */ /* 0x000fe200000018ff */
[----:B------:R-:W-:Y:S01]  /*8140*/  @!P3 FADD.FTZ R164, -R164, -RZ ;  /* 0x800000ffa4a4b221 */ /* 0x000fe20000010100 */
[----:B------:R-:W-:Y:S01]  /*8150*/  F2FP.RELU.BF16.F32.PACK_AB R17, R219, R220 ;  /* 0x000000dcdb11723e */ /* 0x000fe200000018ff */
[----:B------:R1:W-:Y:S01]  /*8160*/  STS [R157+0x1e400], R12 ;  /* 0x01e4000c9d007388 */ /* 0x0003e20000000800 */
[----:B--2---:R-:W-:Y:S02]  /*8170*/  F2FP.RELU.BF16.F32.PACK_AB R4, R225, R226 ;  /* 0x000000e2e104723e */ /* 0x004fe400000018ff */
[----:B------:R-:W-:Y:S01]  /*8180*/  F2FP.RELU.BF16.F32.PACK_AB R15, R205, R206 ;  /* 0x000000cecd0f723e */ /* 0x000fe200000018ff */
[----:B------:R2:W-:Y:S01]  /*8190*/  STS [R156+0x1c000], R9 ;  /* 0x01c000099c007388 */ /* 0x0005e20000000800 */
[----:B---3--:R-:W-:Y:S01]  /*81a0*/  F2FP.RELU.BF16.F32.PACK_AB R10, R227, R228 ;  /* 0x000000e4e30a723e */ /* 0x008fe200000018ff */
[----:B------:R-:W-:Y:S01]  /*81b0*/  @!P6 FADD.FTZ R224, -R224, -RZ ;  /* 0x800000ffe0e0e221 */ /* 0x000fe20000010100 */
[C---:B------:R-:W-:Y:S01]  /*81c0*/  PRMT R35, R144.reuse, 0x7770, RZ ;  /* 0x0000777090237816 */ /* 0x040fe200000000ff */
[----:B------:R3:W-:Y:S01]  /*81d0*/  STS [R156+0x1c400], R7 ;  /* 0x01c400079c007388 */ /* 0x0007e20000000800 */
[----:B------:R-:W-:Y:S02]  /*81e0*/  PRMT R34, R144, 0x7771, RZ ;  /* 0x0000777190227816 */ /* 0x000fe400000000ff */
[----:B----4-:R-:W-:Y:S01]  /*81f0*/  F2FP.RELU.BF16.F32.PACK_AB R8, R223, R224 ;  /* 0x000000e0df08723e */ /* 0x010fe200000018ff */
[----:B------:R4:W-:Y:S01]  /*8200*/  STS [R155+0x1c400], R4 ;  /* 0x01c400049b007388 */ /* 0x0009e20000000800 */
[----:B------:R-:W-:Y:S02]  /*8210*/  ISETP.LE.U32.AND P1, PT, R35, UR14, PT ;  /* 0x0000000e23007c0c */ /* 0x000fe4000bf23070 */
[----:B------:R-:W-:Y:S01]  /*8220*/  ISETP.GT.U32.AND P6, PT, R34, UR14, PT ;  /* 0x0000000e22007c0c */ /* 0x000fe2000bfc4070 */
[----:B------:R4:W-:Y:S01]  /*8230*/  STS [R155+0x1c000], R10 ;  /* 0x01c0000a9b007388 */ /* 0x0009e20000000800 */
[----:B-1----:R-:W-:Y:S02]  /*8240*/  F2FP.RELU.BF16.F32.PACK_AB R14, R161, R170 ;  /* 0x000000aaa10e723e */ /* 0x002fe400000018ff */
[----:B------:R-:W-:Y:S01]  /*8250*/  F2FP.RELU.BF16.F32.PACK_AB R24, R168, R169 ;  /* 0x000000a9a818723e */ /* 0x000fe200000018ff */
[----:B------:R1:W-:Y:S01]  /*8260*/  STS [R156+0x1e000], R13 ;  /* 0x01e0000d9c007388 */ /* 0x0003e20000000800 */
[----:B------:R-:W-:Y:S02]  /*8270*/  F2FP.RELU.BF16.F32.PACK_AB R6, R221, R222 ;  /* 0x000000dedd06723e */ /* 0x000fe400000018ff */
[----:B------:R-:W-:Y:S01]  /*8280*/  F2FP.RELU.BF16.F32.PACK_AB R20, R162, R163 ;  /* 0x000000a3a214723e */ /* 0x000fe200000018ff */
[----:B------:R1:W-:Y:S01]  /*8290*/  STS [R156+0x1e400], R11 ;  /* 0x01e4000b9c007388 */ /* 0x0003e20000000800 */
[----:B------:R-:W-:Y:S01]  /*82a0*/  F2FP.RELU.BF16.F32.PACK_AB R12, R164, R165 ;  /* 0x000000a5a40c723e */ /* 0x000fe200000018ff */
[----:B------:R-:W-:Y:S01]  /*82b0*/  @!P1 FADD.FTZ R166, -R166, -RZ ;  /* 0x800000ffa6a69221 */ /* 0x000fe20000010100 */
[----:B------:R-:W-:Y:S01]  /*82c0*/  LEA R154, R3, UR4, 0x1 ;  /* 0x00000004039a7c11 */ /* 0x000fe2000f8e08ff */
[----:B------:R1:W-:Y:S01]  /*82d0*/  STS [R155+0x1e000], R8 ;  /* 0x01e000089b007388 */ /* 0x0003e20000000800 */
[----:B--2---:R-:W-:Y:S01]  /*82e0*/  F2FP.RELU.BF16.F32.PACK_AB R9, R217, R218 ;  /* 0x000000dad909723e */ /* 0x004fe200000018ff */
[----:B------:R-:W-:Y:S01]  /*82f0*/  @P6 FADD.FTZ R167, -R167, -RZ ;  /* 0x800000ffa7a76221 */ /* 0x000fe20000010100 */
[----:B------:R-:W-:Y:S01]  /*8300*/  LOP3.LUT P1, RZ, R149, 0x2, RZ, 0xc0, !PT ;  /* 0x0000000295ff7812 */ /* 0x000fe2000782c0ff */
[----:B------:R2:W-:Y:S01]  /*8310*/  STS [R155+0x1e400], R6 ;  /* 0x01e400069b007388 */ /* 0x0005e20000000800 */
[----:B---3--:R-:W-:Y:S02]  /*8320*/  F2FP.RELU.BF16.F32.PACK_AB R7, R207, R208 ;  /* 0x000000d0cf07723e */ /* 0x008fe400000018ff */
[----:B------:R-:W-:Y:S01]  /*8330*/  F2FP.RELU.BF16.F32.PACK_AB R22, R167, R166 ;  /* 0x000000a6a716723e */ /* 0x000fe200000018ff */
[----:B------:R-:W-:Y:S01]  /*8340*/  STS [R158], R17 ;  /* 0x000000119e007388 */ /* 0x000fe20000000800 */
[C---:B----4-:R-:W-:Y:S01]  /*8350*/  IMAD.IADD R4, R151.reuse, 0x1, R158 ;  /* 0x0000000197047824 */ /* 0x050fe200078e029e */
[----:B------:R-:W-:Y:S01]  /*8360*/  SEL R3, R56, 0xffffffe0, !P1 ;  /* 0xffffffe038037807 */ /* 0x000fe20004800000 */
[----:B------:R-:W-:Y:S01]  /*8370*/  IMAD.IADD R151, R151, 0x1, R153 ;  /* 0x0000000197977824 */ /* 0x000fe200078e0299 */
[----:B------:R3:W-:Y:S01]  /*8380*/  STS [R158+0x400], R9 ;  /* 0x000400099e007388 */ /* 0x0007e20000000800 */
[----:B------:R-:W-:Y:S02]  /*8390*/  F2FP.RELU.BF16.F32.PACK_AB R10, R203, R204 ;  /* 0x000000cccb0a723e */ /* 0x000fe400000018ff */
[C---:B------:R-:W-:Y:S01]  /*83a0*/  IMAD.IADD R150, R154.reuse, 0x1, R3 ;  /* 0x000000019a967824 */ /* 0x040fe200078e0203 */
[----:B------:R4:W-:Y:S01]  /*83b0*/  STS [R4], R7 ;  /* 0x0000000704007388 */ /* 0x0009e20000000800 */
[----:B-1----:R-:W-:Y:S01]  /*83c0*/  F2FP.RELU.BF16.F32.PACK_AB R13, R215, R216 ;  /* 0x000000d8d70d723e */ /* 0x002fe200000018ff */
[--C-:B------:R-:W-:Y:S01]  /*83d0*/  IMAD.IADD R172, R3, 0x1, R174.reuse ;  /* 0x0000000103ac7824 */ /* 0x100fe200078e02ae */
[----:B------:R-:W-:Y:S01]  /*83e0*/  SEL R173, R173, 0xffffffc0, !P0 ;  /* 0xffffffc0adad7807 */ /* 0x000fe20004000000 */
[----:B------:R-:W-:Y:S01]  /*83f0*/  STS [R4+0x400], R15 ;  /* 0x0004000f04007388 */ /* 0x000fe20000000800 */
[----:B------:R-:W-:Y:S02]  /*8400*/  F2FP.RELU.BF16.F32.PACK_AB R11, R213, R214 ;  /* 0x000000d6d50b723e */ /* 0x000fe400000018ff */
[----:B------:R-:W-:Y:S01]  /*8410*/  FSETP.GE.FTZ.AND P2, PT, R251, RZ, PT ;  /* 0x000000fffb00720b */ /* 0x000fe20003f56000 */
[----:B------:R-:W-:Y:S01]  /*8420*/  STS [R158+0x2000], R13 ;  /* 0x0020000d9e007388 */ /* 0x000fe20000000800 */
[----:B------:R-:W-:Y:S01]  /*8430*/  F2FP.RELU.BF16.F32.PACK_AB R8, R171, R180 ;  /* 0x000000b4ab08723e */ /* 0x000fe200000018ff */
[----:B------:R-:W-:Y:S01]  /*8440*/  IMAD.IADD R152, R154, 0x1, R173 ;  /* 0x000000019a987824 */ /* 0x000fe200078e02ad */
[----:B------:R-:W-:Y:S01]  /*8450*/  FSETP.GE.FTZ.AND P3, PT, R252, RZ, PT ;  /* 0x000000fffc00720b */ /* 0x000fe20003f76000 */
[----:B------:R-:W-:Y:S01]  /*8460*/  STS [R158+0x2400], R11 ;  /* 0x0024000b9e007388 */ /* 0x000fe20000000800 */
[----:B--2---:R-:W-:Y:S01]  /*8470*/  F2FP.RELU.BF16.F32.PACK_AB R6, R160, R175 ;  /* 0x000000afa006723e */ /* 0x004fe200000018ff */
[----:B------:R-:W-:Y:S01]  /*8480*/  IMAD.IADD R178, R173, 0x1, R174 ;  /* 0x00000001adb27824 */ /* 0x000fe200078e02ae */
[----:B------:R-:W-:Y:S02]  /*8490*/  FSETP.GE.FTZ.AND P1, PT, R250, RZ, PT ;  /* 0x000000fffa00720b */ /* 0x000fe40003f36000 */
[----:B------:R-:W-:Y:S01]  /*84a0*/  FSETP.GE.FTZ.AND P0, PT, R249, RZ, PT ;  /* 0x000000fff900720b */ /* 0x000fe20003f16000 */
[----:B------:R-:W-:Y:S01]  /*84b0*/  IMAD.IADD R176, R3, 0x1, R178 ;  /* 0x0000000103b07824 */ /* 0x000fe200078e02b2 */
[----:B------:R-:W-:Y:S02]  /*84c0*/  FSETP.GE.FTZ.AND P4, PT, R160, RZ, PT ;  /* 0x000000ffa000720b */ /* 0x000fe40003f96000 */
[----:B---3--:R-:W-:Y:S02]  /*84d0*/  F2FP.RELU.BF16.F32.PACK_AB R9, R211, R212 ;  /* 0x000000d4d309723e */ /* 0x008fe400000018ff */
[----:B----4-:R-:W-:Y:S03]  /*84e0*/  F2FP.RELU.BF16.F32.PACK_AB R7, R209, R210 ;  /* 0x000000d2d107723e */ /* 0x010fe600000018ff */
[----:B------:R-:W-:Y:S04]  /*84f0*/  STS [R4+0x2000], R9 ;  /* 0x0020000904007388 */ /* 0x000fe80000000800 */
        /* <DEDUP_REMOVED lines=69> */
[--C-:B------:R-:W-:Y:S01]  /*8950*/  SHF.R.U32.HI R144, RZ, 0x1, R149.reuse ;  /* 0x00000001ff907819 */ /* 0x100fe20000011695 */
[----:B------:R-:W-:Y:S03]  /*8960*/  IMAD.IADD R145, R3, 0x1, R152 ;  /* 0x0000000103917824 */ /* 0x000fe600078e0298 */
[----:B------:R-:W-:Y:S01]  /*8970*/  LOP3.LUT R144, R144, 0x30, RZ, 0xc0, !PT ;  /* 0x0000003090907812 */ /* 0x000fe200078ec0ff */
[-C--:B------:R-:W-:Y:S08]  /*8980*/  HMMA.16816.F32.BF16 R44, R132, R146.reuse, R44 ;  /* 0x00000092842c723c */ /* 0x080ff0000004182c */
[C---:B------:R-:W-:Y:S04]  /*8990*/  HMMA.16816.F32.BF16 R48, R140.reuse, R146, R48 ;  /* 0x000000928c30723c */ /* 0x040fe80000041830 */
[----:B------:R-:W-:Y:S04]  /*89a0*/  IMAD.SHL.U32 R147, R149, 0x40, RZ ;  /* 0x0000004095937824 */ /* 0x000fe800078e00ff */
        /* <DEDUP_REMOVED lines=8> */
[C---:B--2---:R-:W-:Y:S04]  /*8a30*/  HMMA.16816.F32.BF16 R8, R140.reuse, R136, R8 ;  /* 0x000000888c08723c */ /* 0x044fe80000041808 */
[--C-:B------:R-:W-:Y:S02]  /*8a40*/  SHF.R.U32.HI R136, RZ, 0x4, R149.reuse ;  /* 0x00000004ff887819 */ /* 0x100fe40000011695 */
[----:B------:R-:W-:Y:S02]  /*8a50*/  LOP3.LUT R137, R147, 0x1c0, RZ, 0xc0, !PT ;  /* 0x000001c093897812 */ /* 0x000fe400078ec0ff */
[----:B------:R-:W-:Y:S01]  /*8a60*/  LOP3.LUT R136, R136, 0x8, RZ, 0xc0, !PT ;  /* 0x0000000888887812 */ /* 0x000fe200078ec0ff */
[-C--:B------:R-:W-:Y:S03]  /*8a70*/  HMMA.16816.F32.BF16 R12, R140, R138.reuse, R12 ;  /* 0x0000008a8c0c723c */ /* 0x080fe6000004180c */
[----:B------:R-:W-:Y:S02]  /*8a80*/  LOP3.LUT R137, R137, 0x38, R148, 0xf8, !PT ;  /* 0x0000003889897812 */ /* 0x000fe400078ef894 */
[----:B------:R-:W-:Y:S03]  /*8a90*/  LOP3.LUT R146, R136, 0x10, R149, 0xf8, !PT ;  /* 0x0000001088927812 */ /* 0x000fe600078ef895 */
[C---:B------:R-:W-:Y:S04]  /*8aa0*/  HMMA.16816.F32.BF16 R16, R132.reuse, R138, R16 ;  /* 0x0000008a8410723c */ /* 0x040fe80000041810 */
[----:B------:R-:W-:Y:S01]  /*8ab0*/  LOP3.LUT R146, R146, R137, RZ, 0x3c, !PT ;  /* 0x0000008992927212 */ /* 0x000fe200078e3cff */
[C---:B-----5:R-:W-:Y:S01]  /*8ac0*/  FADD.FTZ R138, -R185.reuse, R4 ;  /* 0x00000004b98a7221 */ /* 0x060fe20000010100 */
[----:B------:R-:W-:Y:S01]  /*8ad0*/  FADD.FTZ R4, -R185, R5 ;  /* 0x00000005b9047221 */ /* 0x000fe20000010100 */
[C---:B------:R-:W-:Y:S01]  /*8ae0*/  FADD.FTZ R5, -R200.reuse, R6 ;  /* 0x00000006c8057221 */ /* 0x040fe20000010100 */
[----:B------:R-:W-:Y:S01]  /*8af0*/  FADD.FTZ R139, -R200, R7 ;  /* 0x00000007c88b7221 */ /* 0x000fe20000010100 */
[----:B------:R-:W-:Y:S01]  /*8b00*/  FADD.FTZ R137, -R202, R8 ;  /* 0x00000008ca897221 */ /* 0x000fe20000010100 */
[-C--:B------:R-:W-:Y:S01]  /*8b10*/  FSEL R7, R138, R185.reuse, P3 ;  /* 0x000000b98a077208 */ /* 0x080fe20001800000 */
[----:B------:R-:W-:Y:S01]  /*8b20*/  FADD.FTZ R8, -R201, R14 ;  /* 0x0000000ec9087221 */ /* 0x000fe20000010100 */
[----:B------:R-:W-:Y:S01]  /*8b30*/  FSEL R6, R4, R185, P2 ;  /* 0x000000b904067208 */ /* 0x000fe20001000000 */
[----:B------:R-:W-:Y:S01]  /*8b40*/  FADD.FTZ R13, -R202, R13 ;  /* 0x0000000dca0d7221 */ /* 0x000fe20000010100 */
[-C--:B------:R-:W-:Y:S01]  /*8b50*/  FSEL R5, R5, R200.reuse, P1 ;  /* 0x000000c805057208 */ /* 0x080fe20000800000 */
[----:B------:R-:W-:Y:S01]  /*8b60*/  FMUL.FTZ R252, R252, R7 ;  /* 0x00000007fcfc7220 */ /* 0x000fe20000410000 */
[----:B------:R-:W-:Y:S01]  /*8b70*/  FSEL R4, R139, R200, P0 ;  /* 0x000000c88b047208 */ /* 0x000fe20000000000 */
[----:B------:R-:W-:Y:S01]  /*8b80*/  FMUL.FTZ R251, R251, R6 ;  /* 0x00000006fbfb7220 */ /* 0x000fe20000410000 */
[----:B------:R-:W-:Y:S01]  /*8b90*/  LOP3.LUT R138, R144, 0x8, R149, 0xf8, !PT ;  /* 0x00000008908a7812 */ /* 0x000fe200078ef895 */
[----:B------:R-:W-:Y:S01]  /*8ba0*/  FMUL.FTZ R250, R250, R5 ;  /* 0x00000005fafa7220 */ /* 0x000fe20000410000 */
[--C-:B------:R-:W-:Y:S01]  /*8bb0*/  LOP3.LUT R139, R146, 0x200, R147.reuse, 0xf8, !PT ;  /* 0x00000200928b7812 */ /* 0x100fe200078ef893 */
[----:B------:R-:W-:Y:S01]  /*8bc0*/  FMUL.FTZ R249, R249, R4 ;  /* 0x00000004f9f97220 */ /* 0x000fe20000410000 */
[----:B------:R-:W-:Y:S01]  /*8bd0*/  LOP3.LUT R147, R138, 0x1c0, R147, 0xf8, !PT ;  /* 0x000001c08a937812 */ /* 0x000fe200078ef893 */
[----:B------:R-:W1:Y:S01]  /*8be0*/  LDSM.16.M88.4 R4, [R176+0x10800] ;  /* 0x01080000b004783b */ /* 0x000e620000000200 */
[----:B------:R-:W-:Y:S01]  /*8bf0*/  FSETP.GE.FTZ.AND P0, PT, R245, RZ, PT ;  /* 0x000000fff500720b */ /* 0x000fe20003f16000 */
[----:B------:R-:W-:Y:S01]  /*8c00*/  FADD.FTZ R19, -R200, R19 ;  /* 0x00000013c8137221 */ /* 0x000fe20000010100 */
[----:B------:R-:W-:Y:S01]  /*8c10*/  FSETP.GE.FTZ.AND P2, PT, R247, RZ, PT ;  /* 0x000000fff700720b */ /* 0x000fe20003f56000 */
[C---:B------:R-:W-:Y:S01]  /*8c20*/  FADD.FTZ R138, -R201.reuse, R11 ;  /* 0x0000000bc98a7221 */ /* 0x040fe20000010100 */
[----:B------:R-:W-:Y:S01]  /*8c30*/  FSETP.GE.FTZ.AND P1, PT, R246, RZ, PT ;  /* 0x000000fff600720b */ /* 0x000fe20003f36000 */
[----:B------:R-:W-:Y:S01]  /*8c40*/  FADD.FTZ R9, -R202, R9 ;  /* 0x00000009ca097221 */ /* 0x000fe20000010100 */
[----:B------:R-:W-:Y:S01]  /*8c50*/  FSETP.GE.FTZ.AND P3, PT, R248, RZ, PT ;  /* 0x000000fff800720b */ /* 0x000fe20003f76000 */
[----:B------:R-:W-:Y:S01]  /*8c60*/  FADD.FTZ R10, -R201, R10 ;  /* 0x0000000ac90a7221 */ /* 0x000fe20000010100 */
[-C--:B------:R-:W-:Y:S02]  /*8c70*/  FSEL R138, R138, R201.reuse, P0 ;  /* 0x000000c98a8a7208 */ /* 0x080fe40000000000 */
        /* <DEDUP_REMOVED lines=16> */
[----:B------:R-:W-:Y:S01]  /*8d80*/  FSEL R9, R9, R202, P3 ;  /* 0x000000ca09097208 */ /* 0x000fe20001800000 */
[----:B------:R-:W-:Y:S01]  /*8d90*/  FMUL.FTZ R248, R248, R137 ;  /* 0x00000089f8f87220 */ /* 0x000fe20000410000 */
        /* <DEDUP_REMOVED lines=8> */
[-C--:B------:R-:W-:Y:S01]  /*8e20*/  FSEL R11, R11, R200.reuse, P1 ;  /* 0x000000c80b0b7208 */ /* 0x080fe20000800000 */
[-C--:B-1----:R-:W-:Y:S03]  /*8e30*/  HMMA.16816.F32.BF16 R20, R132, R4.reuse, R20 ;  /* 0x000000048414723c */ /* 0x082fe60000041814 */
[----:B------:R-:W-:Y:S01]  /*8e40*/  FSEL R8, R19, R200, P0 ;  /* 0x000000c813087208 */ /* 0x000fe20000000000 */
[----:B------:R-:W-:Y:S01]  /*8e50*/  FMUL.FTZ R242, R242, R11 ;  /* 0x0000000bf2f27220 */ /* 0x000fe20000410000 */
[-C--:B------:R-:W-:Y:S02]  /*8e60*/  FSEL R15, R138, R185.reuse, P3 ;  /* 0x000000b98a0f7208 */ /* 0x080fe40001800000 */
[----:B------:R-:W-:Y:S01]  /*8e70*/  FSETP.GE.FTZ.AND P2, PT, R243, RZ, PT ;  /* 0x000000fff300720b */ /* 0x000fe20003f56000 */
[----:B------:R-:W-:Y:S01]  /*8e80*/  FMUL.FTZ R241, R241, R8 ;  /* 0x00000008f1f17220 */ /* 0x000fe20000410000 */
[----:B------:R-:W-:Y:S01]  /*8e90*/  FSETP.GE.FTZ.AND P3, PT, R236, RZ, PT ;  /* 0x000000ffec00720b */ /* 0x000fe20003f76000 */
[C---:B------:R-:W-:Y:S04]  /*8ea0*/  HMMA.16816.F32.BF16 R24, R140.reuse, R4, R24 ;  /* 0x000000048c18723c */ /* 0x040fe80000041818 */
[----:B------:R-:W-:Y:S01]  /*8eb0*/  FSEL R238, R146, R185, P2 ;  /* 0x000000b992ee7208 */ /* 0x000fe20001000000 */
        /* <DEDUP_REMOVED lines=8> */
[-C--:B------:R-:W-:Y:S01]  /*8f40*/  HMMA.16816.F32.BF16 R28, R140, R6.reuse, R28 ;  /* 0x000000068c1c723c */ /* 0x080fe2000004181c */
[----:B------:R-:W1:Y:S02]  /*8f50*/  LDSM.16.M88.4 R8, [R176+0x11000] ;  /* 0x01100000b008783b */ /* 0x000e640000000200 */
[----:B------:R-:W-:Y:S01]  /*8f60*/  FSETP.GE.FTZ.AND P2, PT, R235, RZ, PT ;  /* 0x000000ffeb00720b */ /* 0x000fe20003f56000 */
[----:B------:R-:W-:Y:S01]  /*8f70*/  FADD.FTZ R23, -R200, R23 ;  /* 0x00000017c8177221 */ /* 0x000fe20000010100 */
[----:B------:R-:W-:Y:S01]  /*8f80*/  FSEL R15, R138, R185, P3 ;  /* 0x000000b98a0f7208 */ /* 0x000fe20001800000 */
[----:B------:R-:W-:Y:S01]  /*8f90*/  FADD.FTZ R4, -R201, R26 ;  /* 0x0000001ac9047221 */ /* 0x000fe20000010100 */
[-C--:B------:R-:W-:Y:S01]  /*8fa0*/  FSEL R5, R5, R200.reuse, P1 ;  /* 0x000000c805057208 */ /* 0x080fe20000800000 */
[C---:B------:R-:W-:Y:S04]  /*8fb0*/  HMMA.16816.F32.BF16 R32, R132.reuse, R6, R32 ;  /* 0x000000068420723c */ /* 0x040fe80000041820 */
[----:B------:R-:W-:Y:S01]  /*8fc0*/  FSETP.GE.FTZ.AND P3, PT, R232, RZ, PT ;  /* 0x000000ffe800720b */ /* 0x000fe20003f76000 */
[----:B------:R-:W-:Y:S01]  /*8fd0*/  FMUL.FTZ R5, R234, R5 ;  /* 0x00000005ea057220 */ /* 0x000fe20000410000 */
[----:B------:R-:W-:Y:S01]  /*8fe0*/  FSETP.GE.FTZ.AND P1, PT, R230, RZ, PT ;  /* 0x000000ffe600720b */ /* 0x000fe20003f36000 */
[C---:B------:R-:W-:Y:S01]  /*8ff0*/  FADD.FTZ R13, -R202.reuse, R24 ;  /* 0x00000018ca0d7221 */ /* 0x040fe20000010100 */
[----:B------:R-:W-:Y:S01]  /*9000*/  FSEL R24, R23, R200, P0 ;  /* 0x000000c817187208 */ /* 0x000fe20000000000 */
[C---:B------:R-:W-:Y:S01]  /*9010*/  FADD.FTZ R25, -R202.reuse, R25 ;  /* 0x00000019ca197221 */ /* 0x040fe20000010100 */
[----:B------:R-:W-:Y:S01]  /*9020*/  FSETP.GE.FTZ.AND P0, PT, R229, RZ, PT ;  /* 0x000000ffe500720b */ /* 0x000fe20003f16000 */
[----:B------:R-:W-:Y:S01]  /*9030*/  FADD.FTZ R7, -R202, R28 ;  /* 0x0000001cca077221 */ /* 0x000fe20000010100 */
[----:B------:R-:W-:Y:S01]  /*9040*/  FSEL R17, R13, R202, P3 ;  /* 0x000000ca0d117208 */ /* 0x000fe20001800000 */
[----:B------:R-:W-:Y:S01]  /*9050*/  FMUL.FTZ R6, R233, R24 ;  /* 0x00000018e9067220 */ /* 0x000fe20000410000 */
[----:B------:R-:W-:Y:S01]  /*9060*/  FSEL R13, R4, R201, P1 ;  /* 0x000000c9040d7208 */ /* 0x000fe20000800000 */
[----:B------:R-:W-:Y:S01]  /*9070*/  FADD.FTZ R28, -R201, R31 ;  /* 0x0000001fc91c7221 */ /* 0x000fe20000010100 */
[----:B------:R-:W-:Y:S01]  /*9080*/  FSETP.GE.FTZ.AND P3, PT, R224, RZ, PT ;  /* 0x000000ffe000720b */ /* 0x000fe20003f76000 */
[----:B------:R-:W-:Y:S01]  /*9090*/  FMUL.FTZ R17, R232, R17 ;  /* 0x00000011e8117220 */ /* 0x000fe20000410000 */
[----:B------:R-:W-:Y:S01]  /*90a0*/  FSETP.GE.FTZ.AND P1, PT, R222, RZ, PT ;  /* 0x000000ffde00720b */ /* 0x000fe20003f36000 */
[----:B------:R-:W-:Y:S01]  /*90b0*/  FADD.FTZ R35, -R200, R35 ;  /* 0x00000023c8237221 */ /* 0x000fe20000010100 */
[----:B------:R-:W-:Y:S01]  /*90c0*/  FSEL R7, R7, R202, P3 ;  /* 0x000000ca07077208 */ /* 0x000fe20001800000 */
[----:B------:R-:W-:Y:S01]  /*90d0*/  FADD.FTZ R29, -R202, R29 ;  /* 0x0000001dca1d7221 */ /* 0x000fe20000010100 */
[----:B------:R-:W-:Y:S01]  /*90e0*/  FSETP.GE.FTZ.AND P3, PT, R228, RZ, PT ;  /* 0x000000ffe400720b */ /* 0x000fe20003f76000 */
[----:B------:R-:W-:Y:S01]  /*90f0*/  FADD.FTZ R30, -R201, R30 ;  /* 0x0000001ec91e7221 */ /* 0x000fe20000010100 */
[----:B------:R-:W-:Y:S01]  /*9100*/  F2FP.BF16.F32.PACK_AB R14, R251, R252 ;  /* 0x000000fcfb0e723e */ /* 0x000fe200000010ff */
[----:B------:R-:W-:Y:S01]  /*9110*/  FMUL.FTZ R7, R224, R7 ;  /* 0x00000007e0077220 */ /* 0x000fe20000410000 */
[----:B------:R-:W-:Y:S01]  /*9120*/  F2FP.BF16.F32.PACK_AB R12, R249, R250 ;  /* 0x000000faf90c723e */ /* 0x000fe200000010ff */
[----:B------:R-:W-:Y:S01]  /*9130*/  FMUL.FTZ R230, R230, R13 ;  /* 0x0000000de6e67220 */ /* 0x000fe20000410000 */
[----:B------:R-:W-:Y:S01]  /*9140*/  F2FP.BF16.F32.PACK_AB R13, R6, R5 ;  /* 0x00000005060d723e */ /* 0x000fe200000010ff */
[----:B------:R-:W-:Y:S01]  /*9150*/  FADD.FTZ R5, -R200, R34 ;  /* 0x00000022c8057221 */ /* 0x000fe20000010100 */
[----:B------:R-:W-:Y:S01]  /*9160*/  FSEL R19, R30, R201, P1 ;  /* 0x000000c91e137208 */ /* 0x000fe20000800000 */
[C---:B------:R-:W-:Y:S01]  /*9170*/  FADD.FTZ R6, -R185.reuse, R33 ;  /* 0x00000021b9067221 */ /* 0x040fe20000010100 */
[----:B------:R-:W-:Y:S01]  /*9180*/  FSETP.GE.FTZ.AND P1, PT, R226, RZ, PT ;  /* 0x000000ffe200720b */ /* 0x000fe20003f36000 */
[----:B------:R-:W-:Y:S01]  /*9190*/  FADD.FTZ R146, -R185, R21 ;  /* 0x00000015b9927221 */ /* 0x000fe20000010100 */
[----:B------:R-:W-:Y:S01]  /*91a0*/  F2FP.BF16.F32.PACK_AB R18, R247, R248 ;  /* 0x000000f8f712723e */ /* 0x000fe200000010ff */
[----:B------:R-:W-:Y:S01]  /*91b0*/  FMUL.FTZ R243, R243, R238 ;  /* 0x000000eef3f37220 */ /* 0x000fe20000410000 */
[----:B------:R-:W-:Y:S01]  /*91c0*/  FSEL R5, R5, R200, P1 ;  /* 0x000000c805057208 */ /* 0x000fe20000800000 */
[----:B------:R-:W-:Y:S01]  /*91d0*/  FADD.FTZ R238, -R201, R27 ;  /* 0x0000001bc9ee7221 */ /* 0x000fe20000010100 */
[----:B------:R-:W-:Y:S01]  /*91e0*/  FSEL R146, R146, R185, P2 ;  /* 0x000000b992927208 */ /* 0x000fe20001000000 */
[-C--:B-1----:R-:W-:Y:S03]  /*91f0*/  HMMA.16816.F32.BF16 R36, R132, R8.reuse, R36 ;  /* 0x000000088424723c */ /* 0x082fe60000041824 */
[----:B------:R-:W-:Y:S01]  /*9200*/  FSETP.GE.FTZ.AND P2, PT, R231, RZ, PT ;  /* 0x000000ffe700720b */ /* 0x000fe20003f56000 */
[----:B------:R-:W-:Y:S01]  /*9210*/  FMUL.FTZ R226, R226, R5 ;  /* 0x00000005e2e27220 */ /* 0x000fe20000410000 */
[----:B------:R-:W-:Y:S01]  /*9220*/  FSEL R238, R238, R201, P0 ;  /* 0x000000c9eeee7208 */ /* 0x000fe20000000000 */
[----:B------:R-:W-:Y:S01]  /*9230*/  FADD.FTZ R32, -R185, R32 ;  /* 0x00000020b9207221 */ /* 0x000fe20000010100 */
[----:B------:R-:W-:Y:S01]  /*9240*/  FSEL R138, R25, R202, P2 ;  /* 0x000000ca198a7208 */ /* 0x000fe20001000000 */
[C---:B------:R-:W-:Y:S04]  /*9250*/  HMMA.16816.F32.BF16 R40, R140.reuse, R8, R40 ;  /* 0x000000088c28723c */ /* 0x040fe80000041828 */
[----:B------:R-:W-:Y:S01]  /*9260*/  FSETP.GE.FTZ.AND P2, PT, R223, RZ, PT ;  /* 0x000000ffdf00720b */ /* 0x000fe20003f56000 */
[----:B------:R-:W-:Y:S01]  /*9270*/  FMUL.FTZ R4, R231, R138 ;  /* 0x0000008ae7047220 */ /* 0x000fe20000410000 */
[----:B------:R-:W-:Y:S01]  /*9280*/  FSETP.GE.FTZ.AND P0, PT, R221, RZ, PT ;  /* 0x000000ffdd00720b */ /* 0x000fe20003f16000 */
[----:B------:R-:W-:Y:S01]  /*9290*/  FMUL.FTZ R8, R222, R19 ;  /* 0x00000013de087220 */ /* 0x000fe20000410000 */
[----:B------:R-:W-:Y:S01]  /*92a0*/  FSEL R34, R29, R202, P2 ;  /* 0x000000ca1d227208 */ /* 0x000fe20001000000 */
[-C--:B------:R-:W-:Y:S03]  /*92b0*/  HMMA.16816.F32.BF16 R44, R140, R10.reuse, R44 ;  /* 0x0000000a8c2c723c */ /* 0x080fe6000004182c */
[----:B------:R-:W-:Y:S01]  /*92c0*/  FSEL R28, R28, R201, P0 ;  /* 0x000000c91c1c7208 */ /* 0x000fe20000000000 */
[----:B------:R-:W-:Y:S01]  /*92d0*/  FMUL.FTZ R34, R223, R34 ;  /* 0x00000022df227220 */ /* 0x000fe20000410000 */
[----:B------:R-:W-:Y:S01]  /*92e0*/  FSETP.GE.FTZ.AND P2, PT, R227, RZ, PT ;  /* 0x000000ffe300720b */ /* 0x000fe20003f56000 */
[----:B------:R-:W-:Y:S01]  /*92f0*/  FADD.FTZ R36, -R185, R36 ;  /* 0x00000024b9247221 */ /* 0x000fe20000010100 */
[----:B------:R-:W-:Y:S01]  /*9300*/  FSETP.GE.FTZ.AND P0, PT, R225, RZ, PT ;  /* 0x000000ffe100720b */ /* 0x000fe20003f16000 */
[----:B------:R-:W-:Y:S01]  /*9310*/  FMUL.FTZ R221, R221, R28 ;  /* 0x0000001cdddd7220 */ /* 0x000fe20000410000 */
[----:B------:R-:W-:Y:S01]  /*9320*/  F2FP.BF16.F32.PACK_AB R17, R4, R17 ;  /* 0x000000110411723e */ /* 0x000fe200000010ff */
[----:B------:R-:W-:Y:S01]  /*9330*/  FADD.FTZ R19, -R200, R38 ;  /* 0x00000026c8137221 */ /* 0x000fe20000010100 */
[----:B------:R-:W-:Y:S01]  /*9340*/  FSEL R6, R6, R185, P2 ;  /* 0x000000b906067208 */ /* 0x000fe20001000000 */
[C---:B------:R-:W-:Y:S04]  /*9350*/  HMMA.16816.F32.BF16 R48, R132.reuse, R10, R48 ;  /* 0x0000000a8430723c */ /* 0x040fe80000041830 */
[----:B------:R-:W-:Y:S01]  /*9360*/  FSEL R4, R35, R200, P0 ;  /* 0x000000c823047208 */ /* 0x000fe20000000000 */
[----:B------:R-:W-:Y:S01]  /*9370*/  FMUL.FTZ R227, R227, R6 ;  /* 0x00000006e3e37220 */ /* 0x000fe20000410000 */
[----:B------:R-:W-:Y:S01]  /*9380*/  F2FP.BF16.F32.PACK_AB R28, R34, R7 ;  /* 0x00000007221c723e */ /* 0x000fe200000010ff */
[----:B------:R-:W-:Y:S01]  /*9390*/  FADD.FTZ R39, -R200, R39 ;  /* 0x00000027c8277221 */ /* 0x000fe20000010100 */
[----:B------:R-:W-:Y:S01]  /*93a0*/  FSEL R21, R32, R185, P3 ;  /* 0x000000b920157208 */ /* 0x000fe20001800000 */
[----:B------:R-:W-:Y:S01]  /*93b0*/  FMUL.FTZ R225, R225, R4 ;  /* 0x00000004e1e17220 */ /* 0x000fe20000410000 */
[----:B------:R-:W-:Y:S01]  /*93c0*/  FSETP.GE.FTZ.AND P3, PT, R220, RZ, PT ;  /* 0x000000ffdc00720b */ /* 0x000fe20003f76000 */
[----:B------:R-:W1:Y:S01]  /*93d0*/  LDSM.16.M88.4 R4, [R176+0x11800] ;  /* 0x01180000b004783b */ /* 0x000e620000000200 */
[----:B------:R-:W-:Y:S01]  /*93e0*/  FSETP.GE.FTZ.AND P1, PT, R218, RZ, PT ;  /* 0x000000ffda00720b */ /* 0x000fe20003f36000 */
[----:B------:R-:W-:Y:S01]  /*93f0*/  FMUL.FTZ R228, R228, R21 ;  /* 0x00000015e4e47220 */ /* 0x000fe20000410000 */
[----:B------:R-:W-:Y:S01]  /*9400*/  FSETP.GE.FTZ.AND P0, PT, R217, RZ, PT ;  /* 0x000000ffd900720b */ /* 0x000fe20003f16000 */
[----:B------:R-:W-:Y:S01]  /*9410*/  FADD.FTZ R21, -R202, R40 ;  /* 0x00000028ca157221 */ /* 0x000fe20000010100 */
[----:B------:R-:W-:Y:S01]  /*9420*/  FSEL R23, R36, R185, P3 ;  /* 0x000000b924177208 */ /* 0x000fe20001800000 */
        /* <DEDUP_REMOVED lines=8> */
[C---:B------:R-:W-:Y:S01]  /*94b0*/  FADD.FTZ R46, -R201.reuse, R46 ;  /* 0x0000002ec92e7221 */ /* 0x040fe20000010100 */
[----:B------:R-:W-:Y:S01]  /*94c0*/  FSETP.GE.FTZ.AND P1, PT, R214, RZ, PT ;  /* 0x000000ffd600720b */ /* 0x000fe20003f36000 */
[----:B------:R-:W-:Y:S01]  /*94d0*/  FADD.FTZ R10, -R201, R47 ;  /* 0x0000002fc90a7221 */ /* 0x000fe20000010100 */
[----:B------:R-:W-:Y:S01]  /*94e0*/  FSETP.GE.FTZ.AND P0, PT, R213, RZ, PT ;  /* 0x000000ffd500720b */ /* 0x000fe20003f16000 */
[----:B------:R-:W-:Y:S01]  /*94f0*/  FMUL.FTZ R23, R220, R23 ;  /* 0x00000017dc177220 */ /* 0x000fe20000410000 */
[----:B------:R-:W-:Y:S01]  /*9500*/  FSEL R25, R21, R202, P3 ;  /* 0x000000ca15197208 */ /* 0x000fe20001800000 */
[----:B------:R-:W-:Y:S01]  /*9510*/  FMUL.FTZ R19, R218, R19 ;  /* 0x00000013da137220 */ /* 0x000fe20000410000 */
        /* <DEDUP_REMOVED lines=16> */
[----:B------:R-:W-:Y:S01]  /*9620*/  FSEL R10, R10, R201, P0 ;  /* 0x000000c90a0a7208 */ /* 0x000fe20000000000 */
[----:B------:R-:W-:Y:S01]  /*9630*/  FMUL.FTZ R215, R215, R36 ;  /* 0x00000024d7d77220 */ /* 0x000fe20000410000 */
[----:B------:R-:W-:Y:S01]  /*9640*/  FSETP.GE.FTZ.AND P3, PT, R212, RZ, PT ;  /* 0x000000ffd400720b */ /* 0x000fe20003f76000 */
[-C--:B-1----:R-:W-:Y:S03]  /*9650*/  HMMA.16816.F32.BF16 R52, R132, R4.reuse, R52 ;  /* 0x000000048434723c */ /* 0x082fe60000041834 */
[----:B------:R-:W-:Y:S01]  /*9660*/  FSETP.GE.FTZ.AND P2, PT, R211, RZ, PT ;  /* 0x000000ffd300720b */ /* 0x000fe20003f56000 */
[----:B------:R-:W-:Y:S01]  /*9670*/  FMUL.FTZ R25, R210, R25 ;  /* 0x00000019d2197220 */ /* 0x000fe20000410000 */
[----:B------:R-:W-:Y:S01]  /*9680*/  FSETP.GE.FTZ.AND P0, PT, R205, RZ, PT ;  /* 0x000000ffcd00720b */ /* 0x000fe20003f16000 */
[----:B------:R-:W-:Y:S01]  /*9690*/  FMUL.FTZ R10, R209, R10 ;  /* 0x0000000ad10a7220 */ /* 0x000fe20000410000 */
[----:B------:R-:W-:Y:S01]  /*96a0*/  F2FP.BF16.F32.PACK_AB R23, R30, R23 ;  /* 0x000000171e17723e */ /* 0x000fe200000010ff */
[C---:B------:R-:W-:Y:S04]  /*96b0*/  HMMA.16816.F32.BF16 R56, R140.reuse, R4, R56 ;  /* 0x000000048c38723c */ /* 0x040fe80000041838 */
[----:B------:R-:W-:Y:S01]  /*96c0*/  F2FP.BF16.F32.PACK_AB R19, R34, R19 ;  /* 0x000000132213723e */ /* 0x000fe200000010ff */
[----:B------:R-:W-:Y:S01]  /*96d0*/  FADD.FTZ R30, -R185, R49 ;  /* 0x00000031b91e7221 */ /* 0x000fe20000010100 */
[-C--:B------:R-:W-:Y:S01]  /*96e0*/  FSEL R11, R11, R202.reuse, P3 ;  /* 0x000000ca0b0b7208 */ /* 0x080fe20001800000 */
[C---:B------:R-:W-:Y:S01]  /*96f0*/  FADD.FTZ R21, -R200.reuse, R50 ;  /* 0x00000032c8157221 */ /* 0x040fe20000010100 */
[----:B------:R-:W-:Y:S01]  /*9700*/  FSEL R32, R45, R202, P2 ;  /* 0x000000ca2d207208 */ /* 0x000fe20001000000 */
[-C--:B------:R-:W-:Y:S03]  /*9710*/  HMMA.16816.F32.BF16 R60, R140, R6.reuse, R60 ;  /* 0x000000068c3c723c */ /* 0x080fe6000004183c */
        /* <DEDUP_REMOVED lines=8> */
[----:B------:R-:W-:Y:S01]  /*97a0*/  FSEL R30, R30, R185, P2 ;  /* 0x000000b91e1e7208 */ /* 0x000fe20001000000 */
[----:B------:R-:W-:Y:S01]  /*97b0*/  FADD.FTZ R25, -R202, R56 ;  /* 0x00000038ca197221 */ /* 0x000fe20000010100 */
[-C--:B------:R-:W-:Y:S01]  /*97c0*/  FSEL R36, R55, R200.reuse, P0 ;  /* 0x000000c837247208 */ /* 0x080fe20000000000 */
[----:B------:R-:W-:Y:S04]  /*97d0*/  HMMA.16816.F32.BF16 R64, R132, R6, R64 ;  /* 0x000000068440723c */ /* 0x000fe80000041840 */
[----:B------:R-:W-:Y:S01]  /*97e0*/  FSETP.GE.FTZ.AND P1, PT, R206, RZ, PT ;  /* 0x000000ffce00720b */ /* 0x000fe20003f36000 */
[----:B------:R-:W-:Y:S01]  /*97f0*/  FADD.FTZ R5, -R200, R54 ;  /* 0x00000036c8057221 */ /* 0x000fe20000010100 */
[----:B------:R-:W-:Y:S01]  /*9800*/  FSETP.GE.FTZ.AND P2, PT, R203, RZ, PT ;  /* 0x000000ffcb00720b */ /* 0x000fe20003f56000 */
[----:B------:R-:W-:Y:S01]  /*9810*/  FADD.FTZ R57, -R202, R57 ;  /* 0x00000039ca397221 */ /* 0x000fe20000010100 */
[----:B------:R-:W-:Y:S01]  /*9820*/  FSETP.GE.FTZ.AND P0, PT, R169, RZ, PT ;  /* 0x000000ffa900720b */ /* 0x000fe20003f16000 */
[----:B------:R-:W-:Y:S01]  /*9830*/  FADD.FTZ R48, -R185, R48 ;  /* 0x00000030b9307221 */ /* 0x000fe20000010100 */
[----:B------:R-:W-:Y:S01]  /*9840*/  F2FP.BF16.F32.PACK_AB R11, R32, R11 ;  /* 0x0000000b200b723e */ /* 0x000fe200000010ff */
[----:B------:R-:W-:Y:S01]  /*9850*/  FADD.FTZ R32, -R201, R59 ;  /* 0x0000003bc9207221 */ /* 0x000fe20000010100 */
[----:B------:R-:W-:Y:S01]  /*9860*/  FSEL R21, R21, R200, P1 ;  /* 0x000000c815157208 */ /* 0x000fe20000800000 */
        /* <DEDUP_REMOVED lines=8> */
[----:B------:R-:W-:Y:S01]  /*98f0*/  FADD.FTZ R25, -R202, R60 ;  /* 0x0000003cca197221 */ /* 0x000fe20000010100 */
        /* <DEDUP_REMOVED lines=30> */
[----:B------:R-:W-:Y:S01]  /*9ae0*/  FSETP.GE.FTZ.AND P1, PT, R161, RZ, PT ;  /* 0x000000ffa100720b */ /* 0x000fe20003f36000 */
[----:B------:R-:W-:Y:S01]  /*9af0*/  FMUL.FTZ R29, R204, R29 ;  /* 0x0000001dcc1d7220 */ /* 0x000fe20000410000 */
[----:B------:R-:W-:Y:S01]  /*9b00*/  F2FP.BF16.F32.PACK_AB R36, R36, R5 ;  /* 0x000000052424723e */ /* 0x000fe200000010ff */
        /* <DEDUP_REMOVED lines=49> */
[C---:B------:R-:W-:Y:S04]  /*9e20*/  LEA R34, P2, R5.reuse, R182, 0x6 ;  /* 0x000000b605227211 */ /* 0x040fe800078430ff */
[----:B------:R-:W-:Y:S01]  /*9e30*/  @!PT LDS RZ, [RZ] ;  /* 0x00000000fffff984 */ /* 0x000fe20000000800 */
[----:B------:R-:W-:Y:S01]  /*9e40*/  @!PT LDS RZ, [RZ] ;  /* 0x00000000fffff984 */ /* 0x000fe20000000800 */
[----:B------:R-:W-:Y:S01]  /*9e50*/  @!PT LDS RZ, [RZ] ;  /* 0x00000000fffff984 */ /* 0x000fe20000000800 */
[----:B------:R1:W-:Y:S01]  /*9e60*/  @!P1 LDGSTS.E.BYPASS.LTC128B.128 [R189], desc[UR36][R180.64] ;  /* 0x00000000b4bd9fae */ /* 0x0003e2000b981a24 */
[C-C-:B--2---:R-:W-:Y:S02]  /*9e70*/  LEA.HI.X R35, R5.reuse, R181, R4.reuse, 0x6, P2 ;  /* 0x000000b505237211 */ /* 0x144fe400010f3404 */
[CC--:B------:R-:W-:Y:S01]  /*9e80*/  @!P0 LEA R38, P3, R5.reuse, R34.reuse, 0x6 ;  /* 0x0000002205268211 */ /* 0x0c0fe200078630ff */
[----:B------:R1:W-:Y:S01]  /*9e90*/  @P1 STS.64 [R195], RZ ;  /* 0x000000ffc3001388 */ /* 0x0003e20000000a00 */
[C---:B------:R-:W-:Y:S02]  /*9ea0*/  @!P0 LEA R6, P2, R5.reuse, R34, 0x7 ;  /* 0x0000002205068211 */ /* 0x040fe400078438ff */
[CCC-:B------:R-:W-:Y:S01]  /*9eb0*/  @!P0 LEA.HI.X R39, R5.reuse, R35.reuse, R4.reuse, 0x6, P3 ;  /* 0x0000002305278211 */ /* 0x1c0fe200018f3404 */
[----:B------:R1:W-:Y:S01]  /*9ec0*/  @P1 STS.64 [R195+0x8], RZ ;  /* 0x000008ffc3001388 */ /* 0x0003e20000000a00 */
[----:B------:R-:W-:Y:S03]  /*9ed0*/  @!P0 LEA.HI.X R7, R5, R35, R4, 0x7, P2 ;  /* 0x0000002305078211 */ /* 0x000fe600010f3c04 */
        /* <DEDUP_REMOVED lines=19> */
.L_x_2633:
[----:B------:R-:W-:Y:S01]  /*a010*/  STS [R159+0x14000], R14 ;  /* 0x0140000e9f007388 */ /* 0x000fe20000000800 */
[----:B------:R-:W-:Y:S01]  /*a020*/  IMAD.MOV.U32 R4, RZ, RZ, 0x10 ;  /* 0x00000010ff047424 */ /* 0x000fe200078e00ff */
[----:B------:R-:W-:Y:S01]  /*a030*/  LOP3.LUT P0, RZ, R149, 0x4, RZ, 0xc0, !PT ;  /* 0x0000000495ff7812 */ /* 0x000fe2000780c0ff */
[----:B------:R-:W-:Y:S01]  /*a040*/  FMUL.FTZ R185, R160, R185 ;  /* 0x000000b9a0b97220 */ /* 0x000fe20000410000 */
[----:B------:R-:W-:Y:S01]  /*a050*/  STS [R159+0x14400], R12 ;  /* 0x0144000c9f007388 */ /* 0x000fe20000000800 */
[----:B------:R-:W-:Y:S01]  /*a060*/  FMUL.FTZ R161, R161, R200 ;  /* 0x000000c8a1a17220 */ /* 0x000fe20000410000 */
[----:B------:R-:W-:Y:S01]  /*a070*/  SEL R5, R4, 0xfffffff0, !P0 ;  /* 0xfffffff004057807 */ /* 0x000fe20004000000 */
[----:B------:R-:W-:Y:S01]  /*a080*/  IMAD.SHL.U32 R137, R149, 0x20, RZ ;  /* 0x0000002095897824 */ /* 0x000fe200078e00ff */
[----:B------:R-:W-:Y:S01]  /*a090*/  STS [R157+0x14000], R26 ;  /* 0x0140001a9d007388 */ /* 0x000fe20000000800 */
[----:B------:R-:W-:Y:S01]  /*a0a0*/  F2FP.BF16.F32.PACK_AB R64, R185, R64 ;  /* 0x00000040b940723e */ /* 0x000fe200000010ff */
[----:B------:R-:W2:Y:S01]  /*a0b0*/  LDC R143, c[0x0][0x44c] ;  /* 0x00011300ff8f7b82 */ /* 0x000ea20000000800 */
[----:B-1----:R-:W-:Y:S01]  /*a0c0*/  IMAD.IADD R6, R5, 0x1, R158 ;  /* 0x0000000105067824 */ /* 0x002fe200078e029e */
[----:B------:R-:W-:Y:S01]  /*a0d0*/  STS [R157+0x14400], R24 ;  /* 0x014400189d007388 */ /* 0x000fe20000000800 */
[----:B------:R-:W-:Y:S02]  /*a0e0*/  F2FP.BF16.F32.PACK_AB R170, R161, R170 ;  /* 0x000000aaa1aa723e */ /* 0x000fe400000010ff */
[----:B------:R-:W-:Y:S01]  /*a0f0*/  F2FP.BF16.F32.PACK_AB R202, R202, R25 ;  /* 0x00000019caca723e */ /* 0x000fe200000010ff */
[----:B------:R-:W-:Y:S01]  /*a100*/  STS [R159+0x16000], R18 ;  /* 0x016000129f007388 */ /* 0x000fe20000000800 */
[----:B------:R-:W-:Y:S02]  /*a110*/  F2FP.BF16.F32.PACK_AB R62, R201, R62 ;  /* 0x0000003ec93e723e */ /* 0x000fe400000010ff */
[--C-:B------:R-:W-:Y:S01]  /*a120*/  LOP3.LUT R4, R147, 0x38, R148.reuse, 0x78, !PT ;  /* 0x0000003893047812 */ /* 0x100fe200078e7894 */
[----:B------:R-:W-:Y:S01]  /*a130*/  STS [R159+0x16400], R16 ;  /* 0x016400109f007388 */ /* 0x000fe20000000800 */
[----:B------:R-:W-:Y:S02]  /*a140*/  LEA R140, R139, UR4, 0x1 ;  /* 0x000000048b8c7c11 */ /* 0x000fe4000f8e08ff */
[----:B------:R-:W-:Y:S01]  /*a150*/  LOP3.LUT R4, R4, 0x200, R137, 0xf8, !PT ;  /* 0x0000020004047812 */ /* 0x000fe200078ef889 */
[----:B------:R-:W-:Y:S02]  /*a160*/  STS [R157+0x16000], R22 ;  /* 0x016000169d007388 */ /* 0x000fe40000000800 */
[----:B------:R-:W-:Y:S01]  /*a170*/  IMAD.IADD R139, R140, 0x1, R173 ;  /* 0x000000018c8b7824 */ /* 0x000fe200078e02ad */
[----:B------:R-:W-:Y:S01]  /*a180*/  LEA R138, R4, UR4, 0x1 ;  /* 0x00000004048a7c11 */ /* 0x000fe2000f8e08ff */
[----:B------:R-:W-:Y:S04]  /*a190*/  STS [R157+0x16400], R20 ;  /* 0x016400149d007388 */ /* 0x000fe80000000800 */
[----:B------:R-:W-:Y:S01]  /*a1a0*/  STS [R156+0x14000], R15 ;  /* 0x0140000f9c007388 */ /* 0x000fe20000000800 */
[----:B--2---:R-:W-:Y:S03]  /*a1b0*/  IMAD R143, R143, UR13, RZ ;  /* 0x0000000d8f8f7c24 */ /* 0x004fe6000f8e02ff */
[----:B------:R-:W-:Y:S04]  /*a1c0*/  STS [R156+0x14400], R13 ;  /* 0x0144000d9c007388 */ /* 0x000fe80000000800 */
        /* <DEDUP_REMOVED lines=167> */
.L_x_2634:
[----:B------:R-:W-:Y:S01]  /*ac40*/  LDSM.16.M88.4 R32, [R154+0x14000] ;  /* 0x014000009a20783b */ /* 0x000fe20000000200 */
[----:B------:R-:W-:Y:S01]  /*ac50*/  PLOP3.LUT P2, PT, PT, PT, UP0, 0x80, 0x8 ;  /* 0x000000000008781c */ /* 0x000fe20003f4f008 */
[----:B------:R-:W-:Y:S02]  /*ac60*/  @UP0 UIADD3 UR44, UP1, UPT, UR50, -0x200, URZ ;  /* 0xfffffe00322c0890 */ /* 0x000fe4000ff3e0ff */
        /* <DEDUP_REMOVED lines=115> */
[C---:B------:R-:W-:Y:S04]  /*b3a0*/  LEA.HI.X.SX32 R165, R143.reuse, R163, 0x5, P0 ;  /* 0x000000a38fa57211 */ /* 0x040fe800000f2eff */
[-C--:B------:R-:W-:Y:S03]  /*b3b0*/  HMMA.16816.F32.BF16 R12, R40, R54.reuse, R12 ;  /* 0x00000036280c723c */ /* 0x080fe6000004180c */
[C---:B------:R-:W-:Y:S05]  /*b3c0*/  IMAD.WIDE R166, R143.reuse, -0x1c0, R164 ;  /* 0xfffffe408fa67825 */ /* 0x040fea00078e02a4 */
[C---:B------:R-:W-:Y:S01]  /*b3d0*/  HMMA.16816.F32.BF16 R16, R44.reuse, R54, R16 ;  /* 0x000000362c10723c */ /* 0x040fe20000041810 */
[----:B------:R-:W2:Y:S03]  /*b3e0*/  LDSM.16.MT88.4 R52, [R140+0xf800] ;  /* 0x00f800008c34783b */ /* 0x000ea60000004200 */
[C---:B------:R-:W-:Y:S04]  /*b3f0*/  LEA R168, P0, R143.reuse, R166, 0x5 ;  /* 0x000000a68fa87211 */ /* 0x040fe800078028ff */
[C---:B------:R-:W-:Y:S01]  /*b400*/  LEA.HI.X.SX32 R169, R143.reuse, R167, 0x5, P0 ;  /* 0x000000a78fa97211 */ /* 0x040fe200000f2eff */
[-C--:B-1----:R-:W-:Y:S03]  /*b410*/  HMMA.16816.F32.BF16 R20, R44, R36.reuse, R20 ;  /* 0x000000242c14723c */ /* 0x082fe60000041814 */
[C---:B------:R-:W-:Y:S04]  /*b420*/  LEA R170, P0, R143.reuse, R168, 0x5 ;  /* 0x000000a88faa7211 */ /* 0x040fe800078028ff */
[C---:B------:R-:W-:Y:S01]  /*b430*/  LEA.HI.X.SX32 R171, R143.reuse, R169, 0x5, P0 ;  /* 0x000000a98fab7211 */ /* 0x040fe200000f2eff */
        /* <DEDUP_REMOVED lines=42> */
[----:B------:R-:W-:Y:S01]  /*b6e0*/  LEA R46, P0, R143, R36, 0x5 ;  /* 0x000000248f2e7211 */ /* 0x000fe200078028ff */
[----:B------:R-:W-:Y:S03]  /*b6f0*/  HMMA.16816.F32.BF16 R32, R48, R38, R32 ;  /* 0x000000263020723c */ /* 0x000fe60000041820 */
[----:B------:R-:W-:Y:S01]  /*b700*/  REDG.E.ADD.F32.FTZ.RN.STRONG.GPU desc[UR36][R64.64], R10 ;  /* 0x0000000a400079a6 */ /* 0x000fe2000c12f324 */
[----:B------:R-:W-:Y:S04]  /*b710*/  IMAD.IADD R48, R173, 0x1, R0 ;  /* 0x00000001ad307824 */ /* 0x000fe800078e0200 */
        /* <DEDUP_REMOVED lines=15> */
[----:B------:R-:W-:Y:S04]  /*b810*/  LEA.HI.X.SX32 R59, R143, R57, 0x5, P0 ;  /* 0x000000398f3b7211 */ /* 0x000fe800000f2eff */
        /* <DEDUP_REMOVED lines=120> */
[----:B------:R-:W-:Y:S02]  /*bfa0*/  SHF.L.U32 R0, R149, 0x4, RZ ;  /* 0x0000000495007819 */ /* 0x000fe400000006ff */
        /* <DEDUP_REMOVED lines=8> */
[----:B------:R-:W-:Y:S02]  /*c030*/  LOP3.LUT P1, RZ, R149, 0x10, RZ, 0xc0, !PT ;  /* 0x0000001095ff7812 */ /* 0x000fe4000782c0ff */
        /* <DEDUP_REMOVED lines=151> */
[----:B------:R-:W-:Y:S01]  /*c9b0*/  MOV R0, UR5 ;  /* 0x0000000500007c02 */ /* 0x000fe20008000f00 */
[----:B------:R-:W-:Y:S05]  /*c9c0*/  BRA `(.L_x_2637) ;  /* 0x00000000001c7947 */ /* 0x000fea0003800000 */
.L_x_2636:
[----:B------:R-:W2:Y:S01]  /*c9d0*/  LDCU.64 UR8, c[0x0][0x5c0] ;  /* 0x0000b800ff0877ac */ /* 0x000ea20008000a00 */
[----:B------:R-:W-:-:S04]  /*c9e0*/  UIADD3 UR4, UPT, UPT, UR27, UR29, URZ ;  /* 0x0000001d1b047290 */ /* 0x000fc8000fffe0ff */
[----:B--2---:R-:W-:Y:S02]  /*c9f0*/  UIMAD.WIDE.U32 UR10, UR4, UR8, URZ ;  /* 0x00000008040a72a5 */ /* 0x004fe4000f8e00ff */
[----:B------:R-:W-:-:S04]  /*ca00*/  UIMAD UR4, UR4, UR9, URZ ;  /* 0x00000009040472a4 */ /* 0x000fc8000f8e02ff */
[----:B------:R-:W-:Y:S01]  /*ca10*/  UIADD3 UR4, UPT, UPT, UR11, UR4, URZ ;  /* 0x000000040b047290 */ /* 0x000fe2000fffe0ff */
[----:B------:R-:W-:-:S05]  /*ca20*/  UMOV UR28, UR10 ;  /* 0x0000000a001c7c82 */ /* 0x000fca0008000000 */
[----:B------:R-:W-:Y:S02]  /*ca30*/  MOV R0, UR4 ;  /* 0x0000000400007c02 */ /* 0x000fe40008000f00 */
.L_x_2637:
        /* <DEDUP_REMOVED lines=12> */
.L_x_2638:
[----:B------:R-:W2:Y:S01]  /*cb00*/  LDCU.64 UR4, c[0x0][0x5c8] ;  /* 0x0000b900ff0477ac */ /* 0x000ea20008000a00 */
[----:B------:R-:W-:-:S04]  /*cb10*/  UIADD3 UR10, UPT, UPT, UR27, UR29, URZ ;  /* 0x0000001d1b0a7290 */ /* 0x000fc8000fffe0ff */
[----:B--2---:R-:W-:Y:S02]  /*cb20*/  UIMAD.WIDE.U32 UR14, UR10, UR4, URZ ;  /* 0x000000040a0e72a5 */ /* 0x004fe4000f8e00ff */
[----:B------:R-:W-:-:S04]  /*cb30*/  UIMAD UR10, UR10, UR5, URZ ;  /* 0x000000050a0a72a4 */ /* 0x000fc8000f8e02ff */
[----:B------:R-:W-:-:S06]  /*cb40*/  UIADD3 UR10, UPT, UPT, UR15, UR10, URZ ;  /* 0x0000000a0f0a7290 */ /* 0x000fcc000fffe0ff */
[----:B------:R-:W-:-:S07]  /*cb50*/  MOV R12, UR10 ;  /* 0x0000000a000c7c02 */ /* 0x000fce0008000f00 */
.L_x_2639:
[----:B------:R-:W-:Y:S01]  /*cb60*/  BAR.SYNC.DEFER_BLOCKING 0x0 ;  /* 0x0000000000007b1d */ /* 0x000fe20000010000 */
[----:B------:R-:W-:Y:S01]  /*cb70*/  USHF.L.U32 UR12, UR30, 0x7, URZ ;  /* 0x000000071e0c7899 */ /* 0x000fe200080006ff */
[----:B------:R-:W-:Y:S01]  /*cb80*/  SHF.R.U32.HI R25, RZ, 0x3, R149 ;  /* 0x00000003ff197819 */ /* 0x000fe20000011695 */
[----:B------:R-:W-:Y:S02]  /*cb90*/  USHF.L.U32 UR15, UR30, 0x7, URZ ;  /* 0x000000071e0f7899 */ /* 0x000fe400080006ff */
[----:B------:R-:W-:-:S03]  /*cba0*/  UIMAD.WIDE.U32 UR42, UR12, UR8, URZ ;  /* 0x000000080c2a72a5 */ /* 0x000fc6000f8e00ff */
[----:B-1----:R-:W1:Y:S01]  /*cbb0*/  LDC.64 R4, c[0x0][0x5d8] ;  /* 0x00017600ff047b82 */ /* 0x002e620000000a00 */
        /* <DEDUP_REMOVED lines=20> */
[----:B------:R-:W-:Y:S02]  /*cd00*/  ISETP.GE.OR P3, PT, R6, UR26, P6 ;  /* 0x0000001a06007c0c */ /* 0x000fe4000b766670 */
[C---:B------:R-:W-:Y:S02]  /*cd10*/  ISETP.GE.OR P6, PT, R25.reuse, UR26, P6 ;  /* 0x0000001a19007c0c */ /* 0x040fe4000b7c6670 */
[----:B------:R-:W-:Y:S01]  /*cd20*/  IADD3.X R17, PT, PT, R0, UR43, R7, P0, !PT ;  /* 0x0000002b00117c10 */ /* 0x000fe200087fe407 */
[----:B------:R-:W-:Y:S01]  /*cd30*/  IMAD.X R7, RZ, RZ, RZ, P2 ;  /* 0x000000ffff077224 */ /* 0x000fe200010e06ff */
[----:B------:R-:W-:-:S02]  /*cd40*/  IADD3 R6, P1, PT, R25, 0x40, RZ ;  /* 0x0000004019067810 */ /* 0x000fc40007f3e0ff */
        /* <DEDUP_REMOVED lines=12> */
.L_x_2641:
[----:B------:R-:W-:Y:S05]  /*ce10*/  BSYNC.RECONVERGENT B0 ;  /* 0x0000000000007941 */ /* 0x000fea0003800200 */
.L_x_2640:
[----:B------:R-:W-:Y:S04]  /*ce20*/  BSSY.RECONVERGENT B0, `(.L_x_2642) ;  /* 0x000000b000007945 */ /* 0x000fe80003800200 */
        /* <DEDUP_REMOVED lines=9> */
[----:B---3--:R2:W-:Y:S04]  /*cec0*/  STG.E.128 desc[UR36][R18.64], R8 ;  /* 0x0000000812007986 */ /* 0x0085e8000c101d24 */
.L_x_2643:
[----:B------:R-:W-:Y:S05]  /*ced0*/  BSYNC.RECONVERGENT B0 ;  /* 0x0000000000007941 */ /* 0x000fea0003800200 */
.L_x_2642:
[----:B--23--:R2:W3:Y:S01]  /*cee0*/  LDS.128 R8, [R141+0xe000] ;  /* 0x00e000008d087984 */ /* 0x00c4e20000000c00 */
[----:B------:R-:W-:Y:S01]  /*cef0*/  BSSY.RECONVERGENT B0, `(.L_x_2644) ;  /* 0x000000c000007945 */ /* 0x000fe20003800200 */
[----:B------:R-:W-:-:S03]  /*cf00*/  IADD3.X R27, PT, PT, RZ, RZ, RZ, P1, !PT ;  /* 0x000000ffff1b7210 */ /* 0x000fc60000ffe4ff */
[----:B------:R-:W-:Y:S05]  /*cf10*/  @P4 BRA `(.L_x_2645) ;  /* 0x0000000000244947 */ /* 0x000fea0003800000 */
[----:B------:R-:W4:Y:S01]  /*cf20*/  LDCU.64 UR10, c[0x0][0x560] ;  /* 0x0000ac00ff0a77ac */ /* 0x000f220008000a00 */
[----:B------:R-:W-:Y:S01]  /*cf30*/  MOV R4, R14 ;  /* 0x0000000e00047202 */ /* 0x000fe20000000f00 */
[----:B------:R-:W-:-:S04]  /*cf40*/  IMAD R13, R27, UR8, RZ ;  /* 0x000000081b0d7c24 */ /* 0x000fc8000f8e02ff */
[----:B-1----:R-:W-:-:S04]  /*cf50*/  IMAD.WIDE.U32 R16, R6, UR8, R4 ;  /* 0x0000000806107c25 */ /* 0x002fc8000f8e0004 */
[----:B------:R-:W-:-:S05]  /*cf60*/  IMAD R4, R6, UR9, R13 ;  /* 0x0000000906047c24 */ /* 0x000fca000f8e020d */
[----:B------:R-:W-:Y:S02]  /*cf70*/  IADD3 R4, PT, PT, R4, R17, RZ ;  /* 0x0000001104047210 */ /* 0x000fe40007ffe0ff */
[----:B----4-:R-:W-:-:S04]  /*cf80*/  LEA R18, P1, R16, UR10, 0x1 ;  /* 0x0000000a10127c11 */ /* 0x010fc8000f8208ff */
[----:B------:R-:W-:-:S05]  /*cf90*/  LEA.HI.X R19, R16, UR11, R4, 0x1, P1 ;  /* 0x0000000b10137c11 */ /* 0x000fca00088f0c04 */
[----:B---3--:R4:W-:Y:S04]  /*cfa0*/  STG.E.128 desc[UR36][R18.64], R8 ;  /* 0x0000000812007986 */ /* 0x0089e8000c101d24 */
.L_x_2645:
[----:B------:R-:W-:Y:S05]  /*cfb0*/  BSYNC.RECONVERGENT B0 ;  /* 0x0000000000007941 */ /* 0x000fea0003800200 */
.L_x_2644:
        /* <DEDUP_REMOVED lines=14> */
.L_x_2647:
[----:B------:R-:W-:Y:S05]  /*d0a0*/  BSYNC.RECONVERGENT B0 ;  /* 0x0000000000007941 */ /* 0x000fea0003800200 */
.L_x_2646:
[----:B------:R-:W-:Y:S01]  /*d0b0*/  MOV R143, RZ ;  /* 0x000000ff008f7202 */ /* 0x000fe20000000f00 */
[----:B-1----:R-:W1:Y:S01]  /*d0c0*/  LDS.128 R16, [R141+0x10000] ;  /* 0x010000008d107984 */ /* 0x002e620000000c00 */
        /* <DEDUP_REMOVED lines=17> */
[----:B-1----:R1:W-:Y:S01]  /*d1e0*/  @!P6 STG.E.128 desc[UR36][R4.64], R16 ;  /* 0x000000100400e986 */ /* 0x0023e2000c101d24 */
        /* <DEDUP_REMOVED lines=11> */
.L_x_2649:
[----:B------:R-:W-:Y:S05]  /*d2a0*/  BSYNC.RECONVERGENT B0 ;  /* 0x0000000000007941 */ /* 0x000fea0003800200 */
.L_x_2648:
        /* <DEDUP_REMOVED lines=12> */
.L_x_2651:
[----:B------:R-:W-:Y:S05]  /*d370*/  BSYNC.RECONVERGENT B0 ;  /* 0x0000000000007941 */ /* 0x000fea0003800200 */
.L_x_2650:
        /* <DEDUP_REMOVED lines=11> */
.L_x_2590:
[----:B------:R-:W-:Y:S05]  /*d430*/  BSYNC.RECONVERGENT B1 ;  /* 0x0000000000017941 */ /* 0x000fea0003800200 */
.L_x_2564:
[----:B------:R-:W2:Y:S01]  /*d440*/  LDCU UR5, c[0x0][0x438] ;  /* 0x00008700ff0577ac */ /* 0x000ea20008000800 */
[----:B------:R-:W3:Y:S01]  /*d450*/  LDCU UR8, c[0x0][0x370] ;  /* 0x00006e00ff0877ac */ /* 0x000ee20008000800 */
[----:B--2---:R-:W-:-:S04]  /*d460*/  UIADD3 UR5, UPT, UPT, UR5, 0x7f, URZ ;  /* 0x0000007f05057890 */ /* 0x004fc8000fffe0ff */
[----:B------:R-:W-:Y:S02]  /*d470*/  USHF.R.S32.HI UR4, URZ, 0x1f, UR5 ;  /* 0x0000001fff047899 */ /* 0x000fe40008011405 */
[----:B---3--:R-:W-:Y:S02]  /*d480*/  UIADD3 UR30, UPT, UPT, UR8, UR30, URZ ;  /* 0x0000001e081e7290 */ /* 0x008fe4000fffe0ff */
[----:B------:R-:W-:Y:S01]  /*d490*/  ULEA.HI UR4, UR4, UR5, URZ, 0x7 ;  /* 0x0000000504047291 */ /* 0x000fe2000f8f38ff */
[----:B------:R-:W-:-:S03]  /*d4a0*/  UMOV UR8, UR17 ;  /* 0x0000001100087c82 */ /* 0x000fc60008000000 */
[----:B------:R-:W-:-:S04]  /*d4b0*/  USHF.R.S32.HI UR4, URZ, 0x7, UR4 ;  /* 0x00000007ff047899 */ /* 0x000fc80008011404 */
[----:B------:R-:W-:-:S09]  /*d4c0*/  UISETP.GE.AND UP0, UPT, UR30, UR4, UPT ;  /* 0x000000041e00728c */ /* 0x000fd2000bf06270 */
[----:B------:R-:W-:Y:S05]  /*d4d0*/  BRA.U !UP0, `(.L_x_2652) ;  /* 0xffffff2d087c7547 */ /* 0x000fea000b83ffff */
[----:B------:R-:W-:Y:S05]  /*d4e0*/  EXIT ;  /* 0x000000000000794d */ /* 0x000fea0003800000 */
.L_x_2653:
        /* <DEDUP_REMOVED lines=9> */
.L_x_2797:


//--------------------- .text._ZN5flash44flash_bwd_dq_dk_dv_loop_seqk_parallel_kernelI23Flash_bwd_kernel_traitsILi64ELi128ELi128ELi8ELi4ELi4ELi4ELb0ELb0EN7cutlass10bfloat16_tE19Flash_kernel_traitsILi64ELi128ELi128ELi8ES3_EELb0ELb0ELb1ELb1ELb0ELb0ELb1EEEvNS_16Flash_bwd_paramsE --------------------------
	.section	.text._ZN5flash44flash_bwd_dq_dk_dv_loop_seqk_parallel_kernelI23Flash_bwd_kernel_traitsILi64ELi128ELi128ELi8ELi4ELi4ELi4ELb0ELb0EN7cutlass10bfloat16_tE19Flash_kernel_traitsILi64ELi128ELi128ELi8ES3_EELb0ELb0ELb1ELb1ELb0ELb0ELb1EEEvNS_16Flash_bwd_paramsE,"ax",@progbits
	.align	128
        .global         _ZN5flash44flash_bwd_dq_dk_dv_loop_seqk_parallel_kernelI23Flash_bwd_kernel_traitsILi64ELi128ELi128ELi8ELi4ELi4ELi4ELb0ELb0EN7cutlass10bfloat16_tE19Flash_kernel_traitsILi64ELi128ELi128ELi8ES3_EELb0ELb0ELb1ELb1ELb0ELb0ELb1EEEvNS_16Flash_bwd_paramsE
        .type           _ZN5flash44flash_bwd_dq_dk_dv_loop_seqk_parallel_kernelI23Flash_bwd_kernel_traitsILi64ELi128ELi128ELi8ELi4ELi4ELi4ELb0ELb0EN7cutlass10bfloat16_tE19Flash_kernel_traitsILi64ELi128ELi128ELi8ES3_EELb0ELb0ELb1ELb1ELb0ELb0ELb1EEEvNS_16Flash_bwd_paramsE,@function
        .size           _ZN5flash44flash_bwd_dq_dk_dv_loop_seqk_parallel_kernelI23Flash_bwd_kernel_traitsILi64ELi128ELi128ELi8ELi4ELi4ELi4ELb0ELb0EN7cutlass10bfloat16_tE19Flash_kernel_traitsILi64ELi128ELi128ELi8ES3_EELb0ELb0ELb1ELb1ELb0ELb0ELb1EEEvNS_16Flash_bwd_paramsE,(.L_x_2798 - _ZN5flash44flash_bwd_dq_dk_dv_loop_seqk_parallel_kernelI23Flash_bwd_kernel_traitsILi64ELi128ELi128ELi8ELi4ELi4ELi4ELb0ELb0EN7cutlass10bfloat16_tE19Flash_kernel_traitsILi64ELi128ELi128ELi8ES3_EELb0ELb0ELb1ELb1ELb0ELb0ELb1EEEvNS_16Flash_bwd_paramsE)
        .other          _ZN5flash44flash_bwd_dq_dk_dv_loop_seqk_parallel_kernelI23Flash_bwd_kernel_traitsILi64ELi128ELi128ELi8ELi4ELi4ELi4ELb0ELb0EN7cutlass10bfloat16_tE19Flash_kernel_traitsILi64ELi128ELi128ELi8ES3_EELb0ELb0ELb1ELb1ELb0ELb0ELb1EEEvNS_16Flash_bwd_paramsE,@"STO_CUDA_ENTRY STV_DEFAULT"
_ZN5flash44flash_bwd_dq_dk_dv_loop_seqk_parallel_kernelI23Flash_bwd_kernel_traitsILi64ELi128ELi128ELi8ELi4ELi4ELi4ELb0ELb0EN7cutlass10bfloat16_tE19Flash_kernel_traitsILi64ELi128ELi128ELi8ES3_EELb0ELb0ELb1ELb1ELb0ELb0ELb1EEEvNS_16Flash_bwd_paramsE:
.text._ZN5flash44flash_bwd_dq_dk_dv_loop_seqk_parallel_kernelI23Flash_bwd_kernel_traitsILi64ELi128ELi128ELi8ELi4ELi4ELi4ELb0ELb0EN7cutlass10bfloat16_tE19Flash_kernel_traitsILi64ELi128ELi128ELi8ES3_EELb0ELb0ELb1ELb1ELb0ELb0ELb1EEEvNS_16Flash_bwd_paramsE:
        /* <DEDUP_REMOVED lines=50> */
.L_x_2743:
[----:B------:R-:W1:Y:S01]  /*0320*/  LDCU.64 UR8, c[0x0][0x478] ;  /* 0x00008f00ff0877ac */ /* 0x000e620008000a00 */
[----:B------:R-:W-:Y:S02]  /*0330*/  PLOP3.LUT P1, PT, PT, PT, UP3, 0x80, 0x8 ;  /* 0x000000000008781c */ /* 0x000fe40003f2f038 */
[----:B------:R-:W-:Y:S01]  /*0340*/  PLOP3.LUT P4, PT, PT, PT, UP5, 0x80, 0x8 ;  /* 0x000000000008781c */ /* 0x000fe20003f8f058 */
[----:B------:R-:W-:Y:S01]  /*0350*/  @UP3 ULEA UR12, UP0, UR25, UR6, 0x2 ;  /* 0x00000006190c3291 */ /* 0x000fe2000f8010ff */
[----:B------:R-:W-:Y:S01]  /*0360*/  PLOP3.LUT P2, PT, PT, PT, UP4, 0x80, 0x8 ;  /* 0x000000000008781c */ /* 0x000fe20003f4f048 */
[----:B------:R-:W-:Y:S02]  /*0370*/  UISETP.NE.AND UP2, UPT, UR28, URZ, UPT ;  /* 0x000000ff1c00728c */ /* 0x000fe4000bf45270 */
[----:B------:R-:W-:Y:S02]  /*0380*/  @UP3 ULEA.HI.X UR13, UR25, UR7, URZ, 0x2, UP0 ;  /* 0x00000007190d3291 */ /* 0x000fe400080f14ff */
[----:B--234-:R-:W-:-:S04]  /*0390*/  IMAD.U32 R4, RZ, RZ, UR12 ;  /* 0x0000000cff047e24 */ /* 0x01cfc8000f8e00ff */
[----:B------:R-:W-:Y:S01]  /*03a0*/  IMAD.U32 R5, RZ, RZ, UR13 ;  /* 0x0000000dff057e24 */ /* 0x000fe2000f8e00ff */
[----:B----4-:R-:W-:Y:S02]  /*03b0*/  UIMAD.WIDE.U32 UR12, UR25, 0x4, UR30 ;  /* 0x00000004190c78a5 */ /* 0x010fe4000f8e001e */
[----:B-1----:R-:W-:Y:S02]  /*03c0*/  UISETP.NE.U32.AND UP0, UPT, UR8, URZ, UPT ;  /* 0x000000ff0800728c */ /* 0x002fe4000bf05070 */
[----:B------:R-:W3:Y:S02]  /*03d0*/  @P1 LDG.E R6, desc[UR36][R4.64] ;  /* 0x0000002404061981 */ /* 0x000ee4000c1e1900 */
        /* <DEDUP_REMOVED lines=9> */
[----:B------:R5:W2:Y:S01]  /*0470*/  @P0 LDG.E R4, desc[UR36][R2.64] ;  /* 0x0000002402040981 */ /* 0x000aa2000c1e1900 */
[----:B------:R-:W-:Y:S01]  /*0480*/  UMOV UR38, URZ ;  /* 0x000000ff00267c82 */ /* 0x000fe20008000000 */
[----:B----4-:R-:W-:-:S04]  /*0490*/  @!UP0 UISETP.NE.U32.AND UP1, UPT, UR8, URZ, UPT ;  /* 0x000000ff0800828c */ /* 0x010fc8000bf25070 */
[----:B------:R-:W-:Y:S01]  /*04a0*/  @!UP0 UISETP.NE.AND.EX UP1, UPT, UR9, URZ, UPT, UP1 ;  /* 0x000000ff0900828c */ /* 0x000fe2000bf25310 */
[----:B------:R-:W-:Y:S01]  /*04b0*/  UMOV UR44, 0xffffffff ;  /* 0xffffffff002c7882 */ /* 0x000fe20000000000 */
[----:B------:R-:W-:Y:S02]  /*04c0*/  UMOV UR40, 0xffffffff ;  /* 0xffffffff00287882 */ /* 0x000fe40000000000 */
        /* <DEDUP_REMOVED lines=8> */
[----:B------:R-:W-:Y:S01]  /*0550*/  USHF.L.U32 UR47, UR41, 0x7, URZ ;  /* 0x00000007292f7899 */ /* 0x000fe200080006ff */
[----:B---3--:R-:W-:Y:S02]  /*0560*/  @P1 R2UR UR38, R6 ;  /* 0x00000000062612ca */ /* 0x008fe400000e0000 */
[----:B--2---:R-:W-:-:S13]  /*0570*/  @P0 R2UR UR35, R4 ;  /* 0x00000000042302ca */ /* 0x004fda00000e0000 */
        /* <DEDUP_REMOVED lines=14> */
.L_x_2654:
        /* <DEDUP_REMOVED lines=43> */
.L_x_2656:
[----:B------:R-:W1:Y:S01]  /*0910*/  LDCU.64 UR16, c[0x0][0x3b8] ;  /* 0x00007700ff1077ac */ /* 0x000e620008000a00 */
[----:B------:R-:W-:-:S04]  /*0920*/  UIADD3 UR8, UPT, UPT, UR38, UR40, URZ ;  /* 0x0000002826087290 */ /* 0x000fc8000fffe0ff */
[----:B-1----:R-:W-:Y:S02]  /*0930*/  UIMAD.WIDE.U32 UR56, UR8, UR16, URZ ;  /* 0x00000010083872a5 */ /* 0x002fe4000f8e00ff */
[----:B------:R-:W-:-:S04]  /*0940*/  UIMAD UR8, UR8, UR17, URZ ;  /* 0x00000011080872a4 */ /* 0x000fc8000f8e02ff */
[----:B------:R-:W-:-:S06]  /*0950*/  UIADD3 UR8, UPT, UPT, UR57, UR8, URZ ;  /* 0x0000000839087290 */ /* 0x000fcc000fffe0ff */
[----:B------:R-:W-:Y:S02]  /*0960*/  MOV R21, UR8 ;  /* 0x0000000800157c02 */ /* 0x000fe40008000f00 */
.L_x_2657:
        /* <DEDUP_REMOVED lines=44> */
.L_x_2658:
[----:B------:R-:W1:Y:S01]  /*0c30*/  LDCU.64 UR14, c[0x0][0x3c0] ;  /* 0x00007800ff0e77ac */ /* 0x000e620008000a00 */
[----:B------:R-:W-:-:S04]  /*0c40*/  UIADD3 UR8, UPT, UPT, UR38, UR40, URZ ;  /* 0x0000002826087290 */ /* 0x000fc8000fffe0ff */
[----:B-1----:R-:W-:Y:S02]  /*0c50*/  UIMAD.WIDE.U32 UR10, UR8, UR14, URZ ;  /* 0x0000000e080a72a5 */ /* 0x002fe4000f8e00ff */
[----:B------:R-:W-:-:S04]  /*0c60*/  UIMAD UR8, UR8, UR15, URZ ;  /* 0x0000000f080872a4 */ /* 0x000fc8000f8e02ff */
[----:B------:R-:W-:Y:S01]  /*0c70*/  UIADD3 UR8, UPT, UPT, UR11, UR8, URZ ;  /* 0x000000080b087290 */ /* 0x000fe2000fffe0ff */
[----:B------:R-:W-:-:S05]  /*0c80*/  UMOV UR50, UR10 ;  /* 0x0000000a00327c82 */ /* 0x000fca0008000000 */
[----:B------:R-:W-:-:S07]  /*0c90*/  MOV R25, UR8 ;  /* 0x0000000800197c02 */ /* 0x000fce0008000f00 */
.L_x_2659:
        /* <DEDUP_REMOVED lines=27> */
.L_x_2660:
[----:B------:R-:W-:Y:S02]  /*0e50*/  UIMAD.WIDE.U32 UR62, UR66, UR44, URZ ;  /* 0x0000002c423e72a5 */ /* 0x000fe4000f8e00ff */
[----:B------:R-:W-:-:S04]  /*0e60*/  UIMAD UR8, UR67, UR44, URZ ;  /* 0x0000002c430872a4 */ /* 0x000fc8000f8e02ff */
[----:B------:R-:W-:Y:S02]  /*0e70*/  UIADD3 UR8, UPT, UPT, UR63, UR8, URZ ;  /* 0x000000083f087290 */ /* 0x000fe4000fffe0ff */
.L_x_2661:
        /* <DEDUP_REMOVED lines=21> */
.L_x_2662:
[----:B------:R-:W1:Y:S01]  /*0fd0*/  LDCU UR53, c[0x0][0x434] ;  /* 0x00008680ff3577ac */ /* 0x000e620008000800 */
[----:B------:R-:W-:-:S04]  /*0fe0*/  UIMAD UR9, UR25, UR59, UR24 ;  /* 0x0000003b190972a4 */ /* 0x000fc8000f8e0218 */
[----:B-1----:R-:W-:Y:S02]  /*0ff0*/  UIMAD UR53, UR9, UR53, URZ ;  /* 0x00000035093572a4 */ /* 0x002fe4000f8e02ff */
.L_x_2663:
        /* <DEDUP_REMOVED lines=11> */
.L_x_2664:
[----:B------:R-:W1:Y:S01]  /*10b0*/  LDCU UR57, c[0x0][0x444] ;  /* 0x00008880ff3977ac */ /* 0x000e620008000800 */
[----:B------:R-:W-:-:S04]  /*10c0*/  UIMAD UR9, UR25, UR59, UR24 ;  /* 0x0000003b190972a4 */ /* 0x000fc8000f8e0218 */
[----:B-1----:R-:W-:-:S12]  /*10d0*/  UIMAD UR57, UR9, UR57, URZ ;  /* 0x00000039093972a4 */ /* 0x002fd8000f8e02ff */
.L_x_2665:
        /* <DEDUP_REMOVED lines=25> */
[----:B------:R-:W-:-:S02]  /*1270*/  SHF.R.U32.HI R20, RZ, 0x5, R183 ;  /* 0x00000005ff147819 */ /* 0x000fc400000116b7 */
[----:B------:R-:W-:Y:S01]  /*1280*/  LOP3.LUT R10, R30, 0x38, RZ, 0xc0, !PT ;  /* 0x000000381e0a7812 */ /* 0x000fe200078ec0ff */
[----:B------:R-:W-:Y:S01]  /*1290*/  UISETP.LT.AND UP0, UPT, URZ, UR44, UPT ;  /* 0x0000002cff00728c */ /* 0x000fe2000bf01270 */
[----:B------:R-:W-:Y:S01]  /*12a0*/  LOP3.LUT R17, R183, 0x1f, RZ, 0xc0, !PT ;  /* 0x0000001fb7117812 */ /* 0x000fe200078ec0ff */
[----:B------:R-:W2:Y:S01]  /*12b0*/  LDCU.64 UR8, c[0x0][0x3c8] ;  /* 0x00007900ff0877ac */ /* 0x000ea20008000a00 */
[----:B------:R-:W-:Y:S01]  /*12c0*/  SHF.R.U32.HI R26, RZ, 0x3, R183 ;  /* 0x00000003ff1a7819 */ /* 0x000fe200000116b7 */
[----:B------:R-:W-:Y:S01]  /*12d0*/  IMAD.WIDE.U32 R2, R14, UR12, R10 ;  /* 0x0000000c0e027c25 */ /* 0x000fe2000f8e000a */
[----:B------:R-:W-:Y:S02]  /*12e0*/  USEL UR44, URZ, UR44, !UP0 ;  /* 0x0000002cff2c7287 */ /* 0x000fe4000c000000 */
[C---:B------:R-:W-:Y:S01]  /*12f0*/  IADD3 R27, PT, PT, R26.reuse, 0x20, RZ ;  /* 0x000000201a1b7810 */ /* 0x040fe20007ffe0ff */
[----:B------:R-:W-:Y:S01]  /*1300*/  VIADD R29, R26, 0x40 ;  /* 0x000000401a1d7836 */ /* 0x000fe20000000000 */
[----:B------:R-:W-:Y:S01]  /*1310*/  IADD3 R4, P0, PT, R2, UR52, RZ ;  /* 0x0000003402047c10 */ /* 0x000fe2000ff1e0ff */
[----:B------:R-:W-:Y:S01]  /*1320*/  UISETP.GT.AND UP0, UPT, UR49, UR44, UPT ;  /* 0x0000002c3100728c */ /* 0x000fe2000bf04270 */
[----:B------:R-:W-:-:S02]  /*1330*/  VIADD R28, R26, 0x60 ;  /* 0x000000601a1c7836 */ /* 0x000fc40000000000 */
[----:B------:R-:W-:Y:S02]  /*1340*/  IADD3.X R5, PT, PT, R3, UR13, R0, P0, !PT ;  /* 0x0000000d03057c10 */ /* 0x000fe400087fe400 */
[----:B------:R-:W-:Y:S01]  /*1350*/  IADD3 R2, P0, PT, R10, UR60, RZ ;  /* 0x0000003c0a027c10 */ /* 0x000fe2000ff1e0ff */
[----:B------:R-:W4:Y:S03]  /*1360*/  LDCU.64 UR60, c[0x0][0x5e8] ;  /* 0x0000bd00ff3c77ac */ /* 0x000f260008000a00 */
        /* <DEDUP_REMOVED lines=11> */
[----:B-1----:R-:W-:-:S04]  /*1420*/  IMAD.WIDE.U32 R4, R8, UR22, RZ ;  /* 0x0000001608047c25 */ /* 0x002fc8000f8e00ff */
[----:B------:R-:W-:Y:S01]  /*1430*/  IMAD.IADD R3, R3, 0x1, R0 ;  /* 0x0000000103037824 */ /* 0x000fe200078e0200 */
[----:B------:R-:W-:Y:S01]  /*1440*/  SEL R4, R4, RZ, P3 ;  /* 0x000000ff04047207 */ /* 0x000fe20001800000 */
[----:B------:R-:W-:Y:S01]  /*1450*/  IMAD R0, R20, UR58, R17 ;  /* 0x0000003a14007c24 */ /* 0x000fe2000f8e0211 */
[----:B------:R-:W-:Y:S01]  /*1460*/  USHF.L.U32 UR58, UR58, 0x7, URZ ;  /* 0x000000073a3a7899 */ /* 0x000fe200080006ff */
[----:B------:R-:W-:Y:S01]  /*1470*/  IMAD R5, R9, UR22, R5 ;  /* 0x0000001609057c24 */ /* 0x000fe2000f8e0205 */
[----:B------:R-:W-:Y:S01]  /*1480*/  IADD3 R17, P2, PT, R26, 0x20, RZ ;  /* 0x000000201a117810 */ /* 0x000fe20007f5e0ff */
[----:B---3--:R-:W-:Y:S01]  /*1490*/  IMAD.WIDE.U32 R2, R18, UR24, R2 ;  /* 0x0000001812027c25 */ /* 0x008fe2000f8e0002 */
[----:B------:R-:W-:Y:S02]  /*14a0*/  IADD3 R9, P1, P0, R0, UR55, R4 ;  /* 0x0000003700097c10 */ /* 0x000fe4000f83e004 */
[----:B------:R-:W-:Y:S01]  /*14b0*/  SHF.R.S32.HI R8, RZ, 0x1f, R0 ;  /* 0x0000001fff087819 */ /* 0x000fe20000011400 */
[----:B------:R-:W-:Y:S01]  /*14c0*/  IMAD R3, R19, UR24, R3 ;  /* 0x0000001813037c24 */ /* 0x000fe2000f8e0203 */
[----:B------:R-:W-:Y:S01]  /*14d0*/  SEL R0, R5, RZ, P3 ;  /* 0x000000ff05007207 */ /* 0x000fe20001800000 */
[----:B------:R-:W-:-:S03]  /*14e0*/  IMAD.WIDE.U32 R4, R26, R14, R6 ;  /* 0x0000000e1a047225 */ /* 0x000fc600078e0006 */
[----:B------:R-:W-:Y:S01]  /*14f0*/  IADD3.X R7, PT, PT, R8, UR54, R0, P1, P0 ;  /* 0x0000003608077c10 */ /* 0x000fe20008fe0400 */
[----:B------:R-:W-:Y:S01]  /*1500*/  IMAD R6, R26, R15, R5 ;  /* 0x0000000f1a067224 */ /* 0x000fe200078e0205 */
[----:B----4-:R-:W-:Y:S01]  /*1510*/  LEA R32, P1, R4, UR12, 0x1 ;  /* 0x0000000c04207c11 */ /* 0x010fe2000f8208ff */
[----:B------:R-:W-:Y:S01]  /*1520*/  IMAD.U32 R0, RZ, RZ, UR58 ;  /* 0x0000003aff007e24 */ /* 0x000fe2000f8e00ff */
[----:B------:R-:W-:Y:S01]  /*1530*/  IADD3 R5, P0, PT, R9, UR58, RZ ;  /* 0x0000003a09057c10 */ /* 0x000fe2000ff1e0ff */
[----:B------:R-:W-:Y:S01]  /*1540*/  IMAD.WIDE.U32 R2, R26, R12, R2 ;  /* 0x0000000c1a027225 */ /* 0x000fe200078e0002 */
[----:B------:R-:W-:Y:S01]  /*1550*/  LEA.HI.X R31, R4, UR13, R6, 0x1, P1 ;  /* 0x0000000d041f7c11 */ /* 0x000fe200088f0c06 */
[----:B------:R1:W-:Y:S01]  /*1560*/  STL [R1+0x14], R32 ;  /* 0x0000142001007387 */ /* 0x0003e20000100800 */
[----:B------:R-:W-:Y:S01]  /*1570*/  LEA.HI.X.SX32 R4, R0, R7, 0x1, P0 ;  /* 0x0000000700047211 */ /* 0x000fe200000f0eff */
[----:B------:R-:W-:Y:S01]  /*1580*/  IMAD R0, R26, R13, R3 ;  /* 0x0000000d1a007224 */ /* 0x000fe200078e0203 */
[C---:B--2---:R-:W-:Y:S01]  /*1590*/  LEA R34, P1, R2.reuse, UR10, 0x1 ;  /* 0x0000000a02227c11 */ /* 0x044fe2000f8208ff */
[----:B------:R1:W-:Y:S01]  /*15a0*/  STL [R1+0x10], R31 ;  /* 0x0000101f01007387 */ /* 0x0003e20000100800 */
[C---:B-----5:R-:W-:Y:S01]  /*15b0*/  LEA R204, P0, R5.reuse, UR8, 0x2 ;  /* 0x0000000805cc7c11 */ /* 0x060fe2000f8010ff */
[----:B------:R-:W-:Y:S01]  /*15c0*/  UIMAD.WIDE UR12, UR57, 0x4, UR60 ;  /* 0x00000004390c78a5 */ /* 0x000fe2000f8e023c */
[----:B------:R-:W-:Y:S01]  /*15d0*/  LEA.HI.X R33, R2, UR11, R0, 0x1, P1 ;  /* 0x0000000b02217c11 */ /* 0x000fe200088f0c00 */
[----:B------:R1:W-:Y:S01]  /*15e0*/  STL [R1+0xc], R34 ;  /* 0x00000c2201007387 */ /* 0x0003e20000100800 */
[----:B------:R-:W-:Y:S01]  /*15f0*/  LEA.HI.X R205, R5, UR9, R4, 0x2, P0 ;  /* 0x0000000905cd7c11 */ /* 0x000fe200080f1404 */
[----:B------:R-:W-:Y:S01]  /*1600*/  IMAD.SHL.U32 R6, R14, 0x20, RZ ;  /* 0x000000200e067824 */ /* 0x000fe200078e00ff */
[C---:B------:R-:W-:Y:S01]  /*1610*/  IADD3 R18, P1, PT, R26.reuse, 0x40, RZ ;  /* 0x000000401a127810 */ /* 0x040fe20007f3e0ff */
[----:B------:R1:W-:Y:S01]  /*1620*/  STL [R1+0x8], R33 ;  /* 0x0000082101007387 */ /* 0x0003e20000100800 */
[----:B------:R-:W-:Y:S01]  /*1630*/  IADD3 R19, P0, PT, R26, 0x60, RZ ;  /* 0x000000601a137810 */ /* 0x000fe20007f1e0ff */
[----:B------:R-:W-:Y:S01]  /*1640*/  IMAD.X R20, RZ, RZ, RZ, P2 ;  /* 0x000000ffff147224 */ /* 0x000fe200010e06ff */
[----:B------:R-:W-:Y:S01]  /*1650*/  SHF.L.U64.HI R7, R14, 0x5, R15 ;  /* 0x000000050e077819 */ /* 0x000fe2000001020f */
[----:B------:R-:W-:Y:S01]  /*1660*/  IMAD.X R22, RZ, RZ, RZ, P1 ;  /* 0x000000ffff167224 */ /* 0x000fe200008e06ff */
[C---:B------:R-:W-:Y:S01]  /*1670*/  SHF.L.U64.HI R5, R12.reuse, 0x5, R13 ;  /* 0x000000050c057819 */ /* 0x040fe2000001020d */
[----:B------:R-:W-:Y:S01]  /*1680*/  UIMAD.WIDE UR54, UR53, 0x4, UR62 ;  /* 0x00000004353678a5 */ /* 0x000fe2000f8e023e */
[----:B------:R-:W-:Y:S01]  /*1690*/  SHF.L.U32 R4, R12, 0x5, RZ ;  /* 0x000000050c047819 */ /* 0x000fe200000006ff */
[----:B------:R-:W-:Y:S01]  /*16a0*/  UMOV UR52, UR12 ;  /* 0x0000000c00347c82 */ /* 0x000fe20008000000 */
[----:B------:R-:W-:Y:S01]  /*16b0*/  IADD3.X R23, PT, PT, RZ, RZ, RZ, P0, !PT ;  /* 0x000000ffff177210 */ /* 0x000fe200007fe4ff */
[----:B------:R-:W-:Y:S08]  /*16c0*/  BRA.U UP0, `(.L_x_2666) ;  /* 0x0000000900707547 */ /* 0x000ff0000b800000 */
        /* <DEDUP_REMOVED lines=12> */
.L_x_2667:
[----:B------:R-:W2:Y:S01]  /*1790*/  LDCU.64 UR10, c[0x0][0x5c0] ;  /* 0x0000b800ff0a77ac */ /* 0x000ea20008000a00 */
[----:B------:R-:W-:-:S04]  /*17a0*/  UIADD3 UR5, UPT, UPT, UR38, UR40, URZ ;  /* 0x0000002826057290 */ /* 0x000fc8000fffe0ff */
[----:B--2---:R-:W-:Y:S02]  /*17b0*/  UIMAD.WIDE.U32 UR16, UR5, UR10, URZ ;  /* 0x0000000a051072a5 */ /* 0x004fe4000f8e00ff */
[----:B------:R-:W-:-:S04]  /*17c0*/  UIMAD UR5, UR5, UR11, URZ ;  /* 0x0000000b050572a4 */ /* 0x000fc8000f8e02ff */
[----:B------:R-:W-:-:S06]  /*17d0*/  UIADD3 UR5, UPT, UPT, UR17, UR5, URZ ;  /* 0x0000000511057290 */ /* 0x000fcc000fffe0ff */
[----:B------:R-:W-:Y:S02]  /*17e0*/  MOV R0, UR5 ;  /* 0x0000000500007c02 */ /* 0x000fe40008000f00 */
.L_x_2668:
        /* <DEDUP_REMOVED lines=12> */
.L_x_2669:
[----:B------:R-:W2:Y:S01]  /*18b0*/  LDCU.64 UR8, c[0x0][0x5c8] ;  /* 0x0000b900ff0877ac */ /* 0x000ea20008000a00 */
[----:B------:R-:W-:-:S04]  /*18c0*/  UIADD3 UR38, UPT, UPT, UR38, UR40, URZ ;  /* 0x0000002826267290 */ /* 0x000fc8000fffe0ff */
[----:B--2---:R-:W-:Y:S02]  /*18d0*/  UIMAD.WIDE.U32 UR14, UR38, UR8, URZ ;  /* 0x00000008260e72a5 */ /* 0x004fe4000f8e00ff */
[----:B------:R-:W-:-:S04]  /*18e0*/  UIMAD UR38, UR38, UR9, URZ ;  /* 0x00000009262672a4 */ /* 0x000fc8000f8e02ff */
[----:B------:R-:W-:-:S06]  /*18f0*/  UIADD3 UR38, UPT, UPT, UR15, UR38, URZ ;  /* 0x000000260f267290 */ /* 0x000fcc000fffe0ff */
[----:B------:R-:W-:Y:S02]  /*1900*/  MOV R12, UR38 ;  /* 0x00000026000c7c02 */ /* 0x000fe40008000f00 */
.L_x_2670:
[----:B------:R-:W2:Y:S01]  /*1910*/  LDCU UR5, c[0x0][0x440] ;  /* 0x00008800ff0577ac */ /* 0x000ea20008000800 */
[----:B------:R-:W-:Y:S01]  /*1920*/  IMAD.U32 R2, RZ, RZ, UR10 ;  /* 0x0000000aff027e24 */ /* 0x000fe2000f8e00ff */
[----:B------:R-:W-:Y:S01]  /*1930*/  BSSY.RECONVERGENT B0, `(.L_x_2671) ;  /* 0x0000023000007945 */ /* 0x000fe20003800200 */
[----:B------:R-:W-:Y:S02]  /*1940*/  UIADD3 UR35, UPT, UPT, -UR47, UR35, URZ ;  /* 0x000000232f237290 */ /* 0x000fe4000fffe1ff */
[----:B------:R-:W-:Y:S01]  /*1950*/  IMAD.WIDE.U32 R2, R2, UR47, R10 ;  /* 0x0000002f02027c25 */ /* 0x000fe2000f8e000a */
[----:B------:R-:W3:Y:S02]  /*1960*/  LDCU.64 UR12, c[0x0][0x5d8] ;  /* 0x0000bb00ff0c77ac */ /* 0x000ee40008000a00 */
[----:B------:R-:W-:Y:S02]  /*1970*/  IADD3 R2, P1, PT, R2, UR16, RZ ;  /* 0x0000001002027c10 */ /* 0x000fe4000ff3e0ff */
[----:B--2---:R-:W-:Y:S01]  /*1980*/  ISETP.GE.AND P0, PT, R10, UR5, PT ;  /* 0x000000050a007c0c */ /* 0x004fe2000bf06270 */
[----:B------:R-:W-:-:S03]  /*1990*/  UIMAD UR5, UR48, UR10, URZ ;  /* 0x0000000a300572a4 */ /* 0x000fc6000f8e02ff */
[----:B------:R-:W-:Y:S01]  /*19a0*/  ISETP.GE.OR P3, PT, R26, UR35, P0 ;  /* 0x000000231a007c0c */ /* 0x000fe20008766670 */
[----:B------:R-:W-:Y:S01]  /*19b0*/  UIMAD UR5, UR47, UR11, UR5 ;  /* 0x0000000b2f0572a4 */ /* 0x000fe2000f8e0205 */
[----:B---3--:R-:W-:Y:S01]  /*19c0*/  IMAD.U32 R6, RZ, RZ, UR13 ;  /* 0x0000000dff067e24 */ /* 0x008fe2000f8e00ff */
[----:B------:R-:W-:-:S04]  /*19d0*/  ISETP.GE.OR P2, PT, R27, UR35, P0 ;  /* 0x000000231b007c0c */ /* 0x000fc80008746670 */
[----:B------:R-:W-:Y:S01]  /*19e0*/  IADD3.X R3, PT, PT, R0, UR5, R3, P1, !PT ;  /* 0x0000000500037c10 */ /* 0x000fe20008ffe403 */
[----:B------:R-:W-:Y:S01]  /*19f0*/  IMAD.U32 R0, RZ, RZ, UR12 ;  /* 0x0000000cff007e24 */ /* 0x000fe2000f8e00ff */
[----:B------:R-:W-:Y:S02]  /*1a00*/  ISETP.GE.OR P1, PT, R29, UR35, P0 ;  /* 0x000000231d007c0c */ /* 0x000fe40008726670 */
[----:B------:R-:W-:Y:S01]  /*1a10*/  ISETP.GE.OR P0, PT, R28, UR35, P0 ;  /* 0x000000231c007c0c */ /* 0x000fe20008706670 */
[----:B------:R-:W-:Y:S01]  /*1a20*/  IMAD.WIDE.U32 R8, R0, UR24, R2 ;  /* 0x0000001800087c25 */ /* 0x000fe2000f8e0002 */
[----:B------:R-:W2:Y:S03]  /*1a30*/  @!P3 LDC.64 R4, c[0x0][0x560] ;  /* 0x00015800ff04bb82 */ /* 0x000ea60000000a00 */
        /* <DEDUP_REMOVED lines=18> */
.L_x_2672:
[----:B------:R-:W-:Y:S05]  /*1b60*/  BSYNC.RECONVERGENT B0 ;  /* 0x0000000000007941 */ /* 0x000fea0003800200 */
.L_x_2671:
[----:B------:R-:W-:Y:S04]  /*1b70*/  BSSY.RECONVERGENT B0, `(.L_x_2673) ;  /* 0x000000c000007945 */ /* 0x000fe80003800200 */
        /* <DEDUP_REMOVED lines=8> */
[----:B--23--:R-:W-:-:S04]  /*1c00*/  LEA R4, P4, R2, UR12, 0x1 ;  /* 0x0000000c02047c11 */ /* 0x00cfc8000f8808ff */
[----:B------:R-:W-:-:S05]  /*1c10*/  LEA.HI.X R5, R2, UR13, R0, 0x1, P4 ;  /* 0x0000000d02057c11 */ /* 0x000fca000a0f0c00 */
[----:B------:R4:W-:Y:S04]  /*1c20*/  STG.E.128 desc[UR36][R4.64], RZ ;  /* 0x000000ff04007986 */ /* 0x0009e8000c101d24 */
.L_x_2674:
[----:B------:R-:W-:Y:S05]  /*1c30*/  BSYNC.RECONVERGENT B0 ;  /* 0x0000000000007941 */ /* 0x000fea0003800200 */
.L_x_2673:
[----:B------:R-:W-:Y:S04]  /*1c40*/  BSSY.RECONVERGENT B0, `(.L_x_2675) ;  /* 0x000000c000007945 */ /* 0x000fe80003800200 */
[----:B------:R-:W-:Y:S05]  /*1c50*/  @P0 BRA `(.L_x_2676) ;  /* 0x0000000000280947 */ /* 0x000fea0003800000 */
[----:B------:R-:W5:Y:S01]  /*1c60*/  LDCU.64 UR12, c[0x0][0x560] ;  /* 0x0000ac00ff0c77ac */ /* 0x000f620008000a00 */
[----:B------:R-:W-:Y:S01]  /*1c70*/  MOV R2, R8 ;  /* 0x0000000800027202 */ /* 0x000fe20000000f00 */
[----:B------:R-:W-:Y:S01]  /*1c80*/  IMAD R0, R23, UR10, RZ ;  /* 0x0000000a17007c24 */ /* 0x000fe2000f8e02ff */
[----:B------:R-:W-:-:S03]  /*1c90*/  MOV R3, R7 ;  /* 0x0000000700037202 */ /* 0x000fc60000000f00 */
[C---:B------:R-:W-:Y:S02]  /*1ca0*/  IMAD R0, R19.reuse, UR11, R0 ;  /* 0x0000000b13007c24 */ /* 0x040fe4000f8e0200 */
[----:B--234-:R-:W-:-:S05]  /*1cb0*/  IMAD.WIDE.U32 R4, R19, UR10, R2 ;  /* 0x0000000a13047c25 */ /* 0x01cfca000f8e0002 */
[----:B------:R-:W-:Y:S02]  /*1cc0*/  IADD3 R0, PT, PT, R5, R0, RZ ;  /* 0x0000000005007210 */ /* 0x000fe40007ffe0ff */
[----:B-----5:R-:W-:-:S04]  /*1cd0*/  LEA R2, P4, R4, UR12, 0x1 ;  /* 0x0000000c04027c11 */ /* 0x020fc8000f8808ff */
[----:B------:R-:W-:-:S05]  /*1ce0*/  LEA.HI.X R3, R4, UR13, R0, 0x1, P4 ;  /* 0x0000000d04037c11 */ /* 0x000fca000a0f0c00 */
[----:B------:R2:W-:Y:S04]  /*1cf0*/  STG.E.128 desc[UR36][R2.64], RZ ;  /* 0x000000ff02007986 */ /* 0x0005e8000c101d24 */
.L_x_2676:
[----:B------:R-:W-:Y:S05]  /*1d00*/  BSYNC.RECONVERGENT B0 ;  /* 0x0000000000007941 */ /* 0x000fea0003800200 */
.L_x_2675:
[----:B------:R-:W5:Y:S01]  /*1d10*/  LDCU.64 UR10, c[0x0][0x5e0] ;  /* 0x0000bc00ff0a77ac */ /* 0x000f620008000a00 */
[----:B--2---:R-:W-:Y:S01]  /*1d20*/  MOV R2, UR8 ;  /* 0x0000000800027c02 */ /* 0x004fe20008000f00 */
[----:B---34-:R-:W2:Y:S01]  /*1d30*/  @!P3 LDC.64 R4, c[0x0][0x568] ;  /* 0x00015a00ff04bb82 */ /* 0x018ea20000000a00 */
        /* <DEDUP_REMOVED lines=27> */
.L_x_2678:
[----:B------:R-:W-:Y:S05]  /*1ef0*/  BSYNC.RECONVERGENT B0 ;  /* 0x0000000000007941 */ /* 0x000fea0003800200 */
.L_x_2677:
        /* <DEDUP_REMOVED lines=12> */
.L_x_2680:
[----:B------:R-:W-:Y:S05]  /*1fc0*/  BSYNC.RECONVERGENT B0 ;  /* 0x0000000000007941 */ /* 0x000fea0003800200 */
.L_x_2679:
        /* <DEDUP_REMOVED lines=10> */
[----:B------:R2:W-:Y:S01]  /*2070*/  STG.E.128 desc[UR36][R2.64], RZ ;  /* 0x000000ff02007986 */ /* 0x0005e2000c101d24 */
[----:B------:R-:W-:Y:S05]  /*2080*/  BRA `(.L_x_2681) ;  /* 0x000000b000587947 */ /* 0x000fea0003800000 */
.L_x_2666:
        /* <DEDUP_REMOVED lines=12> */
[----:B------:R-:W2:Y:S02]  /*2150*/  LDCU UR8, c[0x0][0x440] ;  /* 0x00008800ff0877ac */ /* 0x000ea40008000800 */
[----:B--2---:R-:W-:-:S13]  /*2160*/  ISETP.GE.AND P0, PT, R10, UR8, PT ;  /* 0x000000080a007c0c */ /* 0x004fda000bf06270 */
        /* <DEDUP_REMOVED lines=8> */
.L_x_2684:
[----:B------:R4:W-:Y:S01]  /*21f0*/  STS.128 [R8+0x8000], RZ ;  /* 0x008000ff08007388 */ /* 0x0009e20000000c00 */
[----:B------:R-:W-:Y:S05]  /*2200*/  BRA `(.L_x_2685) ;  /* 0x0000000000047947 */ /* 0x000fea0003800000 */
.L_x_2683:
[----:B------:R2:W-:Y:S02]  /*2210*/  STS.128 [R8+0x8000], RZ ;  /* 0x008000ff08007388 */ /* 0x0005e40000000c00 */
.L_x_2685:
[----:B------:R-:W-:Y:S05]  /*2220*/  BSYNC.RECONVERGENT B0 ;  /* 0x0000000000007941 */ /* 0x000fea0003800200 */
.L_x_2682:
[----:B------:R-:W-:Y:S01]  /*2230*/  ISETP.GE.AND P6, PT, R27, UR9, PT ;  /* 0x000000091b007c0c */ /* 0x000fe2000bfc6270 */
[----:B------:R-:W-:Y:S01]  /*2240*/  BSSY.RECONVERGENT B0, `(.L_x_2686) ;  /* 0x000000f000007945 */ /* 0x000fe20003800200 */
[----:B---3--:R-:W-:Y:S02]  /*2250*/  LEA R2, P0, R4, R34, 0x1 ;  /* 0x0000002204027211 */ /* 0x008fe400078008ff */
        /* <DEDUP_REMOVED lines=13> */
.L_x_2687:
[----:B------:R-:W-:Y:S05]  /*2330*/  BSYNC.RECONVERGENT B0 ;  /* 0x0000000000007941 */ /* 0x000fea0003800200 */
.L_x_2686:
        /* <DEDUP_REMOVED lines=13> */
.L_x_2689:
[----:B------:R-:W-:Y:S05]  /*2410*/  BSYNC.RECONVERGENT B0 ;  /* 0x0000000000007941 */ /* 0x000fea0003800200 */
.L_x_2688:
        /* <DEDUP_REMOVED lines=13> */
.L_x_2691:
[----:B------:R-:W-:Y:S05]  /*24f0*/  BSYNC.RECONVERGENT B0 ;  /* 0x0000000000007941 */ /* 0x000fea0003800200 */
.L_x_2690:
        /* <DEDUP_REMOVED lines=13> */
.L_x_2694:
[----:B------:R1:W-:Y:S01]  /*25d0*/  STS.128 [R184], RZ ;  /* 0x000000ffb8007388 */ /* 0x0003e20000000c00 */
[----:B------:R-:W-:Y:S05]  /*25e0*/  BRA `(.L_x_2695) ;  /* 0x0000000000047947 */ /* 0x000fea0003800000 */
.L_x_2693:
[----:B------:R1:W-:Y:S02]  /*25f0*/  STS.128 [R184], RZ ;  /* 0x000000ffb8007388 */ /* 0x0003e40000000c00 */
.L_x_2695:
[----:B------:R-:W-:Y:S05]  /*2600*/  BSYNC.RECONVERGENT B0 ;  /* 0x0000000000007941 */ /* 0x000fea0003800200 */
.L_x_2692:
        /* <DEDUP_REMOVED lines=14> */
[----:B------:R-:W-:Y:S02]  /*26f0*/  ISETP.GE.AND P0, PT, R0, UR9, PT ;  /* 0x0000000900007c0c */ /* 0x000fe4000bf06270 */
[----:B------:R-:W-:Y:S01]  /*2700*/  ISETP.GE.AND P2, PT, R3, UR9, PT ;  /* 0x0000000903007c0c */ /* 0x000fe2000bf46270 */
[----:B------:R-:W-:-:S06]  /*2710*/  IMAD.WIDE.U32 R2, R219, R2, UR54 ;  /* 0x00000036db027e25 */ /* 0x000fcc000f8e0002 */
[----:B------:R-:W5:Y:S04]  /*2720*/  @!P3 LDG.E R13, desc[UR36][R2.64] ;  /* 0x00000024020db981 */ /* 0x000f68000c1e1900 */
[----:B------:R-:W2:Y:S04]  /*2730*/  @!P0 LDG.E R4, desc[UR36][R2.64+0x120] ;  /* 0x0001202402048981 */ /* 0x000ea8000c1e1900 */
[----:B------:R-:W3:Y:S04]  /*2740*/  @!P1 LDG.E R5, desc[UR36][R2.64+0x100] ;  /* 0x0001002402059981 */ /* 0x000ee8000c1e1900 */
[----:B------:R1:W4:Y:S04]  /*2750*/  @!P2 LDG.E R9, desc[UR36][R2.64+0x20] ;  /* 0x000020240209a981 */ /* 0x000328000c1e1900 */
[----:B------:R2:W-:Y:S01]  /*2760*/  @P6 STS.128 [R184+0x1000], RZ ;  /* 0x001000ffb8006388 */ /* 0x0005e20000000c00 */
[----:B------:R-:W-:Y:S01]  /*2770*/  BSSY.RECONVERGENT B0, `(.L_x_2696) ;  /* 0x0000010000007945 */ /* 0x000fe20003800200 */
[----:B-1----:R-:W-:-:S04]  /*2780*/  LEA R2, P0, R6, R32, 0x1 ;  /* 0x0000002006027211 */ /* 0x002fc800078008ff */
[----:B------:R-:W-:Y:S01]  /*2790*/  LEA.HI.X R3, R6, R31, R7, 0x1, P0 ;  /* 0x0000001f06037211 */ /* 0x000fe200000f0c07 */
[----:B--2---:R1:W-:Y:S04]  /*27a0*/  STL [R1+0x18], R4 ;  /* 0x0000180401007387 */ /* 0x0043e80000100800 */
[----:B---3--:R1:W-:Y:S04]  /*27b0*/  STL [R1+0x1c], R5 ;  /* 0x00001c0501007387 */ /* 0x0083e80000100800 */
[----:B----4-:R1:W-:Y:S04]  /*27c0*/  STL [R1+0x20], R9 ;  /* 0x0000200901007387 */ /* 0x0103e80000100800 */
        /* <DEDUP_REMOVED lines=10> */
.L_x_2697:
[----:B------:R-:W-:Y:S05]  /*2870*/  BSYNC.RECONVERGENT B0 ;  /* 0x0000000000007941 */ /* 0x000fea0003800200 */
.L_x_2696:
        /* <DEDUP_REMOVED lines=13> */
.L_x_2699:
[----:B------:R-:W-:Y:S05]  /*2950*/  BSYNC.RECONVERGENT B0 ;  /* 0x0000000000007941 */ /* 0x000fea0003800200 */
.L_x_2698:
        /* <DEDUP_REMOVED lines=13> */
.L_x_2701:
[----:B------:R-:W-:Y:S05]  /*2a30*/  BSYNC.RECONVERGENT B0 ;  /* 0x0000000000007941 */ /* 0x000fea0003800200 */
.L_x_2700:
        /* <DEDUP_REMOVED lines=30> */
.L_x_2704:
[----:B------:R3:W-:Y:S01]  /*2c20*/  STS.128 [R8+0xc000], RZ ;  /* 0x00c000ff08007388 */ /* 0x0007e20000000c00 */
[----:B------:R-:W-:Y:S05]  /*2c30*/  BRA `(.L_x_2705) ;  /* 0x0000000000047947 */ /* 0x000fea0003800000 */
.L_x_2703:
[----:B------:R1:W-:Y:S02]  /*2c40*/  STS.128 [R8+0xc000], RZ ;  /* 0x00c000ff08007388 */ /* 0x0003e40000000c00 */
.L_x_2705:
[----:B------:R-:W-:Y:S05]  /*2c50*/  BSYNC.RECONVERGENT B0 ;  /* 0x0000000000007941 */ /* 0x000fea0003800200 */
.L_x_2702:
        /* <DEDUP_REMOVED lines=23> */
.L_x_2707:
[----:B------:R-:W-:Y:S05]  /*2dd0*/  BSYNC.RECONVERGENT B0 ;  /* 0x0000000000007941 */ /* 0x000fea0003800200 */
.L_x_2706:
        /* <DEDUP_REMOVED lines=20> */
.L_x_2709:
[----:B------:R-:W-:Y:S05]  /*2f20*/  BSYNC.RECONVERGENT B0 ;  /* 0x0000000000007941 */ /* 0x000fea0003800200 */
.L_x_2708:
        /* <DEDUP_REMOVED lines=20> */
.L_x_2711:
[----:B------:R-:W-:Y:S05]  /*3070*/  BSYNC.RECONVERGENT B0 ;  /* 0x0000000000007941 */ /* 0x000fea0003800200 */
.L_x_2710:
[----:B------:R-:W5:Y:S01]  /*3080*/  LDCU.64 UR8, c[0x0][0x3d8] ;  /* 0x00007b00ff0877ac */ /* 0x000f620008000a00 */
[----:B-1----:R-:W-:Y:S01]  /*3090*/  MOV R2, UR14 ;  /* 0x0000000e00027c02 */ /* 0x002fe20008000f00 */
[----:B------:R-:W-:Y:S01]  /*30a0*/  BSSY.RECONVERGENT B0, `(.L_x_2712) ;  /* 0x000001d000007945 */ /* 0x000fe20003800200 */
[----:B------:R-:W-:-:S03]  /*30b0*/  UIMAD UR48, UR48, UR14, URZ ;  /* 0x0000000e303072a4 */ /* 0x000fc6000f8e02ff */
[----:B------:R-:W-:Y:S01]  /*30c0*/  IMAD.WIDE.U32 R2, R2, UR47, R10 ;  /* 0x0000002f02027c25 */ /* 0x000fe2000f8e000a */
[----:B------:R-:W-:Y:S02]  /*30d0*/  UIMAD UR48, UR47, UR15, UR48 ;  /* 0x0000000f2f3072a4 */ /* 0x000fe4000f8e0230 */
[----:B------:R-:W-:-:S04]  /*30e0*/  IADD3 R2, P0, PT, R2, UR50, RZ ;  /* 0x0000003202027c10 */ /* 0x000fc8000ff1e0ff */
        /* <DEDUP_REMOVED lines=21> */
.L_x_2714:
[----:B------:R1:W-:Y:S01]  /*3240*/  STS.128 [R8+0x10000], RZ ;  /* 0x010000ff08007388 */ /* 0x0003e20000000c00 */
[----:B------:R-:W-:Y:S05]  /*3250*/  BRA `(.L_x_2715) ;  /* 0x0000000000047947 */ /* 0x000fea0003800000 */
.L_x_2713:
[----:B------:R1:W-:Y:S02]  /*3260*/  STS.128 [R8+0x10000], RZ ;  /* 0x010000ff08007388 */ /* 0x0003e40000000c00 */
.L_x_2715:
[----:B------:R-:W-:Y:S05]  /*3270*/  BSYNC.RECONVERGENT B0 ;  /* 0x0000000000007941 */ /* 0x000fea0003800200 */
.L_x_2712:
        /* <DEDUP_REMOVED lines=20> */
.L_x_2717:
[----:B------:R-:W-:Y:S05]  /*33c0*/  BSYNC.RECONVERGENT B0 ;  /* 0x0000000000007941 */ /* 0x000fea0003800200 */
.L_x_2716:
        /* <DEDUP_REMOVED lines=20> */
.L_x_2719:
[----:B------:R-:W-:Y:S05]  /*3510*/  BSYNC.RECONVERGENT B0 ;  /* 0x0000000000007941 */ /* 0x000fea0003800200 */
.L_x_2718:
        /* <DEDUP_REMOVED lines=20> */
.L_x_2721:
[----:B------:R-:W-:Y:S05]  /*3660*/  BSYNC.RECONVERGENT B0 ;  /* 0x0000000000007941 */ /* 0x000fea0003800200 */
.L_x_2720:
[----:B------:R-:W5:Y:S01]  /*3670*/  LDCU.64 UR10, c[0x0][0x538] ;  /* 0x0000a700ff0a77ac */ /* 0x000f620008000a00 */
[C---:B------:R-:W-:Y:S01]  /*3680*/  IMAD.SHL.U32 R6, R183.reuse, 0x40, RZ ;  /* 0x00000040b7067824 */ /* 0x040fe200078e00ff */
[----:B-1-3--:R-:W-:Y:S01]  /*3690*/  SHF.R.U32.HI R8, RZ, 0x4, R183 ;  /* 0x00000004ff087819 */ /* 0x00afe200000116b7 */
[----:B------:R-:W-:Y:S01]  /*36a0*/  IMAD.SHL.U32 R7, R183, 0x20, RZ ;  /* 0x00000020b7077824 */ /* 0x000fe200078e00ff */
[----:B------:R-:W0:Y:S01]  /*36b0*/  LDGDEPBAR ;  /* 0x00000000000079af */ /* 0x000e220000000000 */
[----:B-----5:R-:W-:-:S04]  /*36c0*/  UISETP.NE.U32.AND UP0, UPT, UR10, URZ, UPT ;  /* 0x000000ff0a00728c */ /* 0x020fc8000bf05070 */
        /* <DEDUP_REMOVED lines=12> */
[----:B------:R-:W-:Y:S01]  /*3790*/  IMAD.MOV.U32 R153, RZ, RZ, 0x40 ;  /* 0x00000040ff997424 */ /* 0x000fe200078e00ff */
[----:B------:R-:W-:Y:S01]  /*37a0*/  LOP3.LUT R8, R8, 0x8, RZ, 0xc0, !PT ;  /* 0x0000000808087812 */ /* 0x000fe200078ec0ff */
[----:B------:R-:W-:Y:S01]  /*37b0*/  IMAD.U32 R3, RZ, RZ, UR11 ;  /* 0x0000000bff037e24 */ /* 0x000fe2000f8e00ff */
[----:B------:R-:W-:Y:S01]  /*37c0*/  R2P PR, R183, 0x6 ;  /* 0x00000006b7007804 */ /* 0x000fe20000000000 */
[----:B-1----:R-:W1:Y:S01]  /*37d0*/  @P0 MUFU.RCP R4, UR8 ;  /* 0x0000000800040d08 */ /* 0x002e620008001000 */
[----:B------:R-:W-:Y:S01]  /*37e0*/  LOP3.LUT R0, R0, 0x38, R30, 0xf8, !PT ;  /* 0x0000003800007812 */ /* 0x000fe200078ef81e */
[----:B------:R-:W-:Y:S01]  /*37f0*/  IMAD.MOV.U32 R173, RZ, RZ, 0x20 ;  /* 0x00000020ffad7424 */ /* 0x000fe200078e00ff */
[----:B------:R3:W1:Y:S01]  /*3800*/  @P0 LDG.E R5, desc[UR36][R2.64] ;  /* 0x0000002402050981 */ /* 0x000662000c1e1900 */
[----:B------:R-:W-:Y:S01]  /*3810*/  SEL R153, R153, 0xffffffc0, !P2 ;  /* 0xffffffc099997807 */ /* 0x000fe20005000000 */
[----:B------:R-:W-:Y:S01]  /*3820*/  IMAD.MOV.U32 R222, RZ, RZ, R184 ;  /* 0x000000ffffde7224 */ /* 0x000fe200078e00b8 */
[----:B------:R-:W-:-:S02]  /*3830*/  CS2R R126, SRZ ;  /* 0x00000000007e7805 */ /* 0x000fc4000001ff00 */
[----:B------:R-:W-:Y:S02]  /*3840*/  SEL R173, R173, 0xffffffe0, !P1 ;  /* 0xffffffe0adad7807 */ /* 0x000fe40004800000 */
        /* <DEDUP_REMOVED lines=20> */
[----:B---3--:R-:W-:Y:S01]  /*3990*/  IMAD.SHL.U32 R3, R183, 0x2, RZ ;  /* 0x00000002b7037824 */ /* 0x008fe200078e00ff */
[----:B------:R-:W-:Y:S01]  /*39a0*/  CS2R R88, SRZ ;  /* 0x0000000000587805 */ /* 0x000fe2000001ff00 */
[----:B------:R-:W-:Y:S01]  /*39b0*/  IMAD.U32 R2, RZ, RZ, UR5 ;  /* 0x00000005ff027e24 */ /* 0x000fe2000f8e00ff */
[----:B------:R-:W-:Y:S02]  /*39c0*/  CS2R R86, SRZ ;  /* 0x0000000000567805 */ /* 0x000fe4000001ff00 */
[----:B------:R-:W-:-:S02]  /*39d0*/  CS2R R84, SRZ ;  /* 0x0000000000547805 */ /* 0x000fc4000001ff00 */
        /* <DEDUP_REMOVED lines=8> */
[----:B------:R-:W-:Y:S02]  /*3a60*/  IADD3 R2, PT, PT, -R2, UR35, -R3 ;  /* 0x0000002302027c10 */ /* 0x000fe4000fffe903 */
[----:B------:R-:W-:Y:S02]  /*3a70*/  CS2R R70, SRZ ;  /* 0x0000000000467805 */ /* 0x000fe4000001ff00 */
[----:B------:R-:W-:Y:S02]  /*3a80*/  LOP3.LUT R3, R6, 0x200, RZ, 0xc0, !PT ;  /* 0x0000020006037812 */ /* 0x000fe400078ec0ff */
[----:B------:R-:W-:Y:S01]  /*3a90*/  CS2R R68, SRZ ;  /* 0x0000000000447805 */ /* 0x000fe2000001ff00 */
[----:B------:R-:W-:Y:S01]  /*3aa0*/  UMOV UR16, URZ ;  /* 0x000000ff00107c82 */ /* 0x000fe20008000000 */
[----:B------:R3:W-:Y:S01]  /*3ab0*/  STL [R1+0x28], R2 ;  /* 0x0000280201007387 */ /* 0x0007e20000100800 */
[----:B------:R-:W1:Y:S01]  /*3ac0*/  LDCU UR8, c[0x0][0x440] ;  /* 0x00008800ff0877ac */ /* 0x000e620008000800 */
[----:B------:R-:W1:Y:S01]  /*3ad0*/  LDCU UR10, c[0x0][0x504] ;  /* 0x0000a080ff0a77ac */ /* 0x000e620008000800 */
[----:B------:R-:W1:Y:S01]  /*3ae0*/  LDCU UR9, c[0x0][0x508] ;  /* 0x0000a100ff0977ac */ /* 0x000e620008000800 */
[----:B------:R-:W1:Y:S01]  /*3af0*/  LDCU UR5, c[0x0][0x3e0] ;  /* 0x00007c00ff0577ac */ /* 0x000e620008000800 */
[----:B------:R-:W1:Y:S01]  /*3b00*/  LDCU UR14, c[0x0][0x50c] ;  /* 0x0000a180ff0e77ac */ /* 0x000e620008000800 */
[----:B------:R-:W1:Y:S01]  /*3b10*/  LDCU UR11, c[0x0][0x45c] ;  /* 0x00008b80ff0b77ac */ /* 0x000e620008000800 */
[----:B---3--:R-:W-:Y:S01]  /*3b20*/  LOP3.LUT R2, R8, 0x10, R183, 0xf8, !PT ;  /* 0x0000001008027812 */ /* 0x008fe200078ef8b7 */
[----:B------:R-:W-:-:S03]  /*3b30*/  UIADD3 UR29, UPT, UPT, -UR45, 0x80, UR29 ;  /* 0x000000802d1d7890 */ /* 0x000fc6000fffe11d */
[----:B------:R-:W-:-:S04]  /*3b40*/  LOP3.LUT R2, R2, R0, RZ, 0x3c, !PT ;  /* 0x0000000002027212 */ /* 0x000fc800078e3cff */
[----:B------:R-:W-:-:S04]  /*3b50*/  LOP3.LUT R2, R2, 0x200, R6, 0xf8, !PT ;  /* 0x0000020002027812 */ /* 0x000fc800078ef806 */
[----:B------:R-:W-:-:S05]  /*3b60*/  LEA R180, R2, UR26, 0x1 ;  /* 0x0000001a02b47c11 */ /* 0x000fca000f8e08ff */
[----:B------:R-:W-:Y:S02]  /*3b70*/  VIADD R180, R180, UR12 ;  /* 0x0000000cb4b47c36 */ /* 0x000fe40008000000 */
[----:B-1----:R-:W-:Y:S01]  /*3b80*/  @P0 FMUL.FTZ R5, R5, R4 ;  /* 0x0000000405050220 */ /* 0x002fe20000410000 */
[----:B------:R-:W-:Y:S02]  /*3b90*/  LOP3.LUT R4, R3, 0xc00, R7, 0xf8, !PT ;  /* 0x00000c0003047812 */ /* 0x000fe400078ef807 */
[C---:B------:R-:W-:Y:S02]  /*3ba0*/  LOP3.LUT R3, R0.reuse, 0x8, R12, 0x78, !PT ;  /* 0x0000000800037812 */ /* 0x040fe400078e780c */
[----:B------:R-:W-:Y:S02]  /*3bb0*/  LOP3.LUT R0, R0, 0x8, R183, 0x78, !PT ;  /* 0x0000000800007812 */ /* 0x000fe400078e78b7 */
[----:B------:R-:W-:Y:S02]  /*3bc0*/  @P0 R2UR UR15, R5 ;  /* 0x00000000050f02ca */ /* 0x000fe400000e0000 */
[----:B------:R-:W-:-:S02]  /*3bd0*/  LOP3.LUT R0, R0, 0x7200, R7, 0xf8, !PT ;  /* 0x0000720000007812 */ /* 0x000fc400078ef807 */
[----:B------:R-:W-:Y:S02]  /*3be0*/  LOP3.LUT R3, R4, R3, RZ, 0xfc, !PT ;  /* 0x0000000304037212 */ /* 0x000fe400078efcff */
[----:B------:R-:W-:Y:S02]  /*3bf0*/  LEA R146, R0, UR26, 0x1 ;  /* 0x0000001a00927c11 */ /* 0x000fe4000f8e08ff */
[----:B------:R-:W-:-:S03]  /*3c00*/  LEA R182, R3, UR26, 0x1 ;  /* 0x0000001a03b67c11 */ /* 0x000fc6000f8e08ff */
[--C-:B------:R-:W-:Y:S02]  /*3c10*/  IMAD.IADD R172, R153, 0x1, R146.reuse ;  /* 0x0000000199ac7824 */ /* 0x100fe400078e0292 */
[----:B------:R-:W-:Y:S01]  /*3c20*/  VIADD R182, R182, UR12 ;  /* 0x0000000cb6b67c36 */ /* 0x000fe20008000000 */
[----:B------:R-:W-:Y:S01]  /*3c30*/  @UP0 UMOV UR16, UR15 ;  /* 0x0000000f00100c82 */ /* 0x000fe20008000000 */
[C---:B------:R-:W-:Y:S02]  /*3c40*/  IMAD.IADD R152, R173.reuse, 0x1, R146 ;  /* 0x00000001ad987824 */ /* 0x040fe400078e0292 */
[----:B------:R-:W-:-:S07]  /*3c50*/  IMAD.IADD R181, R173, 0x1, R172 ;  /* 0x00000001adb57824 */ /* 0x000fce00078e02ac */
.L_x_2726:
[----:B------:R-:W0:Y:S01]  /*3c60*/  LDGDEPBAR ;  /* 0x00000000000079af */ /* 0x000e220000000000 */
[C---:B------:R-:W-:Y:S01]  /*3c70*/  IADD3 R144, PT, PT, R182.reuse, R173, RZ ;  /* 0x000000adb6907210 */ /* 0x040fe20007ffe0ff */
[----:B------:R-:W-:Y:S01]  /*3c80*/  USHF.L.U32 UR12, UR46, 0x7, URZ ;  /* 0x000000072e0c7899 */ /* 0x000fe200080006ff */
[----:B------:R-:W-:Y:S05]  /*3c90*/  IADD3 R0, PT, PT, R182, R153, RZ ;  /* 0x00000099b6007210 */ /* 0x000fea0007ffe0ff */
[----:B------:R-:W3:Y:S01]  /*3ca0*/  LDL R200, [R1+0x28] ;  /* 0x0000280001c87983 */ /* 0x000ee20000100800 */
[----:B------:R-:W-:Y:S01]  /*3cb0*/  MOV R2, UR52 ;  /* 0x0000003400027c02 */ /* 0x000fe20008000f00 */
[----:B------:R-:W-:Y:S01]  /*3cc0*/  UISETP.GE.AND UP0, UPT, UR12, UR29, UPT ;  /* 0x0000001d0c00728c */ /* 0x000fe2000bf06270 */
[----:B------:R-:W-:Y:S02]  /*3cd0*/  MOV R3, UR13 ;  /* 0x0000000d00037c02 */ /* 0x000fe40008000f00 */
[C---:B------:R-:W-:Y:S04]  /*3ce0*/  LEA R2, P0, R219.reuse, R2, 0x2 ;  /* 0x00000002db027211 */ /* 0x040fe800078010ff */
[----:B------:R-:W-:Y:S01]  /*3cf0*/  LEA.HI.X R3, R219, R3, RZ, 0x2, P0 ;  /* 0x00000003db037211 */ /* 0x000fe200000f14ff */
[----:B------:R-:W-:Y:S04]  /*3d00*/  DEPBAR.LE SB0, 0x0 ;  /* 0x000080000000791a */ /* 0x000fe80000000000 */
[----:B------:R-:W-:Y:S06]  /*3d10*/  BAR.SYNC.DEFER_BLOCKING 0x0 ;  /* 0x0000000000007b1d */ /* 0x000fec0000010000 */
[----:B------:R-:W-:Y:S08]  /*3d20*/  LDSM.16.M88.4 R64, [R182] ;  /* 0x00000000b640783b */ /* 0x000ff00000000200 */
[----:B------:R-:W1:Y:S08]  /*3d30*/  LDSM.16.M88.4 R16, [R146+0xc000] ;  /* 0x00c000009210783b */ /* 0x000e700000000200 */
[----:B------:R-:W2:Y:S08]  /*3d40*/  LDSM.16.M88.4 R60, [R182+0x2000] ;  /* 0x00200000b63c783b */ /* 0x000eb00000000200 */
[----:B------:R-:W4:Y:S08]  /*3d50*/  LDSM.16.M88.4 R32, [R146+0xc800] ;  /* 0x00c800009220783b */ /* 0x000f300000000200 */
        /* <DEDUP_REMOVED lines=35> */
[-C--:B------:R-:W-:Y:S01]  /*3f90*/  HMMA.16816.F32.BF16 R20, R136, R148.reuse, R20 ;  /* 0x000000948814723c */ /* 0x080fe20000041814 */
        /* <DEDUP_REMOVED lines=13> */
[----:B------:R-:W-:Y:S01]  /*4070*/  HMMA.16816.F32.BF16 R64, R136, R154, R64 ;  /* 0x0000009a8840723c */ /* 0x000fe20000041840 */
[----:B------:R-:W1:Y:S07]  /*4080*/  LDSM.16.M88.4 R136, [R181+0xc800] ;  /* 0x00c80000b588783b */ /* 0x000e6e0000000200 */
[-C--:B------:R-:W-:Y:S08]  /*4090*/  HMMA.16816.F32.BF16 R4, R156, R160.reuse, R4 ;  /* 0x000000a09c04723c */ /* 0x080ff00000041804 */
[C---:B------:R-:W-:Y:S01]  /*40a0*/  HMMA.16816.F32.BF16 R8, R164.reuse, R160, R8 ;  /* 0x000000a0a408723c */ /* 0x040fe20000041808 */
[----:B------:R-:W5:Y:S07]  /*40b0*/  LDG.E R160, desc[UR36][R2.64] ;  /* 0x0000002402a07981 */ /* 0x000f6e000c1e1900 */
[-C--:B------:R-:W-:Y:S08]  /*40c0*/  HMMA.16816.F32.BF16 R12, R164, R162.reuse, R12 ;  /* 0x000000a2a40c723c */ /* 0x080ff0000004180c */
[C---:B------:R-:W-:Y:S08]  /*40d0*/  HMMA.16816.F32.BF16 R16, R156.reuse, R162, R16 ;  /* 0x000000a29c10723c */ /* 0x040ff00000041810 */
        /* <DEDUP_REMOVED lines=8> */
[-C--:B---3--:R-:W-:Y:S08]  /*4160*/  HMMA.16816.F32.BF16 R52, R156, R172.reuse, R52 ;  /* 0x000000ac9c34723c */ /* 0x088ff00000041834 */
[C---:B------:R-:W-:Y:S08]  /*4170*/  HMMA.16816.F32.BF16 R56, R164.reuse, R172, R56 ;  /* 0x000000aca438723c */ /* 0x040ff00000041838 */
[-C--:B------:R-:W-:Y:S08]  /*4180*/  HMMA.16816.F32.BF16 R60, R164, R174.reuse, R60 ;  /* 0x000000aea43c723c */ /* 0x080ff0000004183c */
[----:B------:R-:W-:Y:S01]  /*4190*/  HMMA.16816.F32.BF16 R64, R156, R174, R64 ;  /* 0x000000ae9c40723c */ /* 0x000fe20000041840 */
[----:B------:R-:W5:Y:S04]  /*41a0*/  LDG.E R159, desc[UR36][R2.64+0x20] ;  /* 0x00002024029f7981 */ /* 0x000f68000c1e1900 */
[----:B------:R-:W5:Y:S03]  /*41b0*/  LDG.E R158, desc[UR36][R2.64+0x100] ;  /* 0x00010024029e7981 */ /* 0x000f66000c1e1900 */
[-C--:B------:R-:W-:Y:S01]  /*41c0*/  HMMA.16816.F32.BF16 R4, R148, R176.reuse, R4 ;  /* 0x000000b09404723c */ /* 0x080fe20000041804 */
[----:B------:R2:W5:Y:S07]  /*41d0*/  LDG.E R157, desc[UR36][R2.64+0x120] ;  /* 0x00012024029d7981 */ /* 0x00056e000c1e1900 */
[C---:B----4-:R-:W-:Y:S08]  /*41e0*/  HMMA.16816.F32.BF16 R8, R132.reuse, R176, R8 ;  /* 0x000000b08408723c */ /* 0x050ff00000041808 */
        /* <DEDUP_REMOVED lines=12> */
[----:B--2---:R-:W-:Y:S01]  /*42b0*/  LOP3.LUT R3, R219, UR12, RZ, 0xfc, !PT ;  /* 0x0000000cdb037c12 */ /* 0x004fe2000f8efcff */
[-C--:B-1----:R-:W-:Y:S03]  /*42c0*/  HMMA.16816.F32.BF16 R20, R148, R136.reuse, R20 ;  /* 0x000000889414723c */ /* 0x082fe60000041814 */
[----:B------:R-:W-:Y:S01]  /*42d0*/  IADD3 R0, PT, PT, R3, R200, RZ ;  /* 0x000000c803007210 */ /* 0x000fe20007ffe0ff */
[----:B------:R-:W-:Y:S03]  /*42e0*/  FMUL.FTZ R14, R14, UR14 ;  /* 0x0000000e0e0e7c20 */ /* 0x000fe60008410000 */
[----:B------:R-:W-:Y:S01]  /*42f0*/  MUFU.TANH R187, R6 ;  /* 0x0000000600bb7308 */ /* 0x000fe20000002400 */
[----:B------:R-:W-:Y:S01]  /*4300*/  FMUL.FTZ R15, R15, UR14 ;  /* 0x0000000e0f0f7c20 */ /* 0x000fe20008410000 */
[----:B------:R-:W-:Y:S01]  /*4310*/  FMUL.FTZ R12, R12, UR14 ;  /* 0x0000000e0c0c7c20 */ /* 0x000fe20008410000 */
        /* <DEDUP_REMOVED lines=8> */
[----:B------:R-:W2:Y:S01]  /*43a0*/  MUFU.TANH R185, R10 ;  /* 0x0000000a00b97308 */ /* 0x000ea20000002400 */
[----:B------:R-:W-:Y:S01]  /*43b0*/  FMUL.FTZ R13, R13, UR14 ;  /* 0x0000000e0d0d7c20 */ /* 0x000fe20008410000 */
[----:B------:R-:W-:Y:S01]  /*43c0*/  FMUL.FTZ R19, R19, UR14 ;  /* 0x0000000e13137c20 */ /* 0x000fe20008410000 */
[C---:B------:R-:W-:Y:S04]  /*43d0*/  HMMA.16816.F32.BF16 R32, R148.reuse, R138, R32 ;  /* 0x0000008a9420723c */ /* 0x040fe80000041820 */
[----:B------:R-:W-:Y:S03]  /*43e0*/  FMUL.FTZ R26, R26, UR14 ;  /* 0x0000000e1a1a7c20 */ /* 0x000fe60008410000 */
[----:B------:R-:W-:Y:S01]  /*43f0*/  MUFU.TANH R178, R11 ;  /* 0x0000000b00b27308 */ /* 0x000fe20000002400 */
[----:B------:R-:W-:Y:S01]  /*4400*/  FMUL.FTZ R25, R25, UR14 ;  /* 0x0000000e19197c20 */ /* 0x000fe20008410000 */
[----:B-1----:R-:W1:Y:S01]  /*4410*/  LDSM.16.M88.4 R4, [R181+0xd000] ;  /* 0x00d00000b504783b */ /* 0x002e620000000200 */
[----:B------:R-:W-:Y:S01]  /*4420*/  FMUL.FTZ R17, R17, UR14 ;  /* 0x0000000e11117c20 */ /* 0x000fe20008410000 */
[----:B------:R-:W-:Y:S01]  /*4430*/  FMUL.FTZ R23, R23, UR14 ;  /* 0x0000000e17177c20 */ /* 0x000fe20008410000 */
[----:B------:R-:W-:Y:S01]  /*4440*/  FMUL.FTZ R21, R21, UR14 ;  /* 0x0000000e15157c20 */ /* 0x000fe20008410000 */
[----:B------:R-:W-:Y:S01]  /*4450*/  FMUL.FTZ R30, R30, UR14 ;  /* 0x0000000e1e1e7c20 */ /* 0x000fe20008410000 */
[----:B------:R-:W-:Y:S03]  /*4460*/  FMUL.FTZ R31, R31, UR14 ;  /* 0x0000000e1f1f7c20 */ /* 0x000fe60008410000 */
[----:B------:R-:W-:Y:S01]  /*4470*/  MUFU.TANH R177, R8 ;  /* 0x0000000800b17308 */ /* 0x000fe20000002400 */
[----:B------:R-:W-:Y:S01]  /*4480*/  FMUL.FTZ R137, R29, UR14 ;  /* 0x0000000e1d897c20 */ /* 0x000fe20008410000 */
[----:B------:R-:W-:Y:S01]  /*4490*/  FMUL.FTZ R136, R28, UR14 ;  /* 0x0000000e1c887c20 */ /* 0x000fe20008410000 */
[----:B------:R-:W-:Y:S01]  /*44a0*/  IADD3 R28, PT, PT, R0, 0x78, RZ ;  /* 0x00000078001c7810 */ /* 0x000fe20007ffe0ff */
[----:B------:R-:W-:Y:S01]  /*44b0*/  FMUL.FTZ R138, R34, UR14 ;  /* 0x0000000e228a7c20 */ /* 0x000fe20008410000 */
[----:B------:R-:W-:Y:S05]  /*44c0*/  FMUL.FTZ R142, R32, UR14 ;  /* 0x0000000e208e7c20 */ /* 0x000fea0008410000 */
[----:B------:R3:W-:Y:S01]  /*44d0*/  MUFU.TANH R174, R9 ;  /* 0x0000000900ae7308 */ /* 0x0007e20000002400 */
[----:B------:R-:W-:Y:S01]  /*44e0*/  FMUL.FTZ R141, R33, UR14 ;  /* 0x0000000e218d7c20 */ /* 0x000fe20008410000 */
[----:B------:R-:W-:Y:S01]  /*44f0*/  FMUL.FTZ R139, R35, UR14 ;  /* 0x0000000e238b7c20 */ /* 0x000fe20008410000 */
[----:B------:R-:W-:Y:S07]  /*4500*/  IABS R28, R28 ;  /* 0x0000001c001c7213 */ /* 0x000fee0000000000 */
[----:B------:R4:W-:Y:S10]  /*4510*/  MUFU.TANH R170, R12 ;  /* 0x0000000c00aa7308 */ /* 0x0009f40000002400 */
[----:B------:R2:W2:Y:S01]  /*4520*/  MUFU.TANH R173, R14 ;  /* 0x0000000e00ad7308 */ /* 0x0004a20000002400 */
[----:B---3--:R-:W3:Y:S09]  /*4530*/  LDSM.16.M88.4 R8, [R181+0xd800] ;  /* 0x00d80000b508783b */ /* 0x008ef20000000200 */
[----:B------:R-:W3:Y:S01]  /*4540*/  MUFU.TANH R152, R30 ;  /* 0x0000001e00987308 */ /* 0x000ee20000002400 */
[-C--:B-1----:R-:W-:Y:S03]  /*4550*/  HMMA.16816.F32.BF16 R36, R148, R4.reuse, R36 ;  /* 0x000000049424723c */ /* 0x082fe60000041824 */
[----:B----4-:R-:W-:Y:S01]  /*4560*/  FMUL.FTZ R12, R24, UR14 ;  /* 0x0000000e180c7c20 */ /* 0x010fe20008410000 */
[C---:B------:R-:W-:Y:S05]  /*4570*/  IADD3 R24, PT, PT, R0.reuse, 0x70, RZ ;  /* 0x0000007000187810 */ /* 0x040fea0007ffe0ff */
[----:B------:R-:W-:Y:S01]  /*4580*/  MUFU.TANH R162, R16 ;  /* 0x0000001000a27308 */ /* 0x000fe20000002400 */
[C---:B------:R-:W-:Y:S04]  /*4590*/  HMMA.16816.F32.BF16 R40, R132.reuse, R4, R40 ;  /* 0x000000048428723c */ /* 0x040fe80000041828 */
[C---:B--2---:R-:W-:Y:S01]  /*45a0*/  IADD3 R14, PT, PT, R0.reuse, 0xaf, RZ ;  /* 0x000000af000e7810 */ /* 0x044fe20007ffe0ff */
[----:B------:R-:W-:Y:S04]  /*45b0*/  FMUL.FTZ R5, R27, UR14 ;  /* 0x0000000e1b057c20 */ /* 0x000fe80008410000 */
[----:B------:R1:W-:Y:S01]  /*45c0*/  MUFU.TANH R169, R15 ;  /* 0x0000000f00a97308 */ /* 0x0003e20000002400 */
[----:B------:R-:W-:Y:S01]  /*45d0*/  IADD3 R4, PT, PT, R0, 0xc8, RZ ;  /* 0x000000c800047810 */ /* 0x000fe20007ffe0ff */
[-C--:B------:R-:W-:Y:S03]  /*45e0*/  HMMA.16816.F32.BF16 R44, R132, R6.reuse, R44 ;  /* 0x00000006842c723c */ /* 0x080fe6000004182c */
[----:B------:R-:W-:Y:S01]  /*45f0*/  FMUL.FTZ R140, R38, UR14 ;  /* 0x0000000e268c7c20 */ /* 0x000fe20008410000 */
[----:B------:R-:W-:Y:S01]  /*4600*/  FMUL.FTZ R145, R39, UR14 ;  /* 0x0000000e27917c20 */ /* 0x000fe20008410000 */
[----:B------:R-:W-:Y:S03]  /*4610*/  IADD3 R39, PT, PT, R0, 0x57, RZ ;  /* 0x0000005700277810 */ /* 0x000fe60007ffe0ff */
[----:B------:R-:W-:Y:S01]  /*4620*/  MUFU.TANH R167, R13 ;  /* 0x0000000d00a77308 */ /* 0x000fe20000002400 */
[----:B------:R-:W-:Y:S01]  /*4630*/  FMUL.FTZ R146, R36, UR14 ;  /* 0x0000000e24927c20 */ /* 0x000fe20008410000 */
[C---:B------:R-:W-:Y:S04]  /*4640*/  HMMA.16816.F32.BF16 R48, R148.reuse, R6, R48 ;  /* 0x000000069430723c */ /* 0x040fe80000041830 */
[----:B------:R-:W-:Y:S01]  /*4650*/  FMUL.FTZ R161, R41, UR14 ;  /* 0x0000000e29a17c20 */ /* 0x000fe20008410000 */
[----:B------:R-:W-:Y:S03]  /*4660*/  IADD3 R41, PT, PT, R0, 0x4f, RZ ;  /* 0x0000004f00297810 */ /* 0x000fe60007ffe0ff */
[----:B------:R2:W-:Y:S01]  /*4670*/  MUFU.TANH R164, R18 ;  /* 0x0000001200a47308 */ /* 0x0005e20000002400 */
[----:B------:R-:W-:Y:S01]  /*4680*/  FMUL.FTZ R154, R40, UR14 ;  /* 0x0000000e289a7c20 */ /* 0x000fe20008410000 */
[-C--:B---3--:R-:W-:Y:S03]  /*4690*/  HMMA.16816.F32.BF16 R52, R148, R8.reuse, R52 ;  /* 0x000000089434723c */ /* 0x088fe60000041834 */
[----:B------:R-:W-:Y:S01]  /*46a0*/  IADD3 R40, PT, PT, R0, 0x50, RZ ;  /* 0x0000005000287810 */ /* 0x000fe20007ffe0ff */
[----:B------:R-:W-:Y:S01]  /*46b0*/  FMUL.FTZ R46, R46, UR14 ;  /* 0x0000000e2e2e7c20 */ /* 0x000fe20008410000 */
[----:B------:R-:W-:Y:S03]  /*46c0*/  FMUL.FTZ R165, R47, UR14 ;  /* 0x0000000e2fa57c20 */ /* 0x000fe60008410000 */
[----:B------:R-:W-:Y:S01]  /*46d0*/  MUFU.TANH R163, R19 ;  /* 0x0000001300a37308 */ /* 0x000fe20000002400 */
[----:B-1----:R-:W-:Y:S01]  /*46e0*/  IADD3 R15, PT, PT, R0, 0xa8, RZ ;  /* 0x000000a8000f7810 */ /* 0x002fe20007ffe0ff */
[C---:B------:R-:W-:Y:S04]  /*46f0*/  HMMA.16816.F32.BF16 R56, R132.reuse, R8, R56 ;  /* 0x000000088438723c */ /* 0x040fe80000041838 */
[----:B------:R-:W-:Y:S01]  /*4700*/  FMUL.FTZ R175, R48, UR14 ;  /* 0x0000000e30af7c20 */ /* 0x000fe20008410000 */
[----:B------:R-:W-:Y:S03]  /*4710*/  FMUL.FTZ R168, R50, UR14 ;  /* 0x0000000e32a87c20 */ /* 0x000fe60008410000 */
[----:B------:R-:W-:Y:S01]  /*4720*/  MUFU.TANH R27, R17 ;  /* 0x00000011001b7308 */ /* 0x000fe20000002400 */
[----:B------:R-:W-:Y:S01]  /*4730*/  IADD3 R6, PT, PT, R0, 0xc0, RZ ;  /* 0x000000c000067810 */ /* 0x000fe20007ffe0ff */
[-C--:B------:R-:W-:Y:S03]  /*4740*/  HMMA.16816.F32.BF16 R60, R132, R10.reuse, R60 ;  /* 0x0000000a843c723c */ /* 0x080fe6000004183c */
[----:B------:R-:W-:Y:S01]  /*4750*/  FMUL.FTZ R179, R54, UR14 ;  /* 0x0000000e36b37c20 */ /* 0x000fe20008410000 */
[----:B------:R-:W-:Y:S01]  /*4760*/  FMUL.FTZ R181, R55, UR14 ;  /* 0x0000000e37b57c20 */ /* 0x000fe20008410000 */
[----:B--2---:R-:W-:Y:S03]  /*4770*/  IADD3 R18, PT, PT, R0, 0x5f, RZ ;  /* 0x0000005f00127810 */ /* 0x004fe60007ffe0ff */
[----:B------:R1:W-:Y:S01]  /*4780*/  MUFU.TANH R156, R22 ;  /* 0x00000016009c7308 */ /* 0x0003e20000002400 */
[----:B------:R-:W-:Y:S01]  /*4790*/  FMUL.FTZ R132, R42, UR14 ;  /* 0x0000000e2a847c20 */ /* 0x000fe20008410000 */
[----:B------:R-:W-:Y:S04]  /*47a0*/  HMMA.16816.F32.BF16 R64, R148, R10, R64 ;  /* 0x0000000a9440723c */ /* 0x000fe80000041840 */
[----:B------:R-:W-:Y:S01]  /*47b0*/  IADD3 R42, PT, PT, R0, 0x90, RZ ;  /* 0x00000090002a7810 */ /* 0x000fe20007ffe0ff */
[----:B------:R-:W-:Y:S03]  /*47c0*/  FMUL.FTZ R193, R59, UR14 ;  /* 0x0000000e3bc17c20 */ /* 0x000fe60008410000 */
[----:B------:R-:W-:Y:S01]  /*47d0*/  MUFU.TANH R155, R23 ;  /* 0x00000017009b7308 */ /* 0x000fe20000002400 */
[----:B------:R-:W-:Y:S01]  /*47e0*/  FMUL.FTZ R192, R58, UR14 ;  /* 0x0000000e3ac07c20 */ /* 0x000fe20008410000 */
[----:B------:R-:W-:Y:S01]  /*47f0*/  IADD3 R10, PT, PT, R0, 0x80, RZ ;  /* 0x00000080000a7810 */ /* 0x000fe20007ffe0ff */
[----:B------:R-:W-:Y:S01]  /*4800*/  FMUL.FTZ R166, R44, UR14 ;  /* 0x0000000e2ca67c20 */ /* 0x000fe20008410000 */
[----:B------:R-:W-:Y:S01]  /*4810*/  IADD3 R44, PT, PT, R0, 0x47, RZ ;  /* 0x00000047002c7810 */ /* 0x000fe20007ffe0ff */
[----:B------:R-:W-:Y:S01]  /*4820*/  FMUL.FTZ R199, R63, UR14 ;  /* 0x0000000e3fc77c20 */ /* 0x000fe20008410000 */
[----:B------:R-:W-:Y:S01]  /*4830*/  IABS R36, R10 ;  /* 0x0000000a00247213 */ /* 0x000fe20000000000 */
[----:B------:R-:W-:Y:S03]  /*4840*/  FMUL.FTZ R194, R56, UR14 ;  /* 0x0000000e38c27c20 */ /* 0x000fe60008410000 */
[----:B------:R2:W-:Y:S01]  /*4850*/  MUFU.TANH R144, R20 ;  /* 0x0000001400907308 */ /* 0x0005e20000002400 */
[----:B------:R-:W-:Y:S01]  /*4860*/  IABS R30, R6 ;  /* 0x00000006001e7213 */ /* 0x000fe20000000000 */
[----:B------:R-:W-:Y:S01]  /*4870*/  FMUL.FTZ R190, R52, UR14 ;  /* 0x0000000e34be7c20 */ /* 0x000fe20008410000 */
[----:B-1----:R-:W-:Y:S01]  /*4880*/  IADD3 R22, PT, PT, R0, 0x9f, RZ ;  /* 0x0000009f00167810 */ /* 0x002fe20007ffe0ff */
[----:B------:R-:W-:Y:S01]  /*4890*/  FMUL.FTZ R147, R37, UR14 ;  /* 0x0000000e25937c20 */ /* 0x000fe20008410000 */
[----:B------:R-:W-:Y:S01]  /*48a0*/  FMUL.FTZ R203, R65, UR14 ;  /* 0x0000000e41cb7c20 */ /* 0x000fe20008410000 */
[----:B------:R-:W-:Y:S01]  /*48b0*/  IABS R6, R14 ;  /* 0x0000000e00067213 */ /* 0x000fe20000000000 */
[----:B------:R-:W-:Y:S03]  /*48c0*/  FMUL.FTZ R172, R51, UR14 ;  /* 0x0000000e33ac7c20 */ /* 0x000fe60008410000 */
[----:B------:R-:W-:Y:S01]  /*48d0*/  MUFU.TANH R143, R21 ;  /* 0x00000015008f7308 */ /* 0x000fe20000002400 */
[----:B------:R-:W-:Y:S01]  /*48e0*/  IABS R14, R44 ;  /* 0x0000002c000e7213 */ /* 0x000fe20000000000 */
[----:B------:R-:W-:Y:S01]  /*48f0*/  FMUL.FTZ R153, R43, UR14 ;  /* 0x0000000e2b997c20 */ /* 0x000fe20008410000 */
[----:B------:R-:W-:Y:S01]  /*4900*/  IABS R10, R22 ;  /* 0x00000016000a7213 */ /* 0x000fe20000000000 */
[----:B------:R-:W-:Y:S01]  /*4910*/  FMUL.FTZ R201, R67, UR14 ;  /* 0x0000000e43c97c20 */ /* 0x000fe20008410000 */
[----:B------:R-:W-:Y:S01]  /*4920*/  IABS R22, R39 ;  /* 0x0000002700167213 */ /* 0x000fe20000000000 */
[----:B------:R-:W-:Y:S01]  /*4930*/  FMUL.FTZ R202, R64, UR14 ;  /* 0x0000000e40ca7c20 */ /* 0x000fe20008410000 */
[C---:B------:R-:W-:Y:S03]  /*4940*/  IADD3 R7, PT, PT, R0.reuse, 0x87, RZ ;  /* 0x0000008700077810 */ /* 0x040fe60007ffe0ff */
[----:B------:R1:W-:Y:S01]  /*4950*/  MUFU.TANH R51, R25 ;  /* 0x0000001900337308 */ /* 0x0003e20000002400 */
[----:B------:R-:W-:Y:S01]  /*4960*/  I2FP.F32.S32 R59, R22 ;  /* 0x00000016003b7245 */ /* 0x000fe20000201400 */
[----:B------:R-:W-:Y:S01]  /*4970*/  FMUL.FTZ R171, R45, UR14 ;  /* 0x0000000e2dab7c20 */ /* 0x000fe20008410000 */
[C---:B--2---:R-:W-:Y:S01]  /*4980*/  IADD3 R20, PT, PT, R0.reuse, 0xa0, RZ ;  /* 0x000000a000147810 */ /* 0x044fe20007ffe0ff */
[----:B------:R-:W-:Y:S01]  /*4990*/  FMUL.FTZ R176, R49, UR14 ;  /* 0x0000000e31b07c20 */ /* 0x000fe20008410000 */
[----:B------:R-:W-:Y:S01]  /*49a0*/  IADD3 R8, PT, PT, R0, 0x88, RZ ;  /* 0x0000008800087810 */ /* 0x000fe20007ffe0ff */
[----:B------:R-:W-:Y:S01]  /*49b0*/  FMUL.FTZ R200, R66, UR14 ;  /* 0x0000000e42c87c20 */ /* 0x000fe20008410000 */
[----:B------:R-:W-:Y:S03]  /*49c0*/  IADD3 R37, PT, PT, R0, 0x97, RZ ;  /* 0x0000009700257810 */ /* 0x000fe60007ffe0ff */
[----:B------:R-:W-:Y:S01]  /*49d0*/  MUFU.TANH R135, R26 ;  /* 0x0000001a00877308 */ /* 0x000fe20000002400 */
[----:B------:R-:W-:Y:S01]  /*49e0*/  IABS R33, R7 ;  /* 0x0000000700217213 */ /* 0x000fe20000000000 */
[----:B------:R-:W-:Y:S01]  /*49f0*/  FMUL.FTZ R196, R60, UR14 ;  /* 0x0000000e3cc47c20 */ /* 0x000fe20008410000 */
[----:B------:R-:W-:Y:S01]  /*4a00*/  IABS R7, R37 ;  /* 0x0000002500077213 */ /* 0x000fe20000000000 */
[----:B------:R-:W-:Y:S01]  /*4a10*/  FMUL.FTZ R191, R53, UR14 ;  /* 0x0000000e35bf7c20 */ /* 0x000fe20008410000 */
[----:B------:R-:W-:Y:S01]  /*4a20*/  IABS R34, R8 ;  /* 0x0000000800227213 */ /* 0x000fe20000000000 */
[----:B------:R-:W-:Y:S01]  /*4a30*/  FMUL.FTZ R195, R57, UR14 ;  /* 0x0000000e39c37c20 */ /* 0x000fe20008410000 */
[----:B------:R-:W-:Y:S03]  /*4a40*/  I2FP.F32.S32 R148, R7 ;  /* 0x0000000700947245 */ /* 0x000fe60000201400 */
[----:B------:R2:W-:Y:S01]  /*4a50*/  MUFU.TANH R150, R5 ;  /* 0x0000000500967308 */ /* 0x0005e20000002400 */
[----:B------:R-:W-:Y:S01]  /*4a60*/  FFMA.FTZ R7, -R185, R185, 1 ;  /* 0x3f800000b9077423 */ /* 0x000fe200000101b9 */
[----:B------:R-:W-:Y:S01]  /*4a70*/  IABS R32, R4 ;  /* 0x0000000400207213 */ /* 0x000fe20000000000 */
[----:B------:R-:W-:Y:S01]  /*4a80*/  FMUL.FTZ R198, R62, UR14 ;  /* 0x0000000e3ec67c20 */ /* 0x000fe20008410000 */
[----:B------:R-:W-:Y:S01]  /*4a90*/  IABS R4, R15 ;  /* 0x0000000f00047213 */ /* 0x000fe20000000000 */
[----:B------:R-:W-:Y:S01]  /*4aa0*/  FMUL.FTZ R197, R61, UR14 ;  /* 0x0000000e3dc57c20 */ /* 0x000fe20008410000 */
[----:B------:R-:W-:Y:S04]  /*4ab0*/  IABS R15, R18 ;  /* 0x00000012000f7213 */ /* 0x000fe80000000000 */
[----:B------:R3:W-:Y:S01]  /*4ac0*/  MUFU.TANH R52, R12 ;  /* 0x0000000c00347308 */ /* 0x0007e20000002400 */
[----:B------:R-:W-:Y:S02]  /*4ad0*/  IABS R18, R41 ;  /* 0x0000002900127213 */ /* 0x000fe40000000000 */
[C---:B------:R-:W-:Y:S02]  /*4ae0*/  IADD3 R9, PT, PT, R0.reuse, 0x7f, RZ ;  /* 0x0000007f00097810 */ /* 0x040fe40007ffe0ff */
[C---:B-1----:R-:W-:Y:S02]  /*4af0*/  IADD3 R25, PT, PT, R0.reuse, 0x98, RZ ;  /* 0x0000009800197810 */ /* 0x042fe40007ffe0ff */
[C---:B------:R-:W-:Y:S03]  /*4b00*/  IADD3 R38, PT, PT, R0.reuse, 0x58, RZ ;  /* 0x0000005800267810 */ /* 0x040fe60007ffe0ff */
[----:B------:R-:W-:Y:S01]  /*4b10*/  MUFU.TANH R151, R31 ;  /* 0x0000001f00977308 */ /* 0x000fe20000002400 */
[----:B------:R-:W-:Y:S02]  /*4b20*/  IABS R35, R9 ;  /* 0x0000000900237213 */ /* 0x000fe40000000000 */
[C---:B--2---:R-:W-:Y:S02]  /*4b30*/  IADD3 R5, PT, PT, R0.reuse, 0xbf, RZ ;  /* 0x000000bf00057810 */ /* 0x044fe40007ffe0ff */
[----:B------:R-:W-:Y:S02]  /*4b40*/  IABS R9, R25 ;  /* 0x0000001900097213 */ /* 0x000fe40000000000 */
[----:B------:R-:W-:Y:S03]  /*4b50*/  IABS R29, R5 ;  /* 0x00000005001d7213 */ /* 0x000fe60000000000 */
[----:B------:R-:W1:Y:S01]  /*4b60*/  MUFU.TANH R63, R140 ;  /* 0x0000008c003f7308 */ /* 0x000e620000002400 */
[----:B------:R-:W-:Y:S02]  /*4b70*/  IABS R5, R42 ;  /* 0x0000002a00057213 */ /* 0x000fe40000000000 */
[----:B---3--:R-:W-:Y:S02]  /*4b80*/  IADD3 R12, PT, PT, R0, 0xb0, RZ ;  /* 0x000000b0000c7810 */ /* 0x008fe40007ffe0ff */
[----:B------:R-:W-:Y:S01]  /*4b90*/  I2FP.F32.S32 R149, R9 ;  /* 0x0000000900957245 */ /* 0x000fe20000201400 */
[----:B------:R-:W-:Y:S01]  /*4ba0*/  FFMA.FTZ R9, -R173, R173, 1 ;  /* 0x3f800000ad097423 */ /* 0x000fe200000101ad */
[----:B------:R-:W-:Y:S03]  /*4bb0*/  IABS R8, R12 ;  /* 0x0000000c00087213 */ /* 0x000fe60000000000 */
[----:B------:R-:W2:Y:S01]  /*4bc0*/  MUFU.TANH R44, R145 ;  /* 0x00000091002c7308 */ /* 0x000ea20000002400 */
[----:B------:R-:W-:Y:S01]  /*4bd0*/  IABS R12, R20 ;  /* 0x00000014000c7213 */ /* 0x000fe20000000000 */
[----:B------:R-:W-:Y:S01]  /*4be0*/  FMUL.FTZ R210, R9, UR14 ;  /* 0x0000000e09d27c20 */ /* 0x000fe20008410000 */
[----:B------:R-:W-:Y:S01]  /*4bf0*/  IABS R20, R40 ;  /* 0x0000002800147213 */ /* 0x000fe20000000000 */
[----:B------:R-:W-:Y:S01]  /*4c00*/  FFMA.FTZ R9, -R152, R152, 1 ;  /* 0x3f80000098097423 */ /* 0x000fe20000010198 */
[----:B------:R-:W-:Y:S02]  /*4c10*/  IABS R25, R38 ;  /* 0x0000002600197213 */ /* 0x000fe40000000000 */
[----:B------:R-:W-:Y:S03]  /*4c20*/  I2FP.F32.S32 R58, R20 ;  /* 0x00000014003a7245 */ /* 0x000fe60000201400 */
[----:B------:R3:W-:Y:S01]  /*4c30*/  MUFU.TANH R140, R146 ;  /* 0x00000092008c7308 */ /* 0x0007e20000002400 */
[----:B------:R-:W-:Y:S01]  /*4c40*/  FMUL.FTZ R221, R9, UR14 ;  /* 0x0000000e09dd7c20 */ /* 0x000fe20008410000 */
[----:B-1----:R-:W-:Y:S01]  /*4c50*/  FFMA.FTZ R9, -R63, R63, 1 ;  /* 0x3f8000003f097423 */ /* 0x002fe2000001013f */
[----:B------:R-:W-:Y:S02]  /*4c60*/  I2FP.F32.S32 R38, R30 ;  /* 0x0000001e00267245 */ /* 0x000fe40000201400 */
[----:B------:R-:W-:Y:S01]  /*4c70*/  I2FP.F32.S32 R134, R33 ;  /* 0x0000002100867245 */ /* 0x000fe20000201400 */
[----:B------:R-:W-:Y:S01]  /*4c80*/  FMUL.FTZ R228, R9, UR14 ;  /* 0x0000000e09e47c20 */ /* 0x000fe20008410000 */
[----:B------:R-:W-:Y:S03]  /*4c90*/  I2FP.F32.S32 R33, R6 ;  /* 0x0000000600217245 */ /* 0x000fe60000201400 */
[----:B------:R-:W-:Y:S01]  /*4ca0*/  MUFU.TANH R64, R139 ;  /* 0x0000008b00407308 */ /* 0x000fe20000002400 */
[----:B------:R-:W-:Y:S01]  /*4cb0*/  FFMA.FTZ R6, -R178, R178, 1 ;  /* 0x3f800000b2067423 */ /* 0x000fe200000101b2 */
[----:B------:R-:W-:Y:S01]  /*4cc0*/  FFMA.FTZ R56, R38, -UR16, R177 ;  /* 0x8000001026387c23 */ /* 0x000fe200080100b1 */
[----:B------:R-:W-:Y:S01]  /*4cd0*/  IADD3 R43, PT, PT, R0, 0x8f, RZ ;  /* 0x0000008f002b7810 */ /* 0x000fe20007ffe0ff */
[----:B------:R-:W-:Y:S01]  /*4ce0*/  FFMA.FTZ R38, R38, -UR16, R173 ;  /* 0x8000001026267c23 */ /* 0x000fe200080100ad */
[----:B------:R-:W-:Y:S01]  /*4cf0*/  FMUL.FTZ R206, R6, UR14 ;  /* 0x0000000e06ce7c20 */ /* 0x000fe20008410000 */
[----:B------:R-:W-:Y:S01]  /*4d00*/  FFMA.FTZ R6, -R162, R162, 1 ;  /* 0x3f800000a2067423 */ /* 0x000fe200000101a2 */
[----:B------:R-:W-:Y:S03]  /*4d10*/  IABS R31, R2 ;  /* 0x00000002001f7213 */ /* 0x000fe60000000000 */
[----:B------:R-:W-:Y:S01]  /*4d20*/  MUFU.TANH R139, R147 ;  /* 0x00000093008b7308 */ /* 0x000fe20000002400 */
[----:B------:R-:W-:Y:S01]  /*4d30*/  IABS R2, R43 ;  /* 0x0000002b00027213 */ /* 0x000fe20000000000 */
[----:B------:R-:W-:Y:S01]  /*4d40*/  FMUL.FTZ R211, R6, UR14 ;  /* 0x0000000e06d37c20 */ /* 0x000fe20008410000 */
[----:B------:R-:W-:Y:S01]  /*4d50*/  FFMA.FTZ R6, -R135, R135, 1 ;  /* 0x3f80000087067423 */ /* 0x000fe20000010187 */
[----:B------:R-:W-:Y:S02]  /*4d60*/  I2FP.F32.S32 R133, R34 ;  /* 0x0000002200857245 */ /* 0x000fe40000201400 */
[----:B---3--:R-:W-:Y:S01]  /*4d70*/  I2FP.F32.S32 R146, R2 ;  /* 0x0000000200927245 */ /* 0x008fe20000201400 */
[----:B------:R-:W-:Y:S03]  /*4d80*/  FMUL.FTZ R217, R6, UR14 ;  /* 0x0000000e06d97c20 */ /* 0x000fe60008410000 */
[----:B------:R1:W-:Y:S01]  /*4d90*/  MUFU.TANH R48, R154 ;  /* 0x0000009a00307308 */ /* 0x0003e20000002400 */
[----:B------:R-:W-:Y:S01]  /*4da0*/  FFMA.FTZ R2, -R188, R188, 1 ;  /* 0x3f800000bc027423 */ /* 0x000fe200000101bc */
[----:B------:R-:W-:Y:S01]  /*4db0*/  I2FP.F32.S32 R34, R8 ;  /* 0x0000000800227245 */ /* 0x000fe20000201400 */
[----:B------:R-:W-:Y:S01]  /*4dc0*/  FFMA.FTZ R8, -R169, R169, 1 ;  /* 0x3f800000a9087423 */ /* 0x000fe200000101a9 */
[----:B------:R-:W-:Y:S02]  /*4dd0*/  IADD3 R26, PT, PT, R0, 0x77, RZ ;  /* 0x00000077001a7810 */ /* 0x000fe40007ffe0ff */
[----:B------:R-:W-:Y:S01]  /*4de0*/  I2FP.F32.S32 R40, R32 ;  /* 0x0000002000287245 */ /* 0x000fe20000201400 */
[----:B------:R-:W-:Y:S03]  /*4df0*/  FMUL.FTZ R209, R8, UR14 ;  /* 0x0000000e08d17c20 */ /* 0x000fe60008410000 */
[----:B------:R-:W3:Y:S01]  /*4e00*/  MUFU.TANH R65, R138 ;  /* 0x0000008a00417308 */ /* 0x000ee20000002400 */
[----:B------:R-:W-:Y:S01]  /*4e10*/  FFMA.FTZ R8, -R156, R156, 1 ;  /* 0x3f8000009c087423 */ /* 0x000fe2000001019c */
[----:B------:R-:W-:Y:S01]  /*4e20*/  IABS R26, R26 ;  /* 0x0000001a001a7213 */ /* 0x000fe20000000000 */
[----:B------:R-:W-:Y:S01]  /*4e30*/  FFMA.FTZ R40, R40, -UR16, R185 ;  /* 0x8000001028287c23 */ /* 0x000fe200080100b9 */
[----:B------:R-:W-:Y:S01]  /*4e40*/  I2FP.F32.S32 R32, R4 ;  /* 0x0000000400207245 */ /* 0x000fe20000201400 */
[----:B------:R-:W-:Y:S01]  /*4e50*/  FMUL.FTZ R216, R8, UR14 ;  /* 0x0000000e08d87c20 */ /* 0x000fe20008410000 */
[----:B------:R-:W-:Y:S01]  /*4e60*/  FFMA.FTZ R8, -R151, R151, 1 ;  /* 0x3f80000097087423 */ /* 0x000fe20000010197 */
[----:B------:R-:W-:Y:S03]  /*4e70*/  FFMA.FTZ R4, -R187, R187, 1 ;  /* 0x3f800000bb047423 */ /* 0x000fe600000101bb */
[----:B------:R-:W-:Y:S01]  /*4e80*/  MUFU.TANH R138, R175 ;  /* 0x000000af008a7308 */ /* 0x000fe20000002400 */
[----:B------:R-:W-:Y:S01]  /*4e90*/  I2FP.F32.S32 R67, R26 ;  /* 0x0000001a00437245 */ /* 0x000fe20000201400 */
[----:B------:R-:W-:Y:S01]  /*4ea0*/  FMUL.FTZ R220, R8, UR14 ;  /* 0x0000000e08dc7c20 */ /* 0x000fe20008410000 */
[----:B--2---:R-:W-:Y:S01]  /*4eb0*/  FFMA.FTZ R8, -R44, R44, 1 ;  /* 0x3f8000002c087423 */ /* 0x004fe2000001012c */
[----:B-1----:R-:W-:Y:S01]  /*4ec0*/  I2FP.F32.S32 R154, R14 ;  /* 0x0000000e009a7245 */ /* 0x002fe20000201400 */
[----:B------:R-:W-:Y:S01]  /*4ed0*/  FFMA.FTZ R26, R133, -UR16, R187 ;  /* 0x80000010851a7c23 */ /* 0x000fe200080100bb */
[----:B------:R-:W-:Y:S01]  /*4ee0*/  FMUL.FTZ R187, R2, UR14 ;  /* 0x0000000e02bb7c20 */ /* 0x000fe20008410000 */
[----:B------:R-:W-:Y:S03]  /*4ef0*/  FMUL.FTZ R227, R8, UR14 ;  /* 0x0000000e08e37c20 */ /* 0x000fe60008410000 */
[----:B------:R-:W-:Y:S01]  /*4f00*/  MUFU.TANH R49, R137 ;  /* 0x0000008900317308 */ /* 0x000fe20000002400 */
[----:B------:R-:W-:Y:S01]  /*4f10*/  FFMA.FTZ R2, -R177, R177, 1 ;  /* 0x3f800000b1027423 */ /* 0x000fe200000101b1 */
[----:B---3--:R-:W-:Y:S01]  /*4f20*/  FFMA.FTZ R6, -R65, R65, 1 ;  /* 0x3f80000041067423 */ /* 0x008fe20000010141 */
[----:B------:R-:W-:Y:S01]  /*4f30*/  FMUL.FTZ R177, R7, UR14 ;  /* 0x0000000e07b17c20 */ /* 0x000fe20008410000 */
[----:B------:R-:W-:Y:S01]  /*4f40*/  FFMA.FTZ R7, -R164, R164, 1 ;  /* 0x3f800000a4077423 */ /* 0x000fe200000101a4 */
[----:B------:R-:W-:Y:S01]  /*4f50*/  IADD3 R16, PT, PT, R0, 0xa7, RZ ;  /* 0x000000a700107810 */ /* 0x000fe20007ffe0ff */
[----:B------:R-:W-:Y:S01]  /*4f60*/  FMUL.FTZ R225, R6, UR14 ;  /* 0x0000000e06e17c20 */ /* 0x000fe20008410000 */
[C---:B------:R-:W-:Y:S03]  /*4f70*/  IADD3 R13, PT, PT, R0.reuse, 0xb8, RZ ;  /* 0x000000b8000d7810 */ /* 0x040fe60007ffe0ff */
[----:B------:R-:W-:Y:S01]  /*4f80*/  MUFU.TANH R137, R176 ;  /* 0x000000b000897308 */ /* 0x000fe20000002400 */
[----:B------:R-:W-:Y:S01]  /*4f90*/  FMUL.FTZ R212, R7, UR14 ;  /* 0x0000000e07d47c20 */ /* 0x000fe20008410000 */
[C---:B------:R-:W-:Y:S02]  /*4fa0*/  IADD3 R11, PT, PT, R0.reuse, 0xb7, RZ ;  /* 0x000000b7000b7810 */ /* 0x040fe40007ffe0ff */
[C---:B------:R-:W-:Y:S02]  /*4fb0*/  IADD3 R23, PT, PT, R0.reuse, 0x6f, RZ ;  /* 0x0000006f00177810 */ /* 0x040fe40007ffe0ff */
[C---:B------:R-:W-:Y:S04]  /*4fc0*/  IADD3 R21, PT, PT, R0.reuse, 0x68, RZ ;  /* 0x0000006800157810 */ /* 0x040fe80007ffe0ff */
[----:B------:R-:W-:Y:S01]  /*4fd0*/  MUFU.TANH R50, R136 ;  /* 0x0000008800327308 */ /* 0x000fe20000002400 */
[C---:B------:R-:W-:Y:S02]  /*4fe0*/  IADD3 R19, PT, PT, R0.reuse, 0x67, RZ ;  /* 0x0000006700137810 */ /* 0x040fe40007ffe0ff */
[C---:B------:R-:W-:Y:S02]  /*4ff0*/  IADD3 R17, PT, PT, R0.reuse, 0x60, RZ ;  /* 0x0000006000117810 */ /* 0x040fe40007ffe0ff */
[----:B------:R-:W-:Y:S02]  /*5000*/  IADD3 R45, PT, PT, R0, 0x48, RZ ;  /* 0x00000048002d7810 */ /* 0x000fe40007ffe0ff */
[----:B------:R-:W-:Y:S03]  /*5010*/  IABS R0, R16 ;  /* 0x0000001000007213 */ /* 0x000fe60000000000 */
[----:B------:R-:W-:Y:S01]  /*5020*/  MUFU.TANH R43, R153 ;  /* 0x00000099002b7308 */ /* 0x000fe20000002400 */
[----:B------:R-:W-:Y:S02]  /*5030*/  IABS R24, R24 ;  /* 0x0000001800187213 */ /* 0x000fe40000000000 */
[----:B------:R-:W-:Y:S01]  /*5040*/  I2FP.F32.S32 R145, R0 ;  /* 0x0000000000917245 */ /* 0x000fe20000201400 */
[----:B------:R-:W-:Y:S01]  /*5050*/  FFMA.FTZ R0, -R186, R186, 1 ;  /* 0x3f800000ba007423 */ /* 0x000fe200000101ba */
[----:B------:R-:W-:Y:S02]  /*5060*/  MOV R66, R24 ;  /* 0x0000001800427202 */ /* 0x000fe40000000f00 */
[----:B------:R-:W-:Y:S03]  /*5070*/  I2FP.F32.S32 R24, R36 ;  /* 0x0000002400187245 */ /* 0x000fe60000201400 */
[----:B------:R-:W-:Y:S01]  /*5080*/  MUFU.TANH R136, R190 ;  /* 0x000000be00887308 */ /* 0x000fe20000002400 */
[----:B------:R-:W-:Y:S01]  /*5090*/  I2FP.F32.S32 R60, R25 ;  /* 0x00000019003c7245 */ /* 0x000fe20000201400 */
[----:B------:R-:W-:Y:S01]  /*50a0*/  FFMA.FTZ R25, R134, -UR16, R186 ;  /* 0x8000001086197c23 */ /* 0x000fe200080100ba */
[----:B------:R-:W-:Y:S01]  /*50b0*/  MOV R39, R31 ;  /* 0x0000001f00277202 */ /* 0x000fe20000000f00 */
[----:B------:R-:W-:Y:S01]  /*50c0*/  FMUL.FTZ R186, R0, UR14 ;  /* 0x0000000e00ba7c20 */ /* 0x000fe20008410000 */
[----:B------:R-:W-:Y:S01]  /*50d0*/  I2FP.F32.S32 R31, R35 ;  /* 0x00000023001f7245 */ /* 0x000fe20000201400 */
[----:B------:R-:W-:Y:S01]  /*50e0*/  FFMA.FTZ R0, -R174, R174, 1 ;  /* 0x3f800000ae007423 */ /* 0x000fe200000101ae */
[----:B------:R-:W-:Y:S03]  /*50f0*/  I2FP.F32.S32 R147, R5 ;  /* 0x0000000500937245 */ /* 0x000fe60000201400 */
[----:B------:R-:W1:Y:S01]  /*5100*/  MUFU.TANH R142, R142 ;  /* 0x0000008e008e7308 */ /* 0x000e620000002400 */
[----:B------:R-:W-:Y:S01]  /*5110*/  IABS R13, R13 ;  /* 0x0000000d000d7213 */ /* 0x000fe20000000000 */
[----:B------:R-:W-:Y:S01]  /*5120*/  FFMA.FTZ R5, -R189, R189, 1 ;  /* 0x3f800000bd057423 */ /* 0x000fe200000101bd */
[----:B------:R-:W-:Y:S01]  /*5130*/  FFMA.FTZ R30, R24, -UR16, R189 ;  /* 0x80000010181e7c23 */ /* 0x000fe200080100bd */
[----:B------:R-:W-:Y:S01]  /*5140*/  I2FP.F32.S32 R37, R29 ;  /* 0x0000001d00257245 */ /* 0x000fe20000201400 */
[----:B------:R-:W-:Y:S01]  /*5150*/  FMUL.FTZ R189, R4, UR14 ;  /* 0x0000000e04bd7c20 */ /* 0x000fe20008410000 */
[----:B------:R-:W-:Y:S01]  /*5160*/  FFMA.FTZ R29, R31, -UR16, R188 ;  /* 0x800000101f1d7c23 */ /* 0x000fe200080100bc */
[----:B------:R-:W-:Y:S03]  /*5170*/  FMUL.FTZ R185, R0, UR14 ;  /* 0x0000000e00b97c20 */ /* 0x000fe60008410000 */
[----:B------:R-:W2:Y:S01]  /*5180*/  MUFU.TANH R14, R46 ;  /* 0x0000002e000e7308 */ /* 0x000ea20000002400 */
[----:B------:R-:W-:Y:S01]  /*5190*/  FFMA.FTZ R4, -R27, R27, 1 ;  /* 0x3f8000001b047423 */ /* 0x000fe2000001011b */
[----:B------:R-:W-:Y:S01]  /*51a0*/  IABS R23, R23 ;  /* 0x0000001700177213 */ /* 0x000fe20000000000 */
[----:B------:R-:W-:Y:S01]  /*51b0*/  FMUL.FTZ R188, R2, UR14 ;  /* 0x0000000e02bc7c20 */ /* 0x000fe20008410000 */
[----:B------:R-:W-:Y:S01]  /*51c0*/  FFMA.FTZ R0, -R167, R167, 1 ;  /* 0x3f800000a7007423 */ /* 0x000fe200000101a7 */
[----:B------:R-:W-:Y:S01]  /*51d0*/  IABS R21, R21 ;  /* 0x0000001500157213 */ /* 0x000fe20000000000 */
[----:B------:R-:W-:Y:S01]  /*51e0*/  FFMA.FTZ R2, -R163, R163, 1 ;  /* 0x3f800000a3027423 */ /* 0x000fe200000101a3 */
[----:B------:R-:W-:Y:S03]  /*51f0*/  I2FP.F32.S32 R13, R13 ;  /* 0x0000000d000d7245 */ /* 0x000fe60000201400 */
[----:B------:R-:W3:Y:S01]  /*5200*/  MUFU.TANH R42, R165 ;  /* 0x000000a5002a7308 */ /* 0x000ee20000002400 */
[----:B------:R-:W-:Y:S01]  /*5210*/  IABS R19, R19 ;  /* 0x0000001300137213 */ /* 0x000fe20000000000 */
[----:B-1----:R-:W-:Y:S01]  /*5220*/  FFMA.FTZ R7, -R142, R142, 1 ;  /* 0x3f8000008e077423 */ /* 0x002fe2000001018e */
[----:B------:R-:W-:Y:S01]  /*5230*/  I2FP.F32.S32 R66, R66 ;  /* 0x0000004200427245 */ /* 0x000fe20000201400 */
[----:B------:R-:W-:Y:S01]  /*5240*/  FMUL.FTZ R175, R4, UR14 ;  /* 0x0000000e04af7c20 */ /* 0x000fe20008410000 */
[----:B------:R-:W-:Y:S01]  /*5250*/  I2FP.F32.S32 R23, R23 ;  /* 0x0000001700177245 */ /* 0x000fe20000201400 */
[----:B------:R-:W-:Y:S01]  /*5260*/  FMUL.FTZ R224, R7, UR14 ;  /* 0x0000000e07e07c20 */ /* 0x000fe20008410000 */
[----:B------:R-:W-:Y:S03]  /*5270*/  FFMA.FTZ R7, -R138, R138, 1 ;  /* 0x3f8000008a077423 */ /* 0x000fe6000001018a */
[----:B------:R-:W1:Y:S01]  /*5280*/  MUFU.TANH R22, R179 ;  /* 0x000000b300167308 */ /* 0x000e620000002400 */
[----:B------:R-:W-:Y:S01]  /*5290*/  FMUL.FTZ R207, R0, UR14 ;  /* 0x0000000e00cf7c20 */ /* 0x000fe20008410000 */
[----:B--2---:R-:W-:Y:S01]  /*52a0*/  FFMA.FTZ R9, -R14, R14, 1 ;  /* 0x3f8000000e097423 */ /* 0x004fe2000001010e */
[----:B------:R-:W-:Y:S01]  /*52b0*/  FMUL.FTZ R236, R7, UR14 ;  /* 0x0000000e07ec7c20 */ /* 0x000fe20008410000 */
[----:B------:R-:W-:Y:S01]  /*52c0*/  FFMA.FTZ R4, -R150, R150, 1 ;  /* 0x3f80000096047423 */ /* 0x000fe20000010196 */
[----:B------:R-:W-:Y:S01]  /*52d0*/  I2FP.F32.S32 R21, R21 ;  /* 0x0000001500157245 */ /* 0x000fe20000201400 */
[----:B------:R-:W-:Y:S01]  /*52e0*/  FMUL.FTZ R234, R9, UR14 ;  /* 0x0000000e09ea7c20 */ /* 0x000fe20008410000 */
[----:B------:R-:W-:Y:S03]  /*52f0*/  FMUL.FTZ R213, R2, UR14 ;  /* 0x0000000e02d57c20 */ /* 0x000fe60008410000 */
[----:B------:R-:W2:Y:S01]  /*5300*/  MUFU.TANH R41, R168 ;  /* 0x000000a800297308 */ /* 0x000ea20000002400 */
[----:B------:R-:W-:Y:S01]  /*5310*/  FFMA.FTZ R0, -R143, R143, 1 ;  /* 0x3f8000008f007423 */ /* 0x000fe2000001018f */
[----:B---3--:R-:W-:Y:S01]  /*5320*/  FFMA.FTZ R8, -R42, R42, 1 ;  /* 0x3f8000002a087423 */ /* 0x008fe2000001012a */
[----:B------:R-:W-:Y:S01]  /*5330*/  I2FP.F32.S32 R19, R19 ;  /* 0x0000001300137245 */ /* 0x000fe20000201400 */
[----:B------:R-:W-:Y:S01]  /*5340*/  FFMA.FTZ R2, -R144, R144, 1 ;  /* 0x3f80000090027423 */ /* 0x000fe20000010190 */
[----:B------:R-:W-:Y:S01]  /*5350*/  FFMA.FTZ R36, R13, -UR16, R135 ;  /* 0x800000100d247c23 */ /* 0x000fe20008010087 */
[----:B------:R-:W-:Y:S01]  /*5360*/  FMUL.FTZ R233, R8, UR14 ;  /* 0x0000000e08e97c20 */ /* 0x000fe20008410000 */
[----:B------:R-:W-:Y:S03]  /*5370*/  FFMA.FTZ R144, R66, -UR16, R144 ;  /* 0x8000001042907c23 */ /* 0x000fe60008010090 */
[----:B------:R-:W3:Y:S01]  /*5380*/  MUFU.TANH R20, R181 ;  /* 0x000000b500147308 */ /* 0x000ee20000002400 */
[----:B------:R-:W-:Y:S01]  /*5390*/  FMUL.FTZ R218, R4, UR14 ;  /* 0x0000000e04da7c20 */ /* 0x000fe20008410000 */
[----:B-1----:R-:W-:Y:S01]  /*53a0*/  FFMA.FTZ R9, -R22, R22, 1 ;  /* 0x3f80000016097423 */ /* 0x002fe20000010116 */
[----:B------:R-:W-:Y:S01]  /*53b0*/  FFMA.FTZ R66, R66, -UR16, R65 ;  /* 0x8000001042427c23 */ /* 0x000fe20008010041 */
[----:B------:R-:W-:Y:S01]  /*53c0*/  FMUL.FTZ R176, R0, UR14 ;  /* 0x0000000e00b07c20 */ /* 0x000fe20008410000 */
[----:B------:R-:W-:Y:S01]  /*53d0*/  FFMA.FTZ R65, R23, -UR16, R64 ;  /* 0x8000001017417c23 */ /* 0x000fe20008010040 */
[----:B------:R-:W-:Y:S01]  /*53e0*/  FMUL.FTZ R7, R9, UR14 ;  /* 0x0000000e09077c20 */ /* 0x000fe20008410000 */
[----:B------:R-:W-:Y:S03]  /*53f0*/  FFMA.FTZ R4, -R64, R64, 1 ;  /* 0x3f80000040047423 */ /* 0x000fe60000010140 */
[----:B------:R1:W-:Y:S01]  /*5400*/  MUFU.TANH R135, R191 ;  /* 0x000000bf00877308 */ /* 0x0003e20000002400 */
[----:B------:R-:W-:Y:S01]  /*5410*/  IABS R11, R11 ;  /* 0x0000000b000b7213 */ /* 0x000fe20000000000 */
[----:B--2---:R-:W-:Y:S01]  /*5420*/  FFMA.FTZ R6, -R41, R41, 1 ;  /* 0x3f80000029067423 */ /* 0x004fe20000010129 */
[----:B------:R2:W-:Y:S01]  /*5430*/  STL [R1+0x4], R7 ;  /* 0x0000040701007387 */ /* 0x0005e20000100800 */
[----:B------:R-:W-:Y:S01]  /*5440*/  IABS R16, R45 ;  /* 0x0000002d00107213 */ /* 0x000fe20000000000 */
[----:B------:R-:W-:Y:S01]  /*5450*/  FFMA.FTZ R0, -R51, R51, 1 ;  /* 0x3f80000033007423 */ /* 0x000fe20000010133 */
[----:B------:R-:W-:Y:S01]  /*5460*/  FMUL.FTZ R238, R6, UR14 ;  /* 0x0000000e06ee7c20 */ /* 0x000fe20008410000 */
[----:B------:R-:W-:Y:S03]  /*5470*/  FFMA.FTZ R64, R21, -UR16, R63 ;  /* 0x8000001015407c23 */ /* 0x000fe6000801003f */
[----:B------:R-:W4:Y:S01]  /*5480*/  MUFU.TANH R47, R161 ;  /* 0x000000a1002f7308 */ /* 0x000f220000002400 */
[----:B------:R-:W-:Y:S01]  /*5490*/  FFMA.FTZ R63, R19, -UR16, R44 ;  /* 0x80000010133f7c23 */ /* 0x000fe2000801002c */
[----:B---3--:R-:W-:Y:S01]  /*54a0*/  FFMA.FTZ R8, -R20, R20, 1 ;  /* 0x3f80000014087423 */ /* 0x008fe20000010114 */
[----:B------:R-:W-:Y:S01]  /*54b0*/  IABS R17, R17 ;  /* 0x0000001100117213 */ /* 0x000fe20000000000 */
[----:B------:R-:W-:Y:S01]  /*54c0*/  FMUL.FTZ R190, R0, UR14 ;  /* 0x0000000e00be7c20 */ /* 0x000fe20008410000 */
[----:B------:R-:W-:Y:S01]  /*54d0*/  I2FP.F32.S32 R57, R18 ;  /* 0x0000001200397245 */ /* 0x000fe20000201400 */
[----:B------:R-:W-:Y:S01]  /*54e0*/  FMUL.FTZ R6, R8, UR14 ;  /* 0x0000000e08067c20 */ /* 0x000fe20008410000 */
[----:B------:R-:W-:Y:S03]  /*54f0*/  I2FP.F32.S32 R11, R11 ;  /* 0x0000000b000b7245 */ /* 0x000fe60000201400 */
[----:B------:R3:W-:Y:S01]  /*5500*/  MUFU.TANH R44, R194 ;  /* 0x000000c2002c7308 */ /* 0x0007e20000002400 */
[----:B------:R-:W-:Y:S01]  /*5510*/  I2FP.F32.S32 R153, R16 ;  /* 0x0000001000997245 */ /* 0x000fe20000201400 */
[----:B------:R-:W-:Y:S01]  /*5520*/  FFMA.FTZ R0, -R49, R49, 1 ;  /* 0x3f80000031007423 */ /* 0x000fe20000010131 */
[----:B------:R2:W-:Y:S01]  /*5530*/  STL [R1], R6 ;  /* 0x0000000601007387 */ /* 0x0005e20000100800 */
[----:B------:R-:W-:Y:S01]  /*5540*/  I2FP.F32.S32 R39, R39 ;  /* 0x0000002700277245 */ /* 0x000fe20000201400 */
[C---:B------:R-:W-:Y:S01]  /*5550*/  FFMA.FTZ R49, R145.reuse, -UR16, R49 ;  /* 0x8000001091317c23 */ /* 0x040fe20008010031 */
[----:B------:R-:W-:Y:S01]  /*5560*/  I2FP.F32.S32 R62, R17 ;  /* 0x00000011003e7245 */ /* 0x000fe20000201400 */
[----:B------:R-:W-:Y:S03]  /*5570*/  FMUL.FTZ R226, R4, UR14 ;  /* 0x0000000e04e27c20 */ /* 0x000fe60008410000 */
[----:B------:R4:W-:Y:S01]  /*5580*/  MUFU.TANH R18, R192 ;  /* 0x000000c000127308 */ /* 0x0009e20000002400 */
[----:B------:R-:W-:Y:S01]  /*5590*/  FFMA.FTZ R145, R145, -UR16, R43 ;  /* 0x8000001091917c23 */ /* 0x000fe2000801002b */
[----:B------:R-:W-:Y:S01]  /*55a0*/  FFMA.FTZ R4, -R43, R43, 1 ;  /* 0x3f8000002b047423 */ /* 0x000fe2000001012b */
[----:B------:R-:W-:Y:S01]  /*55b0*/  I2FP.F32.S32 R12, R12 ;  /* 0x0000000c000c7245 */ /* 0x000fe20000201400 */
[C---:B------:R-:W-:Y:S01]  /*55c0*/  FFMA.FTZ R53, R11.reuse, -UR16, R167 ;  /* 0x800000100b357c23 */ /* 0x040fe200080100a7 */
[----:B------:R-:W-:Y:S01]  /*55d0*/  FFMA.FTZ R35, R11, -UR16, R150 ;  /* 0x800000100b237c23 */ /* 0x000fe20008010096 */
[----:B------:R-:W-:Y:S01]  /*55e0*/  FFMA.FTZ R39, R39, -UR16, R178 ;  /* 0x8000001027277c23 */ /* 0x000fe200080100b2 */
[----:B------:R-:W-:Y:S03]  /*55f0*/  FFMA.FTZ R51, R33, -UR16, R51 ;  /* 0x8000001021337c23 */ /* 0x000fe60008010033 */
[----:B------:R-:W2:Y:S01]  /*5600*/  MUFU.TANH R141, R141 ;  /* 0x0000008d008d7308 */ /* 0x000ea20000002400 */
[----:B------:R-:W-:Y:S01]  /*5610*/  FMUL.FTZ R178, R5, UR14 ;  /* 0x0000000e05b27c20 */ /* 0x000fe20008410000 */
[----:B------:R-:W-:Y:S01]  /*5620*/  FMUL.FTZ R179, R2, UR14 ;  /* 0x0000000e02b37c20 */ /* 0x000fe20008410000 */
[----:B------:R-:W-:Y:S01]  /*5630*/  FFMA.FTZ R33, R33, -UR16, R151 ;  /* 0x8000001021217c23 */ /* 0x000fe20008010097 */
[----:B------:R-:W-:Y:S01]  /*5640*/  FFMA.FTZ R5, -R170, R170, 1 ;  /* 0x3f800000aa057423 */ /* 0x000fe200000101aa */
[----:B------:R-:W-:Y:S01]  /*5650*/  FFMA.FTZ R2, -R52, R52, 1 ;  /* 0x3f80000034027423 */ /* 0x000fe20000010134 */
[----:B------:R-:W-:Y:S01]  /*5660*/  FFMA.FTZ R151, R12, -UR16, R14 ;  /* 0x800000100c977c23 */ /* 0x000fe2000801000e */
[----:B-1----:R-:W-:Y:S03]  /*5670*/  FMUL.FTZ R191, R0, UR14 ;  /* 0x0000000e00bf7c20 */ /* 0x002fe60008410000 */
[----:B------:R-:W1:Y:S01]  /*5680*/  MUFU.TANH R16, R172 ;  /* 0x000000ac00107308 */ /* 0x000e620000002400 */
[----:B------:R-:W-:Y:S01]  /*5690*/  FMUL.FTZ R208, R5, UR14 ;  /* 0x0000000e05d07c20 */ /* 0x000fe20008410000 */
[----:B------:R-:W-:Y:S01]  /*56a0*/  FMUL.FTZ R214, R2, UR14 ;  /* 0x0000000e02d67c20 */ /* 0x000fe20008410000 */
[----:B------:R-:W-:Y:S01]  /*56b0*/  FFMA.FTZ R0, -R139, R139, 1 ;  /* 0x3f8000008b007423 */ /* 0x000fe2000001018b */
[----:B------:R-:W-:Y:S01]  /*56c0*/  FFMA.FTZ R5, -R155, R155, 1 ;  /* 0x3f8000009b057423 */ /* 0x000fe2000001019b */
[----:B------:R-:W-:Y:S01]  /*56d0*/  FFMA.FTZ R2, -R50, R50, 1 ;  /* 0x3f80000032027423 */ /* 0x000fe20000010132 */
[----:B------:R-:W-:Y:S01]  /*56e0*/  FMUL.FTZ R232, R4, UR14 ;  /* 0x0000000e04e87c20 */ /* 0x000fe20008410000 */
[----:B---3--:R-:W-:Y:S03]  /*56f0*/  FMUL.FTZ R194, R0, UR14 ;  /* 0x0000000e00c27c20 */ /* 0x008fe60008410000 */
[----:B------:R3:W3:Y:S01]  /*5700*/  MUFU.TANH R17, R196 ;  /* 0x000000c400117308 */ /* 0x0006e20000002400 */
[----:B------:R-:W-:Y:S01]  /*5710*/  FMUL.FTZ R215, R5, UR14 ;  /* 0x0000000e05d77c20 */ /* 0x000fe20008410000 */
[----:B----4-:R-:W-:Y:S01]  /*5720*/  FMUL.FTZ R192, R2, UR14 ;  /* 0x0000000e02c07c20 */ /* 0x010fe20008410000 */
[----:B------:R-:W-:Y:S01]  /*5730*/  FFMA.FTZ R0, -R47, R47, 1 ;  /* 0x3f8000002f007423 */ /* 0x000fe2000001012f */
[----:B--2---:R-:W-:Y:S01]  /*5740*/  FFMA.FTZ R5, -R141, R141, 1 ;  /* 0x3f8000008d057423 */ /* 0x004fe2000001018d */
[----:B------:R-:W-:Y:S01]  /*5750*/  FFMA.FTZ R2, -R140, R140, 1 ;  /* 0x3f8000008c027423 */ /* 0x000fe2000001018c */
[----:B------:R-:W-:Y:S01]  /*5760*/  I2FP.F32.S32 R15, R15 ;  /* 0x0000000f000f7245 */ /* 0x000fe20000201400 */
[----:B------:R-:W-:Y:S03]  /*5770*/  FFMA.FTZ R50, R32, -UR16, R50 ;  /* 0x8000001020327c23 */ /* 0x000fe60008010032 */
[----:B------:R-:W2:Y:S01]  /*5780*/  MUFU.TANH R45, R171 ;  /* 0x000000ab002d7308 */ /* 0x000ea20000002400 */
[----:B------:R-:W-:Y:S01]  /*5790*/  I2FP.F32.S32 R10, R10 ;  /* 0x0000000a000a7245 */ /* 0x000fe20000201400 */
[----:B-1----:R-:W-:Y:S01]  /*57a0*/  FFMA.FTZ R4, -R16, R16, 1 ;  /* 0x3f80000010047423 */ /* 0x002fe20000010110 */
[----:B------:R-:W-:Y:S01]  /*57b0*/  FMUL.FTZ R223, R5, UR14 ;  /* 0x0000000e05df7c20 */ /* 0x000fe20008410000 */
[----:B------:R-:W-:Y:S01]  /*57c0*/  FFMA.FTZ R54, R13, -UR16, R170 ;  /* 0x800000100d367c23 */ /* 0x000fe200080100aa */
[----:B------:R-:W-:Y:S01]  /*57d0*/  FFMA.FTZ R139, R15, -UR16, R139 ;  /* 0x800000100f8b7c23 */ /* 0x000fe2000801008b */
[----:B------:R-:W-:Y:S01]  /*57e0*/  FMUL.FTZ R237, R4, UR14 ;  /* 0x0000000e04ed7c20 */ /* 0x000fe20008410000 */
[C---:B------:R-:W-:Y:S03]  /*57f0*/  FFMA.FTZ R47, R10.reuse, -UR16, R47 ;  /* 0x800000100a2f7c23 */ /* 0x040fe6000801002f */
[----:B------:R1:W4:Y:S01]  /*5800*/  MUFU.TANH R43, R195 ;  /* 0x000000c3002b7308 */ /* 0x0003220000002400 */
[----:B------:R-:W-:Y:S01]  /*5810*/  FFMA.FTZ R150, R10, -UR16, R42 ;  /* 0x800000100a967c23 */ /* 0x000fe2000801002a */
[----:B---3--:R-:W-:Y:S01]  /*5820*/  FMUL.FTZ R196, R0, UR14 ;  /* 0x0000000e00c47c20 */ /* 0x008fe20008410000 */
[----:B------:R-:W-:Y:S01]  /*5830*/  FFMA.FTZ R9, -R17, R17, 1 ;  /* 0x3f80000011097423 */ /* 0x000fe20000010111 */
[C---:B------:R-:W-:Y:S01]  /*5840*/  FFMA.FTZ R140, R62.reuse, -UR16, R140 ;  /* 0x800000103e8c7c23 */ /* 0x040fe2000801008c */
[----:B------:R-:W-:Y:S01]  /*5850*/  FFMA.FTZ R62, R62, -UR16, R41 ;  /* 0x800000103e3e7c23 */ /* 0x000fe20008010029 */
[----:B------:R-:W-:Y:S01]  /*5860*/  FFMA.FTZ R55, R37, -UR16, R174 ;  /* 0x8000001025377c23 */ /* 0x000fe200080100ae */
[----:B------:R-:W-:Y:S03]  /*5870*/  FFMA.FTZ R27, R67, -UR16, R27 ;  /* 0x80000010431b7c23 */ /* 0x000fe6000801001b */
[----:B------:R-:W3:Y:S01]  /*5880*/  MUFU.TANH R61, R132 ;  /* 0x00000084003d7308 */ /* 0x000ee20000002400 */
[----:B------:R-:W-:Y:S01]  /*5890*/  FFMA.FTZ R52, R34, -UR16, R52 ;  /* 0x8000001022347c23 */ /* 0x000fe20008010034 */
[----:B--2---:R-:W-:Y:S01]  /*58a0*/  FFMA.FTZ R0, -R45, R45, 1 ;  /* 0x3f8000002d007423 */ /* 0x004fe2000001012d */
[----:B------:R-:W-:Y:S01]  /*58b0*/  FFMA.FTZ R45, R148, -UR16, R45 ;  /* 0x80000010942d7c23 */ /* 0x000fe2000801002d */
[----:B------:R-:W-:Y:S01]  /*58c0*/  FFMA.FTZ R138, R60, -UR16, R138 ;  /* 0x800000103c8a7c23 */ /* 0x000fe2000801008a */
[----:B------:R-:W-:Y:S01]  /*58d0*/  FFMA.FTZ R42, R133, -UR16, R17 ;  /* 0x80000010852a7c23 */ /* 0x000fe20008010011 */
[----:B------:R-:W-:Y:S01]  /*58e0*/  FMUL.FTZ R230, R0, UR14 ;  /* 0x0000000e00e67c20 */ /* 0x000fe20008410000 */
[----:B------:R-:W-:Y:S03]  /*58f0*/  FFMA.FTZ R0, -R135, R135, 1 ;  /* 0x3f80000087007423 */ /* 0x000fe60000010187 */
[----:B------:R-:W2:Y:S01]  /*5900*/  MUFU.TANH R11, R193 ;  /* 0x000000c1000b7308 */ /* 0x000ea20000002400 */
[----:B------:R-:W-:Y:S01]  /*5910*/  FFMA.FTZ R135, R57, -UR16, R135 ;  /* 0x8000001039877c23 */ /* 0x000fe20008010087 */
[----:B-1----:R-:W-:Y:S01]  /*5920*/  FMUL.FTZ R195, R2, UR14 ;  /* 0x0000000e02c37c20 */ /* 0x002fe20008410000 */
[----:B------:R-:W-:Y:S01]  /*5930*/  FFMA.FTZ R2, -R48, R48, 1 ;  /* 0x3f80000030027423 */ /* 0x000fe20000010130 */
[----:B------:R-:W-:Y:S01]  /*5940*/  FFMA.FTZ R48, R12, -UR16, R48 ;  /* 0x800000100c307c23 */ /* 0x000fe20008010030 */
[----:B------:R-:W-:Y:S01]  /*5950*/  FMUL.FTZ R246, R0, UR14 ;  /* 0x0000000e00f67c20 */ /* 0x000fe20008410000 */
[----:B----4-:R-:W-:Y:S01]  /*5960*/  FFMA.FTZ R0, -R43, R43, 1 ;  /* 0x3f8000002b007423 */ /* 0x010fe2000001012b */
[----:B------:R-:W-:Y:S03]  /*5970*/  FFMA.FTZ R43, R146, -UR16, R43 ;  /* 0x80000010922b7c23 */ /* 0x000fe6000801002b */
[----:B------:R1:W4:Y:S01]  /*5980*/  MUFU.TANH R14, R197 ;  /* 0x000000c5000e7308 */ /* 0x0003220000002400 */
[----:B------:R-:W-:Y:S01]  /*5990*/  FFMA.FTZ R37, R37, -UR16, R169 ;  /* 0x8000001025257c23 */ /* 0x000fe200080100a9 */
[----:B---3--:R-:W-:Y:S01]  /*59a0*/  FFMA.FTZ R32, R32, -UR16, R61 ;  /* 0x8000001020207c23 */ /* 0x008fe2000801003d */
[----:B------:R-:W-:Y:S01]  /*59b0*/  FFMA.FTZ R5, -R61, R61, 1 ;  /* 0x3f8000003d057423 */ /* 0x000fe2000001013d */
[----:B------:R-:W-:Y:S01]  /*59c0*/  FFMA.FTZ R61, R15, -UR16, R16 ;  /* 0x800000100f3d7c23 */ /* 0x000fe20008010010 */
[----:B------:R-:W-:Y:S01]  /*59d0*/  I2FP.F32.S32 R132, R28 ;  /* 0x0000001c00847245 */ /* 0x000fe20000201400 */
[----:B------:R-:W-:Y:S01]  /*59e0*/  FMUL.FTZ R244, R0, UR14 ;  /* 0x0000000e00f47c20 */ /* 0x000fe20008410000 */
[----:B------:R-:W-:Y:S03]  /*59f0*/  FMUL.FTZ R229, R5, UR14 ;  /* 0x0000000e05e57c20 */ /* 0x000fe60008410000 */
[----:B------:R-:W3:Y:S01]  /*5a00*/  MUFU.TANH R46, R166 ;  /* 0x000000a6002e7308 */ /* 0x000ee20000002400 */
[----:B------:R-:W-:Y:S01]  /*5a10*/  FFMA.FTZ R5, -R137, R137, 1 ;  /* 0x3f80000089057423 */ /* 0x000fe20000010189 */
[----:B--2---:R-:W-:Y:S01]  /*5a20*/  FFMA.FTZ R148, R148, -UR16, R11 ;  /* 0x8000001094947c23 */ /* 0x004fe2000801000b */
[----:B------:R-:W-:Y:S01]  /*5a30*/  FFMA.FTZ R4, -R11, R11, 1 ;  /* 0x3f8000000b047423 */ /* 0x000fe2000001010b */
[----:B------:R-:W-:Y:S01]  /*5a40*/  FFMA.FTZ R28, R132, -UR16, R162 ;  /* 0x80000010841c7c23 */ /* 0x000fe200080100a2 */
[----:B------:R-:W-:Y:S01]  /*5a50*/  FMUL.FTZ R235, R5, UR14 ;  /* 0x0000000e05eb7c20 */ /* 0x000fe20008410000 */
[----:B------:R-:W-:Y:S01]  /*5a60*/  FFMA.FTZ R5, -R18, R18, 1 ;  /* 0x3f80000012057423 */ /* 0x000fe20000010112 */
[----:B------:R-:W-:Y:S03]  /*5a70*/  FMUL.FTZ R251, R4, UR14 ;  /* 0x0000000e04fb7c20 */ /* 0x000fe60008410000 */
[----:B------:R-:W2:Y:S01]  /*5a80*/  MUFU.TANH R13, R198 ;  /* 0x000000c6000d7308 */ /* 0x000ea20000002400 */
[----:B------:R-:W-:Y:S01]  /*5a90*/  FFMA.FTZ R137, R59, -UR16, R137 ;  /* 0x800000103b897c23 */ /* 0x000fe20008010089 */
[----:B-1----:R-:W-:Y:S01]  /*5aa0*/  FMUL.FTZ R197, R2, UR14 ;  /* 0x0000000e02c57c20 */ /* 0x002fe20008410000 */
[----:B------:R-:W-:Y:S01]  /*5ab0*/  FMUL.FTZ R252, R5, UR14 ;  /* 0x0000000e05fc7c20 */ /* 0x000fe20008410000 */
[----:B----4-:R-:W-:Y:S01]  /*5ac0*/  FFMA.FTZ R7, -R14, R14, 1 ;  /* 0x3f8000000e077423 */ /* 0x010fe2000001010e */
[----:B------:R-:W-:Y:S01]  /*5ad0*/  FFMA.FTZ R41, R134, -UR16, R14 ;  /* 0x8000001086297c23 */ /* 0x000fe2000801000e */
[----:B------:R-:W-:Y:S01]  /*5ae0*/  FFMA.FTZ R24, R24, -UR16, R164 ;  /* 0x8000001018187c23 */ /* 0x000fe200080100a4 */
[----:B------:R-:W-:Y:S03]  /*5af0*/  FFMA.FTZ R31, R31, -UR16, R163 ;  /* 0x800000101f1f7c23 */ /* 0x000fe600080100a3 */
[----:B------:R-:W1:Y:S01]  /*5b00*/  MUFU.TANH R16, R199 ;  /* 0x000000c700107308 */ /* 0x000e620000002400 */
[----:B------:R-:W-:Y:S01]  /*5b10*/  FFMA.FTZ R132, R132, -UR16, R156 ;  /* 0x8000001084847c23 */ /* 0x000fe2000801009c */
[----:B---3--:R-:W-:Y:S01]  /*5b20*/  FFMA.FTZ R2, -R46, R46, 1 ;  /* 0x3f8000002e027423 */ /* 0x008fe2000001012e */
[----:B------:R-:W-:Y:S01]  /*5b30*/  FFMA.FTZ R46, R149, -UR16, R46 ;  /* 0x80000010952e7c23 */ /* 0x000fe2000801002e */
[----:B------:R-:W-:Y:S01]  /*5b40*/  FFMA.FTZ R67, R67, -UR16, R155 ;  /* 0x8000001043437c23 */ /* 0x000fe2000801009b */
[----:B------:R-:W-:Y:S01]  /*5b50*/  FFMA.FTZ R143, R23, -UR16, R143 ;  /* 0x80000010178f7c23 */ /* 0x000fe2000801008f */
[----:B------:R-:W-:Y:S01]  /*5b60*/  FMUL.FTZ R231, R2, UR14 ;  /* 0x0000000e02e77c20 */ /* 0x000fe20008410000 */
[----:B------:R-:W-:Y:S03]  /*5b70*/  FFMA.FTZ R2, -R136, R136, 1 ;  /* 0x3f80000088027423 */ /* 0x000fe60000010188 */
[----:B------:R-:W3:Y:S01]  /*5b80*/  MUFU.TANH R15, R200 ;  /* 0x000000c8000f7308 */ /* 0x000ee20000002400 */
[----:B------:R-:W-:Y:S01]  /*5b90*/  FFMA.FTZ R136, R58, -UR16, R136 ;  /* 0x800000103a887c23 */ /* 0x000fe20008010088 */
[----:B--2---:R-:W-:Y:S01]  /*5ba0*/  FFMA.FTZ R8, -R13, R13, 1 ;  /* 0x3f8000000d087423 */ /* 0x004fe2000001010d */
[----:B------:R-:W-:Y:S01]  /*5bb0*/  FMUL.FTZ R247, R2, UR14 ;  /* 0x0000000e02f77c20 */ /* 0x000fe20008410000 */
[----:B------:R-:W-:Y:S01]  /*5bc0*/  FFMA.FTZ R2, -R44, R44, 1 ;  /* 0x3f8000002c027423 */ /* 0x000fe2000001012c */
[----:B------:R-:W-:Y:S01]  /*5bd0*/  FFMA.FTZ R44, R147, -UR16, R44 ;  /* 0x80000010932c7c23 */ /* 0x000fe2000801002c */
[----:B------:R-:W-:Y:S01]  /*5be0*/  FFMA.FTZ R34, R34, -UR16, R152 ;  /* 0x8000001022227c23 */ /* 0x000fe20008010098 */
[----:B------:R-:W-:Y:S03]  /*5bf0*/  FFMA.FTZ R142, R21, -UR16, R142 ;  /* 0x80000010158e7c23 */ /* 0x000fe6000801008e */
[----:B------:R-:W2:Y:S01]  /*5c00*/  MUFU.TANH R10, R201 ;  /* 0x000000c9000a7308 */ /* 0x000ea20000002400 */
[----:B------:R-:W-:Y:S01]  /*5c10*/  FMUL.FTZ R245, R2, UR14 ;  /* 0x0000000e02f57c20 */ /* 0x000fe20008410000 */
[----:B-1----:R-:W-:Y:S01]  /*5c20*/  FFMA.FTZ R6, -R16, R16, 1 ;  /* 0x3f80000010067423 */ /* 0x002fe20000010110 */
[----:B------:R-:W-:Y:S01]  /*5c30*/  FFMA.FTZ R141, R19, -UR16, R141 ;  /* 0x80000010138d7c23 */ /* 0x000fe2000801008d */
[----:B------:R-:W-:Y:S01]  /*5c40*/  FFMA.FTZ R60, R60, -UR16, R22 ;  /* 0x800000103c3c7c23 */ /* 0x000fe20008010016 */
[----:B------:R-:W-:Y:S01]  /*5c50*/  FFMA.FTZ R59, R59, -UR16, R20 ;  /* 0x800000103b3b7c23 */ /* 0x000fe20008010014 */
[----:B------:R-:W-:Y:S01]  /*5c60*/  FFMA.FTZ R149, R149, -UR16, R18 ;  /* 0x8000001095957c23 */ /* 0x000fe20008010012 */
[----:B------:R-:W-:Y:S03]  /*5c70*/  FFMA.FTZ R147, R147, -UR16, R13 ;  /* 0x8000001093937c23 */ /* 0x000fe6000801000d */
        /* <DEDUP_REMOVED lines=9> */
[----:B--2---:R-:W-:Y:S01]  /*5d10*/  FFMA.FTZ R0, -R10, R10, 1 ;  /* 0x3f8000000a007423 */ /* 0x004fe2000001010a */
[----:B------:R-:W-:Y:S03]  /*5d20*/  FFMA.FTZ R57, R57, -UR16, R10 ;  /* 0x8000001039397c23 */ /* 0x000fe6000801000a */
[----:B------:R-:W-:Y:S01]  /*5d30*/  FMUL.FTZ R249, R0, UR14 ;  /* 0x0000000e00f97c20 */ /* 0x000fe20008410000 */
[----:B-1----:R-:W-:Y:S01]  /*5d40*/  FFMA.FTZ R5, -R12, R12, 1 ;  /* 0x3f8000000c057423 */ /* 0x002fe2000001010c */
[----:B------:R-:W-:Y:S03]  /*5d50*/  FFMA.FTZ R134, R153, -UR16, R12 ;  /* 0x8000001099867c23 */ /* 0x000fe6000801000c */
[----:B------:R-:W-:Y:S01]  /*5d60*/  FMUL.FTZ R243, R5, UR14 ;  /* 0x0000000e05f37c20 */ /* 0x000fe20008410000 */
[----:B---3--:R-:W-:Y:S01]  /*5d70*/  FFMA.FTZ R2, -R11, R11, 1 ;  /* 0x3f8000000b027423 */ /* 0x008fe2000001010b */
[----:B------:R-:W-:Y:S01]  /*5d80*/  FFMA.FTZ R133, R154, -UR16, R11 ;  /* 0x800000109a857c23 */ /* 0x000fe2000801000b */
[----:B------:R-:W-:Y:S02]  /*5d90*/  FMUL.FTZ R203, R6, UR14 ;  /* 0x0000000e06cb7c20 */ /* 0x000fe40008410000 */
[----:B------:R-:W-:Y:S01]  /*5da0*/  FMUL.FTZ R240, R2, UR14 ;  /* 0x0000000e02f07c20 */ /* 0x000fe20008410000 */
[----:B------:R-:W-:Y:S06]  /*5db0*/  BRA.U !UP0, `(.L_x_2722) ;  /* 0x00000001082c7547 */ /* 0x000fec000b800000 */
[----:B------:R-:W-:Y:S02]  /*5dc0*/  USHF.L.U32 UR17, UR41, 0x7, URZ ;  /* 0x0000000729117899 */ /* 0x000fe400080006ff */
[----:B------:R-:W-:Y:S02]  /*5dd0*/  UIADD3 UR12, UPT, UPT, UR12, 0x80, URZ ;  /* 0x000000800c0c7890 */ /* 0x000fe4000fffe0ff */
[----:B------:R-:W-:Y:S04]  /*5de0*/  UIADD3 UR17, UPT, UPT, UR17, 0x80, URZ ;  /* 0x0000008011117890 */ /* 0x000fe8000fffe0ff */
[----:B------:R-:W-:Y:S02]  /*5df0*/  UIADD3 UR15, UPT, UPT, -UR35, UR39, UR17 ;  /* 0x00000027230f7290 */ /* 0x000fe4000fffe111 */
[----:B------:R-:W-:Y:S02]  /*5e00*/  IMAD.U32 R0, RZ, RZ, UR17 ;  /* 0x00000011ff007e24 */ /* 0x000fe4000f8e00ff */
[----:B------:R-:W-:Y:S03]  /*5e10*/  UIADD3 UR15, UPT, UPT, UR15, -0x80, UR10 ;  /* 0xffffff800f0f7890 */ /* 0x000fe6000fffe00a */
[----:B------:R-:W-:Y:S01]  /*5e20*/  ISETP.LT.AND P0, PT, R0, UR35, PT ;  /* 0x0000002300007c0c */ /* 0x000fe2000bf01270 */
[----:B------:R-:W-:Y:S06]  /*5e30*/  UISETP.GE.AND UP0, UPT, UR12, UR15, UPT ;  /* 0x0000000f0c00728c */ /* 0x000fec000bf06270 */
[----:B------:R-:W-:Y:S11]  /*5e40*/  PLOP3.LUT P1, PT, PT, PT, UP0, 0x80, 0x8 ;  /* 0x000000000008781c */ /* 0x000ff60003f2f008 */
[----:B------:R-:W-:Y:S02]  /*5e50*/  @!UPT UIADD3 URZ, UPT, UPT, URZ, URZ, URZ ;  /* 0x000000fffffff290 */ /* 0x000fe4000fffe0ff */
[----:B------:R-:W-:Y:S05]  /*5e60*/  @!P1 BRA P0, `(.L_x_2723) ;  /* 0x0000001000a09947 */ /* 0x000fea0000000000 */
.L_x_2722:
[--C-:B------:R-:W-:Y:S01]  /*5e70*/  SHF.R.U32.HI R4, RZ, 0x1, R183.reuse ;  /* 0x00000001ff047819 */ /* 0x100fe200000116b7 */
[----:B------:R-:W-:Y:S01]  /*5e80*/  IMAD.SHL.U32 R5, R183, 0x2, RZ ;  /* 0x00000002b7057824 */ /* 0x000fe200078e00ff */
[----:B------:R-:W-:Y:S01]  /*5e90*/  SHF.R.U32.HI R183, RZ, 0x2, R183 ;  /* 0x00000002ffb77819 */ /* 0x000fe200000116b7 */
[----:B------:R-:W-:Y:S01]  /*5ea0*/  UIADD3 UR12, UPT, UPT, UR35, UR9, -UR39 ;  /* 0x00000009230c7290 */ /* 0x000fe2000fffe827 */
[----:B------:R-:W-:Y:S01]  /*5eb0*/  LOP3.LUT R219, R4, 0x30, RZ, 0xc0, !PT ;  /* 0x0000003004db7812 */ /* 0x000fe200078ec0ff */
[----:B------:R-:W-:Y:S01]  /*5ec0*/  UIADD3 UR15, UPT, UPT, UR35, -UR10, -UR39 ;  /* 0x8000000a230f7290 */ /* 0x000fe2000fffe827 */
[----:B------:R-:W-:Y:S01]  /*5ed0*/  LOP3.LUT R5, R5, 0x6, RZ, 0xc0, !PT ;  /* 0x0000000605057812 */ /* 0x000fe200078ec0ff */
[----:B------:R-:W-:Y:S01]  /*5ee0*/  IMAD.MOV.U32 R8, RZ, RZ, 0x1 ;  /* 0x00000001ff087424 */ /* 0x000fe200078e00ff */
[----:B------:R-:W-:Y:S01]  /*5ef0*/  LOP3.LUT R219, R219, 0x7, R183, 0xf8, !PT ;  /* 0x00000007dbdb7812 */ /* 0x000fe200078ef8b7 */
[----:B------:R-:W-:Y:S01]  /*5f00*/  IMAD.MOV.U32 R6, RZ, RZ, 0x9 ;  /* 0x00000009ff067424 */ /* 0x000fe200078e00ff */
[----:B------:R-:W-:Y:S01]  /*5f10*/  LOP3.LUT R5, R5, 0x1c0, R4, 0xf8, !PT ;  /* 0x000001c005057812 */ /* 0x000fe200078ef804 */
[----:B------:R-:W-:Y:S02]  /*5f20*/  IMAD.MOV.U32 R9, RZ, RZ, 0x41 ;  /* 0x00000041ff097424 */ /* 0x000fe400078e00ff */
[C---:B------:R-:W-:Y:S02]  /*5f30*/  VIADD R2, R3.reuse, UR12 ;  /* 0x0000000c03027c36 */ /* 0x040fe40008000000 */
[----:B------:R-:W-:Y:S02]  /*5f40*/  IMAD.MOV.U32 R7, RZ, RZ, 0x49 ;  /* 0x00000049ff077424 */ /* 0x000fe400078e00ff */
[----:B------:R-:W-:Y:S01]  /*5f50*/  IMAD.U32 R0, RZ, RZ, UR41 ;  /* 0x00000029ff007e24 */ /* 0x000fe2000f8e00ff */
[C---:B------:R-:W-:Y:S01]  /*5f60*/  VIADDMNMX R8, R2.reuse, R8, UR35, PT ;  /* 0x0000002302087e46 */ /* 0x040fe2000b800108 */
[----:B------:R-:W-:Y:S01]  /*5f70*/  VIADD R3, R3, UR15 ;  /* 0x0000000f03037c36 */ /* 0x000fe20008000000 */
[----:B------:R-:W-:Y:S01]  /*5f80*/  VIADDMNMX R6, R2, R6, UR35, PT ;  /* 0x0000002302067e46 */ /* 0x000fe2000b800106 */
[----:B------:R-:W-:Y:S01]  /*5f90*/  IMAD R0, R0, 0x80, R5 ;  /* 0x0000008000007824 */ /* 0x000fe200078e0205 */
[C---:B------:R-:W-:Y:S02]  /*5fa0*/  VIADDMNMX R4, R2.reuse, R9, UR35, PT ;  /* 0x0000002302047e46 */ /* 0x040fe4000b800109 */
        /* <DEDUP_REMOVED lines=21> */
[C---:B------:R-:W-:Y:S01]  /*6100*/  VIADD R13, R0.reuse, 0x29 ;  /* 0x00000029000d7836 */ /* 0x040fe20000000000 */
[-C--:B------:R-:W-:Y:S01]  /*6110*/  ISETP.GE.AND P2, PT, R23, R9.reuse, PT ;  /* 0x000000091700720c */ /* 0x080fe20003f46270 */
[----:B------:R-:W-:Y:S01]  /*6120*/  VIADD R12, R0, 0x30 ;  /* 0x00000030000c7836 */ /* 0x000fe20000000000 */
[-C--:B------:R-:W-:Y:S01]  /*6130*/  ISETP.GE.AND P1, PT, R22, R9.reuse, PT ;  /* 0x000000091600720c */ /* 0x080fe20003f26270 */
[C---:B------:R-:W-:Y:S01]  /*6140*/  VIADD R11, R0.reuse, 0x31 ;  /* 0x00000031000b7836 */ /* 0x040fe20000000000 */
[-C--:B------:R-:W-:Y:S01]  /*6150*/  ISETP.GE.AND P0, PT, R21, R9.reuse, PT ;  /* 0x000000091500720c */ /* 0x080fe20003f06270 */
[----:B------:R-:W-:Y:S01]  /*6160*/  VIADD R10, R0, 0x38 ;  /* 0x00000038000a7836 */ /* 0x000fe20000000000 */
[----:B------:R-:W-:Y:S02]  /*6170*/  FSEL R29, R29, -INF , P2 ;  /* 0xff8000001d1d7808 */ /* 0x000fe40001000000 */
[----:B------:R-:W-:Y:S02]  /*6180*/  FSEL R28, R28, -INF , P1 ;  /* 0xff8000001c1c7808 */ /* 0x000fe40000800000 */
[----:B------:R-:W-:Y:S02]  /*6190*/  FSEL R27, R27, -INF , P0 ;  /* 0xff8000001b1b7808 */ /* 0x000fe40000000000 */
[-C--:B------:R-:W-:Y:S02]  /*61a0*/  ISETP.GE.AND P2, PT, R20, R9.reuse, PT ;  /* 0x000000091400720c */ /* 0x080fe40003f46270 */
        /* <DEDUP_REMOVED lines=244> */
.L_x_2723:
[----:B------:R-:W2:Y:S01]  /*70f0*/  LDL R4, [R1+0x20] ;  /* 0x0000200001047983 */ /* 0x000ea20000100800 */
[----:B------:R-:W-:Y:S01]  /*7100*/  MOV R164, 0x10 ;  /* 0x0000001000a47802 */ /* 0x000fe20000000f00 */
[----:B------:R-:W-:Y:S02]  /*7110*/  UISETP.GT.AND UP0, UPT, UR46, UR44, UPT ;  /* 0x0000002c2e00728c */ /* 0x000fe4000bf04270 */
[----:B------:R-:W3:Y:S04]  /*7120*/  LDL R5, [R1+0x24] ;  /* 0x0000240001057983 */ /* 0x000ee80000100800 */
[----:B------:R-:W4:Y:S04]  /*7130*/  LDL R2, [R1+0x18] ;  /* 0x0000180001027983 */ /* 0x000f280000100800 */
[----:B------:R-:W4:Y:S01]  /*7140*/  LDL R3, [R1+0x1c] ;  /* 0x00001c0001037983 */ /* 0x000f220000100800 */
[----:B------:R-:W1:Y:S03]  /*7150*/  S2R R183, SR_TID.X ;  /* 0x0000000000b77919 */ /* 0x000e660000002100 */
        /* <DEDUP_REMOVED lines=24> */
[----:B------:R4:W-:Y:S04]  /*72e0*/  STL [R1+0x88], R91 ;  /* 0x0000885b01007387 */ /* 0x0009e80000100800 */
[----:B------:R-:W-:Y:S04]  /*72f0*/  STL [R1+0x84], R90 ;  /* 0x0000845a01007387 */ /* 0x000fe80000100800 */
[----:B------:R-:W-:Y:S04]  /*7300*/  STL [R1+0x80], R89 ;  /* 0x0000805901007387 */ /* 0x000fe80000100800 */
[----:B------:R4:W-:Y:S04]  /*7310*/  STL [R1+0x7c], R88 ;  /* 0x00007c5801007387 */ /* 0x0009e80000100800 */
        /* <DEDUP_REMOVED lines=20> */
[C---:B-1----:R-:W-:Y:S02]  /*7460*/  SHF.L.U32 R10, R183.reuse, 0x1, RZ ;  /* 0x00000001b70a7819 */ /* 0x042fe400000006ff */
[C---:B------:R-:W-:Y:S02]  /*7470*/  SHF.L.U32 R154, R183.reuse, 0x5, RZ ;  /* 0x00000005b79a7819 */ /* 0x040fe400000006ff */
[----:B------:R-:W-:Y:S02]  /*7480*/  LOP3.LUT R155, R183, 0x8, RZ, 0xc0, !PT ;  /* 0x00000008b79b7812 */ /* 0x000fe400078ec0ff */
[----:B------:R-:W-:Y:S02]  /*7490*/  LOP3.LUT R9, R154, 0x7200, RZ, 0xc0, !PT ;  /* 0x000072009a097812 */ /* 0x000fe400078ec0ff */
[C---:B--2---:R-:W-:Y:S01]  /*74a0*/  FSETP.NEU.FTZ.AND P0, PT, R4.reuse, -INF , PT ;  /* 0xff8000000400780b */ /* 0x044fe20003f1d000 */
[----:B------:R-:W-:Y:S01]  /*74b0*/  FMUL.FTZ R4, R4, 1.4426950216293334961 ;  /* 0x3fb8aa3b04047820 */ /* 0x000fe20000410000 */
[C---:B---3--:R-:W-:Y:S01]  /*74c0*/  FMUL.FTZ R0, R5.reuse, 1.4426950216293334961 ;  /* 0x3fb8aa3b05007820 */ /* 0x048fe20000410000 */
[----:B------:R-:W-:Y:S03]  /*74d0*/  FSETP.NEU.FTZ.AND P1, PT, R5, -INF , PT ;  /* 0xff8000000500780b */ /* 0x000fe60003f3d000 */
[----:B------:R-:W-:Y:S02]  /*74e0*/  FSEL R4, R4, RZ, P0 ;  /* 0x000000ff04047208 */ /* 0x000fe40000000000 */
[C---:B----4-:R-:W-:Y:S01]  /*74f0*/  FSETP.NEU.FTZ.AND P0, PT, R2.reuse, -INF , PT ;  /* 0xff8000000200780b */ /* 0x050fe20003f1d000 */
[----:B------:R-:W-:Y:S01]  /*7500*/  FMUL.FTZ R2, R2, 1.4426950216293334961 ;  /* 0x3fb8aa3b02027820 */ /* 0x000fe20000410000 */
[----:B------:R-:W-:Y:S01]  /*7510*/  FSEL R0, R0, RZ, P1 ;  /* 0x000000ff00007208 */ /* 0x000fe20000800000 */
[----:B------:R-:W-:Y:S01]  /*7520*/  FFMA.FTZ R26, R26, UR11, -R4 ;  /* 0x0000000b1a1a7c23 */ /* 0x000fe20008010804 */
[C---:B------:R-:W-:Y:S01]  /*7530*/  FSETP.NEU.FTZ.AND P1, PT, R3.reuse, -INF , PT ;  /* 0xff8000000300780b */ /* 0x040fe20003f3d000 */
[----:B------:R-:W-:Y:S01]  /*7540*/  FMUL.FTZ R3, R3, 1.4426950216293334961 ;  /* 0x3fb8aa3b03037820 */ /* 0x000fe20000410000 */
[----:B------:R-:W-:Y:S01]  /*7550*/  FSEL R2, R2, RZ, P0 ;  /* 0x000000ff02027208 */ /* 0x000fe20000000000 */
        /* <DEDUP_REMOVED lines=16> */
[--C-:B------:R-:W-:Y:S01]  /*7660*/  FFMA.FTZ R0, R145, UR11, -R2.reuse ;  /* 0x0000000b91007c23 */ /* 0x100fe20008010802 */
[----:B------:R-:W-:Y:S01]  /*7670*/  FFMA.FTZ R7, R148, UR11, -R2 ;  /* 0x0000000b94077c23 */ /* 0x000fe20008010802 */
[----:B------:R-:W-:Y:S01]  /*7680*/  FFMA.FTZ R25, R25, UR11, -R4 ;  /* 0x0000000b19197c23 */ /* 0x000fe20008010804 */
[--C-:B------:R-:W-:Y:S01]  /*7690*/  FFMA.FTZ R35, R35, UR11, -R2.reuse ;  /* 0x0000000b23237c23 */ /* 0x100fe20008010802 */
        /* <DEDUP_REMOVED lines=14> */
[C---:B------:R-:W-:Y:S01]  /*7780*/  SHF.L.U32 R148, R183.reuse, 0x6, RZ ;  /* 0x00000006b7947819 */ /* 0x040fe200000006ff */
[----:B------:R-:W-:Y:S01]  /*7790*/  MUFU.EX2 R169, R30 ;  /* 0x0000001e00a97308 */ /* 0x000fe20000000800 */
[----:B------:R-:W-:Y:S01]  /*77a0*/  SHF.L.U32 R2, R183, 0x4, RZ ;  /* 0x00000004b7027819 */ /* 0x000fe200000006ff */
[--C-:B------:R-:W-:Y:S01]  /*77b0*/  FFMA.FTZ R31, R31, UR11, -R4.reuse ;  /* 0x0000000b1f1f7c23 */ /* 0x100fe20008010804 */
[----:B------:R-:W-:Y:S07]  /*77c0*/  FSEL R3, R3, RZ, P1 ;  /* 0x000000ff03037208 */ /* 0x000fee0000800000 */
[----:B------:R-:W2:Y:S01]  /*77d0*/  MUFU.EX2 R170, R29 ;  /* 0x0000001d00aa7308 */ /* 0x000ea20000000800 */
[----:B-1----:R-:W-:Y:S01]  /*77e0*/  LOP3.LUT R0, R148, 0x1c0, RZ, 0xc0, !PT ;  /* 0x000001c094007812 */ /* 0x002fe200078ec0ff */
[----:B------:R-:W-:Y:S01]  /*77f0*/  FFMA.FTZ R24, R24, UR11, -R4 ;  /* 0x0000000b18187c23 */ /* 0x000fe20008010804 */
[----:B------:R-:W-:Y:S07]  /*7800*/  SHF.L.U32 R150, R183, 0x3, RZ ;  /* 0x00000003b7967819 */ /* 0x000fee00000006ff */
[----:B------:R-:W-:Y:S01]  /*7810*/  MUFU.EX2 R171, R26 ;  /* 0x0000001a00ab7308 */ /* 0x000fe20000000800 */
[----:B------:R-:W-:Y:S01]  /*7820*/  LOP3.LUT R2, R2, 0x1c0, RZ, 0xc0, !PT ;  /* 0x000001c002027812 */ /* 0x000fe200078ec0ff */
[--C-:B------:R-:W-:Y:S01]  /*7830*/  FFMA.FTZ R51, R51, UR11, -R3.reuse ;  /* 0x0000000b33337c23 */ /* 0x100fe20008010803 */
[----:B------:R-:W-:Y:S07]  /*7840*/  LOP3.LUT R156, R10, 0xe006, R148, 0xc8, !PT ;  /* 0x0000e0060a9c7812 */ /* 0x000fee00078ec894 */
[----:B------:R-:W1:Y:S01]  /*7850*/  MUFU.EX2 R168, R25 ;  /* 0x0000001900a87308 */ /* 0x000e620000000800 */
        /* <DEDUP_REMOVED lines=15> */
[----:B------:R-:W-:Y:S01]  /*7950*/  SHF.R.U32.HI R151, RZ, 0x1, R183 ;  /* 0x00000001ff977819 */ /* 0x000fe200000116b7 */
[----:B------:R-:W-:Y:S01]  /*7960*/  MUFU.EX2 R115, R31 ;  /* 0x0000001f00737308 */ /* 0x000fe20000000800 */
[----:B------:R-:W-:Y:S01]  /*7970*/  LOP3.LUT R3, R148, 0x200, RZ, 0xc0, !PT ;  /* 0x0000020094037812 */ /* 0x000fe200078ec0ff */
[----:B------:R-:W-:Y:S01]  /*7980*/  FFMA.FTZ R132, R132, UR11, -R4 ;  /* 0x0000000b84847c23 */ /* 0x000fe20008010804 */
[----:B------:R-:W-:Y:S07]  /*7990*/  LOP3.LUT R0, R0, 0x38, R150, 0xf8, !PT ;  /* 0x0000003800007812 */ /* 0x000fee00078ef896 */
[----:B------:R-:W-:Y:S01]  /*79a0*/  MUFU.EX2 R152, R28 ;  /* 0x0000001c00987308 */ /* 0x000fe20000000800 */
[----:B------:R-:W-:Y:S01]  /*79b0*/  LOP3.LUT R10, R2, 0x38, R10, 0xf8, !PT ;  /* 0x00000038020a7812 */ /* 0x000fe200078ef80a */
[----:B------:R-:W-:Y:S01]  /*79c0*/  FFMA.FTZ R67, R67, UR11, -R4 ;  /* 0x0000000b43437c23 */ /* 0x000fe20008010804 */
[--C-:B------:R-:W-:Y:S07]  /*79d0*/  LOP3.LUT R156, R156, 0xc00, R154.reuse, 0xf8, !PT ;  /* 0x00000c009c9c7812 */ /* 0x100fee00078ef89a */
[----:B------:R-:W-:Y:S01]  /*79e0*/  MUFU.EX2 R172, R27 ;  /* 0x0000001b00ac7308 */ /* 0x000fe20000000800 */
[----:B------:R-:W-:Y:S01]  /*79f0*/  LOP3.LUT R3, R3, 0xc00, R154, 0xf8, !PT ;  /* 0x00000c0003037812 */ /* 0x000fe200078ef89a */
[--C-:B------:R-:W-:Y:S01]  /*7a00*/  FFMA.FTZ R66, R66, UR11, -R4.reuse ;  /* 0x0000000b42427c23 */ /* 0x100fe20008010804 */
[----:B------:R-:W-:Y:S07]  /*7a10*/  LOP3.LUT R2, R0, 0x8, R151, 0x78, !PT ;  /* 0x0000000800027812 */ /* 0x000fee00078e7897 */
[----:B------:R-:W-:Y:S01]  /*7a20*/  MUFU.EX2 R153, R24 ;  /* 0x0000001800997308 */ /* 0x000fe20000000800 */
[----:B------:R-:W-:Y:S01]  /*7a30*/  LOP3.LUT R156, R156, R10, RZ, 0xfc, !PT ;  /* 0x0000000a9c9c7212 */ /* 0x000fe200078efcff */
[--C-:B------:R-:W-:Y:S01]  /*7a40*/  FFMA.FTZ R65, R65, UR11, -R4.reuse ;  /* 0x0000000b41417c23 */ /* 0x100fe20008010804 */
[----:B------:R-:W-:Y:S07]  /*7a50*/  LOP3.LUT R9, R9, R0, R155, 0xf6, !PT ;  /* 0x0000000009097212 */ /* 0x000fee00078ef69b */
[----:B------:R-:W-:Y:S01]  /*7a60*/  MUFU.EX2 R88, R5 ;  /* 0x0000000500587308 */ /* 0x000fe20000000800 */
[----:B------:R-:W-:Y:S01]  /*7a70*/  LOP3.LUT R0, R3, R2, RZ, 0xfc, !PT ;  /* 0x0000000203007212 */ /* 0x000fe200078efcff */
[--C-:B------:R-:W-:Y:S01]  /*7a80*/  FFMA.FTZ R64, R64, UR11, -R4.reuse ;  /* 0x0000000b40407c23 */ /* 0x100fe20008010804 */
[----:B--2---:R-:W-:Y:S07]  /*7a90*/  F2FP.BF16.F32.PACK_AB R3, R170, R169 ;  /* 0x000000a9aa03723e */ /* 0x004fee00000010ff */
[----:B------:R-:W-:Y:S01]  /*7aa0*/  MUFU.EX2 R193, R56 ;  /* 0x0000003800c17308 */ /* 0x000fe20000000800 */
[----:B------:R-:W-:Y:S01]  /*7ab0*/  LEA R156, R156, UR4, 0x1 ;  /* 0x000000049c9c7c11 */ /* 0x000fe2000f8e08ff */
[--C-:B------:R-:W-:Y:S01]  /*7ac0*/  FFMA.FTZ R63, R63, UR11, -R4.reuse ;  /* 0x0000000b3f3f7c23 */ /* 0x100fe20008010804 */
[----:B-1----:R-:W-:Y:S07]  /*7ad0*/  F2FP.BF16.F32.PACK_AB R2, R168, R171 ;  /* 0x000000aba802723e */ /* 0x002fee00000010ff */
[----:B------:R-:W1:Y:S01]  /*7ae0*/  MUFU.EX2 R174, R55 ;  /* 0x0000003700ae7308 */ /* 0x000e620000000800 */
[C---:B------:R-:W-:Y:S01]  /*7af0*/  LOP3.LUT P0, RZ, R183.reuse, 0x4, RZ, 0xc0, !PT ;  /* 0x00000004b7ff7812 */ /* 0x040fe2000780c0ff */
[----:B------:R2:W-:Y:S01]  /*7b00*/  STS [R156+0x1c000], R3 ;  /* 0x01c000039c007388 */ /* 0x0005e20000000800 */
[----:B------:R-:W-:Y:S07]  /*7b10*/  LOP3.LUT P1, R149, R183, 0x10, RZ, 0xc0, !PT ;  /* 0x00000010b7957812 */ /* 0x000fee000782c0ff */
[----:B------:R-:W-:Y:S01]  /*7b20*/  MUFU.EX2 R199, R40 ;  /* 0x0000002800c77308 */ /* 0x000fe20000000800 */
[----:B------:R-:W-:Y:S01]  /*7b30*/  SEL R164, R164, 0xfffffff0, !P0 ;  /* 0xfffffff0a4a47807 */ /* 0x000fe20004000000 */
[----:B------:R3:W-:Y:S01]  /*7b40*/  STS [R156+0x1c400], R2 ;  /* 0x01c400029c007388 */ /* 0x0007e20000000800 */
[--C-:B------:R-:W-:Y:S07]  /*7b50*/  FFMA.FTZ R62, R62, UR11, -R4.reuse ;  /* 0x0000000b3e3e7c23 */ /* 0x100fee0008010804 */
[----:B------:R-:W-:Y:S01]  /*7b60*/  MUFU.EX2 R198, R39 ;  /* 0x0000002700c67308 */ /* 0x000fe20000000800 */
[----:B------:R-:W-:Y:S01]  /*7b70*/  IADD3 R167, PT, PT, R156, R164, RZ ;  /* 0x000000a49ca77210 */ /* 0x000fe20007ffe0ff */
[--C-:B------:R-:W-:Y:S01]  /*7b80*/  FFMA.FTZ R61, R61, UR11, -R4.reuse ;  /* 0x0000000b3d3d7c23 */ /* 0x100fe20008010804 */
[--C-:B------:R-:W-:Y:S07]  /*7b90*/  FFMA.FTZ R60, R60, UR11, -R4.reuse ;  /* 0x0000000b3c3c7c23 */ /* 0x100fee0008010804 */
[----:B------:R-:W-:Y:S01]  /*7ba0*/  MUFU.EX2 R248, R54 ;  /* 0x0000003600f87308 */ /* 0x000fe20000000800 */
[--C-:B------:R-:W-:Y:S01]  /*7bb0*/  FFMA.FTZ R59, R59, UR11, -R4.reuse ;  /* 0x0000000b3b3b7c23 */ /* 0x100fe20008010804 */
[----:B-1----:R-:W-:Y:S01]  /*7bc0*/  F2FP.BF16.F32.PACK_AB R5, R174, R193 ;  /* 0x000000c1ae05723e */ /* 0x002fe200000010ff */
[--C-:B------:R-:W-:Y:S07]  /*7bd0*/  FFMA.FTZ R58, R58, UR11, -R4.reuse ;  /* 0x0000000b3a3a7c23 */ /* 0x100fee0008010804 */
[----:B------:R-:W1:Y:S01]  /*7be0*/  MUFU.EX2 R202, R53 ;  /* 0x0000003500ca7308 */ /* 0x000e620000000800 */
[----:B------:R-:W-:Y:S01]  /*7bf0*/  FFMA.FTZ R4, R57, UR11, -R4 ;  /* 0x0000000b39047c23 */ /* 0x000fe20008010804 */
[----:B------:R-:W-:Y:S08]  /*7c00*/  IADD3 R161, PT, PT, R156, 0x1c040, RZ ;  /* 0x0001c0409ca17810 */ /* 0x000ff00007ffe0ff */
[----:B------:R-:W-:Y:S10]  /*7c10*/  MUFU.EX2 R201, R38 ;  /* 0x0000002600c97308 */ /* 0x000ff40000000800 */
[----:B------:R-:W4:Y:S01]  /*7c20*/  MUFU.EX2 R200, R37 ;  /* 0x0000002500c87308 */ /* 0x000f220000000800 */
[----:B--2---:R-:W-:Y:S09]  /*7c30*/  F2FP.BF16.F32.PACK_AB R3, R172, R152 ;  /* 0x00000098ac03723e */ /* 0x004ff200000010ff */
[----:B------:R2:W-:Y:S01]  /*7c40*/  MUFU.EX2 R87, R6 ;  /* 0x0000000600577308 */ /* 0x0005e20000000800 */
[----:B---3--:R-:W-:Y:S01]  /*7c50*/  F2FP.BF16.F32.PACK_AB R2, R115, R153 ;  /* 0x000000997302723e */ /* 0x008fe200000010ff */
[----:B------:R1:W-:Y:S08]  /*7c60*/  STS [R167+0x1c000], R3 ;  /* 0x01c00003a7007388 */ /* 0x0003f00000000800 */
[----:B------:R3:W-:Y:S01]  /*7c70*/  MUFU.EX2 R85, R137 ;  /* 0x0000008900557308 */ /* 0x0007e20000000800 */
[----:B------:R4:W-:Y:S09]  /*7c80*/  STS [R167+0x1c400], R2 ;  /* 0x01c40002a7007388 */ /* 0x0009f20000000800 */
[----:B------:R1:W-:Y:S01]  /*7c90*/  MUFU.EX2 R114, R144 ;  /* 0x0000009000727308 */ /* 0x0003e20000000800 */
[----:B------:R4:W-:Y:S09]  /*7ca0*/  STS [R156+0x1e000], R5 ;  /* 0x01e000059c007388 */ /* 0x0009f20000000800 */
[----:B------:R-:W-:Y:S01]  /*7cb0*/  MUFU.EX2 R113, R143 ;  /* 0x0000008f00717308 */ /* 0x000fe20000000800 */
[----:B--2---:R-:W-:Y:S09]  /*7cc0*/  IADD3 R6, PT, PT, R156, 0x1c000, RZ ;  /* 0x0001c0009c067810 */ /* 0x004ff20007ffe0ff */
[----:B------:R-:W-:Y:S01]  /*7cd0*/  MUFU.EX2 R112, R132 ;  /* 0x0000008400707308 */ /* 0x000fe20000000800 */
[----:B------:R-:W-:Y:S02]  /*7ce0*/  @P1 IADD3 R161, PT, PT, R6, -0x40, RZ ;  /* 0xffffffc006a11810 */ /* 0x000fe40007ffe0ff */
[----:B---3--:R-:W-:Y:S07]  /*7cf0*/  MOV R137, 0x20 ;  /* 0x0000002000897802 */ /* 0x008fee0000000f00 */
[----:B------:R-:W2:Y:S01]  /*7d00*/  MUFU.EX2 R111, R67 ;  /* 0x00000043006f7308 */ /* 0x000ea20000000800 */
[----:B------:R-:W-:Y:S02]  /*7d10*/  LOP3.LUT P1, RZ, R183, 0x8, RZ, 0xc0, !PT ;  /* 0x00000008b7ff7812 */ /* 0x000fe4000782c0ff */
[----:B------:R-:W-:Y:S07]  /*7d20*/  IADD3 R165, PT, PT, R164, R161, RZ ;  /* 0x000000a1a4a57210 */ /* 0x000fee0007ffe0ff */
[----:B------:R2:W-:Y:S01]  /*7d30*/  MUFU.EX2 R154, R4 ;  /* 0x00000004009a7308 */ /* 0x0005e20000000800 */
[----:B------:R-:W-:Y:S02]  /*7d40*/  SEL R162, R137, 0xffffffe0, !P1 ;  /* 0xffffffe089a27807 */ /* 0x000fe40004800000 */
[----:B-1----:R-:W-:Y:S07]  /*7d50*/  LEA R144, R0, UR4, 0x1 ;  /* 0x0000000400907c11 */ /* 0x002fee000f8e08ff */
[----:B------:R-:W-:Y:S01]  /*7d60*/  MUFU.EX2 R102, R142 ;  /* 0x0000008e00667308 */ /* 0x000fe20000000800 */
[----:B------:R-:W-:Y:S02]  /*7d70*/  F2FP.BF16.F32.PACK_AB R3, R202, R248 ;  /* 0x000000f8ca03723e */ /* 0x000fe400000010ff */
[----:B------:R-:W-:Y:S07]  /*7d80*/  IADD3 R163, PT, PT, R156, R162, RZ ;  /* 0x000000a29ca37210 */ /* 0x000fee0007ffe0ff */
[----:B------:R-:W1:Y:S01]  /*7d90*/  MUFU.EX2 R101, R141 ;  /* 0x0000008d00657308 */ /* 0x000e620000000800 */
[----:B----4-:R-:W-:Y:S02]  /*7da0*/  F2FP.BF16.F32.PACK_AB R2, R200, R201 ;  /* 0x000000c9c802723e */ /* 0x010fe400000010ff */
[----:B------:R-:W-:Y:S07]  /*7db0*/  IADD3 R166, PT, PT, R164, R163, RZ ;  /* 0x000000a3a4a67210 */ /* 0x000fee0007ffe0ff */
[----:B------:R-:W-:Y:S01]  /*7dc0*/  MUFU.EX2 R100, R66 ;  /* 0x0000004200647308 */ /* 0x000fe20000000800 */
[----:B------:R-:W-:Y:S02]  /*7dd0*/  F2FP.BF16.F32.PACK_AB R5, R198, R199 ;  /* 0x000000c7c605723e */ /* 0x000fe400000010ff */
[----:B--2---:R-:W-:Y:S07]  /*7de0*/  F2FP.BF16.F32.PACK_AB R4, R111, R112 ;  /* 0x000000706f04723e */ /* 0x004fee00000010ff */
[----:B------:R-:W2:Y:S01]  /*7df0*/  MUFU.EX2 R99, R65 ;  /* 0x0000004100637308 */ /* 0x000ea20000000800 */
[----:B------:R-:W-:Y:S01]  /*7e00*/  IADD3 R162, PT, PT, R162, R161, RZ ;  /* 0x000000a1a2a27210 */ /* 0x000fe20007ffe0ff */
[----:B------:R3:W-:Y:S01]  /*7e10*/  STS [R156+0x1e400], R5 ;  /* 0x01e400059c007388 */ /* 0x0007e20000000800 */
[----:B------:R-:W-:Y:S07]  /*7e20*/  LOP3.LUT P1, RZ, R183, 0x2, RZ, 0xc0, !PT ;  /* 0x00000002b7ff7812 */ /* 0x000fee000782c0ff */
[----:B------:R-:W-:Y:S01]  /*7e30*/  MUFU.EX2 R110, R52 ;  /* 0x00000034006e7308 */ /* 0x000fe20000000800 */
[----:B------:R-:W-:Y:S01]  /*7e40*/  IADD3 R164, PT, PT, R164, R162, RZ ;  /* 0x000000a2a4a47210 */ /* 0x000fe20007ffe0ff */
[----:B------:R1:W-:Y:S01]  /*7e50*/  STS [R167+0x1e000], R3 ;  /* 0x01e00003a7007388 */ /* 0x0003e20000000800 */
[----:B------:R-:W-:Y:S07]  /*7e60*/  SEL R173, R137, 0xffffffe0, !P1 ;  /* 0xffffffe089ad7807 */ /* 0x000fee0004800000 */
[----:B------:R-:W-:Y:S01]  /*7e70*/  MUFU.EX2 R109, R51 ;  /* 0x00000033006d7308 */ /* 0x000fe20000000800 */
[----:B------:R-:W-:Y:S01]  /*7e80*/  MOV R0, R172 ;  /* 0x000000ac00007202 */ /* 0x000fe20000000f00 */
[----:B------:R2:W-:Y:S08]  /*7e90*/  STS [R167+0x1e400], R2 ;  /* 0x01e40002a7007388 */ /* 0x0005f00000000800 */
[----:B------:R-:W-:Y:S01]  /*7ea0*/  MUFU.EX2 R108, R36 ;  /* 0x00000024006c7308 */ /* 0x000fe20000000800 */
[----:B------:R4:W-:Y:S09]  /*7eb0*/  STS [R163+0x1c400], R4 ;  /* 0x01c40004a3007388 */ /* 0x0009f20000000800 */
[----:B------:R-:W4:Y:S10]  /*7ec0*/  MUFU.EX2 R107, R35 ;  /* 0x00000023006b7308 */ /* 0x000f340000000800 */
[----:B------:R-:W-:Y:S10]  /*7ed0*/  MUFU.EX2 R106, R50 ;  /* 0x00000032006a7308 */ /* 0x000ff40000000800 */
[----:B------:R-:W4:Y:S01]  /*7ee0*/  MUFU.EX2 R105, R49 ;  /* 0x0000003100697308 */ /* 0x000f220000000800 */
[----:B---3--:R-:W-:Y:S09]  /*7ef0*/  F2FP.BF16.F32.PACK_AB R5, R113, R114 ;  /* 0x000000727105723e */ /* 0x008ff200000010ff */
[----:B------:R-:W-:Y:S01]  /*7f00*/  MUFU.EX2 R104, R34 ;  /* 0x0000002200687308 */ /* 0x000fe20000000800 */
[----:B-1----:R-:W-:Y:S01]  /*7f10*/  F2FP.BF16.F32.PACK_AB R3, R101, R102 ;  /* 0x000000666503723e */ /* 0x002fe200000010ff */
[----:B------:R1:W-:Y:S08]  /*7f20*/  STS [R163+0x1c000], R5 ;  /* 0x01c00005a3007388 */ /* 0x0003f00000000800 */
[----:B------:R-:W3:Y:S01]  /*7f30*/  MUFU.EX2 R103, R33 ;  /* 0x0000002100677308 */ /* 0x000ee20000000800 */
[----:B--2---:R-:W-:Y:S01]  /*7f40*/  F2FP.BF16.F32.PACK_AB R2, R99, R100 ;  /* 0x000000646302723e */ /* 0x004fe200000010ff */
[----:B------:R2:W-:Y:S08]  /*7f50*/  STS [R166+0x1c000], R3 ;  /* 0x01c00003a6007388 */ /* 0x0005f00000000800 */
[----:B------:R-:W-:Y:S01]  /*7f60*/  MUFU.EX2 R98, R140 ;  /* 0x0000008c00627308 */ /* 0x000fe20000000800 */
[----:B----4-:R-:W-:Y:S01]  /*7f70*/  F2FP.BF16.F32.PACK_AB R4, R107, R108 ;  /* 0x0000006c6b04723e */ /* 0x010fe200000010ff */
[----:B------:R3:W-:Y:S08]  /*7f80*/  STS [R166+0x1c400], R2 ;  /* 0x01c40002a6007388 */ /* 0x0007f00000000800 */
[----:B------:R-:W-:Y:S01]  /*7f90*/  MUFU.EX2 R97, R139 ;  /* 0x0000008b00617308 */ /* 0x000fe20000000800 */
[----:B------:R4:W-:Y:S09]  /*7fa0*/  STS [R163+0x1e400], R4 ;  /* 0x01e40004a3007388 */ /* 0x0009f20000000800 */
[----:B------:R-:W-:Y:S10]  /*7fb0*/  MUFU.EX2 R96, R64 ;  /* 0x0000004000607308 */ /* 0x000ff40000000800 */
[----:B------:R-:W4:Y:S10]  /*7fc0*/  MUFU.EX2 R95, R63 ;  /* 0x0000003f005f7308 */ /* 0x000f340000000800 */
[----:B------:R-:W4:Y:S01]  /*7fd0*/  MUFU.EX2 R86, R138 ;  /* 0x0000008a00567308 */ /* 0x000f220000000800 */
[----:B-1----:R-:W-:Y:S09]  /*7fe0*/  F2FP.BF16.F32.PACK_AB R5, R109, R110 ;  /* 0x0000006e6d05723e */ /* 0x002ff200000010ff */
[----:B------:R-:W-:Y:S01]  /*7ff0*/  MUFU.EX2 R84, R62 ;  /* 0x0000003e00547308 */ /* 0x000fe20000000800 */
[----:B--2---:R-:W-:Y:S01]  /*8000*/  F2FP.BF16.F32.PACK_AB R3, R105, R106 ;  /* 0x0000006a6903723e */ /* 0x004fe200000010ff */
[----:B------:R1:W-:Y:S08]  /*8010*/  STS [R163+0x1e000], R5 ;  /* 0x01e00005a3007388 */ /* 0x0003f00000000800 */
[----:B------:R-:W2:Y:S01]  /*8020*/  MUFU.EX2 R83, R61 ;  /* 0x0000003d00537308 */ /* 0x000ea20000000800 */
[----:B---3--:R-:W-:Y:S01]  /*8030*/  F2FP.BF16.F32.PACK_AB R2, R103, R104 ;  /* 0x000000686702723e */ /* 0x008fe200000010ff */
[----:B------:R3:W-:Y:S08]  /*8040*/  STS [R166+0x1e000], R3 ;  /* 0x01e00003a6007388 */ /* 0x0007f00000000800 */
[----:B------:R-:W-:Y:S01]  /*8050*/  MUFU.EX2 R94, R48 ;  /* 0x00000030005e7308 */ /* 0x000fe20000000800 */
        /* <DEDUP_REMOVED lines=9> */
[----:B---3--:R-:W-:Y:S01]  /*80f0*/  F2FP.BF16.F32.PACK_AB R3, R85, R86 ;  /* 0x000000565503723e */ /* 0x008fe200000010ff */
[----:B------:R1:W-:Y:S08]  /*8100*/  STS [R161], R5 ;  /* 0x00000005a1007388 */ /* 0x0003f00000000800 */
[----:B------:R-:W3:Y:S01]  /*8110*/  MUFU.EX2 R81, R135 ;  /* 0x0000008700517308 */ /* 0x000ee20000000800 */
[----:B--2---:R-:W-:Y:S01]  /*8120*/  F2FP.BF16.F32.PACK_AB R2, R83, R84 ;  /* 0x000000545302723e */ /* 0x004fe200000010ff */
[----:B------:R2:W-:Y:S08]  /*8130*/  STS [R165], R3 ;  /* 0x00000003a5007388 */ /* 0x0005f00000000800 */
[----:B------:R-:W-:Y:S01]  /*8140*/  MUFU.EX2 R80, R60 ;  /* 0x0000003c00507308 */ /* 0x000fe20000000800 */
[----:B----4-:R-:W-:Y:S01]  /*8150*/  F2FP.BF16.F32.PACK_AB R4, R91, R92 ;  /* 0x0000005c5b04723e */ /* 0x010fe200000010ff */
[----:B------:R4:W-:Y:S08]  /*8160*/  STS [R165+0x400], R2 ;  /* 0x00040002a5007388 */ /* 0x0009f00000000800 */
[----:B------:R-:W-:Y:S01]  /*8170*/  MUFU.EX2 R79, R59 ;  /* 0x0000003b004f7308 */ /* 0x000fe20000000800 */
[----:B------:R4:W-:Y:S09]  /*8180*/  STS [R161+0x2400], R4 ;  /* 0x00240004a1007388 */ /* 0x0009f20000000800 */
[----:B------:R-:W-:Y:S01]  /*8190*/  MUFU.EX2 R70, R134 ;  /* 0x0000008600467308 */ /* 0x000fe20000000800 */
[----:B---3--:R-:W-:Y:S09]  /*81a0*/  F2FP.BF16.F32.PACK_AB R6, R81, R82 ;  /* 0x000000525106723e */ /* 0x008ff200000010ff */
[----:B------:R-:W-:Y:S10]  /*81b0*/  MUFU.EX2 R69, R133 ;  /* 0x0000008500457308 */ /* 0x000ff40000000800 */
[----:B------:R-:W-:Y:S01]  /*81c0*/  MUFU.EX2 R68, R58 ;  /* 0x0000003a00447308 */ /* 0x000fe20000000800 */
[----:B-1----:R-:W-:Y:S09]  /*81d0*/  F2FP.BF16.F32.PACK_AB R5, R93, R94 ;  /* 0x0000005e5d05723e */ /* 0x002ff200000010ff */
[----:B------:R-:W-:Y:S01]  /*81e0*/  MUFU.EX2 R78, R44 ;  /* 0x0000002c004e7308 */ /* 0x000fe20000000800 */
[----:B--2---:R-:W-:Y:S01]  /*81f0*/  F2FP.BF16.F32.PACK_AB R3, R89, R90 ;  /* 0x0000005a5903723e */ /* 0x004fe200000010ff */
[----:B------:R1:W-:Y:S08]  /*8200*/  STS [R161+0x2000], R5 ;  /* 0x00200005a1007388 */ /* 0x0003f00000000800 */
[----:B------:R-:W2:Y:S01]  /*8210*/  MUFU.EX2 R77, R43 ;  /* 0x0000002b004d7308 */ /* 0x000ea20000000800 */
[----:B----4-:R-:W-:Y:S01]  /*8220*/  F2FP.BF16.F32.PACK_AB R2, R87, R88 ;  /* 0x000000585702723e */ /* 0x010fe200000010ff */
[----:B------:R3:W-:Y:S08]  /*8230*/  STS [R165+0x2000], R3 ;  /* 0x00200003a5007388 */ /* 0x0007f00000000800 */
[----:B------:R-:W-:Y:S01]  /*8240*/  MUFU.EX2 R76, R8 ;  /* 0x00000008004c7308 */ /* 0x000fe20000000800 */
[----:B------:R4:W-:Y:S09]  /*8250*/  STS [R165+0x2400], R2 ;  /* 0x00240002a5007388 */ /* 0x0009f20000000800 */
[----:B------:R-:W-:Y:S01]  /*8260*/  MUFU.EX2 R75, R7 ;  /* 0x00000007004b7308 */ /* 0x000fe20000000800 */
[----:B------:R-:W-:Y:S09]  /*8270*/  STS [R162], R6 ;  /* 0x00000006a2007388 */ /* 0x000ff20000000800 */
[----:B------:R-:W-:Y:S01]  /*8280*/  MUFU.EX2 R74, R42 ;  /* 0x0000002a004a7308 */ /* 0x000fe20000000800 */
[----:B--2---:R-:W-:Y:S09]  /*8290*/  F2FP.BF16.F32.PACK_AB R4, R77, R78 ;  /* 0x0000004e4d04723e */ /* 0x004ff200000010ff */
[----:B------:R-:W2:Y:S10]  /*82a0*/  MUFU.EX2 R73, R41 ;  /* 0x0000002900497308 */ /* 0x000eb40000000800 */
[----:B------:R2:W-:Y:S01]  /*82b0*/  MUFU.EX2 R72, R147 ;  /* 0x0000009300487308 */ /* 0x0005e20000000800 */
[----:B-1----:R-:W-:Y:S09]  /*82c0*/  F2FP.BF16.F32.PACK_AB R5, R79, R80 ;  /* 0x000000504f05723e */ /* 0x002ff200000010ff */
[----:B------:R1:W1:Y:S01]  /*82d0*/  MUFU.EX2 R71, R146 ;  /* 0x0000009200477308 */ /* 0x0002620000000800 */
[----:B---3--:R-:W-:Y:S01]  /*82e0*/  F2FP.BF16.F32.PACK_AB R3, R69, R70 ;  /* 0x000000464503723e */ /* 0x008fe200000010ff */
[----:B------:R-:W-:Y:S01]  /*82f0*/  STS [R162+0x400], R5 ;  /* 0x00040005a2007388 */ /* 0x000fe20000000800 */
[----:B----4-:R-:W-:Y:S03]  /*8300*/  F2FP.BF16.F32.PACK_AB R2, R154, R68 ;  /* 0x000000449a02723e */ /* 0x010fe600000010ff */
[----:B------:R3:W-:Y:S01]  /*8310*/  STS [R164], R3 ;  /* 0x00000003a4007388 */ /* 0x0007e20000000800 */
[C---:B--2---:R-:W-:Y:S03]  /*8320*/  IADD3 R147, PT, PT, R144.reuse, R173, RZ ;  /* 0x000000ad90937210 */ /* 0x044fe60007ffe0ff */
[----:B------:R2:W-:Y:S01]  /*8330*/  STS [R164+0x400], R2 ;  /* 0x00040002a4007388 */ /* 0x0005e20000000800 */
[----:B-1----:R-:W-:Y:S03]  /*8340*/  LEA R146, R9, UR4, 0x1 ;  /* 0x0000000409927c11 */ /* 0x002fe6000f8e08ff */
[----:B------:R1:W-:Y:S01]  /*8350*/  STS [R162+0x2000], R4 ;  /* 0x00200004a2007388 */ /* 0x0003e20000000800 */
[----:B---3--:R-:W-:Y:S02]  /*8360*/  F2FP.BF16.F32.PACK_AB R3, R73, R74 ;  /* 0x0000004a4903723e */ /* 0x008fe400000010ff */
[----:B--2---:R-:W-:Y:S02]  /*8370*/  F2FP.BF16.F32.PACK_AB R2, R71, R72 ;  /* 0x000000484702723e */ /* 0x004fe400000010ff */
[----:B-1----:R-:W-:Y:S05]  /*8380*/  F2FP.BF16.F32.PACK_AB R4, R75, R76 ;  /* 0x0000004c4b04723e */ /* 0x002fea00000010ff */
[----:B------:R-:W-:Y:S04]  /*8390*/  STS [R162+0x2400], R4 ;  /* 0x00240004a2007388 */ /* 0x000fe80000000800 */
[----:B------:R1:W-:Y:S04]  /*83a0*/  STS [R164+0x2000], R3 ;  /* 0x00200003a4007388 */ /* 0x0003e80000000800 */
[----:B------:R2:W-:Y:S04]  /*83b0*/  STS [R164+0x2400], R2 ;  /* 0x00240002a4007388 */ /* 0x0005e80000000800 */
[----:B------:R-:W-:Y:S04]  /*83c0*/  LDSM.16.M88.4 R64, [R144+0x8000] ;  /* 0x008000009040783b */ /* 0x000fe80000000200 */
[----:B------:R-:W3:Y:S04]  /*83d0*/  LDSM.16.M88.4 R16, [R146+0x10000] ;  /* 0x010000009210783b */ /* 0x000ee80000000200 */
[----:B------:R-:W4:Y:S04]  /*83e0*/  LDSM.16.M88.4 R60, [R144+0xa000] ;  /* 0x00a00000903c783b */ /* 0x000f280000000200 */
[----:B------:R-:W4:Y:S04]  /*83f0*/  LDSM.16.M88.4 R32, [R146+0x10800] ;  /* 0x010800009220783b */ /* 0x000f280000000200 */
[----:B------:R-:W4:Y:S01]  /*8400*/  LDSM.16.M88.4 R48, [R146+0x11000] ;  /* 0x011000009230783b */ /* 0x000f220000000200 */
[----:B-1----:R-:W-:Y:S02]  /*8410*/  MOV R3, R152 ;  /* 0x0000009800037202 */ /* 0x002fe40000000f00 */
[-C--:B------:R-:W-:Y:S01]  /*8420*/  IADD3 R152, PT, PT, R173, R146.reuse, RZ ;  /* 0x00000092ad987210 */ /* 0x080fe20007ffe0ff */
[----:B------:R-:W1:Y:S01]  /*8430*/  LDSM.16.M88.4 R132, [R146+0x11800] ;  /* 0x011800009284783b */ /* 0x000e620000000200 */
[----:B--2---:R-:W-:Y:S02]  /*8440*/  MOV R2, R153 ;  /* 0x0000009900027202 */ /* 0x004fe40000000f00 */
[----:B------:R-:W-:Y:S01]  /*8450*/  MOV R153, 0x40 ;  /* 0x0000004000997802 */ /* 0x000fe20000000f00 */
[----:B------:R-:W-:Y:S03]  /*8460*/  LDSM.16.M88.4 R136, [R147+0x8000] ;  /* 0x008000009388783b */ /* 0x000fe60000000200 */
[----:B------:R-:W-:Y:S01]  /*8470*/  SEL R153, R153, 0xffffffc0, !P0 ;  /* 0xffffffc099997807 */ /* 0x000fe20004000000 */
[----:B------:R-:W2:Y:S03]  /*8480*/  LDSM.16.M88.4 R140, [R152+0x10000] ;  /* 0x01000000988c783b */ /* 0x000ea60000000200 */
[----:B------:R-:W-:Y:S02]  /*8490*/  IADD3 R145, PT, PT, R144, R153, RZ ;  /* 0x0000009990917210 */ /* 0x000fe40007ffe0ff */
[----:B------:R-:W-:Y:S04]  /*84a0*/  IADD3 R172, PT, PT, R153, R146, RZ ;  /* 0x0000009299ac7210 */ /* 0x000fe80007ffe0ff */
[C---:B------:R-:W-:Y:S01]  /*84b0*/  IADD3 R181, PT, PT, R173.reuse, R172, RZ ;  /* 0x000000acadb57210 */ /* 0x040fe20007ffe0ff */
[-C--:B---3--:R-:W-:Y:S08]  /*84c0*/  HMMA.16816.F32.BF16 R4, R64, R16.reuse, RZ ;  /* 0x000000104004723c */ /* 0x088ff000000418ff */
[C---:B----4-:R-:W-:Y:S08]  /*84d0*/  HMMA.16816.F32.BF16 R8, R60.reuse, R16, RZ ;  /* 0x000000103c08723c */ /* 0x050ff000000418ff */
        /* <DEDUP_REMOVED lines=10> */
[-C--:B-1----:R-:W-:Y:S08]  /*8580*/  HMMA.16816.F32.BF16 R52, R64, R132.reuse, RZ ;  /* 0x000000844034723c */ /* 0x082ff000000418ff */
        /* <DEDUP_REMOVED lines=53> */
[----:B------:R-:W-:Y:S01]  /*88e0*/  FADD.FTZ R7, -R159, R7 ;  /* 0x000000079f077221 */ /* 0x000fe20000010100 */
[----:B------:R-:W-:Y:S01]  /*88f0*/  FMUL.FTZ R4, R169, R4 ;  /* 0x00000004a9047220 */ /* 0x000fe20000410000 */
[----:B------:R-:W-:Y:S01]  /*8900*/  FMUL.FTZ R169, R171, R6 ;  /* 0x00000006aba97220 */ /* 0x000fe20000410000 */
[----:B------:R-:W-:Y:S01]  /*8910*/  MOV R171, R3 ;  /* 0x0000000300ab7202 */ /* 0x000fe20000000f00 */
[----:B------:R-:W-:Y:S01]  /*8920*/  FMUL.FTZ R170, R170, R5 ;  /* 0x00000005aaaa7220 */ /* 0x000fe20000410000 */
[----:B------:R-:W-:Y:S01]  /*8930*/  FMUL.FTZ R3, R168, R7 ;  /* 0x00000007a8037220 */ /* 0x000fe20000410000 */
[----:B------:R-:W-:Y:S01]  /*8940*/  FMUL.FTZ R143, R178, R4 ;  /* 0x00000004b28f7220 */ /* 0x000fe20000410000 */
[----:B------:R-:W-:Y:S01]  /*8950*/  MOV R178, R2 ;  /* 0x0000000200b27202 */ /* 0x000fe20000000f00 */
[----:B------:R-:W1:Y:S01]  /*8960*/  LDSM.16.M88.4 R4, [R140+0xa000] ;  /* 0x00a000008c04783b */ /* 0x000e620000000200 */
[----:B------:R-:W-:Y:S01]  /*8970*/  SHF.R.U32.HI R2, RZ, 0x4, R183 ;  /* 0x00000004ff027819 */ /* 0x000fe200000116b7 */
[----:B------:R-:W-:Y:S03]  /*8980*/  FMUL.FTZ R3, R186, R3 ;  /* 0x00000003ba037220 */ /* 0x000fe60000410000 */
[----:B------:R-:W-:Y:S01]  /*8990*/  LOP3.LUT R141, R2, 0x8, RZ, 0xc0, !PT ;  /* 0x00000008028d7812 */ /* 0x000fe200078ec0ff */
[C---:B-1----:R-:W-:Y:S08]  /*89a0*/  HMMA.16816.F32.BF16 R8, R4.reuse, R136, R8 ;  /* 0x000000880408723c */ /* 0x042ff00000041808 */
[-C--:B------:R-:W-:Y:S08]  /*89b0*/  HMMA.16816.F32.BF16 R12, R4, R138.reuse, R12 ;  /* 0x0000008a040c723c */ /* 0x080ff0000004180c */
[C---:B------:R-:W-:Y:S01]  /*89c0*/  HMMA.16816.F32.BF16 R16, R132.reuse, R138, R16 ;  /* 0x0000008a8410723c */ /* 0x040fe20000041810 */
[----:B------:R-:W1:Y:S03]  /*89d0*/  LDSM.16.M88.4 R136, [R181+0x10800] ;  /* 0x01080000b588783b */ /* 0x000e660000000200 */
[C---:B------:R-:W-:Y:S01]  /*89e0*/  FADD.FTZ R8, -R158.reuse, R8 ;  /* 0x000000089e087221 */ /* 0x040fe20000010100 */
[C---:B------:R-:W-:Y:S01]  /*89f0*/  FADD.FTZ R10, -R157.reuse, R10 ;  /* 0x0000000a9d0a7221 */ /* 0x040fe20000010100 */
[----:B------:R-:W-:Y:S01]  /*8a00*/  FADD.FTZ R9, -R158, R9 ;  /* 0x000000099e097221 */ /* 0x000fe20000010100 */
[----:B------:R-:W-:Y:S01]  /*8a10*/  FADD.FTZ R11, -R157, R11 ;  /* 0x0000000b9d0b7221 */ /* 0x000fe20000010100 */
[----:B------:R-:W-:Y:S01]  /*8a20*/  FMUL.FTZ R142, R193, R8 ;  /* 0x00000008c18e7220 */ /* 0x000fe20000410000 */
[----:B------:R-:W-:Y:S01]  /*8a30*/  MOV R193, R0 ;  /* 0x0000000000c17202 */ /* 0x000fe20000000f00 */
[----:B------:R-:W-:Y:S01]  /*8a40*/  FMUL.FTZ R8, R199, R10 ;  /* 0x0000000ac7087220 */ /* 0x000fe20000410000 */
[----:B------:R-:W-:Y:S01]  /*8a50*/  LOP3.LUT R0, R148, 0x1c0, RZ, 0xc0, !PT ;  /* 0x000001c094007812 */ /* 0x000fe200078ec0ff */
[----:B------:R-:W-:Y:S01]  /*8a60*/  FADD.FTZ R15, -R157, R15 ;  /* 0x0000000f9d0f7221 */ /* 0x000fe20000010100 */
[----:B------:R-:W-:Y:S01]  /*8a70*/  FMUL.FTZ R168, R174, R9 ;  /* 0x00000009aea87220 */ /* 0x000fe20000410000 */
[----:B------:R-:W-:Y:S01]  /*8a80*/  MOV R199, R171 ;  /* 0x000000ab00c77202 */ /* 0x000fe20000000f00 */
[----:B------:R-:W-:Y:S01]  /*8a90*/  FMUL.FTZ R10, R187, R170 ;  /* 0x000000aabb0a7220 */ /* 0x000fe20000410000 */
[----:B------:R-:W-:Y:S01]  /*8aa0*/  LOP3.LUT R0, R0, 0x38, R150, 0xf8, !PT ;  /* 0x0000003800007812 */ /* 0x000fe200078ef896 */
[----:B------:R-:W-:Y:S01]  /*8ab0*/  FMUL.FTZ R171, R200, R15 ;  /* 0x0000000fc8ab7220 */ /* 0x000fe20000410000 */
[----:B------:R-:W-:Y:S01]  /*8ac0*/  FMUL.FTZ R9, R189, R169 ;  /* 0x000000a9bd097220 */ /* 0x000fe20000410000 */
[----:B------:R-:W-:Y:S01]  /*8ad0*/  FADD.FTZ R19, -R159, R19 ;  /* 0x000000139f137221 */ /* 0x000fe20000010100 */
[----:B------:R-:W-:Y:S01]  /*8ae0*/  LOP3.LUT R2, R0, R141, R149, 0x1e, !PT ;  /* 0x0000008d00027212 */ /* 0x000fe200078e1e95 */
[----:B------:R-:W-:Y:S01]  /*8af0*/  FMUL.FTZ R15, R185, R168 ;  /* 0x000000a8b90f7220 */ /* 0x000fe20000410000 */
[----:B------:R-:W-:Y:S01]  /*8b00*/  LOP3.LUT R0, R155, 0x30, R151, 0xf8, !PT ;  /* 0x000000309b007812 */ /* 0x000fe200078ef897 */
[----:B------:R-:W-:Y:S01]  /*8b10*/  FMUL.FTZ R142, R188, R142 ;  /* 0x0000008ebc8e7220 */ /* 0x000fe20000410000 */
[----:B------:R-:W-:Y:S01]  /*8b20*/  LOP3.LUT R2, R2, 0x200, R148, 0xf8, !PT ;  /* 0x0000020002027812 */ /* 0x000fe200078ef894 */
[----:B------:R-:W-:Y:S01]  /*8b30*/  FADD.FTZ R12, -R158, R12 ;  /* 0x0000000c9e0c7221 */ /* 0x000fe20000010100 */
[----:B------:R-:W-:Y:S01]  /*8b40*/  LOP3.LUT R0, R0, 0x1c0, R148, 0xf8, !PT ;  /* 0x000001c000007812 */ /* 0x000fe200078ef894 */
[----:B------:R-:W-:Y:S01]  /*8b50*/  FMUL.FTZ R148, R198, R11 ;  /* 0x0000000bc6947220 */ /* 0x000fe20000410000 */
[----:B------:R-:W-:Y:S01]  /*8b60*/  FMUL.FTZ R11, R177, R8 ;  /* 0x00000008b10b7220 */ /* 0x000fe20000410000 */
[----:B------:R-:W-:Y:S01]  /*8b70*/  F2FP.BF16.F32.PACK_AB R170, R10, R143 ;  /* 0x0000008f0aaa723e */ /* 0x000fe200000010ff */
[----:B------:R-:W-:Y:S01]  /*8b80*/  FADD.FTZ R14, -R157, R14 ;  /* 0x0000000e9d0e7221 */ /* 0x000fe20000010100 */
[----:B------:R-:W-:Y:S01]  /*8b90*/  FMUL.FTZ R8, R206, R148 ;  /* 0x00000094ce087220 */ /* 0x000fe20000410000 */
[----:B------:R-:W-:Y:S01]  /*8ba0*/  F2FP.BF16.F32.PACK_AB R169, R3, R9 ;  /* 0x0000000903a9723e */ /* 0x000fe200000010ff */
[C---:B------:R-:W-:Y:S01]  /*8bb0*/  FADD.FTZ R16, -R160.reuse, R16 ;  /* 0x00000010a0107221 */ /* 0x040fe20000010100 */
[----:B------:R-:W-:Y:S01]  /*8bc0*/  F2FP.BF16.F32.PACK_AB R168, R15, R142 ;  /* 0x0000008e0fa8723e */ /* 0x000fe200000010ff */
[----:B------:R-:W-:Y:S01]  /*8bd0*/  FADD.FTZ R17, -R160, R17 ;  /* 0x00000011a0117221 */ /* 0x000fe20000010100 */
[----:B------:R-:W-:Y:S01]  /*8be0*/  F2FP.BF16.F32.PACK_AB R148, R8, R11 ;  /* 0x0000000b0894723e */ /* 0x000fe200000010ff */
[----:B------:R-:W-:Y:S01]  /*8bf0*/  FADD.FTZ R18, -R159, R18 ;  /* 0x000000129f127221 */ /* 0x000fe20000010100 */
[----:B------:R-:W2:Y:S01]  /*8c00*/  LDSM.16.M88.4 R8, [R181+0x11000] ;  /* 0x01100000b508783b */ /* 0x000ea20000000200 */
[----:B------:R-:W-:Y:S01]  /*8c10*/  FMUL.FTZ R174, R248, R12 ;  /* 0x0000000cf8ae7220 */ /* 0x000fe20000410000 */
[----:B------:R-:W-:Y:S01]  /*8c20*/  FMUL.FTZ R12, R201, R14 ;  /* 0x0000000ec90c7220 */ /* 0x000fe20000410000 */
[-C--:B-1----:R-:W-:Y:S03]  /*8c30*/  HMMA.16816.F32.BF16 R20, R132, R136.reuse, R20 ;  /* 0x000000888414723c */ /* 0x082fe60000041814 */
[----:B------:R-:W-:Y:S01]  /*8c40*/  FMUL.FTZ R12, R210, R12 ;  /* 0x0000000cd20c7220 */ /* 0x000fe20000410000 */
[----:B------:R-:W-:Y:S01]  /*8c50*/  FMUL.FTZ R3, R209, R171 ;  /* 0x000000abd1037220 */ /* 0x000fe20000410000 */
[----:B------:R-:W-:Y:S01]  /*8c60*/  FADD.FTZ R13, -R158, R13 ;  /* 0x0000000d9e0d7221 */ /* 0x000fe20000010100 */
[----:B------:R-:W-:Y:S02]  /*8c70*/  FMUL.FTZ R14, R208, R174 ;  /* 0x000000aed00e7220 */ /* 0x000fe40000410000 */
[C---:B------:R-:W-:Y:S04]  /*8c80*/  HMMA.16816.F32.BF16 R24, R4.reuse, R136, R24 ;  /* 0x000000880418723c */ /* 0x040fe80000041818 */
[----:B------:R-:W-:Y:S01]  /*8c90*/  FMUL.FTZ R137, R115, R19 ;  /* 0x0000001373897220 */ /* 0x000fe20000410000 */
[----:B------:R-:W-:Y:S01]  /*8ca0*/  FMUL.FTZ R136, R199, R16 ;  /* 0x00000010c7887220 */ /* 0x000fe20000410000 */
[----:B------:R1:W5:Y:S01]  /*8cb0*/  LDL.LU R115, [R1+0xe8] ;  /* 0x0000e80001737983 */ /* 0x0003620000300800 */
[----:B------:R-:W-:Y:S01]  /*8cc0*/  FMUL.FTZ R16, R193, R17 ;  /* 0x00000011c1107220 */ /* 0x000fe20000410000 */
        /* <DEDUP_REMOVED lines=18> */
[----:B------:R-:W-:Y:S01]  /*8df0*/  F2FP.BF16.F32.PACK_AB R142, R3, R12 ;  /* 0x0000000c038e723e */ /* 0x000fe200000010ff */
[----:B------:R1:W5:Y:S01]  /*8e00*/  LDL.LU R111, [R1+0xd8] ;  /* 0x0000d800016f7983 */ /* 0x0003620000300800 */
[----:B------:R-:W-:Y:S01]  /*8e10*/  FMUL.FTZ R24, R110, R24 ;  /* 0x000000186e187220 */ /* 0x000fe20000410000 */
[----:B------:R-:W-:Y:S01]  /*8e20*/  FADD.FTZ R25, -R158, R25 ;  /* 0x000000199e197221 */ /* 0x000fe20000010100 */
[----:B------:R-:W-:Y:S01]  /*8e30*/  FMUL.FTZ R12, R107, R27 ;  /* 0x0000001b6b0c7220 */ /* 0x000fe20000410000 */
[----:B------:R1:W5:Y:S01]  /*8e40*/  LDL.LU R110, [R1+0xd4] ;  /* 0x0000d400016e7983 */ /* 0x0003620000300800 */
[----:B------:R-:W-:Y:S01]  /*8e50*/  FMUL.FTZ R18, R175, R16 ;  /* 0x00000010af127220 */ /* 0x000fe20000410000 */
[----:B------:R-:W-:Y:S01]  /*8e60*/  FMUL.FTZ R25, R109, R25 ;  /* 0x000000196d197220 */ /* 0x000fe20000410000 */
[----:B------:R-:W-:Y:S01]  /*8e70*/  FMUL.FTZ R12, R218, R12 ;  /* 0x0000000cda0c7220 */ /* 0x000fe20000410000 */
[----:B------:R1:W5:Y:S01]  /*8e80*/  LDL.LU R109, [R1+0xd0] ;  /* 0x0000d000016d7983 */ /* 0x0003620000300800 */
[C---:B------:R-:W-:Y:S03]  /*8e90*/  HMMA.16816.F32.BF16 R32, R132.reuse, R138, R32 ;  /* 0x0000008a8420723c */ /* 0x040fe60000041820 */
[----:B------:R1:W5:Y:S01]  /*8ea0*/  LDL.LU R108, [R1+0xcc] ;  /* 0x0000cc00016c7983 */ /* 0x0003620000300800 */
[----:B------:R-:W-:Y:S01]  /*8eb0*/  FMUL.FTZ R16, R213, R137 ;  /* 0x00000089d5107220 */ /* 0x000fe20000410000 */
[----:B------:R-:W-:Y:S01]  /*8ec0*/  FMUL.FTZ R17, R212, R17 ;  /* 0x00000011d4117220 */ /* 0x000fe20000410000 */
[----:B------:R-:W-:Y:S01]  /*8ed0*/  FADD.FTZ R28, -R158, R28 ;  /* 0x0000001c9e1c7221 */ /* 0x000fe20000010100 */
[----:B------:R1:W5:Y:S01]  /*8ee0*/  LDL.LU R107, [R1+0xc8] ;  /* 0x0000c800016b7983 */ /* 0x0003620000300800 */
[----:B------:R-:W-:Y:S01]  /*8ef0*/  FMUL.FTZ R13, R202, R13 ;  /* 0x0000000dca0d7220 */ /* 0x000fe20000410000 */
[----:B------:R-:W-:Y:S01]  /*8f00*/  FADD.FTZ R29, -R158, R29 ;  /* 0x0000001d9e1d7221 */ /* 0x000fe20000010100 */
[----:B------:R-:W-:Y:S01]  /*8f10*/  F2FP.BF16.F32.PACK_AB R138, R16, R17 ;  /* 0x00000011108a723e */ /* 0x000fe200000010ff */
[----:B------:R-:W-:Y:S01]  /*8f20*/  FMUL.FTZ R16, R106, R28 ;  /* 0x0000001c6a107220 */ /* 0x000fe20000410000 */
[----:B------:R-:W-:Y:S01]  /*8f30*/  FMUL.FTZ R13, R207, R13 ;  /* 0x0000000dcf0d7220 */ /* 0x000fe20000410000 */
[----:B------:R1:W5:Y:S01]  /*8f40*/  LDL.LU R106, [R1+0xc4] ;  /* 0x0000c400016a7983 */ /* 0x0003620000300800 */
[----:B------:R-:W-:Y:S01]  /*8f50*/  FMUL.FTZ R29, R105, R29 ;  /* 0x0000001d691d7220 */ /* 0x000fe20000410000 */
[----:B------:R-:W-:Y:S01]  /*8f60*/  FADD.FTZ R30, -R157, R30 ;  /* 0x0000001e9d1e7221 */ /* 0x000fe20000010100 */
[----:B------:R-:W-:Y:S01]  /*8f70*/  FMUL.FTZ R3, R215, R23 ;  /* 0x00000017d7037220 */ /* 0x000fe20000410000 */
[----:B------:R1:W5:Y:S01]  /*8f80*/  LDL.LU R105, [R1+0xc0] ;  /* 0x0000c00001697983 */ /* 0x0003620000300800 */
[----:B------:R-:W-:Y:S01]  /*8f90*/  F2FP.BF16.F32.PACK_AB R143, R13, R14 ;  /* 0x0000000e0d8f723e */ /* 0x000fe200000010ff */
[----:B------:R-:W-:Y:S01]  /*8fa0*/  FMUL.FTZ R13, R216, R22 ;  /* 0x00000016d80d7220 */ /* 0x000fe20000410000 */
[----:B------:R-:W-:Y:S01]  /*8fb0*/  FMUL.FTZ R22, R104, R30 ;  /* 0x0000001e68167220 */ /* 0x000fe20000410000 */
[----:B------:R-:W-:Y:S01]  /*8fc0*/  FADD.FTZ R31, -R157, R31 ;  /* 0x0000001f9d1f7221 */ /* 0x000fe20000010100 */
[----:B------:R1:W5:Y:S01]  /*8fd0*/  LDL.LU R104, [R1+0xbc] ;  /* 0x0000bc0001687983 */ /* 0x0003620000300800 */
[-C--:B--2---:R-:W-:Y:S03]  /*8fe0*/  HMMA.16816.F32.BF16 R36, R132, R8.reuse, R36 ;  /* 0x000000088424723c */ /* 0x084fe60000041824 */
[----:B------:R-:W-:Y:S01]  /*8ff0*/  FMUL.FTZ R14, R176, R21 ;  /* 0x00000015b00e7220 */ /* 0x000fe20000410000 */
[----:B------:R-:W-:Y:S01]  /*9000*/  FMUL.FTZ R21, R103, R31 ;  /* 0x0000001f67157220 */ /* 0x000fe20000410000 */
[C---:B------:R-:W-:Y:S01]  /*9010*/  FADD.FTZ R32, -R160.reuse, R32 ;  /* 0x00000020a0207221 */ /* 0x040fe20000010100 */
[----:B------:R1:W5:Y:S01]  /*9020*/  LDL.LU R103, [R1+0xb8] ;  /* 0x0000b80001677983 */ /* 0x0003620000300800 */
[----:B------:R-:W-:Y:S01]  /*9030*/  FADD.FTZ R33, -R160, R33 ;  /* 0x00000021a0217221 */ /* 0x000fe20000010100 */
[----:B------:R-:W-:Y:S01]  /*9040*/  FADD.FTZ R34, -R159, R34 ;  /* 0x000000229f227221 */ /* 0x000fe20000010100 */
[----:B------:R-:W-:Y:S01]  /*9050*/  FMUL.FTZ R32, R102, R32 ;  /* 0x0000002066207220 */ /* 0x000fe20000410000 */
[----:B------:R-:W-:Y:S01]  /*9060*/  F2FP.BF16.F32.PACK_AB R137, R14, R15 ;  /* 0x0000000f0e89723e */ /* 0x000fe200000010ff */
        /* <DEDUP_REMOVED lines=9> */
[C---:B------:R-:W-:Y:S01]  /*9100*/  FADD.FTZ R36, -R160.reuse, R36 ;  /* 0x00000024a0247221 */ /* 0x040fe20000010100 */
[----:B------:R1:W5:Y:S01]  /*9110*/  LDL.LU R99, [R1+0xa8] ;  /* 0x0000a80001637983 */ /* 0x0003620000300800 */
[----:B------:R-:W-:Y:S01]  /*9120*/  FADD.FTZ R37, -R160, R37 ;  /* 0x00000025a0257221 */ /* 0x000fe20000010100 */
[----:B------:R-:W-:Y:S01]  /*9130*/  FMUL.FTZ R9, R191, R29 ;  /* 0x0000001dbf097220 */ /* 0x000fe20000410000 */
[----:B------:R-:W-:Y:S01]  /*9140*/  FMUL.FTZ R36, R98, R36 ;  /* 0x0000002462247220 */ /* 0x000fe20000410000 */
[----:B------:R-:W-:Y:S01]  /*9150*/  F2FP.BF16.F32.PACK_AB R34, R12, R17 ;  /* 0x000000110c22723e */ /* 0x000fe200000010ff */
[----:B------:R1:W5:Y:S01]  /*9160*/  LDL.LU R98, [R1+0xa4] ;  /* 0x0000a40001627983 */ /* 0x0003620000300800 */
[----:B------:R-:W-:Y:S01]  /*9170*/  FMUL.FTZ R29, R97, R37 ;  /* 0x00000025611d7220 */ /* 0x000fe20000410000 */
[----:B------:R-:W-:Y:S01]  /*9180*/  FADD.FTZ R38, -R159, R38 ;  /* 0x000000269f267221 */ /* 0x000fe20000010100 */
[----:B------:R-:W-:Y:S01]  /*9190*/  FMUL.FTZ R19, R211, R136 ;  /* 0x00000088d3137220 */ /* 0x000fe20000410000 */
[----:B------:R1:W5:Y:S01]  /*91a0*/  LDL.LU R97, [R1+0xa0] ;  /* 0x0000a00001617983 */ /* 0x0003620000300800 */
[----:B------:R-:W-:Y:S01]  /*91b0*/  F2FP.BF16.F32.PACK_AB R136, R3, R13 ;  /* 0x0000000d0388723e */ /* 0x000fe200000010ff */
[----:B------:R-:W-:Y:S01]  /*91c0*/  FMUL.FTZ R38, R96, R38 ;  /* 0x0000002660267220 */ /* 0x000fe20000410000 */
[----:B------:R-:W-:Y:S01]  /*91d0*/  FADD.FTZ R39, -R159, R39 ;  /* 0x000000279f277221 */ /* 0x000fe20000010100 */
[----:B------:R-:W2:Y:S01]  /*91e0*/  LDSM.16.M88.4 R12, [R181+0x11800] ;  /* 0x01180000b50c783b */ /* 0x000ea20000000200 */
[-C--:B------:R-:W-:Y:S03]  /*91f0*/  HMMA.16816.F32.BF16 R44, R4, R10.reuse, R44 ;  /* 0x0000000a042c723c */ /* 0x080fe6000004182c */
[----:B------:R1:W5:Y:S01]  /*9200*/  LDL.LU R96, [R1+0x9c] ;  /* 0x00009c0001607983 */ /* 0x0003620000300800 */
[----:B------:R-:W-:Y:S01]  /*9210*/  FMUL.FTZ R16, R192, R16 ;  /* 0x00000010c0107220 */ /* 0x000fe20000410000 */
[----:B------:R-:W-:Y:S01]  /*9220*/  FMUL.FTZ R28, R95, R39 ;  /* 0x000000275f1c7220 */ /* 0x000fe20000410000 */
[C---:B------:R-:W-:Y:S01]  /*9230*/  FADD.FTZ R40, -R158.reuse, R40 ;  /* 0x000000289e287221 */ /* 0x040fe20000010100 */
[----:B------:R1:W5:Y:S01]  /*9240*/  LDL.LU R95, [R1+0x98] ;  /* 0x00009800015f7983 */ /* 0x0003620000300800 */
[----:B------:R-:W-:Y:S01]  /*9250*/  FADD.FTZ R41, -R158, R41 ;  /* 0x000000299e297221 */ /* 0x000fe20000010100 */
[----:B------:R-:W-:Y:S01]  /*9260*/  F2FP.BF16.F32.PACK_AB R33, R9, R16 ;  /* 0x000000100921723e */ /* 0x000fe200000010ff */
[----:B------:R-:W-:Y:S01]  /*9270*/  FMUL.FTZ R9, R94, R40 ;  /* 0x000000285e097220 */ /* 0x000fe20000410000 */
[----:B------:R-:W-:Y:S01]  /*9280*/  FADD.FTZ R42, -R157, R42 ;  /* 0x0000002a9d2a7221 */ /* 0x000fe20000010100 */
[----:B------:R1:W5:Y:S01]  /*9290*/  LDL.LU R94, [R1+0x94] ;  /* 0x00009400015e7983 */ /* 0x0003620000300800 */
[----:B------:R-:W-:Y:S01]  /*92a0*/  FMUL.FTZ R23, R93, R41 ;  /* 0x000000295d177220 */ /* 0x000fe20000410000 */
[C---:B------:R-:W-:Y:S02]  /*92b0*/  HMMA.16816.F32.BF16 R48, R132.reuse, R10, R48 ;  /* 0x0000000a8430723c */ /* 0x040fe40000041830 */
[----:B------:R1:W5:Y:S02]  /*92c0*/  LDL.LU R93, [R1+0x90] ;  /* 0x00009000015d7983 */ /* 0x0003640000300800 */
[----:B------:R-:W-:Y:S01]  /*92d0*/  FMUL.FTZ R10, R92, R42 ;  /* 0x0000002a5c0a7220 */ /* 0x000fe20000410000 */
[----:B------:R-:W-:Y:S01]  /*92e0*/  FADD.FTZ R43, -R157, R43 ;  /* 0x0000002b9d2b7221 */ /* 0x000fe20000010100 */
[----:B------:R1:W5:Y:S01]  /*92f0*/  LDL.LU R92, [R1+0x8c] ;  /* 0x00008c00015c7983 */ /* 0x0003620000300800 */
[----:B------:R-:W-:Y:S01]  /*9300*/  FMUL.FTZ R8, R221, R22 ;  /* 0x00000016dd087220 */ /* 0x000fe20000410000 */
[----:B------:R-:W-:Y:S01]  /*9310*/  FADD.FTZ R44, -R158, R44 ;  /* 0x0000002c9e2c7221 */ /* 0x000fe20000010100 */
[----:B------:R-:W-:Y:S01]  /*9320*/  FMUL.FTZ R22, R91, R43 ;  /* 0x0000002b5b167220 */ /* 0x000fe20000410000 */
[----:B------:R-:W-:Y:S01]  /*9330*/  F2FP.BF16.F32.PACK_AB R139, R18, R19 ;  /* 0x00000013128b723e */ /* 0x000fe200000010ff */
[----:B------:R1:W5:Y:S01]  /*9340*/  LDL.LU R91, [R1+0x88] ;  /* 0x00008800015b7983 */ /* 0x0003620000300800 */
[----:B------:R-:W-:Y:S01]  /*9350*/  FMUL.FTZ R19, R214, R24 ;  /* 0x00000018d6137220 */ /* 0x000fe20000410000 */
[----:B------:R-:W-:Y:S01]  /*9360*/  FMUL.FTZ R18, R190, R25 ;  /* 0x00000019be127220 */ /* 0x000fe20000410000 */
[----:B------:R-:W-:Y:S01]  /*9370*/  FMUL.FTZ R44, R90, R44 ;  /* 0x0000002c5a2c7220 */ /* 0x000fe20000410000 */
[----:B------:R-:W-:Y:S01]  /*9380*/  FADD.FTZ R45, -R158, R45 ;  /* 0x0000002d9e2d7221 */ /* 0x000fe20000010100 */
[----:B------:R1:W5:Y:S01]  /*9390*/  LDL.LU R90, [R1+0x84] ;  /* 0x00008400015a7983 */ /* 0x0003620000300800 */
[----:B------:R-:W-:Y:S01]  /*93a0*/  FADD.FTZ R46, -R157, R46 ;  /* 0x0000002e9d2e7221 */ /* 0x000fe20000010100 */
[----:B------:R-:W-:Y:S01]  /*93b0*/  F2FP.BF16.F32.PACK_AB R35, R18, R19 ;  /* 0x000000131223723e */ /* 0x000fe200000010ff */
[----:B------:R-:W-:Y:S01]  /*93c0*/  FMUL.FTZ R19, R89, R45 ;  /* 0x0000002d59137220 */ /* 0x000fe20000410000 */
[----:B------:R-:W-:Y:S01]  /*93d0*/  FMUL.FTZ R18, R225, R20 ;  /* 0x00000014e1127220 */ /* 0x000fe20000410000 */
[----:B------:R1:W5:Y:S01]  /*93e0*/  LDL.LU R89, [R1+0x80] ;  /* 0x0000800001597983 */ /* 0x0003620000300800 */
        /* <DEDUP_REMOVED lines=13> */
[-C--:B--2---:R-:W-:Y:S03]  /*94c0*/  HMMA.16816.F32.BF16 R52, R132, R12.reuse, R52 ;  /* 0x0000000c8434723c */ /* 0x084fe60000041834 */
[----:B------:R-:W-:Y:S01]  /*94d0*/  F2FP.BF16.F32.PACK_AB R31, R31, R17 ;  /* 0x000000111f1f723e */ /* 0x000fe200000010ff */
[----:B------:R-:W-:Y:S01]  /*94e0*/  FMUL.FTZ R17, R85, R49 ;  /* 0x0000003155117220 */ /* 0x000fe20000410000 */
[C---:B------:R-:W-:Y:S01]  /*94f0*/  FADD.FTZ R50, -R159.reuse, R50 ;  /* 0x000000329f327221 */ /* 0x040fe20000010100 */
[----:B------:R1:W5:Y:S01]  /*9500*/  LDL.LU R85, [R1+0x70] ;  /* 0x0000700001557983 */ /* 0x0003620000300800 */
[----:B------:R-:W-:Y:S01]  /*9510*/  FADD.FTZ R51, -R159, R51 ;  /* 0x000000339f337221 */ /* 0x000fe20000010100 */
[C---:B------:R-:W-:Y:S04]  /*9520*/  HMMA.16816.F32.BF16 R56, R4.reuse, R12, R56 ;  /* 0x0000000c0438723c */ /* 0x040fe80000041838 */
[----:B------:R-:W-:Y:S01]  /*9530*/  FMUL.FTZ R50, R84, R50 ;  /* 0x0000003254327220 */ /* 0x000fe20000410000 */
[----:B------:R-:W-:Y:S01]  /*9540*/  FMUL.FTZ R16, R83, R51 ;  /* 0x0000003353107220 */ /* 0x000fe20000410000 */
[----:B------:R1:W5:Y:S01]  /*9550*/  LDL.LU R84, [R1+0x6c] ;  /* 0x00006c0001547983 */ /* 0x0003620000300800 */
[----:B------:R-:W-:Y:S01]  /*9560*/  FMUL.FTZ R10, R229, R10 ;  /* 0x0000000ae50a7220 */ /* 0x000fe20000410000 */
[-C--:B------:R-:W-:Y:S02]  /*9570*/  HMMA.16816.F32.BF16 R60, R4, R14.reuse, R60 ;  /* 0x0000000e043c723c */ /* 0x080fe4000004183c */
[----:B------:R1:W5:Y:S01]  /*9580*/  LDL.LU R83, [R1+0x68] ;  /* 0x0000680001537983 */ /* 0x0003620000300800 */
[C---:B------:R-:W-:Y:S01]  /*9590*/  FADD.FTZ R52, -R160.reuse, R52 ;  /* 0x00000034a0347221 */ /* 0x040fe20000010100 */
[----:B------:R-:W-:Y:S01]  /*95a0*/  FADD.FTZ R53, -R160, R53 ;  /* 0x00000035a0357221 */ /* 0x000fe20000010100 */
[----:B------:R-:W-:Y:S01]  /*95b0*/  FADD.FTZ R54, -R159, R54 ;  /* 0x000000369f367221 */ /* 0x000fe20000010100 */
[----:B------:R-:W2:Y:S01]  /*95c0*/  LDL.LU R193, [R1+0x4] ;  /* 0x0000040001c17983 */ /* 0x000ea20000300800 */
[----:B------:R-:W-:Y:S01]  /*95d0*/  FMUL.FTZ R4, R82, R52 ;  /* 0x0000003452047220 */ /* 0x000fe20000410000 */
[----:B------:R-:W-:Y:S01]  /*95e0*/  FMUL.FTZ R11, R81, R53 ;  /* 0x00000035510b7220 */ /* 0x000fe20000410000 */
[----:B------:R-:W-:Y:S01]  /*95f0*/  FMUL.FTZ R5, R80, R54 ;  /* 0x0000003650057220 */ /* 0x000fe20000410000 */
[----:B------:R-:W3:Y:S01]  /*9600*/  LDL.LU R178, [R1] ;  /* 0x0000000001b27983 */ /* 0x000ee20000300800 */
[----:B------:R-:W-:Y:S01]  /*9610*/  FMUL.FTZ R3, R220, R21 ;  /* 0x00000015dc037220 */ /* 0x000fe20000410000 */
[----:B------:R-:W-:Y:S01]  /*9620*/  FADD.FTZ R55, -R159, R55 ;  /* 0x000000379f377221 */ /* 0x000fe20000010100 */
[----:B------:R-:W-:Y:S01]  /*9630*/  FADD.FTZ R56, -R158, R56 ;  /* 0x000000389e387221 */ /* 0x000fe20000010100 */
[----:B------:R1:W5:Y:S01]  /*9640*/  LDL.LU R82, [R1+0x64] ;  /* 0x0000640001527983 */ /* 0x0003620000300800 */
[----:B------:R-:W-:Y:S01]  /*9650*/  FMUL.FTZ R29, R194, R29 ;  /* 0x0000001dc21d7220 */ /* 0x000fe20000410000 */
[----:B------:R-:W-:Y:S01]  /*9660*/  F2FP.BF16.F32.PACK_AB R32, R3, R8 ;  /* 0x000000080320723e */ /* 0x000fe200000010ff */
[----:B------:R-:W-:Y:S01]  /*9670*/  FMUL.FTZ R3, R195, R36 ;  /* 0x00000024c3037220 */ /* 0x000fe20000410000 */
[----:B------:R1:W5:Y:S01]  /*9680*/  LDL.LU R81, [R1+0x60] ;  /* 0x0000600001517983 */ /* 0x0003620000300800 */
[----:B------:R-:W-:Y:S01]  /*9690*/  FADD.FTZ R57, -R158, R57 ;  /* 0x000000399e397221 */ /* 0x000fe20000010100 */
[----:B------:R-:W-:Y:S01]  /*96a0*/  FADD.FTZ R58, -R157, R58 ;  /* 0x0000003a9d3a7221 */ /* 0x000fe20000010100 */
[----:B------:R-:W-:Y:S01]  /*96b0*/  FMUL.FTZ R22, R232, R22 ;  /* 0x00000016e8167220 */ /* 0x000fe20000410000 */
[----:B------:R1:W5:Y:S01]  /*96c0*/  LDL.LU R80, [R1+0x5c] ;  /* 0x00005c0001507983 */ /* 0x0003620000300800 */
[----:B------:R-:W-:Y:S01]  /*96d0*/  F2FP.BF16.F32.PACK_AB R29, R29, R3 ;  /* 0x000000031d1d723e */ /* 0x000fe200000010ff */
[----:B------:R-:W-:Y:S01]  /*96e0*/  FMUL.FTZ R13, R77, R57 ;  /* 0x000000394d0d7220 */ /* 0x000fe20000410000 */
[----:B------:R-:W-:Y:S01]  /*96f0*/  FMUL.FTZ R58, R76, R58 ;  /* 0x0000003a4c3a7220 */ /* 0x000fe20000410000 */
[----:B------:R-:W-:Y:S01]  /*9700*/  FMUL.FTZ R3, R231, R44 ;  /* 0x0000002ce7037220 */ /* 0x000fe20000410000 */
[----:B------:R-:W-:Y:S01]  /*9710*/  FMUL.FTZ R19, R230, R19 ;  /* 0x00000013e6137220 */ /* 0x000fe20000410000 */
[----:B------:R-:W-:Y:S01]  /*9720*/  F2FP.BF16.F32.PACK_AB R22, R22, R10 ;  /* 0x0000000a1616723e */ /* 0x000fe200000010ff */
[----:B------:R-:W-:Y:S01]  /*9730*/  FMUL.FTZ R10, R79, R55 ;  /* 0x000000374f0a7220 */ /* 0x000fe20000410000 */
[----:B------:R-:W-:Y:S01]  /*9740*/  FADD.FTZ R59, -R157, R59 ;  /* 0x0000003b9d3b7221 */ /* 0x000fe20000010100 */
[----:B------:R1:W5:Y:S01]  /*9750*/  LDL.LU R79, [R1+0x58] ;  /* 0x00005800014f7983 */ /* 0x0003620000300800 */
[----:B------:R-:W-:Y:S01]  /*9760*/  F2FP.BF16.F32.PACK_AB R19, R19, R3 ;  /* 0x000000031313723e */ /* 0x000fe200000010ff */
[----:B------:R-:W-:Y:S01]  /*9770*/  FMUL.FTZ R3, R78, R56 ;  /* 0x000000384e037220 */ /* 0x000fe20000410000 */
[----:B------:R-:W-:Y:S01]  /*9780*/  FMUL.FTZ R12, R75, R59 ;  /* 0x0000003b4b0c7220 */ /* 0x000fe20000410000 */
[----:B------:R1:W5:Y:S01]  /*9790*/  LDL.LU R78, [R1+0x54] ;  /* 0x00005400014e7983 */ /* 0x0003620000300800 */
[----:B------:R-:W-:Y:S03]  /*97a0*/  HMMA.16816.F32.BF16 R64, R132, R14, R64 ;  /* 0x0000000e8440723c */ /* 0x000fe60000041840 */
        /* <DEDUP_REMOVED lines=17> */
[C---:B------:R-:W-:Y:S01]  /*98c0*/  FADD.FTZ R64, -R160.reuse, R64 ;  /* 0x00000040a0407221 */ /* 0x040fe20000010100 */
[----:B------:R-:W-:Y:S01]  /*98d0*/  FADD.FTZ R65, -R160, R65 ;  /* 0x00000041a0417221 */ /* 0x000fe20000010100 */
[----:B------:R-:W-:Y:S01]  /*98e0*/  FADD.FTZ R66, -R159, R66 ;  /* 0x000000429f427221 */ /* 0x000fe20000010100 */
[----:B------:R1:W5:Y:S01]  /*98f0*/  LDL.LU R72, [R1+0x3c] ;  /* 0x00003c0001487983 */ /* 0x0003620000300800 */
[----:B------:R-:W-:Y:S01]  /*9900*/  FMUL.FTZ R25, R70, R64 ;  /* 0x0000004046197220 */ /* 0x000fe20000410000 */
[----:B------:R-:W-:Y:S01]  /*9910*/  FMUL.FTZ R24, R69, R65 ;  /* 0x0000004145187220 */ /* 0x000fe20000410000 */
[----:B------:R-:W-:Y:S01]  /*9920*/  F2FP.BF16.F32.PACK_AB R28, R28, R8 ;  /* 0x000000081c1c723e */ /* 0x000fe200000010ff */
[----:B------:R1:W5:Y:S01]  /*9930*/  LDL.LU R71, [R1+0x38] ;  /* 0x0000380001477983 */ /* 0x0003620000300800 */
        /* <DEDUP_REMOVED lines=9> */
[----:B------:R-:W-:Y:S01]  /*99d0*/  F2FP.BF16.F32.PACK_AB R11, R11, R4 ;  /* 0x000000040b0b723e */ /* 0x000fe200000010ff */
[----:B------:R-:W-:Y:S01]  /*99e0*/  FMUL.FTZ R8, R234, R46 ;  /* 0x0000002eea087220 */ /* 0x000fe20000410000 */
        /* <DEDUP_REMOVED lines=17> */
[----:B------:R-:W-:Y:S01]  /*9b00*/  SHF.L.U32 R154, R183, 0x5, RZ ;  /* 0x00000005b79a7819 */ /* 0x000fe200000006ff */
[----:B------:R-:W-:Y:S01]  /*9b10*/  FMUL.FTZ R25, R243, R25 ;  /* 0x00000019f3197220 */ /* 0x000fe20000410000 */
[----:B------:R-:W-:Y:S01]  /*9b20*/  F2FP.BF16.F32.PACK_AB R15, R15, R4 ;  /* 0x000000040f0f723e */ /* 0x000fe200000010ff */
[----:B------:R-:W-:Y:S01]  /*9b30*/  FMUL.FTZ R24, R240, R24 ;  /* 0x00000018f0187220 */ /* 0x000fe20000410000 */
[----:B------:R-:W-:Y:S01]  /*9b40*/  FMUL.FTZ R27, R250, R27 ;  /* 0x0000001bfa1b7220 */ /* 0x000fe20000410000 */
[----:B------:R-:W-:Y:S01]  /*9b50*/  FMUL.FTZ R26, R249, R26 ;  /* 0x0000001af91a7220 */ /* 0x000fe20000410000 */
[----:B--2---:R-:W-:Y:S01]  /*9b60*/  FMUL.FTZ R5, R193, R5 ;  /* 0x00000005c1057220 */ /* 0x004fe20000410000 */
[----:B---3--:R-:W-:Y:S01]  /*9b70*/  FMUL.FTZ R10, R178, R10 ;  /* 0x0000000ab20a7220 */ /* 0x008fe20000410000 */
[----:B------:R-:W-:Y:S04]  /*9b80*/  LOP3.LUT R178, R150, 0x38, RZ, 0xc0, !PT ;  /* 0x0000003896b27812 */ /* 0x000fe800078ec0ff */
[----:B------:R-:W-:Y:S01]  /*9b90*/  F2FP.BF16.F32.PACK_AB R10, R10, R5 ;  /* 0x000000050a0a723e */ /* 0x000fe200000010ff */
[----:B------:R-:W-:Y:S05]  /*9ba0*/  FMUL.FTZ R5, R241, R62 ;  /* 0x0000003ef1057220 */ /* 0x000fea0000410000 */
[----:B------:R-:W-:Y:S01]  /*9bb0*/  F2FP.BF16.F32.PACK_AB R14, R14, R5 ;  /* 0x000000050e0e723e */ /* 0x000fe200000010ff */
[----:B-1----:R-:W-:Y:S06]  /*9bc0*/  BRA.U !UP0, `(.L_x_2724) ;  /* 0x0000000108d47547 */ /* 0x002fec000b800000 */
[----:B------:R-:W2:Y:S01]  /*9bd0*/  LDL.LU R21, [R1+0x10] ;  /* 0x0000100001157983 */ /* 0x000ea20000300800 */
[----:B------:R-:W1:Y:S01]  /*9be0*/  LDC R7, c[0x0][0x3b0] ;  /* 0x0000ec00ff077b82 */ /* 0x000e620000000800 */
[----:B------:R-:W-:Y:S01]  /*9bf0*/  ISETP.GE.AND P1, PT, R178, UR8, PT ;  /* 0x00000008b2007c0c */ /* 0x000fe2000bf26270 */
[----:B------:R-:W-:Y:S01]  /*9c00*/  ULOP3.LUT UR12, UR46, 0x1, URZ, 0xc0, !UPT ;  /* 0x000000012e0c7892 */ /* 0x000fe2000f8ec0ff */
[----:B------:R-:W3:Y:S01]  /*9c10*/  LDL.LU R20, [R1+0x14] ;  /* 0x0000140001147983 */ /* 0x000ee20000300800 */
[----:B------:R-:W-:Y:S02]  /*9c20*/  IADD3 R4, P0, PT, RZ, -UR33, RZ ;  /* 0x80000021ff047c10 */ /* 0x000fe4000ff1e0ff */
[----:B------:R-:W-:Y:S02]  /*9c30*/  UISETP.NE.U32.AND UP1, UPT, UR12, 0x1, UPT ;  /* 0x000000010c00788c */ /* 0x000fe4000bf25070 */
[----:B------:R-:W4:Y:S02]  /*9c40*/  LDC R9, c[0x0][0x3b4] ;  /* 0x0000ed00ff097b82 */ /* 0x000f240000000800 */
[----:B------:R-:W-:Y:S06]  /*9c50*/  USEL UR12, UR32, 0x4000, !UP1 ;  /* 0x00004000200c7887 */ /* 0x000fec000c800000 */
[----:B------:R-:W-:Y:S02]  /*9c60*/  VIADD R222, R222, UR12 ;  /* 0x0000000cdede7c36 */ /* 0x000fe40008000000 */
[----:B------:R-:W-:Y:S02]  /*9c70*/  VIADD R184, R184, UR12 ;  /* 0x0000000cb8b87c36 */ /* 0x000fe40008000000 */
[----:B------:R-:W-:Y:S02]  /*9c80*/  VIADD R182, R182, UR12 ;  /* 0x0000000cb6b67c36 */ /* 0x000fe40008000000 */
[C---:B-1----:R-:W-:Y:S02]  /*9c90*/  IMAD.SHL.U32 R3, R7.reuse, 0x80, RZ ;  /* 0x0000008007037824 */ /* 0x042fe400078e00ff */
[----:B------:R-:W-:Y:S02]  /*9ca0*/  IMAD.SHL.U32 R8, R7, 0x40, RZ ;  /* 0x0000004007087824 */ /* 0x000fe400078e00ff */
[----:B------:R-:W-:Y:S01]  /*9cb0*/  IMAD.X R3, RZ, RZ, ~R3, P0 ;  /* 0x000000ffff037224 */ /* 0x000fe200000e0e03 */
[----:B------:R-:W-:Y:S04]  /*9cc0*/  ISETP.GE.AND P0, PT, R178, UR8, PT ;  /* 0x00000008b2007c0c */ /* 0x000fe8000bf06270 */
[----:B------:R-:W-:Y:S04]  /*9cd0*/  SHF.R.S64 R4, R4, 0x1f, R3 ;  /* 0x0000001f04047819 */ /* 0x000fe80000001003 */
[----:B---3--:R-:W-:Y:S04]  /*9ce0*/  IADD3 R20, P2, PT, R4, R20, RZ ;  /* 0x0000001404147210 */ /* 0x008fe80007f5e0ff */
[----:B--2---:R-:W-:Y:S01]  /*9cf0*/  LEA.HI.X.SX32 R21, R3, R21, 0x1, P2 ;  /* 0x0000001503157211 */ /* 0x004fe200010f0eff */
[----:B------:R1:W-:Y:S01]  /*9d00*/  STL [R1+0x14], R20 ;  /* 0x0000141401007387 */ /* 0x0003e20000100800 */
[----:B------:R-:W-:Y:S02]  /*9d10*/  IADD3 R4, P3, PT, R8, R20, RZ ;  /* 0x0000001408047210 */ /* 0x000fe40007f7e0ff */
[C---:B----4-:R-:W-:Y:S01]  /*9d20*/  SHF.L.U64.HI R3, R7.reuse, 0x6, R9 ;  /* 0x0000000607037819 */ /* 0x050fe20000010209 */
[----:B------:R-:W-:Y:S01]  /*9d30*/  @!PT LDS RZ, [RZ] ;  /* 0x00000000fffff984 */ /* 0x000fe20000000800 */
[----:B------:R-:W-:Y:S01]  /*9d40*/  @!PT LDS RZ, [RZ] ;  /* 0x00000000fffff984 */ /* 0x000fe20000000800 */
[----:B------:R-:W-:Y:S01]  /*9d50*/  @!PT LDS RZ, [RZ] ;  /* 0x00000000fffff984 */ /* 0x000fe20000000800 */
[----:B------:R1:W-:Y:S01]  /*9d60*/  @!P1 LDGSTS.E.BYPASS.LTC128B.128 [R222], desc[UR36][R20.64] ;  /* 0x0000000014de9fae */ /* 0x0003e2000b981a24 */
[----:B------:R-:W-:Y:S03]  /*9d70*/  @!P0 LEA R6, P2, R7, R4, 0x7 ;  /* 0x0000000407068211 */ /* 0x000fe600078438ff */
[----:B------:R1:W-:Y:S01]  /*9d80*/  @P1 STS.64 [R184], RZ ;  /* 0x000000ffb8001388 */ /* 0x0003e20000000a00 */
[----:B------:R-:W-:Y:S01]  /*9d90*/  IMAD.X R5, R3, 0x1, R21, P3 ;  /* 0x0000000103057824 */ /* 0x000fe200018e0615 */
[----:B------:R-:W-:Y:S02]  /*9da0*/  @!P0 IADD3 R8, P3, PT, R4, R8, RZ ;  /* 0x0000000804088210 */ /* 0x000fe40007f7e0ff */
[----:B------:R1:W-:Y:S02]  /*9db0*/  @P1 STS.64 [R184+0x8], RZ ;  /* 0x000008ffb8001388 */ /* 0x0003e40000000a00 */
[----:B------:R-:W-:Y:S01]  /*9dc0*/  @!P0 LEA.HI.X R7, R7, R5, R9, 0x7, P2 ;  /* 0x0000000507078211 */ /* 0x000fe200010f3c09 */
[----:B------:R-:W-:Y:S01]  /*9dd0*/  @!P0 IMAD.X R9, R5, 0x1, R3, P3 ;  /* 0x0000000105098824 */ /* 0x000fe200018e0603 */
        /* <DEDUP_REMOVED lines=18> */
[----:B------:R1:W-:Y:S04]  /*9f00*/  STL [R1+0x10], R21 ;  /* 0x0000101501007387 */ /* 0x0003e80000100800 */
[----:B------:R-:W0:Y:S02]  /*9f10*/  LDGDEPBAR ;  /* 0x00000000000079af */ /* 0x000e240000000000 */
.L_x_2724:
[----:B------:R-:W-:Y:S01]  /*9f20*/  STS [R156+0x14000], R170 ;  /* 0x014000aa9c007388 */ /* 0x000fe20000000800 */
[----:B------:R-:W-:Y:S01]  /*9f30*/  F2FP.BF16.F32.PACK_AB R3, R24, R25 ;  /* 0x000000191803723e */ /* 0x000fe200000010ff */
[----:B------:R-:W2:Y:S01]  /*9f40*/  LDC R179, c[0x0][0x44c] ;  /* 0x00011300ffb37b82 */ /* 0x000ea20000000800 */
[----:B-1----:R-:W-:Y:S01]  /*9f50*/  F2FP.BF16.F32.PACK_AB R4, R26, R27 ;  /* 0x0000001b1a04723e */ /* 0x002fe200000010ff */
[----:B------:R-:W-:Y:S01]  /*9f60*/  STS [R156+0x14400], R169 ;  /* 0x014400a99c007388 */ /* 0x000fe20000000800 */
[----:B------:R-:W-:Y:S02]  /*9f70*/  LOP3.LUT R0, R0, 0x38, R150, 0x78, !PT ;  /* 0x0000003800007812 */ /* 0x000fe400078e7896 */
[----:B------:R-:W-:Y:S01]  /*9f80*/  LEA R2, R2, UR4, 0x1 ;  /* 0x0000000402027c11 */ /* 0x000fe2000f8e08ff */
[----:B------:R-:W-:Y:S01]  /*9f90*/  STS [R167+0x14000], R139 ;  /* 0x0140008ba7007388 */ /* 0x000fe20000000800 */
[----:B------:R-:W-:Y:S02]  /*9fa0*/  LOP3.LUT R0, R0, 0x200, R154, 0xf8, !PT ;  /* 0x0000020000007812 */ /* 0x000fe400078ef89a */
[----:B------:R-:W-:Y:S01]  /*9fb0*/  LOP3.LUT R151, R151, 0x30, RZ, 0xc0, !PT ;  /* 0x0000003097977812 */ /* 0x000fe200078ec0ff */
[----:B------:R-:W-:Y:S01]  /*9fc0*/  STS [R167+0x14400], R138 ;  /* 0x0144008aa7007388 */ /* 0x000fe20000000800 */
[----:B------:R-:W-:Y:S03]  /*9fd0*/  LEA R0, R0, UR4, 0x1 ;  /* 0x0000000400007c11 */ /* 0x000fe6000f8e08ff */
[----:B------:R-:W-:Y:S04]  /*9fe0*/  STS [R156+0x16000], R168 ;  /* 0x016000a89c007388 */ /* 0x000fe80000000800 */
        /* <DEDUP_REMOVED lines=27> */
[----:B------:R-:W-:Y:S01]  /*a1a0*/  STS [R164+-0x5c00], R14 ;  /* 0xffa4000ea4007388 */ /* 0x000fe20000000800 */
[----:B------:R-:W-:Y:S01]  /*a1b0*/  BAR.SYNC.DEFER_BLOCKING 0x0 ;  /* 0x0000000000007b1d */ /* 0x000fe20000010000 */
[----:B-1----:R-:W-:Y:S05]  /*a1c0*/  IMAD.IADD R3, R153, 0x1, R2 ;  /* 0x0000000199037824 */ /* 0x002fea00078e0202 */
        /* <DEDUP_REMOVED lines=153> */
.L_x_2725:
[----:B------:R-:W-:Y:S01]  /*ab60*/  LDSM.16.M88.4 R32, [R144+0x14000] ;  /* 0x014000009020783b */ /* 0x000fe20000000200 */
[----:B------:R-:W-:Y:S01]  /*ab70*/  PLOP3.LUT P2, PT, PT, PT, UP0, 0x80, 0x8 ;  /* 0x000000000008781c */ /* 0x000fe20003f4f008 */
[----:B------:R-:W-:Y:S01]  /*ab80*/  IMAD.MOV.U32 R189, RZ, RZ, 0x4 ;  /* 0x00000004ffbd7424 */ /* 0x000fe200078e00ff */
[----:B------:R-:W-:Y:S01]  /*ab90*/  @UP0 UIADD3 UR17, UP1, UPT, UR54, -0x200, URZ ;  /* 0xfffffe0036110890 */ /* 0x000fe2000ff3e0ff */
[----:B------:R-:W2:Y:S01]  /*aba0*/  LDSM.16.MT88.4 R16, [R2+0xc000] ;  /* 0x00c000000210783b */ /* 0x000ea20000004200 */
[----:B------:R-:W-:Y:S02]  /*abb0*/  ULOP3.LUT UR12, UR46, 0x1, URZ, 0xc0, !UPT ;  /* 0x000000012e0c7892 */ /* 0x000fe4000f8ec0ff */
[----:B------:R-:W-:Y:S01]  /*abc0*/  @UP0 UIADD3.X UR15, UPT, UPT, UR55, -0x1, URZ, UP1, !UPT ;  /* 0xffffffff370f0890 */ /* 0x000fe20008ffe4ff */
[----:B------:R-:W3:Y:S01]  /*abd0*/  LDSM.16.M88.4 R28, [R144+0x16000] ;  /* 0x01600000901c783b */ /* 0x000ee20000000200 */
[----:B------:R-:W-:Y:S03]  /*abe0*/  @UP0 UIADD3 UR52, UP1, UPT, UR52, -0x200, URZ ;  /* 0xfffffe0034340890 */ /* 0x000fe6000ff3e0ff */
[----:B------:R-:W4:Y:S01]  /*abf0*/  LDSM.16.MT88.4 R36, [R3+0xc000] ;  /* 0x00c000000324783b */ /* 0x000f220000004200 */
[----:B------:R-:W-:Y:S02]  /*ac00*/  @UP0 UIADD3.X UR13, UPT, UPT, UR13, -0x1, URZ, UP1, !UPT ;  /* 0xffffffff0d0d0890 */ /* 0x000fe40008ffe4ff */
[----:B------:R-:W-:Y:S01]  /*ac10*/  UISETP.NE.U32.AND UP1, UPT, UR12, 0x1, UPT ;  /* 0x000000010c00788c */ /* 0x000fe2000bf25070 */
[----:B------:R-:W5:Y:S04]  /*ac20*/  LDL R188, [R1+0x24] ;  /* 0x0000240001bc7983 */ /* 0x000f680000100800 */
[----:B------:R-:W-:Y:S01]  /*ac30*/  LDSM.16.M88.4 R40, [R147+0x14000] ;  /* 0x014000009328783b */ /* 0x000fe20000000200 */
[----:B------:R-:W-:Y:S03]  /*ac40*/  PLOP3.LUT P1, PT, PT, PT, UP1, 0x80, 0x8 ;  /* 0x000000000008781c */ /* 0x000fe60003f2f018 */
[----:B------:R-:W5:Y:S04]  /*ac50*/  LDL R187, [R1+0x20] ;  /* 0x0000200001bb7983 */ /* 0x000f680000100800 */
[----:B------:R-:W4:Y:S04]  /*ac60*/  LDSM.16.MT88.4 R44, [R2+0xc800] ;  /* 0x00c80000022c783b */ /* 0x000f280000004200 */
[----:B------:R-:W5:Y:S04]  /*ac70*/  LDL R186, [R1+0x1c] ;  /* 0x00001c0001ba7983 */ /* 0x000f680000100800 */
[----:B-1----:R-:W1:Y:S04]  /*ac80*/  LDSM.16.M88.4 R48, [R147+0x16000] ;  /* 0x016000009330783b */ /* 0x002e680000000200 */
[----:B------:R-:W5:Y:S01]  /*ac90*/  LDL R185, [R1+0x18] ;  /* 0x0000180001b97983 */ /* 0x000f620000100800 */
[-C--:B--2---:R-:W-:Y:S03]  /*aca0*/  HMMA.16816.F32.BF16 R4, R32, R16.reuse, RZ ;  /* 0x000000102004723c */ /* 0x084fe600000418ff */
[----:B------:R-:W2:Y:S04]  /*acb0*/  LDSM.16.MT88.4 R52, [R3+0xc800] ;  /* 0x00c800000334783b */ /* 0x000ea80000004200 */
[----:B------:R-:W-:Y:S01]  /*acc0*/  LDSM.16.M88.4 R56, [R145+0x14000] ;  /* 0x014000009138783b */ /* 0x000fe20000000200 */
[C---:B---3--:R-:W-:Y:S03]  /*acd0*/  HMMA.16816.F32.BF16 R8, R28.reuse, R16, RZ ;  /* 0x000000101c08723c */ /* 0x048fe600000418ff */
[----:B------:R-:W3:Y:S04]  /*ace0*/  LDSM.16.MT88.4 R60, [R2+0xd000] ;  /* 0x00d00000023c783b */ /* 0x000ee80000004200 */
[----:B------:R-:W3:Y:S01]  /*acf0*/  LDSM.16.M88.4 R64, [R145+0x16000] ;  /* 0x016000009140783b */ /* 0x000ee20000000200 */
[-C--:B------:R-:W-:Y:S03]  /*ad00*/  HMMA.16816.F32.BF16 R12, R28, R18.reuse, RZ ;  /* 0x000000121c0c723c */ /* 0x080fe600000418ff */
[----:B------:R-:W3:Y:S05]  /*ad10*/  LDSM.16.MT88.4 R132, [R3+0xd000] ;  /* 0x00d000000384783b */ /* 0x000eea0000004200 */
[C---:B------:R-:W-:Y:S08]  /*ad20*/  HMMA.16816.F32.BF16 R16, R32.reuse, R18, RZ ;  /* 0x000000122010723c */ /* 0x040ff000000418ff */
        /* <DEDUP_REMOVED lines=15> */
[----:B------:R-:W4:Y:S04]  /*ae20*/  LDSM.16.MT88.4 R40, [R3+0xd800] ;  /* 0x00d800000328783b */ /* 0x000f280000004200 */
[----:B------:R-:W-:Y:S03]  /*ae30*/  LDSM.16.M88.4 R52, [R144+0x18000] ;  /* 0x018000009034783b */ /* 0x000fe60000000200 */
        /* <DEDUP_REMOVED lines=8> */
[----:B------:R-:W3:Y:S07]  /*aec0*/  LDSM.16.M88.4 R64, [R144+0x1a000] ;  /* 0x01a000009040783b */ /* 0x000eee0000000200 */
[----:B------:R-:W-:Y:S01]  /*aed0*/  HMMA.16816.F32.BF16 R32, R56, R134, R32 ;  /* 0x000000863820723c */ /* 0x000fe20000041820 */
[----:B------:R-:W-:Y:S07]  /*aee0*/  LDSM.16.MT88.4 R56, [R3+0xe800] ;  /* 0x00e800000338783b */ /* 0x000fee0000004200 */
        /* <DEDUP_REMOVED lines=8> */
[----:B------:R-:W-:Y:S07]  /*af70*/  LDSM.16.M88.4 R48, [R147+0x1a000] ;  /* 0x01a000009330783b */ /* 0x000fee0000000200 */
[----:B------:R-:W-:Y:S01]  /*af80*/  HMMA.16816.F32.BF16 R32, R36, R42, R32 ;  /* 0x0000002a2420723c */ /* 0x000fe20000041820 */
[----:B------:R-:W-:Y:S03]  /*af90*/  LDSM.16.MT88.4 R40, [R2+0xe800] ;  /* 0x00e800000228783b */ /* 0x000fe60000004200 */
[C---:B------:R-:W-:Y:S04]  /*afa0*/  IMAD.SHL.U32 R36, R179.reuse, 0x8, RZ ;  /* 0x00000008b3247824 */ /* 0x040fe800078e00ff */
[-C--:B---3--:R-:W-:Y:S05]  /*afb0*/  HMMA.16816.F32.BF16 R4, R52, R60.reuse, R4 ;  /* 0x0000003c3404723c */ /* 0x088fea0000041804 */
[C---:B------:R-:W-:Y:S03]  /*afc0*/  LEA R174, P0, R36.reuse, R204, 0x2 ;  /* 0x000000cc24ae7211 */ /* 0x040fe600078010ff */
[C---:B------:R-:W-:Y:S04]  /*afd0*/  HMMA.16816.F32.BF16 R8, R64.reuse, R60, R8 ;  /* 0x0000003c4008723c */ /* 0x040fe80000041808 */
[----:B------:R-:W-:Y:S02]  /*afe0*/  LEA.HI.X.SX32 R175, R36, R205, 0x2, P0 ;  /* 0x000000cd24af7211 */ /* 0x000fe400000f16ff */
[----:B------:R-:W2:Y:S01]  /*aff0*/  LDSM.16.M88.4 R36, [R147+0x18000] ;  /* 0x018000009324783b */ /* 0x000ea20000000200 */
[C---:B------:R-:W-:Y:S01]  /*b000*/  LEA R170, P0, R179.reuse, R174, 0x5 ;  /* 0x000000aeb3aa7211 */ /* 0x040fe200078028ff */
[-C--:B------:R-:W-:Y:S03]  /*b010*/  HMMA.16816.F32.BF16 R12, R64, R62.reuse, R12 ;  /* 0x0000003e400c723c */ /* 0x080fe6000004180c */
[C---:B------:R-:W-:Y:S02]  /*b020*/  LEA.HI.X.SX32 R171, R179.reuse, R175, 0x5, P0 ;  /* 0x000000afb3ab7211 */ /* 0x040fe400000f2eff */
[C---:B------:R-:W-:Y:S03]  /*b030*/  LEA R168, P0, R179.reuse, R170, 0x5 ;  /* 0x000000aab3a87211 */ /* 0x040fe600078028ff */
[C---:B------:R-:W-:Y:S04]  /*b040*/  HMMA.16816.F32.BF16 R16, R52.reuse, R62, R16 ;  /* 0x0000003e3410723c */ /* 0x040fe80000041810 */
        /* <DEDUP_REMOVED lines=13> */
[C---:B------:R-:W-:Y:S01]  /*b120*/  LEA.HI.X.SX32 R161, R179.reuse, R163, 0x5, P0 ;  /* 0x000000a3b3a17211 */ /* 0x040fe200000f2eff */
[----:B------:R-:W1:Y:S01]  /*b130*/  LDSM.16.MT88.4 R52, [R2+0xf000] ;  /* 0x00f000000234783b */ /* 0x000e620000004200 */
[C---:B------:R-:W-:Y:S02]  /*b140*/  LEA R158, P0, R179.reuse, R160, 0x5 ;  /* 0x000000a0b39e7211 */ /* 0x040fe400078028ff */
[-C--:B--2---:R-:W-:Y:S05]  /*b150*/  HMMA.16816.F32.BF16 R4, R36, R40.reuse, R4 ;  /* 0x000000282404723c */ /* 0x084fea0000041804 */
        /* <DEDUP_REMOVED lines=21> */
[C---:B------:R-:W-:Y:S03]  /*b2b0*/  LEA R144, P0, R179.reuse, R132, 0x5 ;  /* 0x00000084b3907211 */ /* 0x040fe600078028ff */
[----:B------:R-:W-:Y:S01]  /*b2c0*/  HMMA.16816.F32.BF16 R32, R36, R58, R32 ;  /* 0x0000003a2420723c */ /* 0x000fe20000041820 */
[----:B------:R-:W4:Y:S03]  /*b2d0*/  LDSM.16.MT88.4 R36, [R3+0xf000] ;  /* 0x00f000000324783b */ /* 0x000f260000004200 */
[C---:B--2---:R-:W-:Y:S01]  /*b2e0*/  LEA.HI.X.SX32 R145, R179.reuse, R133, 0x5, P0 ;  /* 0x00000085b3917211 */ /* 0x044fe200000f2eff */
[----:B------:R-:W-:Y:S03]  /*b2f0*/  LDSM.16.M88.4 R56, [R140+0x1a000] ;  /* 0x01a000008c38783b */ /* 0x000fe60000000200 */
[-C--:B-1----:R-:W-:Y:S05]  /*b300*/  HMMA.16816.F32.BF16 R4, R44, R52.reuse, R4 ;  /* 0x000000342c04723c */ /* 0x082fea0000041804 */
[C---:B------:R-:W-:Y:S03]  /*b310*/  IMAD.WIDE R176, R179.reuse, -0x1c0, R144 ;  /* 0xfffffe40b3b07825 */ /* 0x040fe600078e0290 */
[C---:B---3--:R-:W-:Y:S04]  /*b320*/  HMMA.16816.F32.BF16 R8, R40.reuse, R52, R8 ;  /* 0x000000342808723c */ /* 0x048fe80000041808 */
[C---:B------:R-:W-:Y:S04]  /*b330*/  LEA R66, P0, R179.reuse, R176, 0x5 ;  /* 0x000000b0b3427211 */ /* 0x040fe800078028ff */
[-C--:B------:R-:W-:Y:S03]  /*b340*/  HMMA.16816.F32.BF16 R12, R40, R54.reuse, R12 ;  /* 0x00000036280c723c */ /* 0x080fe6000004180c */
[C---:B------:R-:W-:Y:S02]  /*b350*/  LEA.HI.X.SX32 R67, R179.reuse, R177, 0x5, P0 ;  /* 0x000000b1b3437211 */ /* 0x040fe400000f2eff */
[C---:B------:R-:W-:Y:S03]  /*b360*/  LEA R64, P0, R179.reuse, R66, 0x5 ;  /* 0x00000042b3407211 */ /* 0x040fe600078028ff */
[C---:B------:R-:W-:Y:S01]  /*b370*/  HMMA.16816.F32.BF16 R16, R44.reuse, R54, R16 ;  /* 0x000000362c10723c */ /* 0x040fe20000041810 */
[----:B------:R1:W2:Y:S03]  /*b380*/  LDSM.16.MT88.4 R52, [R2+0xf800] ;  /* 0x00f800000234783b */ /* 0x0002a60000004200 */
[C---:B------:R-:W-:Y:S02]  /*b390*/  LEA.HI.X.SX32 R65, R179.reuse, R67, 0x5, P0 ;  /* 0x00000043b3417211 */ /* 0x040fe400000f2eff */
[C---:B------:R-:W-:Y:S02]  /*b3a0*/  LEA R62, P0, R179.reuse, R64, 0x5 ;  /* 0x00000040b33e7211 */ /* 0x040fe400078028ff */
[-C--:B----4-:R-:W-:Y:S03]  /*b3b0*/  HMMA.16816.F32.BF16 R20, R44, R36.reuse, R20 ;  /* 0x000000242c14723c */ /* 0x090fe60000041814 */
[C---:B------:R-:W-:Y:S02]  /*b3c0*/  LEA.HI.X.SX32 R63, R179.reuse, R65, 0x5, P0 ;  /* 0x00000041b33f7211 */ /* 0x040fe400000f2eff */
[C---:B------:R-:W-:Y:S03]  /*b3d0*/  LEA R60, P0, R179.reuse, R62, 0x5 ;  /* 0x0000003eb33c7211 */ /* 0x040fe600078028ff */
[C---:B------:R-:W-:Y:S04]  /*b3e0*/  HMMA.16816.F32.BF16 R24, R40.reuse, R36, R24 ;  /* 0x000000242818723c */ /* 0x040fe80000041818 */
[----:B------:R-:W-:Y:S02]  /*b3f0*/  LEA.HI.X.SX32 R61, R179, R63, 0x5, P0 ;  /* 0x0000003fb33d7211 */ /* 0x000fe400000f2eff */
[----:B-1----:R-:W-:Y:S02]  /*b400*/  @P2 SHF.R.U32.HI R2, RZ, 0x2, R183 ;  /* 0x00000002ff022819 */ /* 0x002fe400000116b7 */
[-C--:B------:R-:W-:Y:S03]  /*b410*/  HMMA.16816.F32.BF16 R28, R40, R38.reuse, R28 ;  /* 0x00000026281c723c */ /* 0x080fe6000004181c */
[----:B------:R-:W-:Y:S05]  /*b420*/  @P2 LOP3.LUT R219, R151, 0x7, R2, 0xf8, !PT ;  /* 0x0000000797db2812 */ /* 0x000fea00078ef802 */
[----:B------:R-:W-:Y:S01]  /*b430*/  HMMA.16816.F32.BF16 R32, R44, R38, R32 ;  /* 0x000000262c20723c */ /* 0x000fe20000041820 */
[----:B------:R1:W3:Y:S07]  /*b440*/  LDSM.16.MT88.4 R36, [R3+0xf800] ;  /* 0x00f800000324783b */ /* 0x0002ee0000004200 */
[-C--:B--2---:R-:W-:Y:S08]  /*b450*/  HMMA.16816.F32.BF16 R4, R48, R52.reuse, R4 ;  /* 0x000000343004723c */ /* 0x084ff00000041804 */
        /* <DEDUP_REMOVED lines=9> */
[----:B-----5:R-:W2:Y:S01]  /*b4f0*/  @P2 LDG.E R188, desc[UR36][R2.64+-0x200] ;  /* 0xfffe002402bc2981 */ /* 0x020ea2000c1e1900 */
[----:B------:R-:W-:Y:S02]  /*b500*/  UISETP.GT.AND UP0, UPT, UR46, UR44, UPT ;  /* 0x0000002c2e00728c */ /* 0x000fe4000bf04270 */
[C---:B------:R-:W-:Y:S01]  /*b510*/  LEA.HI.X.SX32 R47, R179.reuse, R53, 0x5, P0 ;  /* 0x00000035b32f7211 */ /* 0x040fe200000f2eff */
[----:B------:R-:W4:Y:S01]  /*b520*/  @P2 LDG.E R187, desc[UR36][R2.64+-0x1e0] ;  /* 0xfffe202402bb2981 */ /* 0x000f22000c1e1900 */
[C---:B------:R-:W-:Y:S01]  /*b530*/  LEA R44, P0, R179.reuse, R46, 0x5 ;  /* 0x0000002eb32c7211 */ /* 0x040fe200078028ff */
[----:B------:R-:W-:Y:S01]  /*b540*/  UIADD3 UR46, UPT, UPT, UR46, -0x1, URZ ;  /* 0xffffffff2e2e7890 */ /* 0x000fe2000fffe0ff */
[-C--:B---3--:R-:W-:Y:S01]  /*b550*/  HMMA.16816.F32.BF16 R20, R48, R36.reuse, R20 ;  /* 0x000000243014723c */ /* 0x088fe20000041814 */
[----:B------:R-:W3:Y:S02]  /*b560*/  @P2 LDG.E R186, desc[UR36][R2.64+-0x100] ;  /* 0xffff002402ba2981 */ /* 0x000ee4000c1e1900 */
[C---:B------:R-:W-:Y:S02]  /*b570*/  LEA.HI.X.SX32 R45, R179.reuse, R47, 0x5, P0 ;  /* 0x0000002fb32d7211 */ /* 0x040fe400000f2eff */
[----:B------:R1:W5:Y:S01]  /*b580*/  @P2 LDG.E R185, desc[UR36][R2.64+-0xe0] ;  /* 0xffff202402b92981 */ /* 0x000362000c1e1900 */
[C---:B------:R-:W-:Y:S02]  /*b590*/  LEA R42, P0, R179.reuse, R44, 0x5 ;  /* 0x0000002cb32a7211 */ /* 0x040fe400078028ff */
[C---:B------:R-:W-:Y:S01]  /*b5a0*/  HMMA.16816.F32.BF16 R24, R56.reuse, R36, R24 ;  /* 0x000000243818723c */ /* 0x040fe20000041818 */
[----:B------:R-:W-:Y:S03]  /*b5b0*/  REDG.E.ADD.F32.FTZ.RN.STRONG.GPU desc[UR36][R204.64], R4 ;  /* 0x00000004cc0079a6 */ /* 0x000fe6000c12f324 */
[C---:B------:R-:W-:Y:S01]  /*b5c0*/  LEA.HI.X.SX32 R43, R179.reuse, R45, 0x5, P0 ;  /* 0x0000002db32b7211 */ /* 0x040fe200000f2eff */
[----:B------:R-:W-:Y:S01]  /*b5d0*/  REDG.E.ADD.F32.FTZ.RN.STRONG.GPU desc[UR36][R174.64], R5 ;  /* 0x00000005ae0079a6 */ /* 0x000fe2000c12f324 */
[C---:B------:R-:W-:Y:S02]  /*b5e0*/  LEA R40, P0, R179.reuse, R42, 0x5 ;  /* 0x0000002ab3287211 */ /* 0x040fe400078028ff */
[-C--:B------:R-:W-:Y:S01]  /*b5f0*/  HMMA.16816.F32.BF16 R28, R56, R38.reuse, R28 ;  /* 0x00000026381c723c */ /* 0x080fe2000004181c */
[----:B------:R1:W-:Y:S02]  /*b600*/  REDG.E.ADD.F32.FTZ.RN.STRONG.GPU desc[UR36][R170.64], R6 ;  /* 0x00000006aa0079a6 */ /* 0x0003e4000c12f324 */
[C---:B------:R-:W-:Y:S02]  /*b610*/  LEA.HI.X.SX32 R41, R179.reuse, R43, 0x5, P0 ;  /* 0x0000002bb3297211 */ /* 0x040fe400000f2eff */
[----:B------:R1:W-:Y:S01]  /*b620*/  REDG.E.ADD.F32.FTZ.RN.STRONG.GPU desc[UR36][R168.64], R7 ;  /* 0x00000007a80079a6 */ /* 0x0003e2000c12f324 */
[C---:B------:R-:W-:Y:S02]  /*b630*/  LEA R36, P0, R179.reuse, R40, 0x5 ;  /* 0x00000028b3247211 */ /* 0x040fe400078028ff */
[----:B------:R-:W-:Y:S01]  /*b640*/  HMMA.16816.F32.BF16 R32, R48, R38, R32 ;  /* 0x000000263020723c */ /* 0x000fe20000041820 */
[----:B------:R1:W-:Y:S03]  /*b650*/  REDG.E.ADD.F32.FTZ.RN.STRONG.GPU desc[UR36][R166.64], R8 ;  /* 0x00000008a60079a6 */ /* 0x0003e6000c12f324 */
[C---:B------:R-:W-:Y:S01]  /*b660*/  LEA.HI.X.SX32 R37, R179.reuse, R41, 0x5, P0 ;  /* 0x00000029b3257211 */ /* 0x040fe200000f2eff */
        /* <DEDUP_REMOVED lines=43> */
[----:B------:R-:W1:Y:S04]  /*b920*/  LDSM.16.MT88.4 R28, [R2+0x800] ;  /* 0x00080000021c783b */ /* 0x000e680000004200 */
[----:B------:R-:W-:Y:S04]  /*b930*/  LDSM.16.MT88.4 R36, [R180+0x1000] ;  /* 0x00100000b424783b */ /* 0x000fe80000004200 */
[----:B------:R-:W-:Y:S04]  /*b940*/  LDSM.16.MT88.4 R40, [R0+0x19000] ;  /* 0x019000000028783b */ /* 0x000fe80000004200 */
[----:B------:R-:W-:Y:S01]  /*b950*/  LDSM.16.MT88.4 R44, [R2+0x1000] ;  /* 0x00100000022c783b */ /* 0x000fe20000004200 */
        /* <DEDUP_REMOVED lines=10> */
[----:B------:R-:W1:Y:S04]  /*ba00*/  LDSM.16.MT88.4 R4, [R0+0x15800] ;  /* 0x015800000004783b */ /* 0x000e680000004200 */
[----:B------:R-:W1:Y:S03]  /*ba10*/  LDSM.16.MT88.4 R16, [R0+0x19800] ;  /* 0x019800000010783b */ /* 0x000e660000004200 */
[-C--:B------:R-:W-:Y:S08]  /*ba20*/  HMMA.16816.F32.BF16 R100, R20, R24.reuse, R100 ;  /* 0x000000181464723c */ /* 0x080ff00000041864 */
[C---:B------:R-:W-:Y:S08]  /*ba30*/  HMMA.16816.F32.BF16 R104, R32.reuse, R24, R104 ;  /* 0x000000182068723c */ /* 0x040ff00000041868 */
[-C--:B------:R-:W-:Y:S08]  /*ba40*/  HMMA.16816.F32.BF16 R108, R32, R26.reuse, R108 ;  /* 0x0000001a206c723c */ /* 0x080ff0000004186c */
[C---:B------:R-:W-:Y:S01]  /*ba50*/  HMMA.16816.F32.BF16 R112, R20.reuse, R26, R112 ;  /* 0x0000001a1470723c */ /* 0x040fe20000041870 */
[----:B------:R-:W1:Y:S07]  /*ba60*/  LDSM.16.MT88.4 R24, [R2+0x1800] ;  /* 0x001800000218783b */ /* 0x000e6e0000004200 */
[-C--:B------:R-:W-:Y:S08]  /*ba70*/  HMMA.16816.F32.BF16 R116, R20, R28.reuse, R116 ;  /* 0x0000001c1474723c */ /* 0x080ff00000041874 */
[C---:B------:R-:W-:Y:S01]  /*ba80*/  HMMA.16816.F32.BF16 R120, R32.reuse, R28, R120 ;  /* 0x0000001c2078723c */ /* 0x040fe20000041878 */
[----:B--2---:R-:W-:Y:S07]  /*ba90*/  @P2 STL [R1+0x24], R188 ;  /* 0x000024bc01002387 */ /* 0x004fee0000100800 */
[-C--:B------:R-:W-:Y:S01]  /*baa0*/  HMMA.16816.F32.BF16 R124, R32, R30.reuse, R124 ;  /* 0x0000001e207c723c */ /* 0x080fe2000004187c */
[----:B------:R-:W-:Y:S04]  /*bab0*/  LDSM.16.MT88.4 R32, [R0+0x1a000] ;  /* 0x01a000000020783b */ /* 0x000fe80000004200 */
[----:B----4-:R-:W-:Y:S03]  /*bac0*/  @P2 STL [R1+0x20], R187 ;  /* 0x000020bb01002387 */ /* 0x010fe60000100800 */
[----:B------:R-:W-:Y:S01]  /*bad0*/  HMMA.16816.F32.BF16 R128, R20, R30, R128 ;  /* 0x0000001e1480723c */ /* 0x000fe20000041880 */
[----:B------:R-:W-:Y:S04]  /*bae0*/  LDSM.16.MT88.4 R20, [R0+0x16000] ;  /* 0x016000000014783b */ /* 0x000fe80000004200 */
[----:B------:R-:W2:Y:S03]  /*baf0*/  LDSM.16.MT88.4 R28, [R180+0x2000] ;  /* 0x00200000b41c783b */ /* 0x000ea60000004200 */
[-C--:B------:R-:W-:Y:S01]  /*bb00*/  HMMA.16816.F32.BF16 R100, R8, R36.reuse, R100 ;  /* 0x000000240864723c */ /* 0x080fe20000041864 */
[----:B---3--:R-:W-:Y:S04]  /*bb10*/  @P2 STL [R1+0x1c], R186 ;  /* 0x00001cba01002387 */ /* 0x008fe80000100800 */
[----:B-----5:R-:W-:Y:S03]  /*bb20*/  @P2 STL [R1+0x18], R185 ;  /* 0x000018b901002387 */ /* 0x020fe60000100800 */
        /* <DEDUP_REMOVED lines=9> */
[----:B------:R-:W-:Y:S07]  /*bbc0*/  LDSM.16.MT88.4 R8, [R0+0x16800] ;  /* 0x016800000008783b */ /* 0x000fee0000004200 */
        /* <DEDUP_REMOVED lines=8> */
[----:B------:R-:W4:Y:S07]  /*bc50*/  LDSM.16.MT88.4 R16, [R2+0x2800] ;  /* 0x002800000210783b */ /* 0x000f2e0000004200 */
[----:B------:R-:W-:Y:S01]  /*bc60*/  HMMA.16816.F32.BF16 R128, R4, R26, R128 ;  /* 0x0000001a0480723c */ /* 0x000fe20000041880 */
[----:B------:R-:W-:Y:S04]  /*bc70*/  LDSM.16.MT88.4 R4, [R0+0x17000] ;  /* 0x017000000004783b */ /* 0x000fe80000004200 */
[----:B------:R-:W5:Y:S03]  /*bc80*/  LDSM.16.MT88.4 R24, [R180+0x3000] ;  /* 0x00300000b418783b */ /* 0x000f660000004200 */
        /* <DEDUP_REMOVED lines=11> */
[----:B------:R-:W-:Y:S03]  /*bd40*/  LDSM.16.MT88.4 R36, [R0+0x1b800] ;  /* 0x01b800000024783b */ /* 0x000fe60000004200 */
[-C--:B-1----:R-:W-:Y:S08]  /*bd50*/  HMMA.16816.F32.BF16 R100, R8, R12.reuse, R100 ;  /* 0x0000000c0864723c */ /* 0x082ff00000041864 */
[C---:B------:R-:W-:Y:S08]  /*bd60*/  HMMA.16816.F32.BF16 R104, R40.reuse, R12, R104 ;  /* 0x0000000c2868723c */ /* 0x040ff00000041868 */
[-C--:B------:R-:W-:Y:S08]  /*bd70*/  HMMA.16816.F32.BF16 R108, R40, R14.reuse, R108 ;  /* 0x0000000e286c723c */ /* 0x080ff0000004186c */
[C---:B------:R-:W-:Y:S01]  /*bd80*/  HMMA.16816.F32.BF16 R112, R8.reuse, R14, R112 ;  /* 0x0000000e0870723c */ /* 0x040fe20000041870 */
[----:B------:R1:W3:Y:S07]  /*bd90*/  LDSM.16.MT88.4 R12, [R0+0x17800] ;  /* 0x01780000000c783b */ /* 0x0002ee0000004200 */
[-C--:B----4-:R-:W-:Y:S08]  /*bda0*/  HMMA.16816.F32.BF16 R116, R8, R16.reuse, R116 ;  /* 0x000000100874723c */ /* 0x090ff00000041874 */
[C---:B------:R-:W-:Y:S08]  /*bdb0*/  HMMA.16816.F32.BF16 R120, R40.reuse, R16, R120 ;  /* 0x000000102878723c */ /* 0x040ff00000041878 */
[-C--:B------:R-:W-:Y:S01]  /*bdc0*/  HMMA.16816.F32.BF16 R124, R40, R18.reuse, R124 ;  /* 0x00000012287c723c */ /* 0x080fe2000004187c */
[----:B------:R-:W4:Y:S02]  /*bdd0*/  LDSM.16.MT88.4 R40, [R2+0x3800] ;  /* 0x003800000228783b */ /* 0x000f240000004200 */
[C---:B-1----:R-:W-:Y:S02]  /*bde0*/  VIADD R0, R180.reuse, 0xffffc000 ;  /* 0xffffc000b4007836 */ /* 0x042fe40000000000 */
[----:B------:R-:W-:Y:S03]  /*bdf0*/  @P1 VIADD R0, R180, 0x4000 ;  /* 0x00004000b4001836 */ /* 0x000fe60000000000 */
[----:B------:R-:W-:Y:S04]  /*be00*/  HMMA.16816.F32.BF16 R128, R8, R18, R128 ;  /* 0x000000120880723c */ /* 0x000fe80000041880 */
[----:B------:R-:W-:Y:S04]  /*be10*/  IMAD.MOV.U32 R180, RZ, RZ, R0 ;  /* 0x000000ffffb47224 */ /* 0x000fe800078e0000 */
[-C--:B-----5:R-:W-:Y:S08]  /*be20*/  HMMA.16816.F32.BF16 R100, R4, R24.reuse, R100 ;  /* 0x000000180464723c */ /* 0x0a0ff00000041864 */
[C---:B--2---:R-:W-:Y:S08]  /*be30*/  HMMA.16816.F32.BF16 R104, R28.reuse, R24, R104 ;  /* 0x000000181c68723c */ /* 0x044ff00000041868 */
        /* <DEDUP_REMOVED lines=10> */
[-C--:B----4-:R-:W-:Y:S08]  /*bee0*/  HMMA.16816.F32.BF16 R116, R12, R40.reuse, R116 ;  /* 0x000000280c74723c */ /* 0x090ff00000041874 */
        /* <DEDUP_REMOVED lines=13> */
[----:B------:R-:W-:Y:S02]  /*bfc0*/  LOP3.LUT R185, R185, 0x38, R186, 0xf8, !PT ;  /* 0x00000038b9b97812 */ /* 0x000fe400078ef8ba */
[----:B------:R-:W-:-:S02]  /*bfd0*/  ISETP.NE.AND P0, PT, R149, RZ, PT ;  /* 0x000000ff9500720c */ /* 0x000fc40003f05270 */
[----:B------:R-:W-:Y:S01]  /*bfe0*/  LOP3.LUT R0, R0, R185, R141, 0xf6, !PT ;  /* 0x000000b900007212 */ /* 0x000fe200078ef68d */
[----:B------:R-:W-:Y:S01]  /*bff0*/  IMAD.MOV.U32 R185, RZ, RZ, 0x20 ;  /* 0x00000020ffb97424 */ /* 0x000fe200078e00ff */
[----:B------:R-:W-:Y:S02]  /*c000*/  ISETP.NE.AND P1, PT, R155, RZ, PT ;  /* 0x000000ff9b00720c */ /* 0x000fe40003f25270 */
        /* <DEDUP_REMOVED lines=116> */
.L_x_2727:
[----:B------:R-:W2:Y:S01]  /*c750*/  LDCU.64 UR10, c[0x0][0x5c0] ;  /* 0x0000b800ff0a77ac */ /* 0x000ea20008000a00 */
[----:B------:R-:W-:-:S04]  /*c760*/  UIADD3 UR5, UPT, UPT, UR38, UR40, URZ ;  /* 0x0000002826057290 */ /* 0x000fc8000fffe0ff */
[----:B--2---:R-:W-:Y:S02]  /*c770*/  UIMAD.WIDE.U32 UR44, UR5, UR10, URZ ;  /* 0x0000000a052c72a5 */ /* 0x004fe4000f8e00ff */
[----:B------:R-:W-:-:S04]  /*c780*/  UIMAD UR5, UR5, UR11, URZ ;  /* 0x0000000b050572a4 */ /* 0x000fc8000f8e02ff */
[----:B------:R-:W-:-:S06]  /*c790*/  UIADD3 UR5, UPT, UPT, UR45, UR5, URZ ;  /* 0x000000052d057290 */ /* 0x000fcc000fffe0ff */
[----:B-1----:R-:W-:Y:S02]  /*c7a0*/  MOV R0, UR5 ;  /* 0x0000000500007c02 */ /* 0x002fe40008000f00 */
.L_x_2728:
        /* <DEDUP_REMOVED lines=12> */
.L_x_2729:
[----:B------:R-:W1:Y:S01]  /*c870*/  LDCU.64 UR8, c[0x0][0x5c8] ;  /* 0x0000b900ff0877ac */ /* 0x000e620008000a00 */
[----:B------:R-:W-:-:S04]  /*c880*/  UIADD3 UR5, UPT, UPT, UR38, UR40, URZ ;  /* 0x0000002826057290 */ /* 0x000fc8000fffe0ff */
[----:B-1----:R-:W-:Y:S02]  /*c890*/  UIMAD.WIDE.U32 UR16, UR5, UR8, URZ ;  /* 0x00000008051072a5 */ /* 0x002fe4000f8e00ff */
[----:B------:R-:W-:-:S04]  /*c8a0*/  UIMAD UR5, UR5, UR9, URZ ;  /* 0x00000009050572a4 */ /* 0x000fc8000f8e02ff */
[----:B------:R-:W-:-:S06]  /*c8b0*/  UIADD3 UR5, UPT, UPT, UR17, UR5, URZ ;  /* 0x0000000511057290 */ /* 0x000fcc000fffe0ff */
[----:B------:R-:W-:-:S07]  /*c8c0*/  MOV R20, UR5 ;  /* 0x0000000500147c02 */ /* 0x000fce0008000f00 */
.L_x_2730:
        /* <DEDUP_REMOVED lines=44> */
.L_x_2732:
[----:B------:R-:W-:Y:S05]  /*cb90*/  BSYNC.RECONVERGENT B0 ;  /* 0x0000000000007941 */ /* 0x000fea0003800200 */
.L_x_2731:
        /* <DEDUP_REMOVED lines=12> */
.L_x_2734:
[----:B------:R-:W-:Y:S05]  /*cc60*/  BSYNC.RECONVERGENT B0 ;  /* 0x0000000000007941 */ /* 0x000fea0003800200 */
.L_x_2733:
        /* <DEDUP_REMOVED lines=14> */
.L_x_2736:
[----:B------:R-:W-:Y:S05]  /*cd50*/  BSYNC.RECONVERGENT B0 ;  /* 0x0000000000007941 */ /* 0x000fea0003800200 */
.L_x_2735:
        /* <DEDUP_REMOVED lines=15> */
.L_x_2738:
[----:B------:R-:W-:Y:S05]  /*ce50*/  BSYNC.RECONVERGENT B0 ;  /* 0x0000000000007941 */ /* 0x000fea0003800200 */
.L_x_2737:
        /* <DEDUP_REMOVED lines=9> */
[----:B------:R-:W-:-:S04]  /*cef0*/  IADD3 R2, P0, PT, R2, UR16, RZ ;  /* 0x0000001002027c10 */ /* 0x000fc8000ff1e0ff */
        /* <DEDUP_REMOVED lines=22> */
.L_x_2740:
[----:B------:R-:W-:Y:S05]  /*d060*/  BSYNC.RECONVERGENT B0 ;  /* 0x0000000000007941 */ /* 0x000fea0003800200 */
.L_x_2739:
        /* <DEDUP_REMOVED lines=12> */
.L_x_2742:
[----:B------:R-:W-:Y:S05]  /*d130*/  BSYNC.RECONVERGENT B0 ;  /* 0x0000000000007941 */ /* 0x000fea0003800200 */
.L_x_2741:
        /* <DEDUP_REMOVED lines=11> */
.L_x_2681:
[----:B------:R-:W-:Y:S05]  /*d1f0*/  BSYNC.RECONVERGENT B1 ;  /* 0x0000000000017941 */ /* 0x000fea0003800200 */
.L_x_2655:
[----:B------:R-:W5:Y:S01]  /*d200*/  LDCU UR8, c[0x0][0x438] ;  /* 0x00008700ff0877ac */ /* 0x000f620008000800 */
[----:B------:R-:W1:Y:S01]  /*d210*/  LDCU UR9, c[0x0][0x370] ;  /* 0x00006e00ff0977ac */ /* 0x000e620008000800 */
[----:B------:R-:W-:Y:S01]  /*d220*/  UMOV UR10, UR20 ;  /* 0x00000014000a7c82 */ /* 0x000fe20008000000 */
[----:B-----5:R-:W-:-:S04]  /*d230*/  UIADD3 UR8, UPT, UPT, UR8, 0x7f, URZ ;  /* 0x0000007f08087890 */ /* 0x020fc8000fffe0ff */
[----:B------:R-:W-:Y:S02]  /*d240*/  USHF.R.S32.HI UR5, URZ, 0x1f, UR8 ;  /* 0x0000001fff057899 */ /* 0x000fe40008011408 */
[----:B-1----:R-:W-:Y:S02]  /*d250*/  UIADD3 UR41, UPT, UPT, UR9, UR41, URZ ;  /* 0x0000002909297290 */ /* 0x002fe4000fffe0ff */
[----:B------:R-:W-:-:S04]  /*d260*/  ULEA.HI UR5, UR5, UR8, URZ, 0x7 ;  /* 0x0000000805057291 */ /* 0x000fc8000f8f38ff */
[----:B------:R-:W-:-:S04]  /*d270*/  USHF.R.S32.HI UR5, URZ, 0x7, UR5 ;  /* 0x00000007ff057899 */ /* 0x000fc80008011405 */
[----:B------:R-:W-:-:S09]  /*d280*/  UISETP.GE.AND UP0, UPT, UR41, UR5, UPT ;  /* 0x000000052900728c */ /* 0x000fd2000bf06270 */
[----:B------:R-:W-:Y:S05]  /*d290*/  BRA.U !UP0, `(.L_x_2743) ;  /* 0xffffff3108207547 */ /* 0x000fea000b83ffff */
[----:B------:R-:W-:Y:S05]  /*d2a0*/  EXIT ;  /* 0x000000000000794d */ /* 0x000fea0003800000 */
.L_x_2744:
        /* <DEDUP_REMOVED lines=13> */
.L_x_2798:


//--------------------- .text._ZN5flash25flash_bwd_dot_do_o_kernelILb0E23Flash_bwd_kernel_traitsILi64ELi128ELi128ELi8ELi4ELi4ELi4ELb0ELb0EN7cutlass10bfloat16_tE19Flash_kernel_traitsILi64ELi128ELi128ELi8ES3_EEEEvNS_16Flash_bwd_paramsE --------------------------
	.section	.text._ZN5flash25flash_bwd_dot_do_o_kernelILb0E23Flash_bwd_kernel_traitsILi64ELi128ELi128ELi8ELi4ELi4ELi4ELb0ELb0EN7cutlass10bfloat16_tE19Flash_kernel_traitsILi64ELi128ELi128ELi8ES3_EEEEvNS_16Flash_bwd_paramsE,"ax",@progbits
	.align	128
        .global         _ZN5flash25flash_bwd_dot_do_o_kernelILb0E23Flash_bwd_kernel_traitsILi64ELi128ELi128ELi8ELi4ELi4ELi4ELb0ELb0EN7cutlass10bfloat16_tE19Flash_kernel_traitsILi64ELi128ELi128ELi8ES3_EEEEvNS_16Flash_bwd_paramsE
        .type           _ZN5flash25flash_bwd_dot_do_o_kernelILb0E23Flash_bwd_kernel_traitsILi64ELi128ELi128ELi8ELi4ELi4ELi4ELb0ELb0EN7cutlass10bfloat16_tE19Flash_kernel_traitsILi64ELi128ELi128ELi8ES3_EEEEvNS_16Flash_bwd_paramsE,@function
        .size           _ZN5flash25flash_bwd_dot_do_o_kernelILb0E23Flash_bwd_kernel_traitsILi64ELi128ELi128ELi8ELi4ELi4ELi4ELb0ELb0EN7cutlass10bfloat16_tE19Flash_kernel_traitsILi64ELi128ELi128ELi8ES3_EEEEvNS_16Flash_bwd_paramsE,(.L_x_2799 - _ZN5flash25flash_bwd_dot_do_o_kernelILb0E23Flash_bwd_kernel_traitsILi64ELi128ELi128ELi8ELi4ELi4ELi4ELb0ELb0EN7cutlass10bfloat16_tE19Flash_kernel_traitsILi64ELi128ELi128ELi8ES3_EEEEvNS_16Flash_bwd_paramsE)
        .other          _ZN5flash25flash_bwd_dot_do_o_kernelILb0E23Flash_bwd_kernel_traitsILi64ELi128ELi128ELi8ELi4ELi4ELi4ELb0ELb0EN7cutlass10bfloat16_tE19Flash_kernel_traitsILi64ELi128ELi128ELi8ES3_EEEEvNS_16Flash_bwd_paramsE,@"STO_CUDA_ENTRY STV_DEFAULT"
_ZN5flash25flash_bwd_dot_do_o_kernelILb0E23Flash_bwd_kernel_traitsILi64ELi128ELi128ELi8ELi4ELi4ELi4ELb0ELb0EN7cutlass10bfloat16_tE19Flash_kernel_traitsILi64ELi128ELi128ELi8ES3_EEEEvNS_16Flash_bwd_paramsE:
.text._ZN5flash25flash_bwd_dot_do_o_kernelILb0E23Flash_bwd_kernel_traitsILi64ELi128ELi128ELi8ELi4ELi4ELi4ELb0ELb0EN7cutlass10bfloat16_tE19Flash_kernel_traitsILi64ELi128ELi128ELi8ES3_EEEEvNS_16Flash_bwd_paramsE:
[----:B------:R-:W-:Y:S08]  /*0000*/  LDC R1, c[0x0][0x37c] ;  /* 0x0000df00ff017b82 */ /* 0x000ff00000000800 */
[----:B------:R-:W0:Y:S01]  /*0010*/  LDC.64 R2, c[0x0][0x460] ;  /* 0x00011800ff027b82 */ /* 0x000e220000000a00 */
[----:B------:R-:W1:Y:S01]  /*0020*/  S2R R0, SR_CTAID.Y ;  /* 0x0000000000007919 */ /* 0x000e620000002600 */
[----:B------:R-:W2:Y:S01]  /*0030*/  LDCU.64 UR8, c[0x0][0x358] ;  /* 0x00006b00ff0877ac */ /* 0x000ea20008000a00 */
[----:B------:R-:W-:Y:S01]  /*0040*/  IMAD.MOV.U32 R5, RZ, RZ, -0x1 ;  /* 0xffffffffff057424 */ /* 0x000fe200078e00ff */
[----:B0-----:R-:W-:-:S02]  /*0050*/  ISETP.NE.U32.AND P1, PT, R2, RZ, PT ;  /* 0x000000ff0200720c */ /* 0x001fc40003f25070 */
[----:B------:R-:W-:Y:S02]  /*0060*/  ISETP.NE.U32.AND P0, PT, R2, RZ, PT ;  /* 0x000000ff0200720c */ /* 0x000fe40003f05070 */
[C---:B------:R-:W-:Y:S02]  /*0070*/  ISETP.NE.AND.EX P1, PT, R3.reuse, RZ, PT, P1 ;  /* 0x000000ff0300720c */ /* 0x040fe40003f25310 */
[----:B------:R-:W-:-:S11]  /*0080*/  ISETP.NE.AND.EX P0, PT, R3, RZ, PT, P0 ;  /* 0x000000ff0300720c */ /* 0x000fd60003f05300 */
        /* <DEDUP_REMOVED lines=21> */
[----:B---3--:R-:W-:-:S04]  /*01e0*/  @!P0 IMAD.WIDE.U32 R18, R0, R16, RZ ;  /* 0x0000001000128225 */ /* 0x008fc800078e00ff */
[C---:B------:R-:W-:Y:S01]  /*01f0*/  @!P0 IMAD R3, R0.reuse, R17, R19 ;  /* 0x0000001100038224 */ /* 0x040fe200078e0213 */
[----:B------:R-:W-:Y:S01]  /*0200*/  @!P0 MOV R14, R18 ;  /* 0x00000012000e8202 */ /* 0x000fe20000000f00 */
[----:B0-----:R-:W-:-:S04]  /*0210*/  @!P0 IMAD.WIDE.U32 R12, R0, R10, RZ ;  /* 0x0000000a000c8225 */ /* 0x001fc800078e00ff */
        /* <DEDUP_REMOVED lines=17> */
.L_x_2745:
[----:B------:R-:W0:Y:S08]  /*0330*/  LDC R5, c[0x0][0x3e0] ;  /* 0x0000f800ff057b82 */ /* 0x000e300000000800 */
[----:B------:R-:W1:Y:S01]  /*0340*/  LDC R7, c[0x0][0x444] ;  /* 0x00011100ff077b82 */ /* 0x000e620000000800 */
[----:B0-----:R-:W-:-:S04]  /*0350*/  IMAD R0, R0, R5, UR7 ;  /* 0x0000000700007e24 */ /* 0x001fc8000f8e0205 */
[----:B-1----:R-:W-:-:S07]  /*0360*/  IMAD R0, R0, R7, RZ ;  /* 0x0000000700007224 */ /* 0x002fce00078e02ff */
.L_x_2746:
[----:B------:R-:W0:Y:S01]  /*0370*/  LDC.64 R6, c[0x0][0x590] ;  /* 0x00016400ff067b82 */ /* 0x000e220000000a00 */
[----:B------:R-:W1:Y:S01]  /*0380*/  LDCU UR4, c[0x0][0x440] ;  /* 0x00008800ff0477ac */ /* 0x000e620008000800 */
[----:B------:R-:W-:Y:S01]  /*0390*/  IMAD.SHL.U32 R8, R2, 0x8, RZ ;  /* 0x0000000802087824 */ /* 0x000fe200078e00ff */
[----:B------:R-:W-:Y:S01]  /*03a0*/  IADD3 R15, PT, PT, R15, -UR6, RZ ;  /* 0x800000060f0f7c10 */ /* 0x000fe2000fffe0ff */
[----:B------:R-:W-:Y:S01]  /*03b0*/  IMAD.MOV.U32 R9, RZ, RZ, RZ ;  /* 0x000000ffff097224 */ /* 0x000fe200078e00ff */
[----:B------:R-:W2:Y:S01]  /*03c0*/  LDCU.64 UR10, c[0x0][0x408] ;  /* 0x00008100ff0a77ac */ /* 0x000ea20008000a00 */
[----:B------:R-:W-:Y:S02]  /*03d0*/  SHF.R.U32.HI R2, RZ, 0x3, R2 ;  /* 0x00000003ff027819 */ /* 0x000fe40000011602 */
[----:B------:R-:W-:Y:S01]  /*03e0*/  LOP3.LUT R8, R8, 0x38, RZ, 0xc0, !PT ;  /* 0x0000003808087812 */ /* 0x000fe200078ec0ff */
[----:B------:R-:W3:Y:S01]  /*03f0*/  LDC.64 R4, c[0x0][0x598] ;  /* 0x00016600ff047b82 */ /* 0x000ee20000000a00 */
[----:B------:R-:W-:-:S02]  /*0400*/  IADD3 R18, PT, PT, R2, 0x60, RZ ;  /* 0x0000006002127810 */ /* 0x000fc40007ffe0ff */
[----:B-1----:R-:W-:-:S04]  /*0410*/  ISETP.GE.AND P0, PT, R8, UR4, PT ;  /* 0x0000000408007c0c */ /* 0x002fc8000bf06270 */
[----:B------:R-:W-:Y:S01]  /*0420*/  ISETP.GE.OR P1, PT, R2, R15, P0 ;  /* 0x0000000f0200720c */ /* 0x000fe20000726670 */
[----:B0-----:R-:W-:Y:S01]  /*0430*/  IMAD.WIDE.U32 R16, R6, UR6, R8 ;  /* 0x0000000606107c25 */ /* 0x001fe2000f8e0008 */
[----:B--2---:R-:W-:-:S03]  /*0440*/  UIMAD.WIDE.U32 UR4, UR6, UR10, URZ ;  /* 0x0000000a060472a5 */ /* 0x004fc6000f8e00ff */
[----:B------:R-:W-:Y:S01]  /*0450*/  IMAD R9, R7, UR6, R17 ;  /* 0x0000000607097c24 */ /* 0x000fe2000f8e0211 */
[----:B------:R-:W-:Y:S02]  /*0460*/  IADD3 R16, P2, PT, R12, R16, RZ ;  /* 0x000000100c107210 */ /* 0x000fe40007f5e0ff */
[----:B------:R-:W0:Y:S03]  /*0470*/  LDC.64 R12, c[0x0][0x410] ;  /* 0x00010400ff0c7b82 */ /* 0x000e260000000a00 */
[----:B------:R-:W-:Y:S01]  /*0480*/  IMAD.X R17, R10, 0x1, R9, P2 ;  /* 0x000000010a117824 */ /* 0x000fe200010e0609 */
[----:B------:R-:W-:Y:S02]  /*0490*/  ISETP.GE.OR P2, PT, R18, R15, P0 ;  /* 0x0000000f1200720c */ /* 0x000fe40000746670 */
[----:B------:R-:W-:Y:S01]  /*04a0*/  LOP3.LUT R9, R8, UR4, RZ, 0xfc, !PT ;  /* 0x0000000408097c12 */ /* 0x000fe2000f8efcff */
[----:B------:R-:W-:Y:S01]  /*04b0*/  UIMAD UR4, UR6, UR11, UR5 ;  /* 0x0000000b060472a4 */ /* 0x000fe2000f8e0205 */
[----:B------:R-:W1:Y:S01]  /*04c0*/  @!P1 LDC.64 R22, c[0x0][0x550] ;  /* 0x00015400ff169b82 */ /* 0x000e620000000a00 */
[----:B---3--:R-:W-:Y:S01]  /*04d0*/  IMAD.WIDE.U32 R10, R4, UR7, R16 ;  /* 0x00000007040a7c25 */ /* 0x008fe2000f8e0010 */
[----:B------:R-:W-:-:S02]  /*04e0*/  IADD3 R8, PT, PT, R2, 0x20, RZ ;  /* 0x0000002002087810 */ /* 0x000fc40007ffe0ff */
[----:B------:R-:W-:Y:S01]  /*04f0*/  IADD3 R4, P4, PT, R14, R9, RZ ;  /* 0x000000090e047210 */ /* 0x000fe20007f9e0ff */
[----:B------:R-:W-:Y:S01]  /*0500*/  IMAD R11, R5, UR7, R11 ;  /* 0x00000007050b7c24 */ /* 0x000fe2000f8e020b */
[----:B------:R-:W-:Y:S01]  /*0510*/  ISETP.GE.OR P3, PT, R8, R15, P0 ;  /* 0x0000000f0800720c */ /* 0x000fe20000766670 */
[----:B------:R-:W-:Y:S01]  /*0520*/  VIADD R8, R2, 0x40 ;  /* 0x0000004002087836 */ /* 0x000fe20000000000 */
[----:B------:R-:W2:Y:S01]  /*0530*/  @!P1 LDC.64 R26, c[0x0][0x3f0] ;  /* 0x0000fc00ff1a9b82 */ /* 0x000ea20000000a00 */
[----:B------:R-:W-:-:S07]  /*0540*/  IADD3.X R5, PT, PT, R3, UR4, RZ, P4, !PT ;  /* 0x0000000403057c10 */ /* 0x000fce000a7fe4ff */
[----:B------:R-:W3:Y:S01]  /*0550*/  @!P2 LDC.64 R28, c[0x0][0x550] ;  /* 0x00015400ff1cab82 */ /* 0x000ee20000000a00 */
[----:B------:R-:W-:Y:S01]  /*0560*/  @!P2 IADD3 R14, P4, PT, R2, 0x60, RZ ;  /* 0x00000060020ea810 */ /* 0x000fe20007f9e0ff */
[----:B0-----:R-:W-:Y:S01]  /*0570*/  IMAD.WIDE.U32 R4, R12, UR7, R4 ;  /* 0x000000070c047c25 */ /* 0x001fe2000f8e0004 */
[----:B------:R-:W-:Y:S02]  /*0580*/  ISETP.GE.OR P0, PT, R8, R15, P0 ;  /* 0x0000000f0800720c */ /* 0x000fe40000706670 */
[----:B------:R-:W-:Y:S02]  /*0590*/  CS2R R18, SRZ ;  /* 0x0000000000127805 */ /* 0x000fe4000001ff00 */
[----:B------:R-:W-:Y:S01]  /*05a0*/  @!P2 IADD3.X R3, PT, PT, RZ, RZ, RZ, P4, !PT ;  /* 0x000000ffff03a210 */ /* 0x000fe200027fe4ff */
[CC--:B------:R-:W-:Y:S01]  /*05b0*/  @!P1 IMAD.WIDE.U32 R8, R2.reuse, R6.reuse, R10 ;  /* 0x0000000602089225 */ /* 0x0c0fe200078e000a */
[----:B------:R-:W-:Y:S02]  /*05c0*/  @!P3 IADD3 R21, P5, PT, R2, 0x20, RZ ;  /* 0x000000200215b810 */ /* 0x000fe40007fbe0ff */
[----:B------:R-:W-:Y:S01]  /*05d0*/  CS2R R16, SRZ ;  /* 0x0000000000107805 */ /* 0x000fe2000001ff00 */
[----:B------:R-:W0:Y:S01]  /*05e0*/  LDCU.64 UR4, c[0x0][0x5e8] ;  /* 0x0000bd00ff0477ac */ /* 0x000e220008000a00 */
[----:B------:R-:W-:Y:S01]  /*05f0*/  @!P2 IMAD R12, R3, R6, RZ ;  /* 0x00000006030ca224 */ /* 0x000fe200078e02ff */
[----:B-1----:R-:W-:Y:S01]  /*0600*/  @!P1 LEA R22, P4, R8, R22, 0x1 ;  /* 0x0000001608169211 */ /* 0x002fe200078808ff */
[----:B------:R-:W-:-:S02]  /*0610*/  @!P1 IMAD R3, R2, R7, R9 ;  /* 0x0000000702039224 */ /* 0x000fc400078e0209 */
[----:B------:R-:W-:Y:S01]  /*0620*/  IMAD R5, R13, UR7, R5 ;  /* 0x000000070d057c24 */ /* 0x000fe2000f8e0205 */
[----:B------:R-:W1:Y:S01]  /*0630*/  LDCU UR7, c[0x0][0x4f4] ;  /* 0x00009e80ff0777ac */ /* 0x000e620008000800 */
[----:B------:R-:W-:Y:S01]  /*0640*/  @!P2 IMAD R13, R14, R7, R12 ;  /* 0x000000070e0da224 */ /* 0x000fe200078e020c */
[----:B------:R-:W-:Y:S01]  /*0650*/  @!P1 LEA.HI.X R23, R8, R23, R3, 0x1, P4 ;  /* 0x0000001708179211 */ /* 0x000fe200020f0c03 */
[----:B------:R-:W-:Y:S01]  /*0660*/  @!P2 IMAD.WIDE.U32 R14, R14, R6, R10 ;  /* 0x000000060e0ea225 */ /* 0x000fe200078e000a */
[----:B------:R-:W-:-:S03]  /*0670*/  @!P0 IADD3 R25, P4, PT, R2, 0x40, RZ ;  /* 0x0000004002198810 */ /* 0x000fc60007f9e0ff */
[----:B------:R-:W-:Y:S01]  /*0680*/  @!P1 IMAD.WIDE.U32 R8, R2, UR10, R4 ;  /* 0x0000000a02089c25 */ /* 0x000fe2000f8e0004 */
[----:B------:R-:W-:-:S03]  /*0690*/  @!P2 IADD3 R12, PT, PT, R15, R13, RZ ;  /* 0x0000000d0f0ca210 */ /* 0x000fc60007ffe0ff */
[----:B------:R-:W-:Y:S01]  /*06a0*/  @!P1 IMAD R9, R2, UR11, R9 ;  /* 0x0000000b02099c24 */ /* 0x000fe2000f8e0209 */
[----:B--2---:R-:W-:Y:S01]  /*06b0*/  @!P1 LEA R26, P6, R8, R26, 0x1 ;  /* 0x0000001a081a9211 */ /* 0x004fe200078c08ff */
[----:B------:R-:W-:Y:S01]  /*06c0*/  @!P3 IMAD.X R3, RZ, RZ, RZ, P5 ;  /* 0x000000ffff03b224 */ /* 0x000fe200028e06ff */
[----:B---3--:R-:W-:Y:S01]  /*06d0*/  @!P2 LEA R28, P5, R14, R28, 0x1 ;  /* 0x0000001c0e1ca211 */ /* 0x008fe200078a08ff */
[----:B------:R-:W-:Y:S01]  /*06e0*/  @!P0 IMAD.X R13, RZ, RZ, RZ, P4 ;  /* 0x000000ffff0d8224 */ /* 0x000fe200020e06ff */
[----:B------:R-:W-:Y:S01]  /*06f0*/  @!P1 LEA.HI.X R27, R8, R27, R9, 0x1, P6 ;  /* 0x0000001b081b9211 */ /* 0x000fe200030f0c09 */
[-C--:B------:R-:W-:Y:S01]  /*0700*/  @!P3 IMAD R20, R3, R6.reuse, RZ ;  /* 0x000000060314b224 */ /* 0x080fe200078e02ff */
[----:B------:R-:W-:Y:S01]  /*0710*/  @!P2 LEA.HI.X R29, R14, R29, R12, 0x1, P5 ;  /* 0x0000001d0e1da211 */ /* 0x000fe200028f0c0c */
[----:B------:R-:W-:Y:S01]  /*0720*/  @!P0 IMAD R8, R13, R6, RZ ;  /* 0x000000060d088224 */ /* 0x000fe200078e02ff */
[----:B------:R-:W-:Y:S02]  /*0730*/  CS2R R14, SRZ ;  /* 0x00000000000e7805 */ /* 0x000fe4000001ff00 */
[----:B------:R-:W-:Y:S01]  /*0740*/  CS2R R12, SRZ ;  /* 0x00000000000c7805 */ /* 0x000fe2000001ff00 */
[----:B------:R2:W3:Y:S01]  /*0750*/  @!P1 LDG.E.128 R16, desc[UR8][R26.64] ;  /* 0x000000081a109981 */ /* 0x0004e2000c1e1d00 */
[----:B------:R-:W-:Y:S01]  /*0760*/  @!P0 IMAD R3, R25, R7, R8 ;  /* 0x0000000719038224 */ /* 0x000fe200078e0208 */
[----:B------:R-:W-:Y:S01]  /*0770*/  @!P3 MOV R8, R10 ;  /* 0x0000000a0008b202 */ /* 0x000fe20000000f00 */
[----:B------:R-:W-:-:S02]  /*0780*/  @!P3 IMAD.MOV.U32 R9, RZ, RZ, R11 ;  /* 0x000000ffff09b224 */ /* 0x000fc400078e000b */
[----:B------:R4:W5:Y:S01]  /*0790*/  @!P1 LDG.E.128 R12, desc[UR8][R22.64] ;  /* 0x00000008160c9981 */ /* 0x000962000c1e1d00 */
[----:B------:R-:W-:Y:S01]  /*07a0*/  @!P3 IMAD R20, R21, R7, R20 ;  /* 0x000000071514b224 */ /* 0x000fe200078e0214 */
[----:B--2---:R-:W2:Y:S08]  /*07b0*/  @!P0 LDC.64 R26, c[0x0][0x3f0] ;  /* 0x0000fc00ff1a8b82 */ /* 0x004eb00000000a00 */
[----:B----4-:R-:W4:Y:S01]  /*07c0*/  @!P3 LDC.64 R22, c[0x0][0x550] ;  /* 0x00015400ff16bb82 */ /* 0x010f220000000a00 */
[----:B------:R-:W-:-:S07]  /*07d0*/  @!P0 IMAD.WIDE.U32 R10, R25, R6, R10 ;  /* 0x00000006190a8225 */ /* 0x000fce00078e000a */
[----:B------:R-:W0:Y:S01]  /*07e0*/  @!P0 LDC.64 R24, c[0x0][0x550] ;  /* 0x00015400ff188b82 */ /* 0x000e220000000a00 */
[----:B------:R-:W-:-:S05]  /*07f0*/  @!P3 IMAD.WIDE.U32 R8, R21, R6, R8 ;  /* 0x000000061508b225 */ /* 0x000fca00078e0008 */
[----:B------:R-:W-:Y:S02]  /*0800*/  @!P3 IADD3 R20, PT, PT, R9, R20, RZ ;  /* 0x000000140914b210 */ /* 0x000fe40007ffe0ff */
[----:B----4-:R-:W-:-:S04]  /*0810*/  @!P3 LEA R22, P1, R8, R22, 0x1 ;  /* 0x000000160816b211 */ /* 0x010fc800078208ff */
[----:B------:R-:W-:Y:S02]  /*0820*/  @!P3 LEA.HI.X R23, R8, R23, R20, 0x1, P1 ;  /* 0x000000170817b211 */ /* 0x000fe400008f0c14 */
[----:B------:R-:W4:Y:S01]  /*0830*/  @!P3 LDC.64 R20, c[0x0][0x3f0] ;  /* 0x0000fc00ff14bb82 */ /* 0x000f220000000a00 */
[----:B------:R-:W-:Y:S01]  /*0840*/  @!P3 IADD3 R6, P4, PT, R2, 0x20, RZ ;  /* 0x000000200206b810 */ /* 0x000fe20007f9e0ff */
[----:B------:R-:W-:Y:S01]  /*0850*/  @!P0 IMAD.IADD R3, R11, 0x1, R3 ;  /* 0x000000010b038824 */ /* 0x000fe200078e0203 */
[C---:B0-----:R-:W-:Y:S02]  /*0860*/  @!P0 LEA R24, P1, R10.reuse, R24, 0x1 ;  /* 0x000000180a188211 */ /* 0x041fe400078208ff */
[----:B------:R-:W-:Y:S02]  /*0870*/  @!P3 IADD3.X R7, PT, PT, RZ, RZ, RZ, P4, !PT ;  /* 0x000000ffff07b210 */ /* 0x000fe400027fe4ff */
[----:B------:R-:W-:-:S03]  /*0880*/  @!P0 LEA.HI.X R25, R10, R25, R3, 0x1, P1 ;  /* 0x000000190a198211 */ /* 0x000fc600008f0c03 */
[----:B------:R-:W-:-:S04]  /*0890*/  @!P3 IMAD R3, R7, UR10, RZ ;  /* 0x0000000a0703bc24 */ /* 0x000fc8000f8e02ff */
[C---:B------:R-:W-:Y:S02]  /*08a0*/  @!P3 IMAD R3, R6.reuse, UR11, R3 ;  /* 0x0000000b0603bc24 */ /* 0x040fe4000f8e0203 */
[----:B------:R-:W-:-:S04]  /*08b0*/  @!P3 IMAD.WIDE.U32 R6, R6, UR10, R4 ;  /* 0x0000000a0606bc25 */ /* 0x000fc8000f8e0004 */
[----:B------:R-:W-:Y:S01]  /*08c0*/  @!P3 IMAD.IADD R3, R7, 0x1, R3 ;  /* 0x000000010703b824 */ /* 0x000fe200078e0203 */
[----:B----4-:R-:W-:-:S04]  /*08d0*/  @!P3 LEA R20, P1, R6, R20, 0x1 ;  /* 0x000000140614b211 */ /* 0x010fc800078208ff */
[----:B------:R-:W-:Y:S02]  /*08e0*/  @!P3 LEA.HI.X R21, R6, R21, R3, 0x1, P1 ;  /* 0x000000150615b211 */ /* 0x000fe400008f0c03 */
[----:B------:R-:W-:Y:S02]  /*08f0*/  @!P0 IADD3 R6, P1, PT, R2, 0x40, RZ ;  /* 0x0000004002068810 */ /* 0x000fe40007f3e0ff */
[----:B---3--:R-:W-:Y:S02]  /*0900*/  LOP3.LUT R9, R16, 0xffff0000, RZ, 0xc0, !PT ;  /* 0xffff000010097812 */ /* 0x008fe400078ec0ff */
[C---:B-----5:R-:W-:Y:S02]  /*0910*/  LOP3.LUT R8, R12.reuse, 0xffff0000, RZ, 0xc0, !PT ;  /* 0xffff00000c087812 */ /* 0x060fe400078ec0ff */
[----:B------:R-:W-:-:S03]  /*0920*/  SHF.L.U32 R11, R12, 0x10, RZ ;  /* 0x000000100c0b7819 */ /* 0x000fc600000006ff */
[----:B------:R-:W-:Y:S01]  /*0930*/  FMUL.FTZ R8, R8, R9 ;  /* 0x0000000908087220 */ /* 0x000fe20000410000 */
[----:B------:R-:W-:Y:S01]  /*0940*/  IMAD.U32 R9, R16, 0x10000, RZ ;  /* 0x0001000010097824 */ /* 0x000fe200078e00ff */
[----:B------:R-:W-:Y:S01]  /*0950*/  SHF.L.U32 R7, R17, 0x10, RZ ;  /* 0x0000001011077819 */ /* 0x000fe200000006ff */
[----:B------:R-:W-:Y:S02]  /*0960*/  IMAD.U32 R3, R13, 0x10000, RZ ;  /* 0x000100000d037824 */ /* 0x000fe400078e00ff */
[----:B------:R-:W-:-:S04]  /*0970*/  FFMA.FTZ R8, R11, R9, R8 ;  /* 0x000000090b087223 */ /* 0x000fc80000010008 */
[----:B------:R-:W-:Y:S01]  /*0980*/  FFMA.FTZ R3, R3, R7, R8 ;  /* 0x0000000703037223 */ /* 0x000fe20000010008 */
[----:B------:R-:W-:Y:S02]  /*0990*/  @!P0 IADD3.X R7, PT, PT, RZ, RZ, RZ, P1, !PT ;  /* 0x000000ffff078210 */ /* 0x000fe40000ffe4ff */
[----:B------:R-:W-:Y:S02]  /*09a0*/  LOP3.LUT R17, R17, 0xffff0000, RZ, 0xc0, !PT ;  /* 0xffff000011117812 */ /* 0x000fe400078ec0ff */
[----:B------:R-:W-:Y:S01]  /*09b0*/  LOP3.LUT R12, R13, 0xffff0000, RZ, 0xc0, !PT ;  /* 0xffff00000d0c7812 */ /* 0x000fe200078ec0ff */
[----:B------:R-:W-:Y:S01]  /*09c0*/  @!P0 IMAD R7, R7, UR10, RZ ;  /* 0x0000000a07078c24 */ /* 0x000fe2000f8e02ff */
[----:B------:R-:W-:Y:S01]  /*09d0*/  SHF.L.U32 R9, R14, 0x10, RZ ;  /* 0x000000100e097819 */ /* 0x000fe200000006ff */
[----:B------:R-:W-:Y:S02]  /*09e0*/  IMAD.U32 R8, R18, 0x10000, RZ ;  /* 0x0001000012087824 */ /* 0x000fe400078e00ff */
[----:B------:R-:W-:Y:S01]  /*09f0*/  FFMA.FTZ R12, R12, R17, R3 ;  /* 0x000000110c0c7223 */ /* 0x000fe20000010003 */
[----:B------:R-:W-:Y:S01]  /*0a00*/  @!P0 IMAD R3, R6, UR11, R7 ;  /* 0x0000000b06038c24 */ /* 0x000fe2000f8e0207 */
[----:B------:R-:W-:Y:S01]  /*0a10*/  @!P2 IADD3 R16, P4, PT, R2, 0x60, RZ ;  /* 0x000000600210a810 */ /* 0x000fe20007f9e0ff */
[----:B------:R-:W-:-:S04]  /*0a20*/  @!P0 IMAD.WIDE.U32 R6, R6, UR10, R4 ;  /* 0x0000000a06068c25 */ /* 0x000fc8000f8e0004 */
[----:B------:R-:W-:Y:S01]  /*0a30*/  FFMA.FTZ R12, R9, R8, R12 ;  /* 0x00000008090c7223 */ /* 0x000fe2000001000c */
[----:B------:R-:W-:Y:S01]  /*0a40*/  @!P2 MOV R8, R4 ;  /* 0x000000040008a202 */ /* 0x000fe20000000f00 */
[----:B------:R-:W-:Y:S01]  /*0a50*/  @!P0 IMAD.IADD R3, R7, 0x1, R3 ;  /* 0x0000000107038824 */ /* 0x000fe200078e0203 */
[C---:B--2---:R-:W-:Y:S02]  /*0a60*/  @!P0 LEA R26, P1, R6.reuse, R26, 0x1 ;  /* 0x0000001a061a8211 */ /* 0x044fe400078208ff */
[----:B------:R-:W-:Y:S02]  /*0a70*/  @!P2 IADD3.X R4, PT, PT, RZ, RZ, RZ, P4, !PT ;  /* 0x000000ffff04a210 */ /* 0x000fe400027fe4ff */
[----:B------:R-:W-:Y:S01]  /*0a80*/  @!P0 LEA.HI.X R27, R6, R27, R3, 0x1, P1 ;  /* 0x0000001b061b8211 */ /* 0x000fe200008f0c03 */
[----:B------:R-:W-:Y:S02]  /*0a90*/  @!P2 IMAD.MOV.U32 R9, RZ, RZ, R5 ;  /* 0x000000ffff09a224 */ /* 0x000fe400078e0005 */
[----:B------:R-:W-:Y:S01]  /*0aa0*/  @!P2 IMAD R3, R4, UR10, RZ ;  /* 0x0000000a0403ac24 */ /* 0x000fe2000f8e02ff */
[----:B------:R-:W-:-:S02]  /*0ab0*/  CS2R R6, SRZ ;  /* 0x0000000000067805 */ /* 0x000fc4000001ff00 */
[----:B------:R-:W-:Y:S01]  /*0ac0*/  CS2R R4, SRZ ;  /* 0x0000000000047805 */ /* 0x000fe2000001ff00 */
[C---:B------:R-:W-:Y:S01]  /*0ad0*/  @!P2 IMAD R3, R16.reuse, UR11, R3 ;  /* 0x0000000b1003ac24 */ /* 0x040fe2000f8e0203 */
[----:B------:R-:W-:Y:S01]  /*0ae0*/  CS2R R10, SRZ ;  /* 0x00000000000a7805 */ /* 0x000fe2000001ff00 */
[----:B------:R-:W-:-:S04]  /*0af0*/  @!P2 IMAD.WIDE.U32 R16, R16, UR10, R8 ;  /* 0x0000000a1010ac25 */ /* 0x000fc8000f8e0008 */
[----:B------:R-:W-:Y:S01]  /*0b00*/  HFMA2 R9, -RZ, RZ, 0, 0 ;  /* 0x00000000ff097431 */ /* 0x000fe200000001ff */
[----:B------:R-:W2:Y:S01]  /*0b10*/  @!P3 LDG.E.128 R4, desc[UR8][R22.64] ;  /* 0x000000081604b981 */ /* 0x000ea2000c1e1d00 */
[----:B------:R-:W-:-:S06]  /*0b20*/  IMAD.MOV.U32 R8, RZ, RZ, RZ ;  /* 0x000000ffff087224 */ /* 0x000fcc00078e00ff */
[----:B------:R0:W3:Y:S01]  /*0b30*/  @!P3 LDG.E.128 R8, desc[UR8][R20.64] ;  /* 0x000000081408b981 */ /* 0x0000e2000c1e1d00 */
[----:B------:R-:W-:Y:S02]  /*0b40*/  LOP3.LUT R18, R18, 0xffff0000, RZ, 0xc0, !PT ;  /* 0xffff000012127812 */ /* 0x000fe400078ec0ff */
[----:B------:R-:W-:Y:S02]  /*0b50*/  LOP3.LUT R13, R14, 0xffff0000, RZ, 0xc0, !PT ;  /* 0xffff00000e0d7812 */ /* 0x000fe400078ec0ff */
[----:B------:R-:W-:-:S03]  /*0b60*/  SHF.L.U32 R14, R15, 0x10, RZ ;  /* 0x000000100f0e7819 */ /* 0x000fc600000006ff */
[----:B------:R-:W-:Y:S01]  /*0b70*/  FFMA.FTZ R12, R13, R18, R12 ;  /* 0x000000120d0c7223 */ /* 0x000fe2000001000c */
[----:B------:R-:W-:-:S04]  /*0b80*/  IMAD.U32 R13, R19, 0x10000, RZ ;  /* 0x00010000130d7824 */ /* 0x000fc800078e00ff */
[----:B------:R-:W-:Y:S02]  /*0b90*/  FFMA.FTZ R14, R14, R13, R12 ;  /* 0x0000000d0e0e7223 */ /* 0x000fe4000001000c */
[----:B------:R-:W4:Y:S01]  /*0ba0*/  @!P2 LDC.64 R12, c[0x0][0x3f0] ;  /* 0x0000fc00ff0cab82 */ /* 0x000f220000000a00 */
[----:B------:R-:W-:Y:S01]  /*0bb0*/  LOP3.LUT R15, R15, 0xffff0000, RZ, 0xc0, !PT ;  /* 0xffff00000f0f7812 */ /* 0x000fe200078ec0ff */
[----:B------:R-:W-:Y:S01]  /*0bc0*/  @!P2 IMAD.IADD R17, R17, 0x1, R3 ;  /* 0x000000011111a824 */ /* 0x000fe200078e0203 */
[----:B------:R-:W-:-:S05]  /*0bd0*/  LOP3.LUT R19, R19, 0xffff0000, RZ, 0xc0, !PT ;  /* 0xffff000013137812 */ /* 0x000fca00078ec0ff */
[----:B------:R-:W-:Y:S01]  /*0be0*/  FFMA.FTZ R3, R15, R19, R14 ;  /* 0x000000130f037223 */ /* 0x000fe2000001000e */
[----:B------:R-:W-:Y:S02]  /*0bf0*/  CS2R R14, SRZ ;  /* 0x00000000000e7805 */ /* 0x000fe4000001ff00 */
[C---:B--2---:R-:W-:Y:S02]  /*0c00*/  LOP3.LUT R23, R4.reuse, 0xffff0000, RZ, 0xc0, !PT ;  /* 0xffff000004177812 */ /* 0x044fe400078ec0ff */
[----:B0-----:R-:W-:Y:S02]  /*0c10*/  SHF.L.U32 R21, R4, 0x10, RZ ;  /* 0x0000001004157819 */ /* 0x001fe400000006ff */
[C---:B---3--:R-:W-:Y:S01]  /*0c20*/  LOP3.LUT R18, R8.reuse, 0xffff0000, RZ, 0xc0, !PT ;  /* 0xffff000008127812 */ /* 0x048fe200078ec0ff */
[----:B------:R-:W-:-:S04]  /*0c30*/  IMAD.U32 R8, R8, 0x10000, RZ ;  /* 0x0001000008087824 */ /* 0x000fc800078e00ff */
[----:B------:R-:W-:Y:S01]  /*0c40*/  FMUL.FTZ R23, R18, R23 ;  /* 0x0000001712177220 */ /* 0x000fe20000410000 */
[----:B------:R-:W-:-:S03]  /*0c50*/  SHF.L.U32 R4, R5, 0x10, RZ ;  /* 0x0000001005047819 */ /* 0x000fc600000006ff */
[----:B------:R-:W-:Y:S01]  /*0c60*/  FFMA.FTZ R8, R8, R21, R23 ;  /* 0x0000001508087223 */ /* 0x000fe20000010017 */
[C---:B------:R-:W-:Y:S01]  /*0c70*/  IMAD.U32 R21, R9.reuse, 0x10000, RZ ;  /* 0x0001000009157824 */ /* 0x040fe200078e00ff */
[----:B------:R-:W-:-:S03]  /*0c80*/  LOP3.LUT R9, R9, 0xffff0000, RZ, 0xc0, !PT ;  /* 0xffff000009097812 */ /* 0x000fc600078ec0ff */
[----:B------:R-:W-:Y:S01]  /*0c90*/  FFMA.FTZ R8, R21, R4, R8 ;  /* 0x0000000415087223 */ /* 0x000fe20000010008 */
[C---:B----4-:R-:W-:Y:S02]  /*0ca0*/  @!P2 LEA R4, P1, R16.reuse, R12, 0x1 ;  /* 0x0000000c1004a211 */ /* 0x050fe400078208ff */
[----:B------:R-:W-:Y:S02]  /*0cb0*/  LOP3.LUT R12, R5, 0xffff0000, RZ, 0xc0, !PT ;  /* 0xffff0000050c7812 */ /* 0x000fe400078ec0ff */
[----:B------:R-:W-:Y:S02]  /*0cc0*/  @!P2 LEA.HI.X R5, R16, R13, R17, 0x1, P1 ;  /* 0x0000000d1005a211 */ /* 0x000fe400008f0c11 */
[----:B------:R-:W-:Y:S01]  /*0cd0*/  CS2R R18, SRZ ;  /* 0x0000000000127805 */ /* 0x000fe2000001ff00 */
[----:B------:R-:W-:Y:S01]  /*0ce0*/  FFMA.FTZ R8, R9, R12, R8 ;  /* 0x0000000c09087223 */ /* 0x000fe20000010008 */
[----:B------:R-:W-:Y:S02]  /*0cf0*/  CS2R R12, SRZ ;  /* 0x00000000000c7805 */ /* 0x000fe4000001ff00 */
[----:B------:R-:W-:-:S02]  /*0d00*/  CS2R R16, SRZ ;  /* 0x0000000000107805 */ /* 0x000fc4000001ff00 */
[----:B------:R-:W-:Y:S02]  /*0d10*/  SHF.L.U32 R9, R10, 0x10, RZ ;  /* 0x000000100a097819 */ /* 0x000fe400000006ff */
[----:B------:R0:W2:Y:S04]  /*0d20*/  @!P0 LDG.E.128 R12, desc[UR8][R24.64] ;  /* 0x00000008180c8981 */ /* 0x0000a8000c1e1d00 */
[----:B------:R3:W4:Y:S01]  /*0d30*/  @!P0 LDG.E.128 R16, desc[UR8][R26.64] ;  /* 0x000000081a108981 */ /* 0x000722000c1e1d00 */
[----:B------:R-:W-:Y:S01]  /*0d40*/  CS2R R22, SRZ ;  /* 0x0000000000167805 */ /* 0x000fe2000001ff00 */
[----:B0-----:R-:W-:Y:S01]  /*0d50*/  IMAD.U32 R24, R6, 0x10000, RZ ;  /* 0x0001000006187824 */ /* 0x001fe200078e00ff */
[----:B------:R-:W-:-:S03]  /*0d60*/  CS2R R20, SRZ ;  /* 0x0000000000147805 */ /* 0x000fc6000001ff00 */
[----:B------:R-:W-:Y:S01]  /*0d70*/  FFMA.FTZ R8, R9, R24, R8 ;  /* 0x0000001809087223 */ /* 0x000fe20000010008 */
[----:B---3--:R-:W-:Y:S02]  /*0d80*/  CS2R R26, SRZ ;  /* 0x00000000001a7805 */ /* 0x008fe4000001ff00 */
[----:B------:R-:W-:Y:S01]  /*0d90*/  CS2R R24, SRZ ;  /* 0x0000000000187805 */ /* 0x000fe2000001ff00 */
[----:B------:R-:W3:Y:S05]  /*0da0*/  @!P2 LDG.E.128 R20, desc[UR8][R28.64] ;  /* 0x000000081c14a981 */ /* 0x000eea000c1e1d00 */
[----:B------:R0:W5:Y:S01]  /*0db0*/  @!P2 LDG.E.128 R24, desc[UR8][R4.64] ;  /* 0x000000080418a981 */ /* 0x000162000c1e1d00 */
[----:B------:R-:W-:-:S02]  /*0dc0*/  LOP3.LUT R9, R10, 0xffff0000, RZ, 0xc0, !PT ;  /* 0xffff00000a097812 */ /* 0x000fc400078ec0ff */
[----:B------:R-:W-:-:S05]  /*0dd0*/  LOP3.LUT R6, R6, 0xffff0000, RZ, 0xc0, !PT ;  /* 0xffff000006067812 */ /* 0x000fca00078ec0ff */
[----:B------:R-:W-:Y:S01]  /*0de0*/  FFMA.FTZ R8, R9, R6, R8 ;  /* 0x0000000609087223 */ /* 0x000fe20000010008 */
[C---:B0-----:R-:W-:Y:S01]  /*0df0*/  IMAD.U32 R4, R7.reuse, 0x10000, RZ ;  /* 0x0001000007047824 */ /* 0x041fe200078e00ff */
[----:B------:R-:W-:Y:S02]  /*0e00*/  LOP3.LUT R7, R7, 0xffff0000, RZ, 0xc0, !PT ;  /* 0xffff000007077812 */ /* 0x000fe400078ec0ff */
[----:B--2---:R-:W-:Y:S02]  /*0e10*/  LOP3.LUT R5, R12, 0xffff0000, RZ, 0xc0, !PT ;  /* 0xffff00000c057812 */ /* 0x004fe400078ec0ff */
[----:B----4-:R-:W-:Y:S01]  /*0e20*/  LOP3.LUT R10, R16, 0xffff0000, RZ, 0xc0, !PT ;  /* 0xffff0000100a7812 */ /* 0x010fe200078ec0ff */
[----:B------:R-:W-:Y:S01]  /*0e30*/  IMAD.U32 R9, R12, 0x10000, RZ ;  /* 0x000100000c097824 */ /* 0x000fe200078e00ff */
[----:B------:R-:W-:-:S03]  /*0e40*/  SHF.L.U32 R6, R16, 0x10, RZ ;  /* 0x0000001010067819 */ /* 0x000fc600000006ff */
[----:B------:R-:W-:-:S04]  /*0e50*/  FMUL.FTZ R29, R10, R5 ;  /* 0x000000050a1d7220 */ /* 0x000fc80000410000 */
[----:B------:R-:W-:Y:S01]  /*0e60*/  FFMA.FTZ R6, R6, R9, R29 ;  /* 0x0000000906067223 */ /* 0x000fe2000001001d */
[----:B------:R-:W-:Y:S02]  /*0e70*/  SHF.L.U32 R9, R11, 0x10, RZ ;  /* 0x000000100b097819 */ /* 0x000fe400000006ff */
[----:B---3--:R-:W-:Y:S02]  /*0e80*/  LOP3.LUT R10, R20, 0xffff0000, RZ, 0xc0, !PT ;  /* 0xffff0000140a7812 */ /* 0x008fe400078ec0ff */
[C---:B-----5:R-:W-:Y:S01]  /*0e90*/  LOP3.LUT R5, R24.reuse, 0xffff0000, RZ, 0xc0, !PT ;  /* 0xffff000018057812 */ /* 0x060fe200078ec0ff */
[----:B------:R-:W-:Y:S01]  /*0ea0*/  FFMA.FTZ R4, R9, R4, R8 ;  /* 0x0000000409047223 */ /* 0x000fe20000010008 */
[----:B------:R-:W-:Y:S01]  /*0eb0*/  SHF.L.U32 R24, R24, 0x10, RZ ;  /* 0x0000001018187819 */ /* 0x000fe200000006ff */
[----:B------:R-:W-:Y:S02]  /*0ec0*/  IMAD.U32 R9, R20, 0x10000, RZ ;  /* 0x0001000014097824 */ /* 0x000fe400078e00ff */
[----:B------:R-:W-:Y:S01]  /*0ed0*/  FMUL.FTZ R29, R5, R10 ;  /* 0x0000000a051d7220 */ /* 0x000fe20000410000 */
[----:B------:R-:W-:Y:S01]  /*0ee0*/  SHF.L.U32 R8, R13, 0x10, RZ ;  /* 0x000000100d087819 */ /* 0x000fe200000006ff */
[----:B------:R-:W-:-:S02]  /*0ef0*/  IMAD.U32 R5, R17, 0x10000, RZ ;  /* 0x0001000011057824 */ /* 0x000fc400078e00ff */
[----:B------:R-:W-:Y:S01]  /*0f00*/  FFMA.FTZ R24, R24, R9, R29 ;  /* 0x0000000918187223 */ /* 0x000fe2000001001d */
[----:B------:R-:W-:Y:S02]  /*0f10*/  LOP3.LUT R9, R17, 0xffff0000, RZ, 0xc0, !PT ;  /* 0xffff000011097812 */ /* 0x000fe400078ec0ff */
[----:B------:R-:W-:Y:S02]  /*0f20*/  SHF.L.U32 R17, R25, 0x10, RZ ;  /* 0x0000001019117819 */ /* 0x000fe400000006ff */
[----:B------:R-:W-:Y:S01]  /*0f30*/  SHF.L.U32 R10, R21, 0x10, RZ ;  /* 0x00000010150a7819 */ /* 0x000fe200000006ff */
[----:B------:R-:W-:Y:S01]  /*0f40*/  FFMA.FTZ R6, R5, R8, R6 ;  /* 0x0000000805067223 */ /* 0x000fe20000010006 */
[----:B------:R-:W-:Y:S02]  /*0f50*/  LOP3.LUT R13, R13, 0xffff0000, RZ, 0xc0, !PT ;  /* 0xffff00000d0d7812 */ /* 0x000fe400078ec0ff */
[----:B------:R-:W-:Y:S01]  /*0f60*/  LOP3.LUT R16, R25, 0xffff0000, RZ, 0xc0, !PT ;  /* 0xffff000019107812 */ /* 0x000fe200078ec0ff */
[----:B------:R-:W-:Y:S01]  /*0f70*/  FFMA.FTZ R17, R17, R10, R24 ;  /* 0x0000000a11117223 */ /* 0x000fe20000010018 */
[----:B------:R-:W-:Y:S01]  /*0f80*/  LOP3.LUT R21, R21, 0xffff0000, RZ, 0xc0, !PT ;  /* 0xffff000015157812 */ /* 0x000fe200078ec0ff */
[----:B------:R-:W-:Y:S01]  /*0f90*/  IMAD.U32 R8, R14, 0x10000, RZ ;  /* 0x000100000e087824 */ /* 0x000fe200078e00ff */
[----:B------:R-:W-:Y:S01]  /*0fa0*/  SHF.L.U32 R12, R18, 0x10, RZ ;  /* 0x00000010120c7819 */ /* 0x000fe200000006ff */
[----:B------:R-:W-:Y:S01]  /*0fb0*/  FFMA.FTZ R9, R9, R13, R6 ;  /* 0x0000000d09097223 */ /* 0x000fe20000010006 */
[C---:B------:R-:W-:Y:S01]  /*0fc0*/  IMAD.U32 R10, R19.reuse, 0x10000, RZ ;  /* 0x00010000130a7824 */ /* 0x040fe200078e00ff */
[----:B------:R-:W-:Y:S01]  /*0fd0*/  LOP3.LUT R6, R19, 0xffff0000, RZ, 0xc0, !PT ;  /* 0xffff000013067812 */ /* 0x000fe200078ec0ff */
[----:B------:R-:W-:Y:S01]  /*0fe0*/  FFMA.FTZ R16, R16, R21, R17 ;  /* 0x0000001510107223 */ /* 0x000fe20000010011 */
[----:B------:R-:W-:Y:S01]  /*0ff0*/  LOP3.LUT R13, R18, 0xffff0000, RZ, 0xc0, !PT ;  /* 0xffff0000120d7812 */ /* 0x000fe200078ec0ff */
[----:B------:R-:W-:Y:S01]  /*1000*/  IMAD.U32 R18, R22, 0x10000, RZ ;  /* 0x0001000016127824 */ /* 0x000fe200078e00ff */
[----:B------:R-:W-:Y:S01]  /*1010*/  SHF.L.U32 R19, R26, 0x10, RZ ;  /* 0x000000101a137819 */ /* 0x000fe200000006ff */
[----:B------:R-:W-:Y:S01]  /*1020*/  FFMA.FTZ R8, R12, R8, R9 ;  /* 0x000000080c087223 */ /* 0x000fe20000010009 */
[----:B------:R-:W-:-:S02]  /*1030*/  LOP3.LUT R14, R14, 0xffff0000, RZ, 0xc0, !PT ;  /* 0xffff00000e0e7812 */ /* 0x000fc400078ec0ff */
[----:B------:R-:W-:Y:S01]  /*1040*/  LOP3.LUT R9, R26, 0xffff0000, RZ, 0xc0, !PT ;  /* 0xffff00001a097812 */ /* 0x000fe200078ec0ff */
[----:B------:R-:W-:Y:S01]  /*1050*/  FFMA.FTZ R16, R19, R18, R16 ;  /* 0x0000001213107223 */ /* 0x000fe20000010010 */
[----:B------:R-:W-:Y:S01]  /*1060*/  LOP3.LUT R22, R22, 0xffff0000, RZ, 0xc0, !PT ;  /* 0xffff000016167812 */ /* 0x000fe200078ec0ff */
[----:B------:R-:W-:Y:S02]  /*1070*/  IMAD.U32 R5, R15, 0x10000, RZ ;  /* 0x000100000f057824 */ /* 0x000fe400078e00ff */
[----:B------:R-:W-:Y:S01]  /*1080*/  FFMA.FTZ R13, R13, R14, R8 ;  /* 0x0000000e0d0d7223 */ /* 0x000fe20000010008 */
[----:B------:R-:W-:Y:S01]  /*1090*/  SHF.L.U32 R8, R27, 0x10, RZ ;  /* 0x000000101b087819 */ /* 0x000fe200000006ff */
[----:B------:R-:W-:Y:S01]  /*10a0*/  IMAD.U32 R12, R23, 0x10000, RZ ;  /* 0x00010000170c7824 */ /* 0x000fe200078e00ff */
[----:B------:R-:W-:Y:S01]  /*10b0*/  LOP3.LUT R11, R11, 0xffff0000, RZ, 0xc0, !PT ;  /* 0xffff00000b0b7812 */ /* 0x000fe200078ec0ff */
[----:B------:R-:W-:Y:S01]  /*10c0*/  FFMA.FTZ R9, R9, R22, R16 ;  /* 0x0000001609097223 */ /* 0x000fe20000010010 */
[----:B------:R-:W-:Y:S01]  /*10d0*/  LOP3.LUT R15, R15, 0xffff0000, RZ, 0xc0, !PT ;  /* 0xffff00000f0f7812 */ /* 0x000fe200078ec0ff */
[----:B------:R-:W-:Y:S01]  /*10e0*/  FFMA.FTZ R5, R10, R5, R13 ;  /* 0x000000050a057223 */ /* 0x000fe2000001000d */
[----:B------:R-:W-:Y:S01]  /*10f0*/  LOP3.LUT R23, R23, 0xffff0000, RZ, 0xc0, !PT ;  /* 0xffff000017177812 */ /* 0x000fe200078ec0ff */
[----:B------:R-:W-:Y:S01]  /*1100*/  FFMA.FTZ R8, R8, R12, R9 ;  /* 0x0000000c08087223 */ /* 0x000fe20000010009 */
[----:B------:R-:W-:Y:S01]  /*1110*/  LOP3.LUT R27, R27, 0xffff0000, RZ, 0xc0, !PT ;  /* 0xffff00001b1b7812 */ /* 0x000fe200078ec0ff */
[----:B------:R-:W-:Y:S01]  /*1120*/  FFMA.FTZ R7, R11, R7, R4 ;  /* 0x000000070b077223 */ /* 0x000fe20000010004 */
[----:B------:R-:W-:Y:S01]  /*1130*/  FFMA.FTZ R15, R6, R15, R5 ;  /* 0x0000000f060f7223 */ /* 0x000fe20000010005 */
[----:B------:R-:W0:Y:S02]  /*1140*/  SHFL.BFLY PT, R4, R3, 0x4, 0x1f ;  /* 0x0c801f0003047f89 */ /* 0x000e2400000e0000 */
[----:B------:R-:W-:-:S02]  /*1150*/  FFMA.FTZ R23, R27, R23, R8 ;  /* 0x000000171b177223 */ /* 0x000fc40000010008 */
[----:B------:R-:W2:Y:S04]  /*1160*/  SHFL.BFLY PT, R6, R7, 0x4, 0x1f ;  /* 0x0c801f0007067f89 */ /* 0x000ea800000e0000 */
[----:B------:R-:W3:Y:S04]  /*1170*/  SHFL.BFLY PT, R8, R15, 0x4, 0x1f ;  /* 0x0c801f000f087f89 */ /* 0x000ee800000e0000 */
[----:B------:R-:W4:Y:S01]  /*1180*/  SHFL.BFLY PT, R10, R23, 0x4, 0x1f ;  /* 0x0c801f00170a7f89 */ /* 0x000f2200000e0000 */
[----:B------:R-:W5:Y:S01]  /*1190*/  S2R R13, SR_TID.X ;  /* 0x00000000000d7919 */ /* 0x000f620000002100 */
[----:B0-----:R-:W-:Y:S01]  /*11a0*/  FADD.FTZ R4, R3, R4 ;  /* 0x0000000403047221 */ /* 0x001fe20000010000 */
[----:B--2---:R-:W-:Y:S01]  /*11b0*/  FADD.FTZ R6, R7, R6 ;  /* 0x0000000607067221 */ /* 0x004fe20000010000 */
[----:B---3--:R-:W-:-:S03]  /*11c0*/  FADD.FTZ R8, R15, R8 ;  /* 0x000000080f087221 */ /* 0x008fc60000010000 */
[----:B------:R-:W0:Y:S01]  /*11d0*/  SHFL.BFLY PT, R5, R4, 0x2, 0x1f ;  /* 0x0c401f0004057f89 */ /* 0x000e2200000e0000 */
[----:B----4-:R-:W-:-:S03]  /*11e0*/  FADD.FTZ R10, R23, R10 ;  /* 0x0000000a170a7221 */ /* 0x010fc60000010000 */
[----:B------:R-:W2:Y:S04]  /*11f0*/  SHFL.BFLY PT, R9, R6, 0x2, 0x1f ;  /* 0x0c401f0006097f89 */ /* 0x000ea800000e0000 */
[----:B------:R-:W3:Y:S04]  /*1200*/  SHFL.BFLY PT, R3, R8, 0x2, 0x1f ;  /* 0x0c401f0008037f89 */ /* 0x000ee800000e0000 */
[----:B------:R-:W4:Y:S01]  /*1210*/  SHFL.BFLY PT, R11, R10, 0x2, 0x1f ;  /* 0x0c401f000a0b7f89 */ /* 0x000f2200000e0000 */
[----:B------:R-:W1:Y:S01]  /*1220*/  S2R R12, SR_TID.X ;  /* 0x00000000000c7919 */ /* 0x000e620000002100 */
[----:B-----5:R-:W-:-:S04]  /*1230*/  LOP3.LUT R13, R13, 0x7, RZ, 0xc0, !PT ;  /* 0x000000070d0d7812 */ /* 0x020fc800078ec0ff */
[----:B------:R-:W-:Y:S01]  /*1240*/  ISETP.NE.AND P1, PT, R13, RZ, PT ;  /* 0x000000ff0d00720c */ /* 0x000fe20003f25270 */
[----:B0-----:R-:W-:Y:S01]  /*1250*/  FADD.FTZ R5, R4, R5 ;  /* 0x0000000504057221 */ /* 0x001fe20000010000 */
[----:B--2---:R-:W-:Y:S01]  /*1260*/  FADD.FTZ R9, R6, R9 ;  /* 0x0000000906097221 */ /* 0x004fe20000010000 */
[----:B---3--:R-:W-:-:S03]  /*1270*/  FADD.FTZ R7, R8, R3 ;  /* 0x0000000308077221 */ /* 0x008fc60000010000 */
[----:B------:R-:W0:Y:S07]  /*1280*/  SHFL.BFLY PT, R4, R5, 0x1, 0x1f ;  /* 0x0c201f0005047f89 */ /* 0x000e2e00000e0000 */
[----:B------:R-:W2:Y:S01]  /*1290*/  @!P1 LDC R13, c[0x0][0x4f4] ;  /* 0x00013d00ff0d9b82 */ /* 0x000ea20000000800 */
[----:B----4-:R-:W-:Y:S01]  /*12a0*/  FADD.FTZ R11, R10, R11 ;  /* 0x0000000b0a0b7221 */ /* 0x010fe20000010000 */
[----:B------:R-:W3:Y:S04]  /*12b0*/  SHFL.BFLY PT, R6, R9, 0x1, 0x1f ;  /* 0x0c201f0009067f89 */ /* 0x000ee800000e0000 */
[----:B------:R-:W4:Y:S02]  /*12c0*/  SHFL.BFLY PT, R8, R7, 0x1, 0x1f ;  /* 0x0c201f0007087f89 */ /* 0x000f2400000e0000 */
[----:B------:R-:W5:Y:S02]  /*12d0*/  @!P1 LDC R15, c[0x0][0x4f4] ;  /* 0x00013d00ff0f9b82 */ /* 0x000f640000000800 */
[----:B------:R-:W5:Y:S01]  /*12e0*/  SHFL.BFLY PT, R10, R11, 0x1, 0x1f ;  /* 0x0c201f000b0a7f89 */ /* 0x000f6200000e0000 */
[----:B------:R-:W-:-:S02]  /*12f0*/  IADD3 R3, PT, PT, R0, UR6, RZ ;  /* 0x0000000600037c10 */ /* 0x000fc4000fffe0ff */
[----:B-1----:R-:W-:Y:S02]  /*1300*/  LOP3.LUT P0, RZ, R12, 0x7, RZ, 0xc0, !PT ;  /* 0x000000070cff7812 */ /* 0x002fe4000780c0ff */
[----:B------:R-:W-:-:S04]  /*1310*/  IADD3 R0, P2, PT, R3, R2, RZ ;  /* 0x0000000203007210 */ /* 0x000fc80007f5e0ff */
[----:B------:R-:W-:Y:S02]  /*1320*/  LEA.HI.X.SX32 R3, R3, RZ, 0x1, P2 ;  /* 0x000000ff03037211 */ /* 0x000fe400010f0eff */
[C---:B------:R-:W-:Y:S01]  /*1330*/  LEA R2, P2, R0.reuse, UR4, 0x2 ;  /* 0x0000000400027c11 */ /* 0x040fe2000f8410ff */
[----:B0-----:R-:W-:Y:S01]  /*1340*/  FADD.FTZ R5, R5, R4 ;  /* 0x0000000405057221 */ /* 0x001fe20000010000 */
[----:B---3--:R-:W-:Y:S01]  /*1350*/  FADD.FTZ R6, R9, R6 ;  /* 0x0000000609067221 */ /* 0x008fe20000010000 */
[----:B----4-:R-:W-:Y:S01]  /*1360*/  FADD.FTZ R8, R7, R8 ;  /* 0x0000000807087221 */ /* 0x010fe20000010000 */
[----:B------:R-:W-:Y:S01]  /*1370*/  LEA.HI.X R3, R0, UR5, R3, 0x2, P2 ;  /* 0x0000000500037c11 */ /* 0x000fe200090f1403 */
[----:B------:R-:W-:Y:S01]  /*1380*/  @!P0 FMUL.FTZ R5, R5, UR7 ;  /* 0x0000000705058c20 */ /* 0x000fe20008410000 */
[----:B--2---:R-:W-:Y:S01]  /*1390*/  @!P1 FMUL.FTZ R7, R6, R13 ;  /* 0x0000000d06079220 */ /* 0x004fe20000410000 */
[----:B-----5:R-:W-:Y:S01]  /*13a0*/  @!P1 FMUL.FTZ R9, R8, R15 ;  /* 0x0000000f08099220 */ /* 0x020fe20000410000 */
[----:B------:R-:W-:-:S02]  /*13b0*/  FADD.FTZ R10, R11, R10 ;  /* 0x0000000a0b0a7221 */ /* 0x000fc40000010000 */
[----:B------:R0:W-:Y:S02]  /*13c0*/  @!P0 STG.E desc[UR8][R2.64], R5 ;  /* 0x0000000502008986 */ /* 0x0001e4000c101908 */
[----:B------:R-:W-:Y:S02]  /*13d0*/  FMUL.FTZ R11, R10, UR7 ;  /* 0x000000070a0b7c20 */ /* 0x000fe40008410000 */
[----:B------:R0:W-:Y:S04]  /*13e0*/  @!P1 STG.E desc[UR8][R2.64+0x80], R7 ;  /* 0x0000800702009986 */ /* 0x0001e8000c101908 */
[----:B------:R0:W-:Y:S01]  /*13f0*/  @!P1 STG.E desc[UR8][R2.64+0x100], R9 ;  /* 0x0001000902009986 */ /* 0x0001e2000c101908 */
[----:B------:R-:W-:Y:S05]  /*1400*/  @P1 EXIT ;  /* 0x000000000000194d */ /* 0x000fea0003800000 */
[----:B------:R-:W-:Y:S01]  /*1410*/  STG.E desc[UR8][R2.64+0x180], R11 ;  /* 0x0001800b02007986 */ /* 0x000fe2000c101908 */
[----:B------:R-:W-:Y:S05]  /*1420*/  EXIT ;  /* 0x000000000000794d */ /* 0x000fea0003800000 */
.L_x_2747:
        /* <DEDUP_REMOVED lines=13> */
.L_x_2799:


//--------------------- .text._ZN5flash25flash_bwd_dot_do_o_kernelILb1E23Flash_bwd_kernel_traitsILi64ELi128ELi128ELi8ELi4ELi4ELi4ELb0ELb0EN7cutlass10bfloat16_tE19Flash_kernel_traitsILi64ELi128ELi128ELi8ES3_EEEEvNS_16Flash_bwd_paramsE --------------------------
	.section	.text._ZN5flash25flash_bwd_dot_do_o_kernelILb1E23Flash_bwd_kernel_traitsILi64ELi128ELi128ELi8ELi4ELi4ELi4ELb0ELb0EN7cutlass10bfloat16_tE19Flash_kernel_traitsILi64ELi128ELi128ELi8ES3_EEEEvNS_16Flash_bwd_paramsE,"ax",@progbits
	.align	128
        .global         _ZN5flash25flash_bwd_dot_do_o_kernelILb1E23Flash_bwd_kernel_traitsILi64ELi128ELi128ELi8ELi4ELi4ELi4ELb0ELb0EN7cutlass10bfloat16_tE19Flash_kernel_traitsILi64ELi128ELi128ELi8ES3_EEEEvNS_16Flash_bwd_paramsE
        .type           _ZN5flash25flash_bwd_dot_do_o_kernelILb1E23Flash_bwd_kernel_traitsILi64ELi128ELi128ELi8ELi4ELi4ELi4ELb0ELb0EN7cutlass10bfloat16_tE19Flash_kernel_traitsILi64ELi128ELi128ELi8ES3_EEEEvNS_16Flash_bwd_paramsE,@function
        .size           _ZN5flash25flash_bwd_dot_do_o_kernelILb1E23Flash_bwd_kernel_traitsILi64ELi128ELi128ELi8ELi4ELi4ELi4ELb0ELb0EN7cutlass10bfloat16_tE19Flash_kernel_traitsILi64ELi128ELi128ELi8ES3_EEEEvNS_16Flash_bwd_paramsE,(.L_x_2800 - _ZN5flash25flash_bwd_dot_do_o_kernelILb1E23Flash_bwd_kernel_traitsILi64ELi128ELi128ELi8ELi4ELi4ELi4ELb0ELb0EN7cutlass10bfloat16_tE19Flash_kernel_traitsILi64ELi128ELi128ELi8ES3_EEEEvNS_16Flash_bwd_paramsE)
        .other          _ZN5flash25flash_bwd_dot_do_o_kernelILb1E23Flash_bwd_kernel_traitsILi64ELi128ELi128ELi8ELi4ELi4ELi4ELb0ELb0EN7cutlass10bfloat16_tE19Flash_kernel_traitsILi64ELi128ELi128ELi8ES3_EEEEvNS_16Flash_bwd_paramsE,@"STO_CUDA_ENTRY STV_DEFAULT"
_ZN5flash25flash_bwd_dot_do_o_kernelILb1E23Flash_bwd_kernel_traitsILi64ELi128ELi128ELi8ELi4ELi4ELi4ELb0ELb0EN7cutlass10bfloat16_tE19Flash_kernel_traitsILi64ELi128ELi128ELi8ES3_EEEEvNS_16Flash_bwd_paramsE:
.text._ZN5flash25flash_bwd_dot_do_o_kernelILb1E23Flash_bwd_kernel_traitsILi64ELi128ELi128ELi8ELi4ELi4ELi4ELb0ELb0EN7cutlass10bfloat16_tE19Flash_kernel_traitsILi64ELi128ELi128ELi8ES3_EEEEvNS_16Flash_bwd_paramsE:
[----:B------:R-:W-:Y:S08]  /*0000*/  LDC R1, c[0x0][0x37c] ;  /* 0x0000df00ff017b82 */ /* 0x000ff00000000800 */
[----:B------:R-:W0:Y:S01]  /*0010*/  LDC.64 R2, c[0x0][0x460] ;  /* 0x00011800ff027b82 */ /* 0x000e220000000a00 */
[----:B------:R-:W1:Y:S01]  /*0020*/  S2R R21, SR_CTAID.Y ;  /* 0x0000000000157919 */ /* 0x000e620000002600 */
[----:B------:R-:W2:Y:S01]  /*0030*/  LDCU.64 UR4, c[0x0][0x358] ;  /* 0x00006b00ff0477ac */ /* 0x000ea20008000a00 */
[----:B------:R-:W-:-:S02]  /*0040*/  MOV R23, 0xffffffff ;  /* 0xffffffff00177802 */ /* 0x000fc40000000f00 */
[C---:B0-----:R-:W-:Y:S02]  /*0050*/  ISETP.NE.U32.AND P1, PT, R2.reuse, RZ, PT ;  /* 0x000000ff0200720c */ /* 0x041fe40003f25070 */
        /* <DEDUP_REMOVED lines=9> */
[----:B------:R-:W0:Y:S01]  /*00f0*/  S2R R22, SR_CTAID.X ;  /* 0x0000000000167919 */ /* 0x000e220000002500 */
[----:B------:R-:W1:Y:S01]  /*0100*/  @!P1 LDC R12, c[0x0][0x434] ;  /* 0x00010d00ff0c9b82 */ /* 0x000e620000000800 */
[----:B0-----:R-:W-:Y:S01]  /*0110*/  IMAD.SHL.U32 R19, R22, 0x80, RZ ;  /* 0x0000008016137824 */ /* 0x001fe200078e00ff */
[----:B--2---:R-:W-:-:S04]  /*0120*/  @P1 IADD3 R12, PT, PT, R4, -R23, RZ ;  /* 0x80000017040c1210 */ /* 0x004fc80007ffe0ff */
[----:B-1----:R-:W-:-:S13]  /*0130*/  ISETP.GT.AND P1, PT, R12, R19, PT ;  /* 0x000000130c00720c */ /* 0x002fda0003f24270 */
[----:B------:R-:W-:Y:S05]  /*0140*/  @!P1 EXIT ;  /* 0x000000000000994d */ /* 0x000fea0003800000 */
[----:B------:R-:W-:Y:S01]  /*0150*/  ISETP.NE.AND P1, PT, R23, -0x1, PT ;  /* 0xffffffff1700780c */ /* 0x000fe20003f25270 */
[----:B------:R-:W0:Y:S01]  /*0160*/  LDC R0, c[0x0][0x3e0] ;  /* 0x0000f800ff007b82 */ /* 0x000e220000000800 */
[----:B------:R-:W0:Y:S01]  /*0170*/  LDCU UR7, c[0x0][0x44c] ;  /* 0x00008980ff0777ac */ /* 0x000e220008000800 */
[----:B------:R-:W1:Y:S10]  /*0180*/  S2R R8, SR_CTAID.Z ;  /* 0x0000000000087919 */ /* 0x000e740000002700 */
[----:B------:R-:W2:Y:S08]  /*0190*/  @!P1 LDC.64 R10, c[0x0][0x400] ;  /* 0x00010000ff0a9b82 */ /* 0x000eb00000000a00 */
[----:B------:R-:W3:Y:S08]  /*01a0*/  @!P1 LDC.64 R6, c[0x0][0x588] ;  /* 0x00016200ff069b82 */ /* 0x000ef00000000a00 */
[----:B------:R-:W4:Y:S08]  /*01b0*/  @P1 LDC.64 R4, c[0x0][0x408] ;  /* 0x00010200ff041b82 */ /* 0x000f300000000a00 */
[----:B------:R-:W5:Y:S01]  /*01c0*/  @P1 LDC.64 R2, c[0x0][0x590] ;  /* 0x00016400ff021b82 */ /* 0x000f620000000a00 */
[----:B--2---:R-:W-:-:S04]  /*01d0*/  @!P1 IMAD.WIDE.U32 R14, R21, R10, RZ ;  /* 0x0000000a150e9225 */ /* 0x004fc800078e00ff */
[C---:B------:R-:W-:Y:S02]  /*01e0*/  @!P1 IMAD R9, R21.reuse, R11, R15 ;  /* 0x0000000b15099224 */ /* 0x040fe400078e020f */
[----:B------:R-:W-:Y:S02]  /*01f0*/  @!P1 IMAD.MOV.U32 R13, RZ, RZ, R14 ;  /* 0x000000ffff0d9224 */ /* 0x000fe400078e000e */
[----:B---3--:R-:W-:-:S04]  /*0200*/  @!P1 IMAD.WIDE.U32 R16, R21, R6, RZ ;  /* 0x0000000615109225 */ /* 0x008fc800078e00ff */
[----:B------:R-:W-:Y:S02]  /*0210*/  @!P1 IMAD R17, R21, R7, R17 ;  /* 0x0000000715119224 */ /* 0x000fe400078e0211 */
[----:B----4-:R-:W-:-:S04]  /*0220*/  @P1 IMAD.WIDE.U32 R10, R23, R4, RZ ;  /* 0x00000004170a1225 */ /* 0x010fc800078e00ff */
[----:B------:R-:W-:Y:S02]  /*0230*/  @P1 IMAD R9, R23, R5, R11 ;  /* 0x0000000517091224 */ /* 0x000fe400078e020b */
[----:B0-----:R-:W-:-:S04]  /*0240*/  IMAD.WIDE R4, R0, UR7, RZ ;  /* 0x0000000700047c25 */ /* 0x001fc8000f8e02ff */
[----:B-----5:R-:W-:-:S04]  /*0250*/  @P1 IMAD.WIDE.U32 R6, R23, R2, RZ ;  /* 0x0000000217061225 */ /* 0x020fc800078e00ff */
[----:B------:R-:W-:Y:S01]  /*0260*/  @P1 IMAD R17, R23, R3, R7 ;  /* 0x0000000317111224 */ /* 0x000fe200078e0207 */
[----:B------:R-:W-:Y:S01]  /*0270*/  @P1 MOV R16, R6 ;  /* 0x0000000600101202 */ /* 0x000fe20000000f00 */
[----:B------:R-:W-:Y:S01]  /*0280*/  @P1 IMAD.MOV.U32 R13, RZ, RZ, R10 ;  /* 0x000000ffff0d1224 */ /* 0x000fe200078e000a */
[----:B-1----:R-:W-:Y:S06]  /*0290*/  @P1 BRA `(.L_x_2748) ;  /* 0x0000000000441947 */ /* 0x002fec0003800000 */
[----:B------:R-:W0:Y:S02]  /*02a0*/  LDCU UR8, c[0x0][0x444] ;  /* 0x00008880ff0877ac */ /* 0x000e240008000800 */
[----:B0-----:R-:W-:Y:S02]  /*02b0*/  USHF.R.S32.HI UR6, URZ, 0x1f, UR8 ;  /* 0x0000001fff067899 */ /* 0x001fe40008011408 */
[----:B------:R-:W-:-:S04]  /*02c0*/  IMAD.WIDE.U32 R6, R21, UR8, RZ ;  /* 0x0000000815067c25 */ /* 0x000fc8000f8e00ff */
[----:B------:R-:W-:Y:S01]  /*02d0*/  IMAD R3, R21, UR6, RZ ;  /* 0x0000000615037c24 */ /* 0x000fe2000f8e02ff */
[----:B------:R-:W-:-:S04]  /*02e0*/  USHF.R.S32.HI UR6, URZ, 0x1f, UR7 ;  /* 0x0000001fff067899 */ /* 0x000fc80008011407 */
[----:B------:R-:W-:Y:S02]  /*02f0*/  IADD3 R3, PT, PT, R7, R3, RZ ;  /* 0x0000000307037210 */ /* 0x000fe40007ffe0ff */
[----:B------:R-:W-:-:S03]  /*0300*/  SHF.R.S32.HI R7, RZ, 0x1f, R0 ;  /* 0x0000001fff077819 */ /* 0x000fc60000011400 */
[-C--:B------:R-:W-:Y:S02]  /*0310*/  IMAD R10, R3, R0.reuse, RZ ;  /* 0x00000000030a7224 */ /* 0x080fe400078e02ff */
[----:B------:R-:W-:-:S04]  /*0320*/  IMAD.WIDE.U32 R2, R6, R0, RZ ;  /* 0x0000000006027225 */ /* 0x000fc800078e00ff */
[----:B------:R-:W-:-:S04]  /*0330*/  IMAD R7, R7, R6, R10 ;  /* 0x0000000607077224 */ /* 0x000fc800078e020a */
[----:B------:R-:W-:Y:S02]  /*0340*/  IMAD.IADD R3, R3, 0x1, R7 ;  /* 0x0000000103037824 */ /* 0x000fe400078e0207 */
[----:B------:R-:W-:-:S04]  /*0350*/  IMAD.WIDE.U32 R6, R2, UR7, RZ ;  /* 0x0000000702067c25 */ /* 0x000fc8000f8e00ff */
[----:B------:R-:W-:-:S04]  /*0360*/  IMAD R3, R3, UR7, RZ ;  /* 0x0000000703037c24 */ /* 0x000fc8000f8e02ff */
[----:B------:R-:W-:Y:S01]  /*0370*/  IMAD R11, R2, UR6, R3 ;  /* 0x00000006020b7c24 */ /* 0x000fe2000f8e0203 */
[----:B------:R-:W-:-:S03]  /*0380*/  MOV R3, R6 ;  /* 0x0000000600037202 */ /* 0x000fc60000000f00 */
[----:B------:R-:W-:Y:S01]  /*0390*/  IMAD.IADD R2, R7, 0x1, R11 ;  /* 0x0000000107027824 */ /* 0x000fe200078e020b */
[----:B------:R-:W-:Y:S06]  /*03a0*/  BRA `(.L_x_2749) ;  /* 0x0000000000107947 */ /* 0x000fec0003800000 */
.L_x_2748:
[-C--:B------:R-:W-:Y:S02]  /*03b0*/  IMAD R3, R5, R23.reuse, RZ ;  /* 0x0000001705037224 */ /* 0x080fe400078e02ff */
[----:B------:R-:W-:-:S05]  /*03c0*/  IMAD.WIDE.U32 R6, R4, R23, RZ ;  /* 0x0000001704067225 */ /* 0x000fca00078e00ff */
[----:B------:R-:W-:Y:S01]  /*03d0*/  IADD3 R2, PT, PT, R7, R3, RZ ;  /* 0x0000000307027210 */ /* 0x000fe20007ffe0ff */
[----:B------:R-:W-:-:S07]  /*03e0*/  IMAD.MOV.U32 R3, RZ, RZ, R6 ;  /* 0x000000ffff037224 */ /* 0x000fce00078e0006 */
.L_x_2749:
[----:B------:R-:W0:Y:S01]  /*03f0*/  LDCU.U8 UR6, c[0x0][0x548] ;  /* 0x0000a900ff0677ac */ /* 0x000e220008000000 */
[----:B------:R-:W-:Y:S01]  /*0400*/  SHF.L.U32 R6, R21, 0x7, RZ ;  /* 0x0000000715067819 */ /* 0x000fe200000006ff */
[----:B------:R-:W-:-:S03]  /*0410*/  IMAD R25, R8, UR7, RZ ;  /* 0x0000000708197c24 */ /* 0x000fc6000f8e02ff */
[----:B------:R-:W-:-:S04]  /*0420*/  SEL R10, R6, RZ, P0 ;  /* 0x000000ff060a7207 */ /* 0x000fc80000000000 */
[----:B------:R-:W-:-:S05]  /*0430*/  IADD3 R7, P0, PT, R19, R10, RZ ;  /* 0x0000000a13077210 */ /* 0x000fca0007f1e0ff */
[----:B------:R-:W-:Y:S01]  /*0440*/  IMAD.X R11, RZ, RZ, RZ, P0 ;  /* 0x000000ffff0b7224 */ /* 0x000fe200000e06ff */
[----:B0-----:R-:W-:-:S03]  /*0450*/  UISETP.NE.AND UP0, UPT, UR6, URZ, UPT ;  /* 0x000000ff0600728c */ /* 0x001fc6000bf05270 */
[-C--:B------:R-:W-:Y:S02]  /*0460*/  IMAD R14, R11, R4.reuse, RZ ;  /* 0x000000040b0e7224 */ /* 0x080fe400078e02ff */
[----:B------:R-:W-:-:S04]  /*0470*/  IMAD.WIDE.U32 R10, R7, R4, RZ ;  /* 0x00000004070a7225 */ /* 0x000fc800078e00ff */
        /* <DEDUP_REMOVED lines=10> */
[----:B------:R-:W-:Y:S01]  /*0520*/  IMAD R24, R5, R8, R6 ;  /* 0x0000000805187224 */ /* 0x000fe200078e0206 */
[----:B------:R-:W-:Y:S06]  /*0530*/  BRA `(.L_x_2751) ;  /* 0x00000000000c7947 */ /* 0x000fec0003800000 */
.L_x_2750:
[----:B------:R-:W0:Y:S01]  /*0540*/  LDC R24, c[0x0][0x444] ;  /* 0x00011100ff187b82 */ /* 0x000e220000000800 */
[----:B------:R-:W-:-:S04]  /*0550*/  IMAD R21, R21, R0, R8 ;  /* 0x0000000015157224 */ /* 0x000fc800078e0208 */
[----:B0-----:R-:W-:-:S07]  /*0560*/  IMAD R24, R21, R24, RZ ;  /* 0x0000001815187224 */ /* 0x001fce00078e02ff */
.L_x_2751:
[----:B------:R-:W0:Y:S01]  /*0570*/  S2R R21, SR_TID.X ;  /* 0x0000000000157919 */ /* 0x000e220000002100 */
[----:B------:R-:W1:Y:S01]  /*0580*/  LDCU UR6, c[0x0][0x440] ;  /* 0x00008800ff0677ac */ /* 0x000e620008000800 */
[----:B------:R-:W-:Y:S01]  /*0590*/  IADD3 R12, PT, PT, -R19, R12, RZ ;  /* 0x0000000c130c7210 */ /* 0x000fe20007ffe1ff */
[----:B------:R-:W-:Y:S01]  /*05a0*/  IMAD.MOV.U32 R15, RZ, RZ, RZ ;  /* 0x000000ffff0f7224 */ /* 0x000fe200078e00ff */
[----:B------:R-:W2:Y:S01]  /*05b0*/  LDCU.128 UR12, c[0x0][0x590] ;  /* 0x0000b200ff0c77ac */ /* 0x000ea20008000c00 */
[----:B------:R-:W3:Y:S01]  /*05c0*/  LDCU.64 UR10, c[0x0][0x408] ;  /* 0x00008100ff0a77ac */ /* 0x000ee20008000a00 */
[----:B------:R-:W4:Y:S01]  /*05d0*/  LDCU.64 UR8, c[0x0][0x410] ;  /* 0x00008200ff0877ac */ /* 0x000f220008000a00 */
[----:B0-----:R-:W-:Y:S01]  /*05e0*/  IMAD.SHL.U32 R14, R21, 0x8, RZ ;  /* 0x00000008150e7824 */ /* 0x001fe200078e00ff */
[----:B------:R-:W-:-:S04]  /*05f0*/  SHF.R.U32.HI R23, RZ, 0x3, R21 ;  /* 0x00000003ff177819 */ /* 0x000fc80000011615 */
[----:B------:R-:W-:-:S04]  /*0600*/  LOP3.LUT R14, R14, 0x38, RZ, 0xc0, !PT ;  /* 0x000000380e0e7812 */ /* 0x000fc800078ec0ff */
[----:B-1----:R-:W-:Y:S01]  /*0610*/  ISETP.GE.AND P0, PT, R14, UR6, PT ;  /* 0x000000060e007c0c */ /* 0x002fe2000bf06270 */
[----:B--2---:R-:W-:-:S03]  /*0620*/  IMAD.WIDE.U32 R4, R19, UR12, R14 ;  /* 0x0000000c13047c25 */ /* 0x004fc6000f8e000e */
[----:B------:R-:W-:Y:S01]  /*0630*/  ISETP.GE.OR P3, PT, R23, R12, P0 ;  /* 0x0000000c1700720c */ /* 0x000fe20000766670 */
[----:B---3--:R-:W-:Y:S01]  /*0640*/  IMAD.WIDE.U32 R14, R19, UR10, R14 ;  /* 0x0000000a130e7c25 */ /* 0x008fe2000f8e000e */
[----:B------:R-:W-:-:S03]  /*0650*/  IADD3 R16, P1, PT, R16, R4, RZ ;  /* 0x0000000410107210 */ /* 0x000fc60007f3e0ff */
[----:B------:R-:W-:-:S05]  /*0660*/  IMAD R4, R19, UR13, R5 ;  /* 0x0000000d13047c24 */ /* 0x000fca000f8e0205 */
[----:B------:R-:W-:Y:S01]  /*0670*/  IADD3.X R17, PT, PT, R17, R4, RZ, P1, !PT ;  /* 0x0000000411117210 */ /* 0x000fe20000ffe4ff */
[----:B------:R-:W-:Y:S01]  /*0680*/  IMAD R4, R19, UR11, R15 ;  /* 0x0000000b13047c24 */ /* 0x000fe2000f8e020f */
[----:B------:R-:W-:Y:S01]  /*0690*/  IADD3 R14, P1, PT, R13, R14, RZ ;  /* 0x0000000e0d0e7210 */ /* 0x000fe20007f3e0ff */
[----:B------:R-:W0:Y:S01]  /*06a0*/  @!P3 LDC.64 R6, c[0x0][0x550] ;  /* 0x00015400ff06bb82 */ /* 0x000e220000000a00 */
[----:B------:R-:W-:-:S04]  /*06b0*/  IMAD.WIDE.U32 R16, R8, UR14, R16 ;  /* 0x0000000e08107c25 */ /* 0x000fc8000f8e0010 */
[----:B------:R-:W-:-:S03]  /*06c0*/  IMAD.X R15, R9, 0x1, R4, P1 ;  /* 0x00000001090f7824 */ /* 0x000fc600008e0604 */
[----:B------:R-:W1:Y:S01]  /*06d0*/  @!P3 LDC.64 R4, c[0x0][0x3f0] ;  /* 0x0000fc00ff04bb82 */ /* 0x000e620000000a00 */
[C---:B------:R-:W-:Y:S02]  /*06e0*/  IMAD R17, R8.reuse, UR15, R17 ;  /* 0x0000000f08117c24 */ /* 0x040fe4000f8e0211 */
[----:B----4-:R-:W-:-:S04]  /*06f0*/  IMAD.WIDE.U32 R14, R8, UR8, R14 ;  /* 0x00000008080e7c25 */ /* 0x010fc8000f8e000e */
[----:B------:R-:W-:-:S04]  /*0700*/  @!P3 IMAD.WIDE.U32 R18, R23, UR12, R16 ;  /* 0x0000000c1712bc25 */ /* 0x000fc8000f8e0010 */
[----:B------:R-:W-:Y:S01]  /*0710*/  IMAD R15, R8, UR9, R15 ;  /* 0x00000009080f7c24 */ /* 0x000fe2000f8e020f */
[----:B------:R-:W2:Y:S01]  /*0720*/  LDCU.64 UR8, c[0x0][0x570] ;  /* 0x0000ae00ff0877ac */ /* 0x000ea20008000a00 */
[----:B------:R-:W-:Y:S01]  /*0730*/  @!P3 IMAD R9, R23, UR13, R19 ;  /* 0x0000000d1709bc24 */ /* 0x000fe2000f8e0213 */
[----:B0-----:R-:W-:-:S04]  /*0740*/  @!P3 LEA R8, P1, R18, R6, 0x1 ;  /* 0x000000061208b211 */ /* 0x001fc800078208ff */
[----:B------:R-:W-:Y:S01]  /*0750*/  @!P3 LEA.HI.X R9, R18, R7, R9, 0x1, P1 ;  /* 0x000000071209b211 */ /* 0x000fe200008f0c09 */
[----:B------:R-:W-:Y:S01]  /*0760*/  @!P3 IMAD.WIDE.U32 R6, R23, UR10, R14 ;  /* 0x0000000a1706bc25 */ /* 0x000fe2000f8e000e */
[----:B------:R-:W-:-:S03]  /*0770*/  IADD3 R3, P1, P2, R10, R3, R25 ;  /* 0x000000030a037210 */ /* 0x000fc60007a3e019 */
[----:B------:R-:W-:Y:S01]  /*0780*/  @!P3 IMAD R7, R23, UR11, R7 ;  /* 0x0000000b1707bc24 */ /* 0x000fe2000f8e0207 */
[----:B-1----:R-:W-:-:S04]  /*0790*/  @!P3 LEA R18, P4, R6, R4, 0x1 ;  /* 0x000000040612b211 */ /* 0x002fc800078808ff */
[----:B------:R-:W-:Y:S02]  /*07a0*/  @!P3 LEA.HI.X R19, R6, R5, R7, 0x1, P4 ;  /* 0x000000050613b211 */ /* 0x000fe400020f0c07 */
[----:B------:R-:W-:Y:S02]  /*07b0*/  CS2R R4, SRZ ;  /* 0x0000000000047805 */ /* 0x000fe4000001ff00 */
[----:B------:R-:W-:Y:S02]  /*07c0*/  CS2R R6, SRZ ;  /* 0x0000000000067805 */ /* 0x000fe4000001ff00 */
[----:B------:R-:W-:-:S04]  /*07d0*/  CS2R R10, SRZ ;  /* 0x00000000000a7805 */ /* 0x000fc8000001ff00 */
[----:B------:R0:W3:Y:S02]  /*07e0*/  @!P3 LDG.E.128 R4, desc[UR4][R8.64] ;  /* 0x000000040804b981 */ /* 0x0000e4000c1e1d00 */
[----:B0-----:R-:W-:-:S06]  /*07f0*/  CS2R R8, SRZ ;  /* 0x0000000000087805 */ /* 0x001fcc000001ff00 */
[----:B------:R0:W4:Y:S01]  /*0800*/  @!P3 LDG.E.128 R8, desc[UR4][R18.64] ;  /* 0x000000041208b981 */ /* 0x000122000c1e1d00 */
[C---:B---3--:R-:W-:Y:S01]  /*0810*/  LOP3.LUT R13, R4.reuse, 0xffff0000, RZ, 0xc0, !PT ;  /* 0xffff0000040d7812 */ /* 0x048fe200078ec0ff */
[C---:B0-----:R-:W-:Y:S01]  /*0820*/  IMAD.U32 R19, R5.reuse, 0x10000, RZ ;  /* 0x0001000005137824 */ /* 0x041fe200078e00ff */
[----:B------:R-:W-:Y:S02]  /*0830*/  SHF.L.U32 R4, R4, 0x10, RZ ;  /* 0x0000001004047819 */ /* 0x000fe400000006ff */
[----:B------:R-:W-:Y:S02]  /*0840*/  LOP3.LUT R5, R5, 0xffff0000, RZ, 0xc0, !PT ;  /* 0xffff000005057812 */ /* 0x000fe400078ec0ff */
[----:B----4-:R-:W-:-:S05]  /*0850*/  LOP3.LUT R26, R8, 0xffff0000, RZ, 0xc0, !PT ;  /* 0xffff0000081a7812 */ /* 0x010fca00078ec0ff */
[----:B------:R-:W-:Y:S01]  /*0860*/  FMUL.FTZ R27, R13, R26 ;  /* 0x0000001a0d1b7220 */ /* 0x000fe20000410000 */
[----:B------:R-:W-:Y:S01]  /*0870*/  IMAD.U32 R13, R8, 0x10000, RZ ;  /* 0x00010000080d7824 */ /* 0x000fe200078e00ff */
[----:B------:R-:W-:Y:S02]  /*0880*/  SHF.L.U32 R8, R9, 0x10, RZ ;  /* 0x0000001009087819 */ /* 0x000fe400000006ff */
[----:B------:R-:W-:Y:S01]  /*0890*/  SHF.L.U32 R26, R7, 0x10, RZ ;  /* 0x00000010071a7819 */ /* 0x000fe200000006ff */
[----:B------:R-:W-:Y:S01]  /*08a0*/  FFMA.FTZ R4, R4, R13, R27 ;  /* 0x0000000d04047223 */ /* 0x000fe2000001001b */
[----:B------:R-:W-:Y:S02]  /*08b0*/  IADD3 R13, PT, PT, R23, 0x20, RZ ;  /* 0x00000020170d7810 */ /* 0x000fe40007ffe0ff */
[----:B------:R-:W-:Y:S01]  /*08c0*/  LOP3.LUT R7, R7, 0xffff0000, RZ, 0xc0, !PT ;  /* 0xffff000007077812 */ /* 0x000fe200078ec0ff */
[----:B------:R-:W-:Y:S01]  /*08d0*/  FFMA.FTZ R8, R19, R8, R4 ;  /* 0x0000000813087223 */ /* 0x000fe20000010004 */
[----:B------:R-:W-:Y:S01]  /*08e0*/  ISETP.GE.OR P4, PT, R13, R12, P0 ;  /* 0x0000000c0d00720c */ /* 0x000fe20000786670 */
[----:B------:R-:W-:Y:S01]  /*08f0*/  VIADD R13, R23, 0x40 ;  /* 0x00000040170d7836 */ /* 0x000fe20000000000 */
[----:B------:R-:W-:-:S04]  /*0900*/  LOP3.LUT R4, R9, 0xffff0000, RZ, 0xc0, !PT ;  /* 0xffff000009047812 */ /* 0x000fc800078ec0ff */
[----:B------:R-:W-:Y:S01]  /*0910*/  ISETP.GE.OR P3, PT, R13, R12, P0 ;  /* 0x0000000c0d00720c */ /* 0x000fe20000766670 */
[----:B------:R-:W-:Y:S01]  /*0920*/  FFMA.FTZ R9, R5, R4, R8 ;  /* 0x0000000405097223 */ /* 0x000fe20000010008 */
[----:B------:R-:W-:Y:S01]  /*0930*/  IADD3 R13, PT, PT, R23, 0x60, RZ ;  /* 0x00000060170d7810 */ /* 0x000fe20007ffe0ff */
[----:B------:R-:W-:Y:S01]  /*0940*/  IMAD.U32 R5, R10, 0x10000, RZ ;  /* 0x000100000a057824 */ /* 0x000fe200078e00ff */
[----:B------:R-:W-:Y:S02]  /*0950*/  SHF.L.U32 R8, R6, 0x10, RZ ;  /* 0x0000001006087819 */ /* 0x000fe400000006ff */
[----:B------:R-:W-:Y:S02]  /*0960*/  ISETP.GE.OR P0, PT, R13, R12, P0 ;  /* 0x0000000c0d00720c */ /* 0x000fe40000706670 */
[----:B------:R-:W0:Y:S01]  /*0970*/  @!P4 LDC.64 R12, c[0x0][0x550] ;  /* 0x00015400ff0ccb82 */ /* 0x000e220000000a00 */
[----:B------:R-:W-:Y:S01]  /*0980*/  @!P4 IADD3 R19, P5, PT, R23, 0x20, RZ ;  /* 0x000000201713c810 */ /* 0x000fe20007fbe0ff */
[----:B------:R-:W-:Y:S01]  /*0990*/  FFMA.FTZ R8, R8, R5, R9 ;  /* 0x0000000508087223 */ /* 0x000fe20000010009 */
[----:B------:R-:W-:Y:S01]  /*09a0*/  @!P4 IMAD.MOV.U32 R5, RZ, RZ, R17 ;  /* 0x000000ffff05c224 */ /* 0x000fe200078e0011 */
[----:B------:R-:W-:-:S02]  /*09b0*/  LOP3.LUT R10, R10, 0xffff0000, RZ, 0xc0, !PT ;  /* 0xffff00000a0a7812 */ /* 0x000fc400078ec0ff */
[----:B------:R-:W-:-:S04]  /*09c0*/  @!P4 IMAD.X R4, RZ, RZ, RZ, P5 ;  /* 0x000000ffff04c224 */ /* 0x000fc800028e06ff */
[----:B------:R-:W-:-:S04]  /*09d0*/  @!P4 IMAD R4, R4, UR12, RZ ;  /* 0x0000000c0404cc24 */ /* 0x000fc8000f8e02ff */
[----:B------:R-:W-:Y:S01]  /*09e0*/  @!P4 IMAD R9, R19, UR13, R4 ;  /* 0x0000000d1309cc24 */ /* 0x000fe2000f8e0204 */
[----:B------:R-:W-:-:S05]  /*09f0*/  @!P4 MOV R4, R16 ;  /* 0x000000100004c202 */ /* 0x000fca0000000f00 */
[----:B------:R-:W-:-:S05]  /*0a00*/  @!P4 IMAD.WIDE.U32 R4, R19, UR12, R4 ;  /* 0x0000000c1304cc25 */ /* 0x000fca000f8e0004 */
[----:B------:R-:W-:Y:S02]  /*0a10*/  @!P4 IADD3 R9, PT, PT, R5, R9, RZ ;  /* 0x000000090509c210 */ /* 0x000fe40007ffe0ff */
[----:B0-----:R-:W-:-:S04]  /*0a20*/  @!P4 LEA R12, P5, R4, R12, 0x1 ;  /* 0x0000000c040cc211 */ /* 0x001fc800078a08ff */
[----:B------:R-:W-:Y:S02]  /*0a30*/  @!P4 LEA.HI.X R13, R4, R13, R9, 0x1, P5 ;  /* 0x0000000d040dc211 */ /* 0x000fe400028f0c09 */
[----:B------:R-:W0:Y:S01]  /*0a40*/  @!P4 LDC.64 R4, c[0x0][0x3f0] ;  /* 0x0000fc00ff04cb82 */ /* 0x000e220000000a00 */
[----:B------:R-:W-:Y:S02]  /*0a50*/  LOP3.LUT R9, R6, 0xffff0000, RZ, 0xc0, !PT ;  /* 0xffff000006097812 */ /* 0x000fe400078ec0ff */
[----:B------:R-:W-:-:S03]  /*0a60*/  @!P4 IADD3 R19, P5, PT, R23, 0x20, RZ ;  /* 0x000000201713c810 */ /* 0x000fc60007fbe0ff */
[----:B------:R-:W-:Y:S01]  /*0a70*/  FFMA.FTZ R27, R9, R10, R8 ;  /* 0x0000000a091b7223 */ /* 0x000fe20000010008 */
[C---:B------:R-:W-:Y:S01]  /*0a80*/  IMAD.U32 R9, R11.reuse, 0x10000, RZ ;  /* 0x000100000b097824 */ /* 0x040fe200078e00ff */
[----:B------:R-:W-:Y:S01]  /*0a90*/  @!P4 MOV R8, R14 ;  /* 0x0000000e0008c202 */ /* 0x000fe20000000f00 */
[----:B------:R-:W-:Y:S01]  /*0aa0*/  @!P4 IMAD.X R6, RZ, RZ, RZ, P5 ;  /* 0x000000ffff06c224 */ /* 0x000fe200028e06ff */
[----:B------:R-:W-:Y:S01]  /*0ab0*/  LOP3.LUT R11, R11, 0xffff0000, RZ, 0xc0, !PT ;  /* 0xffff00000b0b7812 */ /* 0x000fe200078ec0ff */
[----:B------:R-:W-:Y:S01]  /*0ac0*/  FFMA.FTZ R26, R26, R9, R27 ;  /* 0x000000091a1a7223 */ /* 0x000fe2000001001b */
[----:B------:R-:W-:Y:S02]  /*0ad0*/  @!P4 IMAD.MOV.U32 R9, RZ, RZ, R15 ;  /* 0x000000ffff09c224 */ /* 0x000fe400078e000f */
[----:B------:R-:W-:Y:S02]  /*0ae0*/  @!P4 IMAD R6, R6, UR10, RZ ;  /* 0x0000000a0606cc24 */ /* 0x000fe4000f8e02ff */
[----:B------:R-:W-:Y:S01]  /*0af0*/  FFMA.FTZ R26, R7, R11, R26 ;  /* 0x0000000b071a7223 */ /* 0x000fe2000001001a */
[----:B------:R-:W-:-:S04]  /*0b00*/  @!P4 IMAD.WIDE.U32 R8, R19, UR10, R8 ;  /* 0x0000000a1308cc25 */ /* 0x000fc8000f8e0008 */
[----:B------:R-:W-:Y:S01]  /*0b10*/  @!P4 IMAD R6, R19, UR11, R6 ;  /* 0x0000000b1306cc24 */ /* 0x000fe2000f8e0206 */
[----:B0-----:R-:W-:-:S04]  /*0b20*/  @!P4 LEA R18, P5, R8, R4, 0x1 ;  /* 0x000000040812c211 */ /* 0x001fc800078a08ff */
[----:B------:R-:W-:Y:S02]  /*0b30*/  @!P4 IADD3 R6, PT, PT, R9, R6, RZ ;  /* 0x000000060906c210 */ /* 0x000fe40007ffe0ff */
[----:B------:R-:W-:Y:S02]  /*0b40*/  CS2R R10, SRZ ;  /* 0x00000000000a7805 */ /* 0x000fe4000001ff00 */
[----:B------:R-:W-:Y:S02]  /*0b50*/  @!P4 LEA.HI.X R19, R8, R5, R6, 0x1, P5 ;  /* 0x000000050813c211 */ /* 0x000fe400028f0c06 */
[----:B------:R-:W-:Y:S02]  /*0b60*/  CS2R R4, SRZ ;  /* 0x0000000000047805 */ /* 0x000fe4000001ff00 */
[----:B------:R-:W-:Y:S02]  /*0b70*/  CS2R R6, SRZ ;  /* 0x0000000000067805 */ /* 0x000fe4000001ff00 */
[----:B------:R-:W-:-:S04]  /*0b80*/  CS2R R8, SRZ ;  /* 0x0000000000087805 */ /* 0x000fc8000001ff00 */
[----:B------:R-:W3:Y:S04]  /*0b90*/  @!P4 LDG.E.128 R4, desc[UR4][R12.64] ;  /* 0x000000040c04c981 */ /* 0x000ee8000c1e1d00 */
[----:B------:R0:W4:Y:S02]  /*0ba0*/  @!P4 LDG.E.128 R8, desc[UR4][R18.64] ;  /* 0x000000041208c981 */ /* 0x000124000c1e1d00 */
[----:B0-----:R-:W-:Y:S01]  /*0bb0*/  @!P3 MOV R18, R16 ;  /* 0x000000100012b202 */ /* 0x001fe20000000f00 */
[----:B------:R-:W-:Y:S01]  /*0bc0*/  @!P3 IMAD.MOV.U32 R19, RZ, RZ, R17 ;  /* 0x000000ffff13b224 */ /* 0x000fe200078e0011 */
[----:B---3--:R-:W-:Y:S02]  /*0bd0*/  LOP3.LUT R28, R4, 0xffff0000, RZ, 0xc0, !PT ;  /* 0xffff0000041c7812 */ /* 0x008fe400078ec0ff */
[----:B----4-:R-:W-:-:S02]  /*0be0*/  LOP3.LUT R27, R8, 0xffff0000, RZ, 0xc0, !PT ;  /* 0xffff0000081b7812 */ /* 0x010fc400078ec0ff */
[----:B------:R-:W-:Y:S02]  /*0bf0*/  SHF.L.U32 R8, R8, 0x10, RZ ;  /* 0x0000001008087819 */ /* 0x000fe400000006ff */
[----:B------:R-:W-:Y:S01]  /*0c00*/  SHF.L.U32 R13, R9, 0x10, RZ ;  /* 0x00000010090d7819 */ /* 0x000fe200000006ff */
[----:B------:R-:W-:Y:S01]  /*0c10*/  FMUL.FTZ R29, R27, R28 ;  /* 0x0000001c1b1d7220 */ /* 0x000fe20000410000 */
[----:B------:R-:W-:Y:S01]  /*0c20*/  IMAD.U32 R27, R4, 0x10000, RZ ;  /* 0x00010000041b7824 */ /* 0x000fe200078e00ff */
[----:B------:R-:W-:Y:S01]  /*0c30*/  LOP3.LUT R9, R9, 0xffff0000, RZ, 0xc0, !PT ;  /* 0xffff000009097812 */ /* 0x000fe200078ec0ff */
[----:B------:R-:W-:Y:S02]  /*0c40*/  IMAD.U32 R4, R5, 0x10000, RZ ;  /* 0x0001000005047824 */ /* 0x000fe400078e00ff */
[----:B------:R-:W-:-:S04]  /*0c50*/  FFMA.FTZ R8, R8, R27, R29 ;  /* 0x0000001b08087223 */ /* 0x000fc8000001001d */
[----:B------:R-:W-:Y:S01]  /*0c60*/  FFMA.FTZ R4, R13, R4, R8 ;  /* 0x000000040d047223 */ /* 0x000fe20000010008 */
[----:B------:R-:W-:Y:S02]  /*0c70*/  LOP3.LUT R8, R5, 0xffff0000, RZ, 0xc0, !PT ;  /* 0xffff000005087812 */ /* 0x000fe400078ec0ff */
[----:B------:R-:W-:-:S03]  /*0c80*/  @!P3 IADD3 R5, P4, PT, R23, 0x40, RZ ;  /* 0x000000401705b810 */ /* 0x000fc60007f9e0ff */
[----:B------:R-:W-:Y:S01]  /*0c90*/  FFMA.FTZ R8, R9, R8, R4 ;  /* 0x0000000809087223 */ /* 0x000fe20000010004 */
[C---:B------:R-:W-:Y:S01]  /*0ca0*/  SHF.L.U32 R4, R6.reuse, 0x10, RZ ;  /* 0x0000001006047819 */ /* 0x040fe200000006ff */
[----:B------:R-:W-:Y:S01]  /*0cb0*/  @!P3 IMAD.X R12, RZ, RZ, RZ, P4 ;  /* 0x000000ffff0cb224 */ /* 0x000fe200020e06ff */
[----:B------:R-:W-:Y:S01]  /*0cc0*/  LOP3.LUT R6, R6, 0xffff0000, RZ, 0xc0, !PT ;  /* 0xffff000006067812 */ /* 0x000fe200078ec0ff */
[----:B------:R-:W-:Y:S02]  /*0cd0*/  IMAD.U32 R9, R10, 0x10000, RZ ;  /* 0x000100000a097824 */ /* 0x000fe400078e00ff */
[----:B------:R-:W-:Y:S02]  /*0ce0*/  @!P3 IMAD R12, R12, UR12, RZ ;  /* 0x0000000c0c0cbc24 */ /* 0x000fe4000f8e02ff */
[----:B------:R-:W-:Y:S01]  /*0cf0*/  FFMA.FTZ R8, R9, R4, R8 ;  /* 0x0000000409087223 */ /* 0x000fe20000010008 */
[----:B------:R-:W-:-:S04]  /*0d00*/  @!P3 IMAD.WIDE.U32 R18, R5, UR12, R18 ;  /* 0x0000000c0512bc25 */ /* 0x000fc8000f8e0012 */
[----:B------:R-:W-:Y:S02]  /*0d10*/  @!P3 IMAD R9, R5, UR13, R12 ;  /* 0x0000000d0509bc24 */ /* 0x000fe4000f8e020c */
[----:B------:R-:W0:Y:S03]  /*0d20*/  @!P3 LDC.64 R4, c[0x0][0x550] ;  /* 0x00015400ff04bb82 */ /* 0x000e260000000a00 */
[----:B------:R-:W-:Y:S02]  /*0d30*/  @!P3 IADD3 R9, PT, PT, R19, R9, RZ ;  /* 0x000000091309b210 */ /* 0x000fe40007ffe0ff */
[----:B0-----:R-:W-:-:S04]  /*0d40*/  @!P3 LEA R12, P4, R18, R4, 0x1 ;  /* 0x00000004120cb211 */ /* 0x001fc800078808ff */
[----:B------:R-:W-:Y:S02]  /*0d50*/  @!P3 LEA.HI.X R13, R18, R5, R9, 0x1, P4 ;  /* 0x00000005120db211 */ /* 0x000fe400020f0c09 */
[----:B------:R-:W0:Y:S01]  /*0d60*/  @!P0 LDC.64 R4, c[0x0][0x550] ;  /* 0x00015400ff048b82 */ /* 0x000e220000000a00 */
[----:B------:R-:W-:-:S05]  /*0d70*/  @!P0 IADD3 R19, P4, PT, R23, 0x60, RZ ;  /* 0x0000006017138810 */ /* 0x000fca0007f9e0ff */
[----:B------:R-:W-:-:S04]  /*0d80*/  @!P0 IMAD.X R9, RZ, RZ, RZ, P4 ;  /* 0x000000ffff098224 */ /* 0x000fc800020e06ff */
[----:B------:R-:W-:-:S04]  /*0d90*/  @!P0 IMAD R18, R9, UR12, RZ ;  /* 0x0000000c09128c24 */ /* 0x000fc8000f8e02ff */
[C---:B------:R-:W-:Y:S02]  /*0da0*/  @!P0 IMAD R9, R19.reuse, UR13, R18 ;  /* 0x0000000d13098c24 */ /* 0x040fe4000f8e0212 */
[----:B------:R-:W-:-:S05]  /*0db0*/  @!P0 IMAD.WIDE.U32 R18, R19, UR12, R16 ;  /* 0x0000000c13128c25 */ /* 0x000fca000f8e0010 */
[----:B------:R-:W-:Y:S02]  /*0dc0*/  @!P0 IADD3 R9, PT, PT, R19, R9, RZ ;  /* 0x0000000913098210 */ /* 0x000fe40007ffe0ff */
[----:B0-----:R-:W-:-:S04]  /*0dd0*/  @!P0 LEA R16, P4, R18, R4, 0x1 ;  /* 0x0000000412108211 */ /* 0x001fc800078808ff */
[----:B------:R-:W-:Y:S02]  /*0de0*/  @!P0 LEA.HI.X R17, R18, R5, R9, 0x1, P4 ;  /* 0x0000000512118211 */ /* 0x000fe400020f0c09 */
[----:B------:R-:W0:Y:S01]  /*0df0*/  @!P3 LDC.64 R4, c[0x0][0x3f0] ;  /* 0x0000fc00ff04bb82 */ /* 0x000e220000000a00 */
[----:B------:R-:W-:Y:S02]  /*0e00*/  @!P3 IADD3 R19, P4, PT, R23, 0x40, RZ ;  /* 0x000000401713b810 */ /* 0x000fe40007f9e0ff */
[----:B------:R-:W-:Y:S02]  /*0e10*/  LOP3.LUT R9, R10, 0xffff0000, RZ, 0xc0, !PT ;  /* 0xffff00000a097812 */ /* 0x000fe400078ec0ff */
[----:B------:R-:W-:-:S03]  /*0e20*/  @!P3 IADD3.X R10, PT, PT, RZ, RZ, RZ, P4, !PT ;  /* 0x000000ffff0ab210 */ /* 0x000fc600027fe4ff */
[----:B------:R-:W-:Y:S01]  /*0e30*/  FFMA.FTZ R6, R9, R6, R8 ;  /* 0x0000000609067223 */ /* 0x000fe20000010008 */
[----:B------:R-:W-:Y:S01]  /*0e40*/  @!P3 MOV R9, R15 ;  /* 0x0000000f0009b202 */ /* 0x000fe20000000f00 */
[----:B------:R-:W-:-:S04]  /*0e50*/  @!P3 IMAD R8, R10, UR10, RZ ;  /* 0x0000000a0a08bc24 */ /* 0x000fc8000f8e02ff */
[----:B------:R-:W-:Y:S02]  /*0e60*/  @!P3 IMAD R27, R19, UR11, R8 ;  /* 0x0000000b131bbc24 */ /* 0x000fe4000f8e0208 */
[----:B------:R-:W-:-:S04]  /*0e70*/  @!P3 IMAD.MOV.U32 R8, RZ, RZ, R14 ;  /* 0x000000ffff08b224 */ /* 0x000fc800078e000e */
[----:B------:R-:W-:-:S05]  /*0e80*/  @!P3 IMAD.WIDE.U32 R8, R19, UR10, R8 ;  /* 0x0000000a1308bc25 */ /* 0x000fca000f8e0008 */
[----:B------:R-:W-:Y:S02]  /*0e90*/  @!P3 IADD3 R9, PT, PT, R9, R27, RZ ;  /* 0x0000001b0909b210 */ /* 0x000fe40007ffe0ff */
[----:B0-----:R-:W-:-:S04]  /*0ea0*/  @!P3 LEA R18, P4, R8, R4, 0x1 ;  /* 0x000000040812b211 */ /* 0x001fc800078808ff */
[----:B------:R-:W-:Y:S02]  /*0eb0*/  @!P3 LEA.HI.X R19, R8, R5, R9, 0x1, P4 ;  /* 0x000000050813b211 */ /* 0x000fe400020f0c09 */
[----:B------:R-:W0:Y:S01]  /*0ec0*/  @!P0 LDC.64 R4, c[0x0][0x3f0] ;  /* 0x0000fc00ff048b82 */ /* 0x000e220000000a00 */
[----:B------:R-:W-:Y:S02]  /*0ed0*/  @!P0 IADD3 R27, P4, PT, R23, 0x60, RZ ;  /* 0x00000060171b8810 */ /* 0x000fe40007f9e0ff */
[----:B------:R-:W-:Y:S02]  /*0ee0*/  @!P0 MOV R8, R14 ;  /* 0x0000000e00088202 */ /* 0x000fe40000000f00 */
[----:B------:R-:W-:Y:S01]  /*0ef0*/  @!P0 MOV R9, R15 ;  /* 0x0000000f00098202 */ /* 0x000fe20000000f00 */
[----:B------:R-:W-:Y:S01]  /*0f00*/  @!P0 IMAD.X R10, RZ, RZ, RZ, P4 ;  /* 0x000000ffff0a8224 */ /* 0x000fe200020e06ff */
[----:B------:R-:W-:-:S03]  /*0f10*/  LOP3.LUT R14, R11, 0xffff0000, RZ, 0xc0, !PT ;  /* 0xffff00000b0e7812 */ /* 0x000fc600078ec0ff */
[----:B------:R-:W-:Y:S02]  /*0f20*/  @!P0 IMAD R10, R10, UR10, RZ ;  /* 0x0000000a0a0a8c24 */ /* 0x000fe4000f8e02ff */
[----:B------:R-:W-:-:S04]  /*0f30*/  @!P0 IMAD.WIDE.U32 R8, R27, UR10, R8 ;  /* 0x0000000a1b088c25 */ /* 0x000fc8000f8e0008 */
[----:B------:R-:W-:Y:S01]  /*0f40*/  @!P0 IMAD R15, R27, UR11, R10 ;  /* 0x0000000b1b0f8c24 */ /* 0x000fe2000f8e020a */
[----:B------:R-:W-:Y:S01]  /*0f50*/  SHF.L.U32 R27, R11, 0x10, RZ ;  /* 0x000000100b1b7819 */ /* 0x000fe200000006ff */
[----:B------:R-:W-:-:S03]  /*0f60*/  IMAD.U32 R10, R7, 0x10000, RZ ;  /* 0x00010000070a7824 */ /* 0x000fc600078e00ff */
[----:B------:R-:W-:Y:S01]  /*0f70*/  @!P0 IADD3 R15, PT, PT, R9, R15, RZ ;  /* 0x0000000f090f8210 */ /* 0x000fe20007ffe0ff */
[----:B------:R-:W-:Y:S01]  /*0f80*/  FFMA.FTZ R27, R27, R10, R6 ;  /* 0x0000000a1b1b7223 */ /* 0x000fe20000010006 */
[----:B------:R-:W-:Y:S02]  /*0f90*/  LOP3.LUT R10, R7, 0xffff0000, RZ, 0xc0, !PT ;  /* 0xffff0000070a7812 */ /* 0x000fe400078ec0ff */
[----:B------:R-:W-:Y:S02]  /*0fa0*/  CS2R R6, SRZ ;  /* 0x0000000000067805 */ /* 0x000fe4000001ff00 */
[----:B0-----:R-:W-:Y:S01]  /*0fb0*/  @!P0 LEA R28, P4, R8, R4, 0x1 ;  /* 0x00000004081c8211 */ /* 0x001fe200078808ff */
[----:B------:R-:W-:-:S03]  /*0fc0*/  FFMA.FTZ R27, R14, R10, R27 ;  /* 0x0000000a0e1b7223 */ /* 0x000fc6000001001b */
[----:B------:R-:W-:Y:S02]  /*0fd0*/  @!P0 LEA.HI.X R29, R8, R5, R15, 0x1, P4 ;  /* 0x00000005081d8211 */ /* 0x000fe400020f0c0f */
[----:B------:R-:W-:Y:S02]  /*0fe0*/  CS2R R4, SRZ ;  /* 0x0000000000047805 */ /* 0x000fe4000001ff00 */
[----:B------:R-:W-:Y:S02]  /*0ff0*/  CS2R R8, SRZ ;  /* 0x0000000000087805 */ /* 0x000fe4000001ff00 */
[----:B------:R-:W-:Y:S02]  /*1000*/  CS2R R10, SRZ ;  /* 0x00000000000a7805 */ /* 0x000fe4000001ff00 */
[----:B------:R-:W3:Y:S04]  /*1010*/  @!P3 LDG.E.128 R4, desc[UR4][R12.64] ;  /* 0x000000040c04b981 */ /* 0x000ee8000c1e1d00 */
[----:B------:R0:W4:Y:S02]  /*1020*/  @!P3 LDG.E.128 R8, desc[UR4][R18.64] ;  /* 0x000000041208b981 */ /* 0x000124000c1e1d00 */
[----:B0-----:R-:W-:-:S02]  /*1030*/  CS2R R18, SRZ ;  /* 0x0000000000127805 */ /* 0x001fc4000001ff00 */
[----:B---3--:R-:W-:Y:S02]  /*1040*/  LOP3.LUT R15, R4, 0xffff0000, RZ, 0xc0, !PT ;  /* 0xffff0000040f7812 */ /* 0x008fe400078ec0ff */
[C---:B----4-:R-:W-:Y:S01]  /*1050*/  LOP3.LUT R14, R8.reuse, 0xffff0000, RZ, 0xc0, !PT ;  /* 0xffff0000080e7812 */ /* 0x050fe200078ec0ff */
[C---:B------:R-:W-:Y:S01]  /*1060*/  IMAD.U32 R13, R9.reuse, 0x10000, RZ ;  /* 0x00010000090d7824 */ /* 0x040fe200078e00ff */
[----:B------:R-:W-:Y:S02]  /*1070*/  SHF.L.U32 R8, R8, 0x10, RZ ;  /* 0x0000001008087819 */ /* 0x000fe400000006ff */
[----:B------:R-:W-:Y:S01]  /*1080*/  LOP3.LUT R9, R9, 0xffff0000, RZ, 0xc0, !PT ;  /* 0xffff000009097812 */ /* 0x000fe200078ec0ff */
[----:B------:R-:W-:Y:S01]  /*1090*/  FMUL.FTZ R14, R14, R15 ;  /* 0x0000000f0e0e7220 */ /* 0x000fe20000410000 */
[----:B------:R-:W-:Y:S01]  /*10a0*/  IMAD.U32 R15, R4, 0x10000, RZ ;  /* 0x00010000040f7824 */ /* 0x000fe200078e00ff */
[C---:B------:R-:W-:Y:S02]  /*10b0*/  SHF.L.U32 R4, R5.reuse, 0x10, RZ ;  /* 0x0000001005047819 */ /* 0x040fe400000006ff */
[----:B------:R-:W-:Y:S01]  /*10c0*/  LOP3.LUT R5, R5, 0xffff0000, RZ, 0xc0, !PT ;  /* 0xffff000005057812 */ /* 0x000fe200078ec0ff */
[----:B------:R-:W-:Y:S01]  /*10d0*/  FFMA.FTZ R8, R8, R15, R14 ;  /* 0x0000000f08087223 */ /* 0x000fe2000001000e */
[----:B------:R-:W-:-:S02]  /*10e0*/  IMAD.MOV.U32 R14, RZ, RZ, RZ ;  /* 0x000000ffff0e7224 */ /* 0x000fc400078e00ff */
[----:B------:R-:W-:Y:S02]  /*10f0*/  HFMA2 R15, -RZ, RZ, 0, 0 ;  /* 0x00000000ff0f7431 */ /* 0x000fe400000001ff */
[----:B------:R-:W-:Y:S01]  /*1100*/  FFMA.FTZ R4, R13, R4, R8 ;  /* 0x000000040d047223 */ /* 0x000fe20000010008 */
[----:B------:R-:W-:Y:S02]  /*1110*/  CS2R R12, SRZ ;  /* 0x00000000000c7805 */ /* 0x000fe4000001ff00 */
[----:B------:R-:W-:Y:S01]  /*1120*/  SHF.L.U32 R8, R6, 0x10, RZ ;  /* 0x0000001006087819 */ /* 0x000fe200000006ff */
[----:B------:R-:W-:Y:S01]  /*1130*/  FFMA.FTZ R4, R9, R5, R4 ;  /* 0x0000000509047223 */ /* 0x000fe20000010004 */
[----:B------:R-:W-:Y:S02]  /*1140*/  SHF.L.U32 R5, R10, 0x10, RZ ;  /* 0x000000100a057819 */ /* 0x000fe400000006ff */
[----:B------:R0:W3:Y:S03]  /*1150*/  @!P0 LDG.E.128 R12, desc[UR4][R16.64] ;  /* 0x00000004100c8981 */ /* 0x0000e6000c1e1d00 */
[----:B------:R-:W-:Y:S01]  /*1160*/  FFMA.FTZ R4, R5, R8, R4 ;  /* 0x0000000805047223 */ /* 0x000fe20000010004 */
[----:B0-----:R-:W-:-:S06]  /*1170*/  CS2R R16, SRZ ;  /* 0x0000000000107805 */ /* 0x001fcc000001ff00 */
[----:B------:R-:W4:Y:S01]  /*1180*/  @!P0 LDG.E.128 R16, desc[UR4][R28.64] ;  /* 0x000000041c108981 */ /* 0x000f22000c1e1d00 */
[----:B------:R-:W-:Y:S02]  /*1190*/  LOP3.LUT R6, R6, 0xffff0000, RZ, 0xc0, !PT ;  /* 0xffff000006067812 */ /* 0x000fe400078ec0ff */
[----:B------:R-:W-:-:S04]  /*11a0*/  SHF.R.S32.HI R25, RZ, 0x1f, R25 ;  /* 0x0000001fff197819 */ /* 0x000fc80000011419 */
[----:B------:R-:W-:Y:S02]  /*11b0*/  IADD3.X R2, PT, PT, R20, R2, R25, P1, P2 ;  /* 0x0000000214027210 */ /* 0x000fe40000fe4419 */
[----:B------:R-:W-:-:S04]  /*11c0*/  LEA R24, R22, R24, 0x7 ;  /* 0x0000001816187211 */ /* 0x000fc800078e38ff */
[----:B------:R-:W-:-:S04]  /*11d0*/  IADD3 R23, P2, PT, R23, R24, RZ ;  /* 0x0000001817177210 */ /* 0x000fc80007f5e0ff */
[----:B------:R-:W-:Y:S02]  /*11e0*/  LEA.HI.X.SX32 R24, R24, RZ, 0x1, P2 ;  /* 0x000000ff18187211 */ /* 0x000fe400010f0eff */
[C---:B---3--:R-:W-:Y:S02]  /*11f0*/  LOP3.LUT R8, R12.reuse, 0xffff0000, RZ, 0xc0, !PT ;  /* 0xffff00000c087812 */ /* 0x048fe400078ec0ff */
[----:B------:R-:W-:Y:S02]  /*1200*/  SHF.L.U32 R12, R12, 0x10, RZ ;  /* 0x000000100c0c7819 */ /* 0x000fe400000006ff */
[----:B------:R-:W-:Y:S02]  /*1210*/  SHF.L.U32 R9, R13, 0x10, RZ ;  /* 0x000000100d097819 */ /* 0x000fe400000006ff */
[----:B----4-:R-:W-:-:S05]  /*1220*/  LOP3.LUT R5, R16, 0xffff0000, RZ, 0xc0, !PT ;  /* 0xffff000010057812 */ /* 0x010fca00078ec0ff */
[----:B------:R-:W-:Y:S01]  /*1230*/  FMUL.FTZ R8, R5, R8 ;  /* 0x0000000805087220 */ /* 0x000fe20000410000 */
[----:B------:R-:W-:-:S04]  /*1240*/  IMAD.U32 R5, R16, 0x10000, RZ ;  /* 0x0001000010057824 */ /* 0x000fc800078e00ff */
[----:B------:R-:W-:Y:S01]  /*1250*/  FFMA.FTZ R5, R5, R12, R8 ;  /* 0x0000000c05057223 */ /* 0x000fe20000010008 */
[----:B------:R-:W-:Y:S02]  /*1260*/  SHF.L.U32 R8, R17, 0x10, RZ ;  /* 0x0000001011087819 */ /* 0x000fe400000006ff */
[----:B------:R-:W-:Y:S02]  /*1270*/  LOP3.LUT R13, R13, 0xffff0000, RZ, 0xc0, !PT ;  /* 0xffff00000d0d7812 */ /* 0x000fe400078ec0ff */
        /* <DEDUP_REMOVED lines=9> */
[----:B------:R-:W-:Y:S01]  /*1310*/  FFMA.FTZ R4, R5, R6, R4 ;  /* 0x0000000605047223 */ /* 0x000fe20000010004 */
[----:B------:R-:W-:Y:S01]  /*1320*/  SHF.L.U32 R5, R7, 0x10, RZ ;  /* 0x0000001007057819 */ /* 0x000fe200000006ff */
[----:B------:R-:W-:Y:S01]  /*1330*/  IMAD.U32 R9, R11, 0x10000, RZ ;  /* 0x000100000b097824 */ /* 0x000fe200078e00ff */
[----:B------:R-:W-:Y:S01]  /*1340*/  SHF.L.U32 R6, R15, 0x10, RZ ;  /* 0x000000100f067819 */ /* 0x000fe200000006ff */
[----:B------:R-:W-:Y:S01]  /*1350*/  FFMA.FTZ R8, R13, R14, R8 ;  /* 0x0000000e0d087223 */ /* 0x000fe20000010008 */
[----:B------:R-:W-:Y:S01]  /*1360*/  SHF.L.U32 R17, R19, 0x10, RZ ;  /* 0x0000001013117819 */ /* 0x000fe200000006ff */
[----:B------:R-:W-:Y:S01]  /*1370*/  FFMA.FTZ R4, R9, R5, R4 ;  /* 0x0000000509047223 */ /* 0x000fe20000010004 */
[----:B------:R-:W-:Y:S02]  /*1380*/  LOP3.LUT R7, R7, 0xffff0000, RZ, 0xc0, !PT ;  /* 0xffff000007077812 */ /* 0x000fe400078ec0ff */
[----:B------:R-:W-:Y:S01]  /*1390*/  LOP3.LUT R11, R11, 0xffff0000, RZ, 0xc0, !PT ;  /* 0xffff00000b0b7812 */ /* 0x000fe200078ec0ff */
[----:B------:R-:W-:Y:S01]  /*13a0*/  FFMA.FTZ R6, R17, R6, R8 ;  /* 0x0000000611067223 */ /* 0x000fe20000010008 */
[----:B------:R-:W-:-:S02]  /*13b0*/  LOP3.LUT R15, R15, 0xffff0000, RZ, 0xc0, !PT ;  /* 0xffff00000f0f7812 */ /* 0x000fc400078ec0ff */
[----:B------:R-:W-:Y:S01]  /*13c0*/  LOP3.LUT R19, R19, 0xffff0000, RZ, 0xc0, !PT ;  /* 0xffff000013137812 */ /* 0x000fe200078ec0ff */
[----:B------:R-:W-:Y:S01]  /*13d0*/  FFMA.FTZ R11, R11, R7, R4 ;  /* 0x000000070b0b7223 */ /* 0x000fe20000010004 */
[----:B------:R-:W0:Y:S03]  /*13e0*/  SHFL.BFLY PT, R5, R26, 0x4, 0x1f ;  /* 0x0c801f001a057f89 */ /* 0x000e2600000e0000 */
[----:B------:R-:W-:Y:S01]  /*13f0*/  FFMA.FTZ R15, R19, R15, R6 ;  /* 0x0000000f130f7223 */ /* 0x000fe20000010006 */
[----:B------:R-:W1:Y:S04]  /*1400*/  SHFL.BFLY PT, R8, R11, 0x4, 0x1f ;  /* 0x0c801f000b087f89 */ /* 0x000e6800000e0000 */
[----:B------:R-:W3:Y:S04]  /*1410*/  SHFL.BFLY PT, R6, R27, 0x4, 0x1f ;  /* 0x0c801f001b067f89 */ /* 0x000ee800000e0000 */
[----:B------:R-:W4:Y:S01]  /*1420*/  SHFL.BFLY PT, R10, R15, 0x4, 0x1f ;  /* 0x0c801f000f0a7f89 */ /* 0x000f2200000e0000 */
[----:B------:R-:W5:Y:S01]  /*1430*/  S2R R4, SR_TID.X ;  /* 0x0000000000047919 */ /* 0x000f620000002100 */
[----:B------:R-:W-:-:S02]  /*1440*/  IMAD.SHL.U32 R7, R21, 0x4, RZ ;  /* 0x0000000415077824 */ /* 0x000fc400078e00ff */
[----:B0-----:R-:W-:Y:S01]  /*1450*/  FADD.FTZ R18, R26, R5 ;  /* 0x000000051a127221 */ /* 0x001fe20000010000 */
[----:B-1----:R-:W-:Y:S01]  /*1460*/  FADD.FTZ R5, R11, R8 ;  /* 0x000000080b057221 */ /* 0x002fe20000010000 */
[----:B---3--:R-:W-:Y:S01]  /*1470*/  FADD.FTZ R19, R27, R6 ;  /* 0x000000061b137221 */ /* 0x008fe20000010000 */
[----:B----4-:R-:W-:Y:S02]  /*1480*/  FADD.FTZ R12, R15, R10 ;  /* 0x0000000a0f0c7221 */ /* 0x010fe40000010000 */
[----:B------:R-:W0:Y:S04]  /*1490*/  SHFL.BFLY PT, R9, R18, 0x2, 0x1f ;  /* 0x0c401f0012097f89 */ /* 0x000e2800000e0000 */
[----:B------:R-:W1:Y:S04]  /*14a0*/  SHFL.BFLY PT, R8, R19, 0x2, 0x1f ;  /* 0x0c401f0013087f89 */ /* 0x000e6800000e0000 */
[----:B------:R-:W3:Y:S04]  /*14b0*/  SHFL.BFLY PT, R10, R5, 0x2, 0x1f ;  /* 0x0c401f00050a7f89 */ /* 0x000ee800000e0000 */
[----:B------:R-:W4:Y:S01]  /*14c0*/  SHFL.BFLY PT, R27, R12, 0x2, 0x1f ;  /* 0x0c401f000c1b7f89 */ /* 0x000f2200000e0000 */
[----:B------:R-:W-:Y:S01]  /*14d0*/  SHF.R.U32.HI R6, RZ, 0x4, R21 ;  /* 0x00000004ff067819 */ /* 0x000fe20000011615 */
[----:B------:R-:W-:Y:S01]  /*14e0*/  IMAD R15, R0, UR7, RZ ;  /* 0x00000007000f7c24 */ /* 0x000fe2000f8e02ff */
[----:B------:R-:W-:Y:S01]  /*14f0*/  LOP3.LUT R7, R7, 0x3c, RZ, 0xc0, !PT ;  /* 0x0000003c07077812 */ /* 0x000fe200078ec0ff */
[----:B------:R-:W4:Y:S04]  /*1500*/  LDCU.64 UR6, c[0x0][0x5e8] ;  /* 0x0000bd00ff0677ac */ /* 0x000f280008000a00 */
[----:B------:R-:W-:Y:S01]  /*1510*/  IMAD R6, R15, R6, R7 ;  /* 0x000000060f067224 */ /* 0x000fe200078e0207 */
[----:B-----5:R-:W-:-:S04]  /*1520*/  LOP3.LUT R4, R4, 0x7, RZ, 0xc0, !PT ;  /* 0x0000000704047812 */ /* 0x020fc800078ec0ff */
[----:B------:R-:W-:Y:S02]  /*1530*/  IADD3 R3, P0, PT, R6, R3, RZ ;  /* 0x0000000306037210 */ /* 0x000fe40007f1e0ff */
[----:B------:R-:W-:Y:S02]  /*1540*/  ISETP.NE.AND P1, PT, R4, RZ, PT ;  /* 0x000000ff0400720c */ /* 0x000fe40003f25270 */
[----:B------:R-:W-:Y:S02]  /*1550*/  LEA.HI.X.SX32 R6, R6, R2, 0x1, P0 ;  /* 0x0000000206067211 */ /* 0x000fe400000f0eff */
[----:B--2---:R-:W-:Y:S01]  /*1560*/  LEA R2, P0, R3, UR8, 0x2 ;  /* 0x0000000803027c11 */ /* 0x004fe2000f8010ff */
[----:B0-----:R-:W-:Y:S01]  /*1570*/  FADD.FTZ R18, R18, R9 ;  /* 0x0000000912127221 */ /* 0x001fe20000010000 */
[----:B-1----:R-:W-:Y:S01]  /*1580*/  FADD.FTZ R19, R19, R8 ;  /* 0x0000000813137221 */ /* 0x002fe20000010000 */
[----:B---3--:R-:W-:Y:S01]  /*1590*/  FADD.FTZ R0, R5, R10 ;  /* 0x0000000a05007221 */ /* 0x008fe20000010000 */
[----:B------:R-:W-:Y:S01]  /*15a0*/  LEA.HI.X R3, R3, UR9, R6, 0x2, P0 ;  /* 0x0000000903037c11 */ /* 0x000fe200080f1406 */
[----:B----4-:R-:W-:Y:S01]  /*15b0*/  FADD.FTZ R27, R12, R27 ;  /* 0x0000001b0c1b7221 */ /* 0x010fe20000010000 */
[----:B------:R-:W-:Y:S01]  /*15c0*/  SHF.L.U32 R5, R15, 0x2, RZ ;  /* 0x000000020f057819 */ /* 0x000fe200000006ff */
[----:B------:R-:W0:Y:S01]  /*15d0*/  SHFL.BFLY PT, R25, R18, 0x1, 0x1f ;  /* 0x0c201f0012197f89 */ /* 0x000e2200000e0000 */
[----:B------:R-:W1:Y:S01]  /*15e0*/  LDCU UR8, c[0x0][0x4f4] ;  /* 0x00009e80ff0877ac */ /* 0x000e620008000800 */
[----:B------:R-:W2:Y:S02]  /*15f0*/  @!P1 LDC R16, c[0x0][0x4f4] ;  /* 0x00013d00ff109b82 */ /* 0x000ea40000000800 */
[----:B------:R-:W3:Y:S01]  /*1600*/  SHFL.BFLY PT, R20, R19, 0x1, 0x1f ;  /* 0x0c201f0013147f89 */ /* 0x000ee200000e0000 */
[----:B------:R-:W-:-:S03]  /*1610*/  IMAD.WIDE R4, R5, 0x10, R2 ;  /* 0x0000001005047825 */ /* 0x000fc600078e0202 */
[----:B------:R-:W4:Y:S02]  /*1620*/  SHFL.BFLY PT, R26, R27, 0x1, 0x1f ;  /* 0x0c201f001b1a7f89 */ /* 0x000f2400000e0000 */
[----:B------:R-:W5:Y:S02]  /*1630*/  @!P1 LDC R14, c[0x0][0x4f4] ;  /* 0x00013d00ff0e9b82 */ /* 0x000f640000000800 */
[----:B------:R-:W1:Y:S01]  /*1640*/  SHFL.BFLY PT, R17, R0, 0x1, 0x1f ;  /* 0x0c201f0000117f89 */ /* 0x000e6200000e0000 */
[----:B------:R-:W-:Y:S01]  /*1650*/  IMAD.WIDE R6, R15, 0x40, R4 ;  /* 0x000000400f067825 */ /* 0x000fe200078e0204 */
[----:B------:R-:W-:-:S03]  /*1660*/  LOP3.LUT P0, RZ, R21, 0x7, RZ, 0xc0, !PT ;  /* 0x0000000715ff7812 */ /* 0x000fc6000780c0ff */
[----:B------:R-:W-:Y:S01]  /*1670*/  IMAD.WIDE R8, R15, 0x40, R6 ;  /* 0x000000400f087825 */ /* 0x000fe200078e0206 */
[----:B------:R-:W-:-:S03]  /*1680*/  LEA R10, P2, R23, UR6, 0x2 ;  /* 0x00000006170a7c11 */ /* 0x000fc6000f8410ff */
[----:B------:R-:W-:Y:S01]  /*1690*/  IMAD.WIDE R12, R15, 0x40, R8 ;  /* 0x000000400f0c7825 */ /* 0x000fe200078e0208 */
[----:B------:R-:W-:-:S03]  /*16a0*/  LEA.HI.X R11, R23, UR7, R24, 0x2, P2 ;  /* 0x00000007170b7c11 */ /* 0x000fc600090f1418 */
[----:B0-----:R-:W-:Y:S01]  /*16b0*/  FADD.FTZ R21, R18, R25 ;  /* 0x0000001912157221 */ /* 0x001fe20000010000 */
[----:B---3--:R-:W-:Y:S01]  /*16c0*/  FADD.FTZ R23, R19, R20 ;  /* 0x0000001413177221 */ /* 0x008fe20000010000 */
[----:B------:R-:W-:-:S04]  /*16d0*/  IMAD.WIDE R18, R15, 0x40, R12 ;  /* 0x000000400f127825 */ /* 0x000fc800078e020c */
[----:B----4-:R-:W-:Y:S01]  /*16e0*/  FADD.FTZ R26, R27, R26 ;  /* 0x0000001a1b1a7221 */ /* 0x010fe20000010000 */
[----:B-1----:R-:W-:Y:S01]  /*16f0*/  FADD.FTZ R17, R0, R17 ;  /* 0x0000001100117221 */ /* 0x002fe20000010000 */
[----:B--2---:R-:W-:Y:S01]  /*1700*/  @!P1 FMUL.FTZ R23, R23, R16 ;  /* 0x0000001017179220 */ /* 0x004fe20000410000 */
[----:B------:R-:W-:Y:S01]  /*1710*/  @!P0 FMUL.FTZ R21, R21, UR8 ;  /* 0x0000000815158c20 */ /* 0x000fe20008410000 */
[----:B------:R-:W-:Y:S01]  /*1720*/  FMUL.FTZ R27, R26, UR8 ;  /* 0x000000081a1b7c20 */ /* 0x000fe20008410000 */
[----:B-----5:R-:W-:Y:S01]  /*1730*/  @!P1 FMUL.FTZ R25, R17, R14 ;  /* 0x0000000e11199220 */ /* 0x020fe20000410000 */
[C---:B------:R-:W-:Y:S01]  /*1740*/  IMAD.WIDE R16, R15.reuse, 0x40, R18 ;  /* 0x000000400f107825 */ /* 0x040fe200078e0212 */
[----:B------:R-:W-:Y:S04]  /*1750*/  @!P1 STG.E desc[UR4][R10.64+0x80], R23 ;  /* 0x000080170a009986 */ /* 0x000fe8000c101904 */
[----:B------:R-:W-:Y:S01]  /*1760*/  @!P0 STG.E desc[UR4][R10.64], R21 ;  /* 0x000000150a008986 */ /* 0x000fe2000c101904 */
[----:B------:R-:W-:-:S03]  /*1770*/  IMAD.WIDE R14, R15, 0x40, R16 ;  /* 0x000000400f0e7825 */ /* 0x000fc600078e0210 */
[----:B------:R-:W-:Y:S04]  /*1780*/  @!P1 STG.E desc[UR4][R10.64+0x180], R27 ;  /* 0x0001801b0a009986 */ /* 0x000fe8000c101904 */
[----:B------:R-:W-:Y:S04]  /*1790*/  @!P1 STG.E desc[UR4][R10.64+0x100], R25 ;  /* 0x000100190a009986 */ /* 0x000fe8000c101904 */
[----:B------:R-:W-:Y:S04]  /*17a0*/  STG.E.128 desc[UR4][R2.64], RZ ;  /* 0x000000ff02007986 */ /* 0x000fe8000c101d04 */
[----:B------:R-:W-:Y:S04]  /*17b0*/  STG.E.128 desc[UR4][R4.64], RZ ;  /* 0x000000ff04007986 */ /* 0x000fe8000c101d04 */
[----:B------:R-:W-:Y:S04]  /*17c0*/  STG.E.128 desc[UR4][R6.64], RZ ;  /* 0x000000ff06007986 */ /* 0x000fe8000c101d04 */
[----:B------:R-:W-:Y:S04]  /*17d0*/  STG.E.128 desc[UR4][R8.64], RZ ;  /* 0x000000ff08007986 */ /* 0x000fe8000c101d04 */
[----:B------:R-:W-:Y:S04]  /*17e0*/  STG.E.128 desc[UR4][R12.64], RZ ;  /* 0x000000ff0c007986 */ /* 0x000fe8000c101d04 */
[----:B------:R-:W-:Y:S04]  /*17f0*/  STG.E.128 desc[UR4][R18.64], RZ ;  /* 0x000000ff12007986 */ /* 0x000fe8000c101d04 */
[----:B------:R-:W-:Y:S04]  /*1800*/  STG.E.128 desc[UR4][R16.64], RZ ;  /* 0x000000ff10007986 */ /* 0x000fe8000c101d04 */
[----:B------:R-:W-:Y:S01]  /*1810*/  STG.E.128 desc[UR4][R14.64], RZ ;  /* 0x000000ff0e007986 */ /* 0x000fe2000c101d04 */
[----:B------:R-:W-:Y:S05]  /*1820*/  EXIT ;  /* 0x000000000000794d */ /* 0x000fea0003800000 */
.L_x_2752:
        /* <DEDUP_REMOVED lines=13> */
.L_x_2800:


//--------------------- .nv.shared._ZN5flash44flash_bwd_dq_dk_dv_loop_seqk_parallel_kernelI23Flash_bwd_kernel_traitsILi64ELi64ELi128ELi8ELi2ELi4ELi4ELb1ELb0EN7cutlass10bfloat16_tE19Flash_kernel_traitsILi64ELi64ELi128ELi8ES3_EELb0ELb0ELb0ELb0ELb0ELb1ELb0EEEvNS_16Flash_bwd_paramsE --------------------------
	.section	.nv.shared._ZN5flash44flash_bwd_dq_dk_dv_loop_seqk_parallel_kernelI23Flash_bwd_kernel_traitsILi64ELi64ELi128ELi8ELi2ELi4ELi4ELb1ELb0EN7cutlass10bfloat16_tE19Flash_kernel_traitsILi64ELi64ELi128ELi8ES3_EELb0ELb0ELb0ELb0ELb0ELb1ELb0EEEvNS_16Flash_bwd_paramsE,"aw",@nobits
	.sectionflags	@""
	.align	16
	.zero		1024


//--------------------- .nv.shared.reserved.0     --------------------------
	.section	.nv.shared.reserved.0,"aw",@nobits
	.weak		__nv_reservedSMEM_offset_0_alias
	.size		__nv_reservedSMEM_offset_0_alias, 0, 64
	.other		__nv_reservedSMEM_offset_0_alias,@"STO_CUDA_RESERVED_SHARED STV_DEFAULT"
__nv_reservedSMEM_offset_0_alias:
	.zero		0
	.zero		64


//--------------------- .nv.global                --------------------------
	.section	.nv.global,"aw",@nobits
.nv.global:
	.type		_ZN65_INTERNAL_23e465db_29_flash_bwd_hdim64_bf16_sm80_cu_21e1f8cb_31954cute1_E,@object
	.size		_ZN65_INTERNAL_23e465db_29_flash_bwd_hdim64_bf16_sm80_cu_21e1f8cb_31954cute1_E,(_ZN65_INTERNAL_23e465db_29_flash_bwd_hdim64_bf16_sm80_cu_21e1f8cb_31954cuda3std3__45__cpo6cbeginE - _ZN65_INTERNAL_23e465db_29_flash_bwd_hdim64_bf16_sm80_cu_21e1f8cb_31954cute1_E)
_ZN65_INTERNAL_23e465db_29_flash_bwd_hdim64_bf16_sm80_cu_21e1f8cb_31954cute1_E:
	.zero		1
	.type		_ZN65_INTERNAL_23e465db_29_flash_bwd_hdim64_bf16_sm80_cu_21e1f8cb_31954cuda3std3__45__cpo6cbeginE,@object
	.size		_ZN65_INTERNAL_23e465db_29_flash_bwd_hdim64_bf16_sm80_cu_21e1f8cb_31954cuda3std3__45__cpo6cbeginE,(_ZN65_INTERNAL_23e465db_29_flash_bwd_hdim64_bf16_sm80_cu_21e1f8cb_31954cuda3std3__48in_placeE - _ZN65_INTERNAL_23e465db_29_flash_bwd_hdim64_bf16_sm80_cu_21e1f8cb_31954cuda3std3__45__cpo6cbeginE)
_ZN65_INTERNAL_23e465db_29_flash_bwd_hdim64_bf16_sm80_cu_21e1f8cb_31954cuda3std3__45__cpo6cbeginE:
	.zero		1
	.type		_ZN65_INTERNAL_23e465db_29_flash_bwd_hdim64_bf16_sm80_cu_21e1f8cb_31954cuda3std3__48in_placeE,@object
	.size		_ZN65_INTERNAL_23e465db_29_flash_bwd_hdim64_bf16_sm80_cu_21e1f8cb_31954cuda3std3__48in_placeE,(_ZN65_INTERNAL_23e465db_29_flash_bwd_hdim64_bf16_sm80_cu_21e1f8cb_31954cuda3std6ranges3__45__cpo9iter_moveE - _ZN65_INTERNAL_23e465db_29_flash_bwd_hdim64_bf16_sm80_cu_21e1f8cb_31954cuda3std3__48in_placeE)
_ZN65_INTERNAL_23e465db_29_flash_bwd_hdim64_bf16_sm80_cu_21e1f8cb_31954cuda3std3__48in_placeE:
	.zero		1
	.type		_ZN65_INTERNAL_23e465db_29_flash_bwd_hdim64_bf16_sm80_cu_21e1f8cb_31954cuda3std6ranges3__45__cpo9iter_moveE,@object
	.size		_ZN65_INTERNAL_23e465db_29_flash_bwd_hdim64_bf16_sm80_cu_21e1f8cb_31954cuda3std6ranges3__45__cpo9iter_moveE,(_ZN65_INTERNAL_23e465db_29_flash_bwd_hdim64_bf16_sm80_cu_21e1f8cb_31954cuda3std3__45__cpo5beginE - _ZN65_INTERNAL_23e465db_29_flash_bwd_hdim64_bf16_sm80_cu_21e1f8cb_31954cuda3std6ranges3__45__cpo9iter_moveE)
_ZN65_INTERNAL_23e465db_29_flash_bwd_hdim64_bf16_sm80_cu_21e1f8cb_31954cuda3std6ranges3__45__cpo9iter_moveE:
	.zero		1
	.type		_ZN65_INTERNAL_23e465db_29_flash_bwd_hdim64_bf16_sm80_cu_21e1f8cb_31954cuda3std3__45__cpo5beginE,@object
	.size		_ZN65_INTERNAL_23e465db_29_flash_bwd_hdim64_bf16_sm80_cu_21e1f8cb_31954cuda3std3__45__cpo5beginE,(_ZN65_INTERNAL_23e465db_29_flash_bwd_hdim64_bf16_sm80_cu_21e1f8cb_31954cuda3std3__467_GLOBAL__N__23e465db_29_flash_bwd_hdim64_bf16_sm80_cu_21e1f8cb_31956ignoreE - _ZN65_INTERNAL_23e465db_29_flash_bwd_hdim64_bf16_sm80_cu_21e1f8cb_31954cuda3std3__45__cpo5beginE)
_ZN65_INTERNAL_23e465db_29_flash_bwd_hdim64_bf16_sm80_cu_21e1f8cb_31954cuda3std3__45__cpo5beginE:
	.zero		1
	.type		_ZN65_INTERNAL_23e465db_29_flash_bwd_hdim64_bf16_sm80_cu_21e1f8cb_31954cuda3std3__467_GLOBAL__N__23e465db_29_flash_bwd_hdim64_bf16_sm80_cu_21e1f8cb_31956ignoreE,@object
	.size		_ZN65_INTERNAL_23e465db_29_flash_bwd_hdim64_bf16_sm80_cu_21e1f8cb_31954cuda3std3__467_GLOBAL__N__23e465db_29_flash_bwd_hdim64_bf16_sm80_cu_21e1f8cb_31956ignoreE,(_ZN65_INTERNAL_23e465db_29_flash_bwd_hdim64_bf16_sm80_cu_21e1f8cb_31954cute7productE - _ZN65_INTERNAL_23e465db_29_flash_bwd_hdim64_bf16_sm80_cu_21e1f8cb_31954cuda3std3__467_GLOBAL__N__23e465db_29_flash_bwd_hdim64_bf16_sm80_cu_21e1f8cb_31956ignoreE)
_ZN65_INTERNAL_23e465db_29_flash_bwd_hdim64_bf16_sm80_cu_21e1f8cb_31954cuda3std3__467_GLOBAL__N__23e465db_29_flash_bwd_hdim64_bf16_sm80_cu_21e1f8cb_31956ignoreE:
	.zero		1
	.type		_ZN65_INTERNAL_23e465db_29_flash_bwd_hdim64_bf16_sm80_cu_21e1f8cb_31954cute7productE,@object
	.size		_ZN65_INTERNAL_23e465db_29_flash_bwd_hdim64_bf16_sm80_cu_21e1f8cb_31954cute7productE,(_ZN65_INTERNAL_23e465db_29_flash_bwd_hdim64_bf16_sm80_cu_21e1f8cb_31954cuda3std3__45__cpo3endE - _ZN65_INTERNAL_23e465db_29_flash_bwd_hdim64_bf16_sm80_cu_21e1f8cb_31954cute7productE)
_ZN65_INTERNAL_23e465db_29_flash_bwd_hdim64_bf16_sm80_cu_21e1f8cb_31954cute7productE:
	.zero		1
	.type		_ZN65_INTERNAL_23e465db_29_flash_bwd_hdim64_bf16_sm80_cu_21e1f8cb_31954cuda3std3__45__cpo3endE,@object
	.size		_ZN65_INTERNAL_23e465db_29_flash_bwd_hdim64_bf16_sm80_cu_21e1f8cb_31954cuda3std3__45__cpo3endE,(_ZN65_INTERNAL_23e465db_29_flash_bwd_hdim64_bf16_sm80_cu_21e1f8cb_31954cuda3std3__419piecewise_constructE - _ZN65_INTERNAL_23e465db_29_flash_bwd_hdim64_bf16_sm80_cu_21e1f8cb_31954cuda3std3__45__cpo3endE)
_ZN65_INTERNAL_23e465db_29_flash_bwd_hdim64_bf16_sm80_cu_21e1f8cb_31954cuda3std3__45__cpo3endE:
	.zero		1
	.type		_ZN65_INTERNAL_23e465db_29_flash_bwd_hdim64_bf16_sm80_cu_21e1f8cb_31954cuda3std3__419piecewise_constructE,@object
	.size		_ZN65_INTERNAL_23e465db_29_flash_bwd_hdim64_bf16_sm80_cu_21e1f8cb_31954cuda3std3__419piecewise_constructE,(_ZN65_INTERNAL_23e465db_29_flash_bwd_hdim64_bf16_sm80_cu_21e1f8cb_31954cuda3std3__45__cpo4cendE - _ZN65_INTERNAL_23e465db_29_flash_bwd_hdim64_bf16_sm80_cu_21e1f8cb_31954cuda3std3__419piecewise_constructE)
_ZN65_INTERNAL_23e465db_29_flash_bwd_hdim64_bf16_sm80_cu_21e1f8cb_31954cuda3std3__419piecewise_constructE:
	.zero		1
	.type		_ZN65_INTERNAL_23e465db_29_flash_bwd_hdim64_bf16_sm80_cu_21e1f8cb_31954cuda3std3__45__cpo4cendE,@object
	.size		_ZN65_INTERNAL_23e465db_29_flash_bwd_hdim64_bf16_sm80_cu_21e1f8cb_31954cuda3std3__45__cpo4cendE,(_ZN65_INTERNAL_23e465db_29_flash_bwd_hdim64_bf16_sm80_cu_21e1f8cb_31954cuda3std6ranges3__45__cpo4swapE - _ZN65_INTERNAL_23e465db_29_flash_bwd_hdim64_bf16_sm80_cu_21e1f8cb_31954cuda3std3__45__cpo4cendE)
_ZN65_INTERNAL_23e465db_29_flash_bwd_hdim64_bf16_sm80_cu_21e1f8cb_31954cuda3std3__45__cpo4cendE:
	.zero		1
	.type		_ZN65_INTERNAL_23e465db_29_flash_bwd_hdim64_bf16_sm80_cu_21e1f8cb_31954cuda3std6ranges3__45__cpo4swapE,@object
	.size		_ZN65_INTERNAL_23e465db_29_flash_bwd_hdim64_bf16_sm80_cu_21e1f8cb_31954cuda3std6ranges3__45__cpo4swapE,(.L_7 - _ZN65_INTERNAL_23e465db_29_flash_bwd_hdim64_bf16_sm80_cu_21e1f8cb_31954cuda3std6ranges3__45__cpo4swapE)
_ZN65_INTERNAL_23e465db_29_flash_bwd_hdim64_bf16_sm80_cu_21e1f8cb_31954cuda3std6ranges3__45__cpo4swapE:
	.zero		1
.L_7:


//--------------------- .nv.shared._ZN5flash44flash_bwd_dq_dk_dv_loop_seqk_parallel_kernelI23Flash_bwd_kernel_traitsILi64ELi64ELi128ELi8ELi2ELi4ELi4ELb1ELb0EN7cutlass10bfloat16_tE19Flash_kernel_traitsILi64ELi64ELi128ELi8ES3_EELb0ELb0ELb0ELb0ELb0ELb0ELb0EEEvNS_16Flash_bwd_paramsE --------------------------
	.section	.nv.shared._ZN5flash44flash_bwd_dq_dk_dv_loop_seqk_parallel_kernelI23Flash_bwd_kernel_traitsILi64ELi64ELi128ELi8ELi2ELi4ELi4ELb1ELb0EN7cutlass10bfloat16_tE19Flash_kernel_traitsILi64ELi64ELi128ELi8ES3_EELb0ELb0ELb0ELb0ELb0ELb0ELb0EEEvNS_16Flash_bwd_paramsE,"aw",@nobits
	.sectionflags	@""
	.align	16
	.zero		1024


//--------------------- .nv.shared._ZN5flash44flash_bwd_dq_dk_dv_loop_seqk_parallel_kernelI23Flash_bwd_kernel_traitsILi64ELi64ELi128ELi8ELi2ELi4ELi4ELb1ELb0EN7cutlass10bfloat16_tE19Flash_kernel_traitsILi64ELi64ELi128ELi8ES3_EELb0ELb0ELb1ELb0ELb0ELb0ELb0EEEvNS_16Flash_bwd_paramsE --------------------------
	.section	.nv.shared._ZN5flash44flash_bwd_dq_dk_dv_loop_seqk_parallel_kernelI23Flash_bwd_kernel_traitsILi64ELi64ELi128ELi8ELi2ELi4ELi4ELb1ELb0EN7cutlass10bfloat16_tE19Flash_kernel_traitsILi64ELi64ELi128ELi8ES3_EELb0ELb0ELb1ELb0ELb0ELb0ELb0EEEvNS_16Flash_bwd_paramsE,"aw",@nobits
	.sectionflags	@""
	.align	16
	.zero		1024


//--------------------- .nv.shared._ZN5flash44flash_bwd_dq_dk_dv_loop_seqk_parallel_kernelI23Flash_bwd_kernel_traitsILi64ELi64ELi128ELi8ELi2ELi4ELi4ELb1ELb0EN7cutlass10bfloat16_tE19Flash_kernel_traitsILi64ELi64ELi128ELi8ES3_EELb0ELb0ELb0ELb0ELb1ELb1ELb0EEEvNS_16Flash_bwd_paramsE --------------------------
	.section	.nv.shared._ZN5flash44flash_bwd_dq_dk_dv_loop_seqk_parallel_kernelI23Flash_bwd_kernel_traitsILi64ELi64ELi128ELi8ELi2ELi4ELi4ELb1ELb0EN7cutlass10bfloat16_tE19Flash_kernel_traitsILi64ELi64ELi128ELi8ES3_EELb0ELb0ELb0ELb0ELb1ELb1ELb0EEEvNS_16Flash_bwd_paramsE,"aw",@nobits
	.sectionflags	@""
	.align	16
	.zero		1024


//--------------------- .nv.shared._ZN5flash44flash_bwd_dq_dk_dv_loop_seqk_parallel_kernelI23Flash_bwd_kernel_traitsILi64ELi64ELi128ELi8ELi2ELi4ELi4ELb1ELb0EN7cutlass10bfloat16_tE19Flash_kernel_traitsILi64ELi64ELi128ELi8ES3_EELb0ELb0ELb0ELb1ELb0ELb0ELb0EEEvNS_16Flash_bwd_paramsE --------------------------
	.section	.nv.shared._ZN5flash44flash_bwd_dq_dk_dv_loop_seqk_parallel_kernelI23Flash_bwd_kernel_traitsILi64ELi64ELi128ELi8ELi2ELi4ELi4ELb1ELb0EN7cutlass10bfloat16_tE19Flash_kernel_traitsILi64ELi64ELi128ELi8ES3_EELb0ELb0ELb0ELb1ELb0ELb0ELb0EEEvNS_16Flash_bwd_paramsE,"aw",@nobits
	.sectionflags	@""
	.align	16
	.zero		1024


//--------------------- .nv.shared._ZN5flash44flash_bwd_dq_dk_dv_loop_seqk_parallel_kernelI23Flash_bwd_kernel_traitsILi64ELi64ELi128ELi8ELi2ELi4ELi4ELb1ELb0EN7cutlass10bfloat16_tE19Flash_kernel_traitsILi64ELi64ELi128ELi8ES3_EELb0ELb0ELb1ELb0ELb0ELb1ELb0EEEvNS_16Flash_bwd_paramsE --------------------------
	.section	.nv.shared._ZN5flash44flash_bwd_dq_dk_dv_loop_seqk_parallel_kernelI23Flash_bwd_kernel_traitsILi64ELi64ELi128ELi8ELi2ELi4ELi4ELb1ELb0EN7cutlass10bfloat16_tE19Flash_kernel_traitsILi64ELi64ELi128ELi8ES3_EELb0ELb0ELb1ELb0ELb0ELb1ELb0EEEvNS_16Flash_bwd_paramsE,"aw",@nobits
	.sectionflags	@""
	.align	16
	.zero		1024


//--------------------- .nv.shared._ZN5flash44flash_bwd_dq_dk_dv_loop_seqk_parallel_kernelI23Flash_bwd_kernel_traitsILi64ELi64ELi128ELi8ELi2ELi4ELi4ELb1ELb0EN7cutlass10bfloat16_tE19Flash_kernel_traitsILi64ELi64ELi128ELi8ES3_EELb0ELb0ELb1ELb1ELb0ELb0ELb0EEEvNS_16Flash_bwd_paramsE --------------------------
	.section	.nv.shared._ZN5flash44flash_bwd_dq_dk_dv_loop_seqk_parallel_kernelI23Flash_bwd_kernel_traitsILi64ELi64ELi128ELi8ELi2ELi4ELi4ELb1ELb0EN7cutlass10bfloat16_tE19Flash_kernel_traitsILi64ELi64ELi128ELi8ES3_EELb0ELb0ELb1ELb1ELb0ELb0ELb0EEEvNS_16Flash_bwd_paramsE,"aw",@nobits
	.sectionflags	@""
	.align	16
	.zero		1024


//--------------------- .nv.shared._ZN5flash44flash_bwd_dq_dk_dv_loop_seqk_parallel_kernelI23Flash_bwd_kernel_traitsILi64ELi128ELi128ELi8ELi4ELi4ELi4ELb0ELb0EN7cutlass10bfloat16_tE19Flash_kernel_traitsILi64ELi128ELi128ELi8ES3_EELb0ELb0ELb0ELb0ELb0ELb1ELb0EEEvNS_16Flash_bwd_paramsE --------------------------
	.section	.nv.shared._ZN5flash44flash_bwd_dq_dk_dv_loop_seqk_parallel_kernelI23Flash_bwd_kernel_traitsILi64ELi128ELi128ELi8ELi4ELi4ELi4ELb0ELb0EN7cutlass10bfloat16_tE19Flash_kernel_traitsILi64ELi128ELi128ELi8ES3_EELb0ELb0ELb0ELb0ELb0ELb1ELb0EEEvNS_16Flash_bwd_paramsE,"aw",@nobits
	.sectionflags	@""
	.align	16
	.zero		1024


//--------------------- .nv.shared._ZN5flash44flash_bwd_dq_dk_dv_loop_seqk_parallel_kernelI23Flash_bwd_kernel_traitsILi64ELi128ELi128ELi8ELi4ELi4ELi4ELb0ELb0EN7cutlass10bfloat16_tE19Flash_kernel_traitsILi64ELi128ELi128ELi8ES3_EELb0ELb0ELb0ELb0ELb0ELb0ELb0EEEvNS_16Flash_bwd_paramsE --------------------------
	.section	.nv.shared._ZN5flash44flash_bwd_dq_dk_dv_loop_seqk_parallel_kernelI23Flash_bwd_kernel_traitsILi64ELi128ELi128ELi8ELi4ELi4ELi4ELb0ELb0EN7cutlass10bfloat16_tE19Flash_kernel_traitsILi64ELi128ELi128ELi8ES3_EELb0ELb0ELb0ELb0ELb0ELb0ELb0EEEvNS_16Flash_bwd_paramsE,"aw",@nobits
	.sectionflags	@""
	.align	16
	.zero		1024


//--------------------- .nv.shared._ZN5flash44flash_bwd_dq_dk_dv_loop_seqk_parallel_kernelI23Flash_bwd_kernel_traitsILi64ELi128ELi128ELi8ELi4ELi4ELi4ELb0ELb0EN7cutlass10bfloat16_tE19Flash_kernel_traitsILi64ELi128ELi128ELi8ES3_EELb0ELb0ELb1ELb0ELb0ELb0ELb0EEEvNS_16Flash_bwd_paramsE --------------------------
	.section	.nv.shared._ZN5flash44flash_bwd_dq_dk_dv_loop_seqk_parallel_kernelI23Flash_bwd_kernel_traitsILi64ELi128ELi128ELi8ELi4ELi4ELi4ELb0ELb0EN7cutlass10bfloat16_tE19Flash_kernel_traitsILi64ELi128ELi128ELi8ES3_EELb0ELb0ELb1ELb0ELb0ELb0ELb0EEEvNS_16Flash_bwd_paramsE,"aw",@nobits
	.sectionflags	@""
	.align	16
	.zero		1024


//--------------------- .nv.shared._ZN5flash44flash_bwd_dq_dk_dv_loop_seqk_parallel_kernelI23Flash_bwd_kernel_traitsILi64ELi128ELi128ELi8ELi4ELi4ELi4ELb0ELb0EN7cutlass10bfloat16_tE19Flash_kernel_traitsILi64ELi128ELi128ELi8ES3_EELb0ELb0ELb0ELb0ELb1ELb1ELb0EEEvNS_16Flash_bwd_paramsE --------------------------
	.section	.nv.shared._ZN5flash44flash_bwd_dq_dk_dv_loop_seqk_parallel_kernelI23Flash_bwd_kernel_traitsILi64ELi128ELi128ELi8ELi4ELi4ELi4ELb0ELb0EN7cutlass10bfloat16_tE19Flash_kernel_traitsILi64ELi128ELi128ELi8ES3_EELb0ELb0ELb0ELb0ELb1ELb1ELb0EEEvNS_16Flash_bwd_paramsE,"aw",@nobits
	.sectionflags	@""
	.align	16
	.zero		1024


//--------------------- .nv.shared._ZN5flash44flash_bwd_dq_dk_dv_loop_seqk_parallel_kernelI23Flash_bwd_kernel_traitsILi64ELi128ELi128ELi8ELi4ELi4ELi4ELb0ELb0EN7cutlass10bfloat16_tE19Flash_kernel_traitsILi64ELi128ELi128ELi8ES3_EELb0ELb0ELb0ELb1ELb0ELb0ELb0EEEvNS_16Flash_bwd_paramsE --------------------------
	.section	.nv.shared._ZN5flash44flash_bwd_dq_dk_dv_loop_seqk_parallel_kernelI23Flash_bwd_kernel_traitsILi64ELi128ELi128ELi8ELi4ELi4ELi4ELb0ELb0EN7cutlass10bfloat16_tE19Flash_kernel_traitsILi64ELi128ELi128ELi8ES3_EELb0ELb0ELb0ELb1ELb0ELb0ELb0EEEvNS_16Flash_bwd_paramsE,"aw",@nobits
	.sectionflags	@""
	.align	16
	.zero		1024


//--------------------- .nv.shared._ZN5flash44flash_bwd_dq_dk_dv_loop_seqk_parallel_kernelI23Flash_bwd_kernel_traitsILi64ELi128ELi128ELi8ELi4ELi4ELi4ELb0ELb0EN7cutlass10bfloat16_tE19Flash_kernel_traitsILi64ELi128ELi128ELi8ES3_EELb0ELb0ELb1ELb0ELb0ELb1ELb0EEEvNS_16Flash_bwd_paramsE --------------------------
	.section	.nv.shared._ZN5flash44flash_bwd_dq_dk_dv_loop_seqk_parallel_kernelI23Flash_bwd_kernel_traitsILi64ELi128ELi128ELi8ELi4ELi4ELi4ELb0ELb0EN7cutlass10bfloat16_tE19Flash_kernel_traitsILi64ELi128ELi128ELi8ES3_EELb0ELb0ELb1ELb0ELb0ELb1ELb0EEEvNS_16Flash_bwd_paramsE,"aw",@nobits
	.sectionflags	@""
	.align	16
	.zero		1024


//--------------------- .nv.shared._ZN5flash44flash_bwd_dq_dk_dv_loop_seqk_parallel_kernelI23Flash_bwd_kernel_traitsILi64ELi128ELi128ELi8ELi4ELi4ELi4ELb0ELb0EN7cutlass10bfloat16_tE19Flash_kernel_traitsILi64ELi128ELi128ELi8ES3_EELb0ELb0ELb1ELb1ELb0ELb0ELb0EEEvNS_16Flash_bwd_paramsE --------------------------
	.section	.nv.shared._ZN5flash44flash_bwd_dq_dk_dv_loop_seqk_parallel_kernelI23Flash_bwd_kernel_traitsILi64ELi128ELi128ELi8ELi4ELi4ELi4ELb0ELb0EN7cutlass10bfloat16_tE19Flash_kernel_traitsILi64ELi128ELi128ELi8ES3_EELb0ELb0ELb1ELb1ELb0ELb0ELb0EEEvNS_16Flash_bwd_paramsE,"aw",@nobits
	.sectionflags	@""
	.align	16
	.zero		1024


//--------------------- .nv.shared._ZN5flash27flash_bwd_convert_dq_kernelI23Flash_bwd_kernel_traitsILi64ELi64ELi128ELi8ELi2ELi4ELi4ELb1ELb0EN7cutlass10bfloat16_tE19Flash_kernel_traitsILi64ELi64ELi128ELi8ES3_EEEEvNS_16Flash_bwd_paramsEi --------------------------
	.section	.nv.shared._ZN5flash27flash_bwd_convert_dq_kernelI23Flash_bwd_kernel_traitsILi64ELi64ELi128ELi8ELi2ELi4ELi4ELb1ELb0EN7cutlass10bfloat16_tE19Flash_kernel_traitsILi64ELi64ELi128ELi8ES3_EEEEvNS_16Flash_bwd_paramsEi,"aw",@nobits
	.sectionflags	@""
	.align	16
	.zero		1024


//--------------------- .nv.shared._ZN5flash44flash_bwd_dq_dk_dv_loop_seqk_parallel_kernelI23Flash_bwd_kernel_traitsILi64ELi64ELi128ELi8ELi2ELi4ELi4ELb1ELb0EN7cutlass10bfloat16_tE19Flash_kernel_traitsILi64ELi64ELi128ELi8ES3_EELb1ELb0ELb0ELb0ELb0ELb1ELb0EEEvNS_16Flash_bwd_paramsE --------------------------
	.section	.nv.shared._ZN5flash44flash_bwd_dq_dk_dv_loop_seqk_parallel_kernelI23Flash_bwd_kernel_traitsILi64ELi64ELi128ELi8ELi2ELi4ELi4ELb1ELb0EN7cutlass10bfloat16_tE19Flash_kernel_traitsILi64ELi64ELi128ELi8ES3_EELb1ELb0ELb0ELb0ELb0ELb1ELb0EEEvNS_16Flash_bwd_paramsE,"aw",@nobits
	.sectionflags	@""
	.align	16
	.zero		1024


//--------------------- .nv.shared._ZN5flash44flash_bwd_dq_dk_dv_loop_seqk_parallel_kernelI23Flash_bwd_kernel_traitsILi64ELi64ELi128ELi8ELi2ELi4ELi4ELb1ELb0EN7cutlass10bfloat16_tE19Flash_kernel_traitsILi64ELi64ELi128ELi8ES3_EELb0ELb0ELb0ELb0ELb0ELb1ELb1EEEvNS_16Flash_bwd_paramsE --------------------------
	.section	.nv.shared._ZN5flash44flash_bwd_dq_dk_dv_loop_seqk_parallel_kernelI23Flash_bwd_kernel_traitsILi64ELi64ELi128ELi8ELi2ELi4ELi4ELb1ELb0EN7cutlass10bfloat16_tE19Flash_kernel_traitsILi64ELi64ELi128ELi8ES3_EELb0ELb0ELb0ELb0ELb0ELb1ELb1EEEvNS_16Flash_bwd_paramsE,"aw",@nobits
	.sectionflags	@""
	.align	16
	.zero		1024


//--------------------- .nv.shared._ZN5flash44flash_bwd_dq_dk_dv_loop_seqk_parallel_kernelI23Flash_bwd_kernel_traitsILi64ELi64ELi128ELi8ELi2ELi4ELi4ELb1ELb0EN7cutlass10bfloat16_tE19Flash_kernel_traitsILi64ELi64ELi128ELi8ES3_EELb1ELb0ELb0ELb0ELb0ELb0ELb0EEEvNS_16Flash_bwd_paramsE --------------------------
	.section	.nv.shared._ZN5flash44flash_bwd_dq_dk_dv_loop_seqk_parallel_kernelI23Flash_bwd_kernel_traitsILi64ELi64ELi128ELi8ELi2ELi4ELi4ELb1ELb0EN7cutlass10bfloat16_tE19Flash_kernel_traitsILi64ELi64ELi128ELi8ES3_EELb1ELb0ELb0ELb0ELb0ELb0ELb0EEEvNS_16Flash_bwd_paramsE,"aw",@nobits
	.sectionflags	@""
	.align	16
	.zero		1024


//--------------------- .nv.shared._ZN5flash44flash_bwd_dq_dk_dv_loop_seqk_parallel_kernelI23Flash_bwd_kernel_traitsILi64ELi64ELi128ELi8ELi2ELi4ELi4ELb1ELb0EN7cutlass10bfloat16_tE19Flash_kernel_traitsILi64ELi64ELi128ELi8ES3_EELb0ELb0ELb0ELb0ELb0ELb0ELb1EEEvNS_16Flash_bwd_paramsE --------------------------
	.section	.nv.shared._ZN5flash44flash_bwd_dq_dk_dv_loop_seqk_parallel_kernelI23Flash_bwd_kernel_traitsILi64ELi64ELi128ELi8ELi2ELi4ELi4ELb1ELb0EN7cutlass10bfloat16_tE19Flash_kernel_traitsILi64ELi64ELi128ELi8ES3_EELb0ELb0ELb0ELb0ELb0ELb0ELb1EEEvNS_16Flash_bwd_paramsE,"aw",@nobits
	.sectionflags	@""
	.align	16
	.zero		1024


//--------------------- .nv.shared._ZN5flash44flash_bwd_dq_dk_dv_loop_seqk_parallel_kernelI23Flash_bwd_kernel_traitsILi64ELi64ELi128ELi8ELi2ELi4ELi4ELb1ELb0EN7cutlass10bfloat16_tE19Flash_kernel_traitsILi64ELi64ELi128ELi8ES3_EELb1ELb0ELb1ELb0ELb0ELb0ELb0EEEvNS_16Flash_bwd_paramsE --------------------------
	.section	.nv.shared._ZN5flash44flash_bwd_dq_dk_dv_loop_seqk_parallel_kernelI23Flash_bwd_kernel_traitsILi64ELi64ELi128ELi8ELi2ELi4ELi4ELb1ELb0EN7cutlass10bfloat16_tE19Flash_kernel_traitsILi64ELi64ELi128ELi8ES3_EELb1ELb0ELb1ELb0ELb0ELb0ELb0EEEvNS_16Flash_bwd_paramsE,"aw",@nobits
	.sectionflags	@""
	.align	16
	.zero		1024


//--------------------- .nv.shared._ZN5flash44flash_bwd_dq_dk_dv_loop_seqk_parallel_kernelI23Flash_bwd_kernel_traitsILi64ELi64ELi128ELi8ELi2ELi4ELi4ELb1ELb0EN7cutlass10bfloat16_tE19Flash_kernel_traitsILi64ELi64ELi128ELi8ES3_EELb0ELb0ELb1ELb0ELb0ELb0ELb1EEEvNS_16Flash_bwd_paramsE --------------------------
	.section	.nv.shared._ZN5flash44flash_bwd_dq_dk_dv_loop_seqk_parallel_kernelI23Flash_bwd_kernel_traitsILi64ELi64ELi128ELi8ELi2ELi4ELi4ELb1ELb0EN7cutlass10bfloat16_tE19Flash_kernel_traitsILi64ELi64ELi128ELi8ES3_EELb0ELb0ELb1ELb0ELb0ELb0ELb1EEEvNS_16Flash_bwd_paramsE,"aw",@nobits
	.sectionflags	@""
	.align	16
	.zero		1024


//--------------------- .nv.shared._ZN5flash44flash_bwd_dq_dk_dv_loop_seqk_parallel_kernelI23Flash_bwd_kernel_traitsILi64ELi64ELi128ELi8ELi2ELi4ELi4ELb1ELb0EN7cutlass10bfloat16_tE19Flash_kernel_traitsILi64ELi64ELi128ELi8ES3_EELb1ELb0ELb0ELb0ELb1ELb1ELb0EEEvNS_16Flash_bwd_paramsE --------------------------
	.section	.nv.shared._ZN5flash44flash_bwd_dq_dk_dv_loop_seqk_parallel_kernelI23Flash_bwd_kernel_traitsILi64ELi64ELi128ELi8ELi2ELi4ELi4ELb1ELb0EN7cutlass10bfloat16_tE19Flash_kernel_traitsILi64ELi64ELi128ELi8ES3_EELb1ELb0ELb0ELb0ELb1ELb1ELb0EEEvNS_16Flash_bwd_paramsE,"aw",@nobits
	.sectionflags	@""
	.align	16
	.zero		1024


//--------------------- .nv.shared._ZN5flash44flash_bwd_dq_dk_dv_loop_seqk_parallel_kernelI23Flash_bwd_kernel_traitsILi64ELi64ELi128ELi8ELi2ELi4ELi4ELb1ELb0EN7cutlass10bfloat16_tE19Flash_kernel_traitsILi64ELi64ELi128ELi8ES3_EELb0ELb0ELb0ELb0ELb1ELb1ELb1EEEvNS_16Flash_bwd_paramsE --------------------------
	.section	.nv.shared._ZN5flash44flash_bwd_dq_dk_dv_loop_seqk_parallel_kernelI23Flash_bwd_kernel_traitsILi64ELi64ELi128ELi8ELi2ELi4ELi4ELb1ELb0EN7cutlass10bfloat16_tE19Flash_kernel_traitsILi64ELi64ELi128ELi8ES3_EELb0ELb0ELb0ELb0ELb1ELb1ELb1EEEvNS_16Flash_bwd_paramsE,"aw",@nobits
	.sectionflags	@""
	.align	16
	.zero		1024


//--------------------- .nv.shared._ZN5flash44flash_bwd_dq_dk_dv_loop_seqk_parallel_kernelI23Flash_bwd_kernel_traitsILi64ELi64ELi128ELi8ELi2ELi4ELi4ELb1ELb0EN7cutlass10bfloat16_tE19Flash_kernel_traitsILi64ELi64ELi128ELi8ES3_EELb1ELb0ELb0ELb1ELb0ELb0ELb0EEEvNS_16Flash_bwd_paramsE --------------------------
	.section	.nv.shared._ZN5flash44flash_bwd_dq_dk_dv_loop_seqk_parallel_kernelI23Flash_bwd_kernel_traitsILi64ELi64ELi128ELi8ELi2ELi4ELi4ELb1ELb0EN7cutlass10bfloat16_tE19Flash_kernel_traitsILi64ELi64ELi128ELi8ES3_EELb1ELb0ELb0ELb1ELb0ELb0ELb0EEEvNS_16Flash_bwd_paramsE,"aw",@nobits
	.sectionflags	@""
	.align	16
	.zero		1024


//--------------------- .nv.shared._ZN5flash44flash_bwd_dq_dk_dv_loop_seqk_parallel_kernelI23Flash_bwd_kernel_traitsILi64ELi64ELi128ELi8ELi2ELi4ELi4ELb1ELb0EN7cutlass10bfloat16_tE19Flash_kernel_traitsILi64ELi64ELi128ELi8ES3_EELb0ELb0ELb0ELb1ELb0ELb0ELb1EEEvNS_16Flash_bwd_paramsE --------------------------
	.section	.nv.shared._ZN5flash44flash_bwd_dq_dk_dv_loop_seqk_parallel_kernelI23Flash_bwd_kernel_traitsILi64ELi64ELi128ELi8ELi2ELi4ELi4ELb1ELb0EN7cutlass10bfloat16_tE19Flash_kernel_traitsILi64ELi64ELi128ELi8ES3_EELb0ELb0ELb0ELb1ELb0ELb0ELb1EEEvNS_16Flash_bwd_paramsE,"aw",@nobits
	.sectionflags	@""
	.align	16
	.zero		1024


//--------------------- .nv.shared._ZN5flash44flash_bwd_dq_dk_dv_loop_seqk_parallel_kernelI23Flash_bwd_kernel_traitsILi64ELi64ELi128ELi8ELi2ELi4ELi4ELb1ELb0EN7cutlass10bfloat16_tE19Flash_kernel_traitsILi64ELi64ELi128ELi8ES3_EELb1ELb0ELb1ELb0ELb0ELb1ELb0EEEvNS_16Flash_bwd_paramsE --------------------------
	.section	.nv.shared._ZN5flash44flash_bwd_dq_dk_dv_loop_seqk_parallel_kernelI23Flash_bwd_kernel_traitsILi64ELi64ELi128ELi8ELi2ELi4ELi4ELb1ELb0EN7cutlass10bfloat16_tE19Flash_kernel_traitsILi64ELi64ELi128ELi8ES3_EELb1ELb0ELb1ELb0ELb0ELb1ELb0EEEvNS_16Flash_bwd_paramsE,"aw",@nobits
	.sectionflags	@""
	.align	16
	.zero		1024


//--------------------- .nv.shared._ZN5flash44flash_bwd_dq_dk_dv_loop_seqk_parallel_kernelI23Flash_bwd_kernel_traitsILi64ELi64ELi128ELi8ELi2ELi4ELi4ELb1ELb0EN7cutlass10bfloat16_tE19Flash_kernel_traitsILi64ELi64ELi128ELi8ES3_EELb0ELb0ELb1ELb0ELb0ELb1ELb1EEEvNS_16Flash_bwd_paramsE --------------------------
	.section	.nv.shared._ZN5flash44flash_bwd_dq_dk_dv_loop_seqk_parallel_kernelI23Flash_bwd_kernel_traitsILi64ELi64ELi128ELi8ELi2ELi4ELi4ELb1ELb0EN7cutlass10bfloat16_tE19Flash_kernel_traitsILi64ELi64ELi128ELi8ES3_EELb0ELb0ELb1ELb0ELb0ELb1ELb1EEEvNS_16Flash_bwd_paramsE,"aw",@nobits
	.sectionflags	@""
	.align	16
	.zero		1024


//--------------------- .nv.shared._ZN5flash44flash_bwd_dq_dk_dv_loop_seqk_parallel_kernelI23Flash_bwd_kernel_traitsILi64ELi64ELi128ELi8ELi2ELi4ELi4ELb1ELb0EN7cutlass10bfloat16_tE19Flash_kernel_traitsILi64ELi64ELi128ELi8ES3_EELb1ELb0ELb1ELb1ELb0ELb0ELb0EEEvNS_16Flash_bwd_paramsE --------------------------
	.section	.nv.shared._ZN5flash44flash_bwd_dq_dk_dv_loop_seqk_parallel_kernelI23Flash_bwd_kernel_traitsILi64ELi64ELi128ELi8ELi2ELi4ELi4ELb1ELb0EN7cutlass10bfloat16_tE19Flash_kernel_traitsILi64ELi64ELi128ELi8ES3_EELb1ELb0ELb1ELb1ELb0ELb0ELb0EEEvNS_16Flash_bwd_paramsE,"aw",@nobits
	.sectionflags	@""
	.align	16
	.zero		1024


//--------------------- .nv.shared._ZN5flash44flash_bwd_dq_dk_dv_loop_seqk_parallel_kernelI23Flash_bwd_kernel_traitsILi64ELi64ELi128ELi8ELi2ELi4ELi4ELb1ELb0EN7cutlass10bfloat16_tE19Flash_kernel_traitsILi64ELi64ELi128ELi8ES3_EELb0ELb0ELb1ELb1ELb0ELb0ELb1EEEvNS_16Flash_bwd_paramsE --------------------------
	.section	.nv.shared._ZN5flash44flash_bwd_dq_dk_dv_loop_seqk_parallel_kernelI23Flash_bwd_kernel_traitsILi64ELi64ELi128ELi8ELi2ELi4ELi4ELb1ELb0EN7cutlass10bfloat16_tE19Flash_kernel_traitsILi64ELi64ELi128ELi8ES3_EELb0ELb0ELb1ELb1ELb0ELb0ELb1EEEvNS_16Flash_bwd_paramsE,"aw",@nobits
	.sectionflags	@""
	.align	16
	.zero		1024


//--------------------- .nv.shared._ZN5flash25flash_bwd_dot_do_o_kernelILb0E23Flash_bwd_kernel_traitsILi64ELi64ELi128ELi8ELi2ELi4ELi4ELb1ELb0EN7cutlass10bfloat16_tE19Flash_kernel_traitsILi64ELi64ELi128ELi8ES3_EEEEvNS_16Flash_bwd_paramsE --------------------------
	.section	.nv.shared._ZN5flash25flash_bwd_dot_do_o_kernelILb0E23Flash_bwd_kernel_traitsILi64ELi64ELi128ELi8ELi2ELi4ELi4ELb1ELb0EN7cutlass10bfloat16_tE19Flash_kernel_traitsILi64ELi64ELi128ELi8ES3_EEEEvNS_16Flash_bwd_paramsE,"aw",@nobits
	.sectionflags	@""
	.align	16
	.zero		1024


//--------------------- .nv.shared._ZN5flash25flash_bwd_dot_do_o_kernelILb1E23Flash_bwd_kernel_traitsILi64ELi64ELi128ELi8ELi2ELi4ELi4ELb1ELb0EN7cutlass10bfloat16_tE19Flash_kernel_traitsILi64ELi64ELi128ELi8ES3_EEEEvNS_16Flash_bwd_paramsE --------------------------
	.section	.nv.shared._ZN5flash25flash_bwd_dot_do_o_kernelILb1E23Flash_bwd_kernel_traitsILi64ELi64ELi128ELi8ELi2ELi4ELi4ELb1ELb0EN7cutlass10bfloat16_tE19Flash_kernel_traitsILi64ELi64ELi128ELi8ES3_EEEEvNS_16Flash_bwd_paramsE,"aw",@nobits
	.sectionflags	@""
	.align	16
	.zero		1024


//--------------------- .nv.shared._ZN5flash27flash_bwd_convert_dq_kernelI23Flash_bwd_kernel_traitsILi64ELi128ELi128ELi8ELi4ELi4ELi4ELb0ELb0EN7cutlass10bfloat16_tE19Flash_kernel_traitsILi64ELi128ELi128ELi8ES3_EEEEvNS_16Flash_bwd_paramsEi --------------------------
	.section	.nv.shared._ZN5flash27flash_bwd_convert_dq_kernelI23Flash_bwd_kernel_traitsILi64ELi128ELi128ELi8ELi4ELi4ELi4ELb0ELb0EN7cutlass10bfloat16_tE19Flash_kernel_traitsILi64ELi128ELi128ELi8ES3_EEEEvNS_16Flash_bwd_paramsEi,"aw",@nobits
	.sectionflags	@""
	.align	16
	.zero		1024


//--------------------- .nv.shared._ZN5flash44flash_bwd_dq_dk_dv_loop_seqk_parallel_kernelI23Flash_bwd_kernel_traitsILi64ELi128ELi128ELi8ELi4ELi4ELi4ELb0ELb0EN7cutlass10bfloat16_tE19Flash_kernel_traitsILi64ELi128ELi128ELi8ES3_EELb1ELb0ELb0ELb0ELb0ELb1ELb0EEEvNS_16Flash_bwd_paramsE --------------------------
	.section	.nv.shared._ZN5flash44flash_bwd_dq_dk_dv_loop_seqk_parallel_kernelI23Flash_bwd_kernel_traitsILi64ELi128ELi128ELi8ELi4ELi4ELi4ELb0ELb0EN7cutlass10bfloat16_tE19Flash_kernel_traitsILi64ELi128ELi128ELi8ES3_EELb1ELb0ELb0ELb0ELb0ELb1ELb0EEEvNS_16Flash_bwd_paramsE,"aw",@nobits
	.sectionflags	@""
	.align	16
	.zero		1024


//--------------------- .nv.shared._ZN5flash44flash_bwd_dq_dk_dv_loop_seqk_parallel_kernelI23Flash_bwd_kernel_traitsILi64ELi128ELi128ELi8ELi4ELi4ELi4ELb0ELb0EN7cutlass10bfloat16_tE19Flash_kernel_traitsILi64ELi128ELi128ELi8ES3_EELb0ELb0ELb0ELb0ELb0ELb1ELb1EEEvNS_16Flash_bwd_paramsE --------------------------
	.section	.nv.shared._ZN5flash44flash_bwd_dq_dk_dv_loop_seqk_parallel_kernelI23Flash_bwd_kernel_traitsILi64ELi128ELi128ELi8ELi4ELi4ELi4ELb0ELb0EN7cutlass10bfloat16_tE19Flash_kernel_traitsILi64ELi128ELi128ELi8ES3_EELb0ELb0ELb0ELb0ELb0ELb1ELb1EEEvNS_16Flash_bwd_paramsE,"aw",@nobits
	.sectionflags	@""
	.align	16
	.zero		1024


//--------------------- .nv.shared._ZN5flash44flash_bwd_dq_dk_dv_loop_seqk_parallel_kernelI23Flash_bwd_kernel_traitsILi64ELi128ELi128ELi8ELi4ELi4ELi4ELb0ELb0EN7cutlass10bfloat16_tE19Flash_kernel_traitsILi64ELi128ELi128ELi8ES3_EELb1ELb0ELb0ELb0ELb0ELb0ELb0EEEvNS_16Flash_bwd_paramsE --------------------------
	.section	.nv.shared._ZN5flash44flash_bwd_dq_dk_dv_loop_seqk_parallel_kernelI23Flash_bwd_kernel_traitsILi64ELi128ELi128ELi8ELi4ELi4ELi4ELb0ELb0EN7cutlass10bfloat16_tE19Flash_kernel_traitsILi64ELi128ELi128ELi8ES3_EELb1ELb0ELb0ELb0ELb0ELb0ELb0EEEvNS_16Flash_bwd_paramsE,"aw",@nobits
	.sectionflags	@""
	.align	16
	.zero		1024


//--------------------- .nv.shared._ZN5flash44flash_bwd_dq_dk_dv_loop_seqk_parallel_kernelI23Flash_bwd_kernel_traitsILi64ELi128ELi128ELi8ELi4ELi4ELi4ELb0ELb0EN7cutlass10bfloat16_tE19Flash_kernel_traitsILi64ELi128ELi128ELi8ES3_EELb0ELb0ELb0ELb0ELb0ELb0ELb1EEEvNS_16Flash_bwd_paramsE --------------------------
	.section	.nv.shared._ZN5flash44flash_bwd_dq_dk_dv_loop_seqk_parallel_kernelI23Flash_bwd_kernel_traitsILi64ELi128ELi128ELi8ELi4ELi4ELi4ELb0ELb0EN7cutlass10bfloat16_tE19Flash_kernel_traitsILi64ELi128ELi128ELi8ES3_EELb0ELb0ELb0ELb0ELb0ELb0ELb1EEEvNS_16Flash_bwd_paramsE,"aw",@nobits
	.sectionflags	@""
	.align	16
	.zero		1024


//--------------------- .nv.shared._ZN5flash44flash_bwd_dq_dk_dv_loop_seqk_parallel_kernelI23Flash_bwd_kernel_traitsILi64ELi128ELi128ELi8ELi4ELi4ELi4ELb0ELb0EN7cutlass10bfloat16_tE19Flash_kernel_traitsILi64ELi128ELi128ELi8ES3_EELb1ELb0ELb1ELb0ELb0ELb0ELb0EEEvNS_16Flash_bwd_paramsE --------------------------
	.section	.nv.shared._ZN5flash44flash_bwd_dq_dk_dv_loop_seqk_parallel_kernelI23Flash_bwd_kernel_traitsILi64ELi128ELi128ELi8ELi4ELi4ELi4ELb0ELb0EN7cutlass10bfloat16_tE19Flash_kernel_traitsILi64ELi128ELi128ELi8ES3_EELb1ELb0ELb1ELb0ELb0ELb0ELb0EEEvNS_16Flash_bwd_paramsE,"aw",@nobits
	.sectionflags	@""
	.align	16
	.zero		1024


//--------------------- .nv.shared._ZN5flash44flash_bwd_dq_dk_dv_loop_seqk_parallel_kernelI23Flash_bwd_kernel_traitsILi64ELi128ELi128ELi8ELi4ELi4ELi4ELb0ELb0EN7cutlass10bfloat16_tE19Flash_kernel_traitsILi64ELi128ELi128ELi8ES3_EELb0ELb0ELb1ELb0ELb0ELb0ELb1EEEvNS_16Flash_bwd_paramsE --------------------------
	.section	.nv.shared._ZN5flash44flash_bwd_dq_dk_dv_loop_seqk_parallel_kernelI23Flash_bwd_kernel_traitsILi64ELi128ELi128ELi8ELi4ELi4ELi4ELb0ELb0EN7cutlass10bfloat16_tE19Flash_kernel_traitsILi64ELi128ELi128ELi8ES3_EELb0ELb0ELb1ELb0ELb0ELb0ELb1EEEvNS_16Flash_bwd_paramsE,"aw",@nobits
	.sectionflags	@""
	.align	16
	.zero		1024


//--------------------- .nv.shared._ZN5flash44flash_bwd_dq_dk_dv_loop_seqk_parallel_kernelI23Flash_bwd_kernel_traitsILi64ELi128ELi128ELi8ELi4ELi4ELi4ELb0ELb0EN7cutlass10bfloat16_tE19Flash_kernel_traitsILi64ELi128ELi128ELi8ES3_EELb1ELb0ELb0ELb0ELb1ELb1ELb0EEEvNS_16Flash_bwd_paramsE --------------------------
	.section	.nv.shared._ZN5flash44flash_bwd_dq_dk_dv_loop_seqk_parallel_kernelI23Flash_bwd_kernel_traitsILi64ELi128ELi128ELi8ELi4ELi4ELi4ELb0ELb0EN7cutlass10bfloat16_tE19Flash_kernel_traitsILi64ELi128ELi128ELi8ES3_EELb1ELb0ELb0ELb0ELb1ELb1ELb0EEEvNS_16Flash_bwd_paramsE,"aw",@nobits
	.sectionflags	@""
	.align	16
	.zero		1024


//--------------------- .nv.shared._ZN5flash44flash_bwd_dq_dk_dv_loop_seqk_parallel_kernelI23Flash_bwd_kernel_traitsILi64ELi128ELi128ELi8ELi4ELi4ELi4ELb0ELb0EN7cutlass10bfloat16_tE19Flash_kernel_traitsILi64ELi128ELi128ELi8ES3_EELb0ELb0ELb0ELb0ELb1ELb1ELb1EEEvNS_16Flash_bwd_paramsE --------------------------
	.section	.nv.shared._ZN5flash44flash_bwd_dq_dk_dv_loop_seqk_parallel_kernelI23Flash_bwd_kernel_traitsILi64ELi128ELi128ELi8ELi4ELi4ELi4ELb0ELb0EN7cutlass10bfloat16_tE19Flash_kernel_traitsILi64ELi128ELi128ELi8ES3_EELb0ELb0ELb0ELb0ELb1ELb1ELb1EEEvNS_16Flash_bwd_paramsE,"aw",@nobits
	.sectionflags	@""
	.align	16
	.zero		1024


//--------------------- .nv.shared._ZN5flash44flash_bwd_dq_dk_dv_loop_seqk_parallel_kernelI23Flash_bwd_kernel_traitsILi64ELi128ELi128ELi8ELi4ELi4ELi4ELb0ELb0EN7cutlass10bfloat16_tE19Flash_kernel_traitsILi64ELi128ELi128ELi8ES3_EELb1ELb0ELb0ELb1ELb0ELb0ELb0EEEvNS_16Flash_bwd_paramsE --------------------------
	.section	.nv.shared._ZN5flash44flash_bwd_dq_dk_dv_loop_seqk_parallel_kernelI23Flash_bwd_kernel_traitsILi64ELi128ELi128ELi8ELi4ELi4ELi4ELb0ELb0EN7cutlass10bfloat16_tE19Flash_kernel_traitsILi64ELi128ELi128ELi8ES3_EELb1ELb0ELb0ELb1ELb0ELb0ELb0EEEvNS_16Flash_bwd_paramsE,"aw",@nobits
	.sectionflags	@""
	.align	16
	.zero		1024


//--------------------- .nv.shared._ZN5flash44flash_bwd_dq_dk_dv_loop_seqk_parallel_kernelI23Flash_bwd_kernel_traitsILi64ELi128ELi128ELi8ELi4ELi4ELi4ELb0ELb0EN7cutlass10bfloat16_tE19Flash_kernel_traitsILi64ELi128ELi128ELi8ES3_EELb0ELb0ELb0ELb1ELb0ELb0ELb1EEEvNS_16Flash_bwd_paramsE --------------------------
	.section	.nv.shared._ZN5flash44flash_bwd_dq_dk_dv_loop_seqk_parallel_kernelI23Flash_bwd_kernel_traitsILi64ELi128ELi128ELi8ELi4ELi4ELi4ELb0ELb0EN7cutlass10bfloat16_tE19Flash_kernel_traitsILi64ELi128ELi128ELi8ES3_EELb0ELb0ELb0ELb1ELb0ELb0ELb1EEEvNS_16Flash_bwd_paramsE,"aw",@nobits
	.sectionflags	@""
	.align	16
	.zero		1024


//--------------------- .nv.shared._ZN5flash44flash_bwd_dq_dk_dv_loop_seqk_parallel_kernelI23Flash_bwd_kernel_traitsILi64ELi128ELi128ELi8ELi4ELi4ELi4ELb0ELb0EN7cutlass10bfloat16_tE19Flash_kernel_traitsILi64ELi128ELi128ELi8ES3_EELb1ELb0ELb1ELb0ELb0ELb1ELb0EEEvNS_16Flash_bwd_paramsE --------------------------
	.section	.nv.shared._ZN5flash44flash_bwd_dq_dk_dv_loop_seqk_parallel_kernelI23Flash_bwd_kernel_traitsILi64ELi128ELi128ELi8ELi4ELi4ELi4ELb0ELb0EN7cutlass10bfloat16_tE19Flash_kernel_traitsILi64ELi128ELi128ELi8ES3_EELb1ELb0ELb1ELb0ELb0ELb1ELb0EEEvNS_16Flash_bwd_paramsE,"aw",@nobits
	.sectionflags	@""
	.align	16
	.zero		1024


//--------------------- .nv.shared._ZN5flash44flash_bwd_dq_dk_dv_loop_seqk_parallel_kernelI23Flash_bwd_kernel_traitsILi64ELi128ELi128ELi8ELi4ELi4ELi4ELb0ELb0EN7cutlass10bfloat16_tE19Flash_kernel_traitsILi64ELi128ELi128ELi8ES3_EELb0ELb0ELb1ELb0ELb0ELb1ELb1EEEvNS_16Flash_bwd_paramsE --------------------------
	.section	.nv.shared._ZN5flash44flash_bwd_dq_dk_dv_loop_seqk_parallel_kernelI23Flash_bwd_kernel_traitsILi64ELi128ELi128ELi8ELi4ELi4ELi4ELb0ELb0EN7cutlass10bfloat16_tE19Flash_kernel_traitsILi64ELi128ELi128ELi8ES3_EELb0ELb0ELb1ELb0ELb0ELb1ELb1EEEvNS_16Flash_bwd_paramsE,"aw",@nobits
	.sectionflags	@""
	.align	16
	.zero		1024


//--------------------- .nv.shared._ZN5flash44flash_bwd_dq_dk_dv_loop_seqk_parallel_kernelI23Flash_bwd_kernel_traitsILi64ELi128ELi128ELi8ELi4ELi4ELi4ELb0ELb0EN7cutlass10bfloat16_tE19Flash_kernel_traitsILi64ELi128ELi128ELi8ES3_EELb1ELb0ELb1ELb1ELb0ELb0ELb0EEEvNS_16Flash_bwd_paramsE --------------------------
	.section	.nv.shared._ZN5flash44flash_bwd_dq_dk_dv_loop_seqk_parallel_kernelI23Flash_bwd_kernel_traitsILi64ELi128ELi128ELi8ELi4ELi4ELi4ELb0ELb0EN7cutlass10bfloat16_tE19Flash_kernel_traitsILi64ELi128ELi128ELi8ES3_EELb1ELb0ELb1ELb1ELb0ELb0ELb0EEEvNS_16Flash_bwd_paramsE,"aw",@nobits
	.sectionflags	@""
	.align	16
	.zero		1024


//--------------------- .nv.shared._ZN5flash44flash_bwd_dq_dk_dv_loop_seqk_parallel_kernelI23Flash_bwd_kernel_traitsILi64ELi128ELi128ELi8ELi4ELi4ELi4ELb0ELb0EN7cutlass10bfloat16_tE19Flash_kernel_traitsILi64ELi128ELi128ELi8ES3_EELb0ELb0ELb1ELb1ELb0ELb0ELb1EEEvNS_16Flash_bwd_paramsE --------------------------
	.section	.nv.shared._ZN5flash44flash_bwd_dq_dk_dv_loop_seqk_parallel_kernelI23Flash_bwd_kernel_traitsILi64ELi128ELi128ELi8ELi4ELi4ELi4ELb0ELb0EN7cutlass10bfloat16_tE19Flash_kernel_traitsILi64ELi128ELi128ELi8ES3_EELb0ELb0ELb1ELb1ELb0ELb0ELb1EEEvNS_16Flash_bwd_paramsE,"aw",@nobits
	.sectionflags	@""
	.align	16
	.zero		1024


//--------------------- .nv.shared._ZN5flash25flash_bwd_dot_do_o_kernelILb0E23Flash_bwd_kernel_traitsILi64ELi128ELi128ELi8ELi4ELi4ELi4ELb0ELb0EN7cutlass10bfloat16_tE19Flash_kernel_traitsILi64ELi128ELi128ELi8ES3_EEEEvNS_16Flash_bwd_paramsE --------------------------
	.section	.nv.shared._ZN5flash25flash_bwd_dot_do_o_kernelILb0E23Flash_bwd_kernel_traitsILi64ELi128ELi128ELi8ELi4ELi4ELi4ELb0ELb0EN7cutlass10bfloat16_tE19Flash_kernel_traitsILi64ELi128ELi128ELi8ES3_EEEEvNS_16Flash_bwd_paramsE,"aw",@nobits
	.sectionflags	@""
	.align	16
	.zero		1024


//--------------------- .nv.shared._ZN5flash25flash_bwd_dot_do_o_kernelILb1E23Flash_bwd_kernel_traitsILi64ELi128ELi128ELi8ELi4ELi4ELi4ELb0ELb0EN7cutlass10bfloat16_tE19Flash_kernel_traitsILi64ELi128ELi128ELi8ES3_EEEEvNS_16Flash_bwd_paramsE --------------------------
	.section	.nv.shared._ZN5flash25flash_bwd_dot_do_o_kernelILb1E23Flash_bwd_kernel_traitsILi64ELi128ELi128ELi8ELi4ELi4ELi4ELb0ELb0EN7cutlass10bfloat16_tE19Flash_kernel_traitsILi64ELi128ELi128ELi8ES3_EEEEvNS_16Flash_bwd_paramsE,"aw",@nobits
	.sectionflags	@""
	.align	16
	.zero		1024


//--------------------- .nv.constant0._ZN5flash44flash_bwd_dq_dk_dv_loop_seqk_parallel_kernelI23Flash_bwd_kernel_traitsILi64ELi64ELi128ELi8ELi2ELi4ELi4ELb1ELb0EN7cutlass10bfloat16_tE19Flash_kernel_traitsILi64ELi64ELi128ELi8ES3_EELb0ELb0ELb0ELb0ELb0ELb1ELb0EEEvNS_16Flash_bwd_paramsE --------------------------
	.section	.nv.constant0._ZN5flash44flash_bwd_dq_dk_dv_loop_seqk_parallel_kernelI23Flash_bwd_kernel_traitsILi64ELi64ELi128ELi8ELi2ELi4ELi4ELb1ELb0EN7cutlass10bfloat16_tE19Flash_kernel_traitsILi64ELi64ELi128ELi8ES3_EELb0ELb0ELb0ELb0ELb0ELb1ELb0EEEvNS_16Flash_bwd_paramsE,"a",@progbits
	.sectionflags	@""
	.align	4
.nv.constant0._ZN5flash44flash_bwd_dq_dk_dv_loop_seqk_parallel_kernelI23Flash_bwd_kernel_traitsILi64ELi64ELi128ELi8ELi2ELi4ELi4ELb1ELb0EN7cutlass10bfloat16_tE19Flash_kernel_traitsILi64ELi64ELi128ELi8ES3_EELb0ELb0ELb0ELb0ELb0ELb1ELb0EEEvNS_16Flash_bwd_paramsE:
	.zero		1536


//--------------------- .nv.constant0._ZN5flash44flash_bwd_dq_dk_dv_loop_seqk_parallel_kernelI23Flash_bwd_kernel_traitsILi64ELi64ELi128ELi8ELi2ELi4ELi4ELb1ELb0EN7cutlass10bfloat16_tE19Flash_kernel_traitsILi64ELi64ELi128ELi8ES3_EELb0ELb0ELb0ELb0ELb0ELb0ELb0EEEvNS_16Flash_bwd_paramsE --------------------------
	.section	.nv.constant0._ZN5flash44flash_bwd_dq_dk_dv_loop_seqk_parallel_kernelI23Flash_bwd_kernel_traitsILi64ELi64ELi128ELi8ELi2ELi4ELi4ELb1ELb0EN7cutlass10bfloat16_tE19Flash_kernel_traitsILi64ELi64ELi128ELi8ES3_EELb0ELb0ELb0ELb0ELb0ELb0ELb0EEEvNS_16Flash_bwd_paramsE,"a",@progbits
	.sectionflags	@""
	.align	4
.nv.constant0._ZN5flash44flash_bwd_dq_dk_dv_loop_seqk_parallel_kernelI23Flash_bwd_kernel_traitsILi64ELi64ELi128ELi8ELi2ELi4ELi4ELb1ELb0EN7cutlass10bfloat16_tE19Flash_kernel_traitsILi64ELi64ELi128ELi8ES3_EELb0ELb0ELb0ELb0ELb0ELb0ELb0EEEvNS_16Flash_bwd_paramsE:
	.zero		1536


//--------------------- .nv.constant0._ZN5flash44flash_bwd_dq_dk_dv_loop_seqk_parallel_kernelI23Flash_bwd_kernel_traitsILi64ELi64ELi128ELi8ELi2ELi4ELi4ELb1ELb0EN7cutlass10bfloat16_tE19Flash_kernel_traitsILi64ELi64ELi128ELi8ES3_EELb0ELb0ELb1ELb0ELb0ELb0ELb0EEEvNS_16Flash_bwd_paramsE --------------------------
	.section	.nv.constant0._ZN5flash44flash_bwd_dq_dk_dv_loop_seqk_parallel_kernelI23Flash_bwd_kernel_traitsILi64ELi64ELi128ELi8ELi2ELi4ELi4ELb1ELb0EN7cutlass10bfloat16_tE19Flash_kernel_traitsILi64ELi64ELi128ELi8ES3_EELb0ELb0ELb1ELb0ELb0ELb0ELb0EEEvNS_16Flash_bwd_paramsE,"a",@progbits
	.sectionflags	@""
	.align	4
.nv.constant0._ZN5flash44flash_bwd_dq_dk_dv_loop_seqk_parallel_kernelI23Flash_bwd_kernel_traitsILi64ELi64ELi128ELi8ELi2ELi4ELi4ELb1ELb0EN7cutlass10bfloat16_tE19Flash_kernel_traitsILi64ELi64ELi128ELi8ES3_EELb0ELb0ELb1ELb0ELb0ELb0ELb0EEEvNS_16Flash_bwd_paramsE:
	.zero		1536


//--------------------- .nv.constant0._ZN5flash44flash_bwd_dq_dk_dv_loop_seqk_parallel_kernelI23Flash_bwd_kernel_traitsILi64ELi64ELi128ELi8ELi2ELi4ELi4ELb1ELb0EN7cutlass10bfloat16_tE19Flash_kernel_traitsILi64ELi64ELi128ELi8ES3_EELb0ELb0ELb0ELb0ELb1ELb1ELb0EEEvNS_16Flash_bwd_paramsE --------------------------
	.section	.nv.constant0._ZN5flash44flash_bwd_dq_dk_dv_loop_seqk_parallel_kernelI23Flash_bwd_kernel_traitsILi64ELi64ELi128ELi8ELi2ELi4ELi4ELb1ELb0EN7cutlass10bfloat16_tE19Flash_kernel_traitsILi64ELi64ELi128ELi8ES3_EELb0ELb0ELb0ELb0ELb1ELb1ELb0EEEvNS_16Flash_bwd_paramsE,"a",@progbits
	.sectionflags	@""
	.align	4
.nv.constant0._ZN5flash44flash_bwd_dq_dk_dv_loop_seqk_parallel_kernelI23Flash_bwd_kernel_traitsILi64ELi64ELi128ELi8ELi2ELi4ELi4ELb1ELb0EN7cutlass10bfloat16_tE19Flash_kernel_traitsILi64ELi64ELi128ELi8ES3_EELb0ELb0ELb0ELb0ELb1ELb1ELb0EEEvNS_16Flash_bwd_paramsE:
	.zero		1536


//--------------------- .nv.constant0._ZN5flash44flash_bwd_dq_dk_dv_loop_seqk_parallel_kernelI23Flash_bwd_kernel_traitsILi64ELi64ELi128ELi8ELi2ELi4ELi4ELb1ELb0EN7cutlass10bfloat16_tE19Flash_kernel_traitsILi64ELi64ELi128ELi8ES3_EELb0ELb0ELb0ELb1ELb0ELb0ELb0EEEvNS_16Flash_bwd_paramsE --------------------------
	.section	.nv.constant0._ZN5flash44flash_bwd_dq_dk_dv_loop_seqk_parallel_kernelI23Flash_bwd_kernel_traitsILi64ELi64ELi128ELi8ELi2ELi4ELi4ELb1ELb0EN7cutlass10bfloat16_tE19Flash_kernel_traitsILi64ELi64ELi128ELi8ES3_EELb0ELb0ELb0ELb1ELb0ELb0ELb0EEEvNS_16Flash_bwd_paramsE,"a",@progbits
	.sectionflags	@""
	.align	4
.nv.constant0._ZN5flash44flash_bwd_dq_dk_dv_loop_seqk_parallel_kernelI23Flash_bwd_kernel_traitsILi64ELi64ELi128ELi8ELi2ELi4ELi4ELb1ELb0EN7cutlass10bfloat16_tE19Flash_kernel_traitsILi64ELi64ELi128ELi8ES3_EELb0ELb0ELb0ELb1ELb0ELb0ELb0EEEvNS_16Flash_bwd_paramsE:
	.zero		1536


//--------------------- .nv.constant0._ZN5flash44flash_bwd_dq_dk_dv_loop_seqk_parallel_kernelI23Flash_bwd_kernel_traitsILi64ELi64ELi128ELi8ELi2ELi4ELi4ELb1ELb0EN7cutlass10bfloat16_tE19Flash_kernel_traitsILi64ELi64ELi128ELi8ES3_EELb0ELb0ELb1ELb0ELb0ELb1ELb0EEEvNS_16Flash_bwd_paramsE --------------------------
	.section	.nv.constant0._ZN5flash44flash_bwd_dq_dk_dv_loop_seqk_parallel_kernelI23Flash_bwd_kernel_traitsILi64ELi64ELi128ELi8ELi2ELi4ELi4ELb1ELb0EN7cutlass10bfloat16_tE19Flash_kernel_traitsILi64ELi64ELi128ELi8ES3_EELb0ELb0ELb1ELb0ELb0ELb1ELb0EEEvNS_16Flash_bwd_paramsE,"a",@progbits
	.sectionflags	@""
	.align	4
.nv.constant0._ZN5flash44flash_bwd_dq_dk_dv_loop_seqk_parallel_kernelI23Flash_bwd_kernel_traitsILi64ELi64ELi128ELi8ELi2ELi4ELi4ELb1ELb0EN7cutlass10bfloat16_tE19Flash_kernel_traitsILi64ELi64ELi128ELi8ES3_EELb0ELb0ELb1ELb0ELb0ELb1ELb0EEEvNS_16Flash_bwd_paramsE:
	.zero		1536


//--------------------- .nv.constant0._ZN5flash44flash_bwd_dq_dk_dv_loop_seqk_parallel_kernelI23Flash_bwd_kernel_traitsILi64ELi64ELi128ELi8ELi2ELi4ELi4ELb1ELb0EN7cutlass10bfloat16_tE19Flash_kernel_traitsILi64ELi64ELi128ELi8ES3_EELb0ELb0ELb1ELb1ELb0ELb0ELb0EEEvNS_16Flash_bwd_paramsE --------------------------
	.section	.nv.constant0._ZN5flash44flash_bwd_dq_dk_dv_loop_seqk_parallel_kernelI23Flash_bwd_kernel_traitsILi64ELi64ELi128ELi8ELi2ELi4ELi4ELb1ELb0EN7cutlass10bfloat16_tE19Flash_kernel_traitsILi64ELi64ELi128ELi8ES3_EELb0ELb0ELb1ELb1ELb0ELb0ELb0EEEvNS_16Flash_bwd_paramsE,"a",@progbits
	.sectionflags	@""
	.align	4
.nv.constant0._ZN5flash44flash_bwd_dq_dk_dv_loop_seqk_parallel_kernelI23Flash_bwd_kernel_traitsILi64ELi64ELi128ELi8ELi2ELi4ELi4ELb1ELb0EN7cutlass10bfloat16_tE19Flash_kernel_traitsILi64ELi64ELi128ELi8ES3_EELb0ELb0ELb1ELb1ELb0ELb0ELb0EEEvNS_16Flash_bwd_paramsE:
	.zero		1536


//--------------------- .nv.constant0._ZN5flash44flash_bwd_dq_dk_dv_loop_seqk_parallel_kernelI23Flash_bwd_kernel_traitsILi64ELi128ELi128ELi8ELi4ELi4ELi4ELb0ELb0EN7cutlass10bfloat16_tE19Flash_kernel_traitsILi64ELi128ELi128ELi8ES3_EELb0ELb0ELb0ELb0ELb0ELb1ELb0EEEvNS_16Flash_bwd_paramsE --------------------------
	.section	.nv.constant0._ZN5flash44flash_bwd_dq_dk_dv_loop_seqk_parallel_kernelI23Flash_bwd_kernel_traitsILi64ELi128ELi128ELi8ELi4ELi4ELi4ELb0ELb0EN7cutlass10bfloat16_tE19Flash_kernel_traitsILi64ELi128ELi128ELi8ES3_EELb0ELb0ELb0ELb0ELb0ELb1ELb0EEEvNS_16Flash_bwd_paramsE,"a",@progbits
	.sectionflags	@""
	.align	4
.nv.constant0._ZN5flash44flash_bwd_dq_dk_dv_loop_seqk_parallel_kernelI23Flash_bwd_kernel_traitsILi64ELi128ELi128ELi8ELi4ELi4ELi4ELb0ELb0EN7cutlass10bfloat16_tE19Flash_kernel_traitsILi64ELi128ELi128ELi8ES3_EELb0ELb0ELb0ELb0ELb0ELb1ELb0EEEvNS_16Flash_bwd_paramsE:
	.zero		1536


//--------------------- .nv.constant0._ZN5flash44flash_bwd_dq_dk_dv_loop_seqk_parallel_kernelI23Flash_bwd_kernel_traitsILi64ELi128ELi128ELi8ELi4ELi4ELi4ELb0ELb0EN7cutlass10bfloat16_tE19Flash_kernel_traitsILi64ELi128ELi128ELi8ES3_EELb0ELb0ELb0ELb0ELb0ELb0ELb0EEEvNS_16Flash_bwd_paramsE --------------------------
	.section	.nv.constant0._ZN5flash44flash_bwd_dq_dk_dv_loop_seqk_parallel_kernelI23Flash_bwd_kernel_traitsILi64ELi128ELi128ELi8ELi4ELi4ELi4ELb0ELb0EN7cutlass10bfloat16_tE19Flash_kernel_traitsILi64ELi128ELi128ELi8ES3_EELb0ELb0ELb0ELb0ELb0ELb0ELb0EEEvNS_16Flash_bwd_paramsE,"a",@progbits
	.sectionflags	@""
	.align	4
.nv.constant0._ZN5flash44flash_bwd_dq_dk_dv_loop_seqk_parallel_kernelI23Flash_bwd_kernel_traitsILi64ELi128ELi128ELi8ELi4ELi4ELi4ELb0ELb0EN7cutlass10bfloat16_tE19Flash_kernel_traitsILi64ELi128ELi128ELi8ES3_EELb0ELb0ELb0ELb0ELb0ELb0ELb0EEEvNS_16Flash_bwd_paramsE:
	.zero		1536


//--------------------- .nv.constant0._ZN5flash44flash_bwd_dq_dk_dv_loop_seqk_parallel_kernelI23Flash_bwd_kernel_traitsILi64ELi128ELi128ELi8ELi4ELi4ELi4ELb0ELb0EN7cutlass10bfloat16_tE19Flash_kernel_traitsILi64ELi128ELi128ELi8ES3_EELb0ELb0ELb1ELb0ELb0ELb0ELb0EEEvNS_16Flash_bwd_paramsE --------------------------
	.section	.nv.constant0._ZN5flash44flash_bwd_dq_dk_dv_loop_seqk_parallel_kernelI23Flash_bwd_kernel_traitsILi64ELi128ELi128ELi8ELi4ELi4ELi4ELb0ELb0EN7cutlass10bfloat16_tE19Flash_kernel_traitsILi64ELi128ELi128ELi8ES3_EELb0ELb0ELb1ELb0ELb0ELb0ELb0EEEvNS_16Flash_bwd_paramsE,"a",@progbits
	.sectionflags	@""
	.align	4
.nv.constant0._ZN5flash44flash_bwd_dq_dk_dv_loop_seqk_parallel_kernelI23Flash_bwd_kernel_traitsILi64ELi128ELi128ELi8ELi4ELi4ELi4ELb0ELb0EN7cutlass10bfloat16_tE19Flash_kernel_traitsILi64ELi128ELi128ELi8ES3_EELb0ELb0ELb1ELb0ELb0ELb0ELb0EEEvNS_16Flash_bwd_paramsE:
	.zero		1536


//--------------------- .nv.constant0._ZN5flash44flash_bwd_dq_dk_dv_loop_seqk_parallel_kernelI23Flash_bwd_kernel_traitsILi64ELi128ELi128ELi8ELi4ELi4ELi4ELb0ELb0EN7cutlass10bfloat16_tE19Flash_kernel_traitsILi64ELi128ELi128ELi8ES3_EELb0ELb0ELb0ELb0ELb1ELb1ELb0EEEvNS_16Flash_bwd_paramsE --------------------------
	.section	.nv.constant0._ZN5flash44flash_bwd_dq_dk_dv_loop_seqk_parallel_kernelI23Flash_bwd_kernel_traitsILi64ELi128ELi128ELi8ELi4ELi4ELi4ELb0ELb0EN7cutlass10bfloat16_tE19Flash_kernel_traitsILi64ELi128ELi128ELi8ES3_EELb0ELb0ELb0ELb0ELb1ELb1ELb0EEEvNS_16Flash_bwd_paramsE,"a",@progbits
	.sectionflags	@""
	.align	4
.nv.constant0._ZN5flash44flash_bwd_dq_dk_dv_loop_seqk_parallel_kernelI23Flash_bwd_kernel_traitsILi64ELi128ELi128ELi8ELi4ELi4ELi4ELb0ELb0EN7cutlass10bfloat16_tE19Flash_kernel_traitsILi64ELi128ELi128ELi8ES3_EELb0ELb0ELb0ELb0ELb1ELb1ELb0EEEvNS_16Flash_bwd_paramsE:
	.zero		1536


//--------------------- .nv.constant0._ZN5flash44flash_bwd_dq_dk_dv_loop_seqk_parallel_kernelI23Flash_bwd_kernel_traitsILi64ELi128ELi128ELi8ELi4ELi4ELi4ELb0ELb0EN7cutlass10bfloat16_tE19Flash_kernel_traitsILi64ELi128ELi128ELi8ES3_EELb0ELb0ELb0ELb1ELb0ELb0ELb0EEEvNS_16Flash_bwd_paramsE --------------------------
	.section	.nv.constant0._ZN5flash44flash_bwd_dq_dk_dv_loop_seqk_parallel_kernelI23Flash_bwd_kernel_traitsILi64ELi128ELi128ELi8ELi4ELi4ELi4ELb0ELb0EN7cutlass10bfloat16_tE19Flash_kernel_traitsILi64ELi128ELi128ELi8ES3_EELb0ELb0ELb0ELb1ELb0ELb0ELb0EEEvNS_16Flash_bwd_paramsE,"a",@progbits
	.sectionflags	@""
	.align	4
.nv.constant0._ZN5flash44flash_bwd_dq_dk_dv_loop_seqk_parallel_kernelI23Flash_bwd_kernel_traitsILi64ELi128ELi128ELi8ELi4ELi4ELi4ELb0ELb0EN7cutlass10bfloat16_tE19Flash_kernel_traitsILi64ELi128ELi128ELi8ES3_EELb0ELb0ELb0ELb1ELb0ELb0ELb0EEEvNS_16Flash_bwd_paramsE:
	.zero		1536


//--------------------- .nv.constant0._ZN5flash44flash_bwd_dq_dk_dv_loop_seqk_parallel_kernelI23Flash_bwd_kernel_traitsILi64ELi128ELi128ELi8ELi4ELi4ELi4ELb0ELb0EN7cutlass10bfloat16_tE19Flash_kernel_traitsILi64ELi128ELi128ELi8ES3_EELb0ELb0ELb1ELb0ELb0ELb1ELb0EEEvNS_16Flash_bwd_paramsE --------------------------
	.section	.nv.constant0._ZN5flash44flash_bwd_dq_dk_dv_loop_seqk_parallel_kernelI23Flash_bwd_kernel_traitsILi64ELi128ELi128ELi8ELi4ELi4ELi4ELb0ELb0EN7cutlass10bfloat16_tE19Flash_kernel_traitsILi64ELi128ELi128ELi8ES3_EELb0ELb0ELb1ELb0ELb0ELb1ELb0EEEvNS_16Flash_bwd_paramsE,"a",@progbits
	.sectionflags	@""
	.align	4
.nv.constant0._ZN5flash44flash_bwd_dq_dk_dv_loop_seqk_parallel_kernelI23Flash_bwd_kernel_traitsILi64ELi128ELi128ELi8ELi4ELi4ELi4ELb0ELb0EN7cutlass10bfloat16_tE19Flash_kernel_traitsILi64ELi128ELi128ELi8ES3_EELb0ELb0ELb1ELb0ELb0ELb1ELb0EEEvNS_16Flash_bwd_paramsE:
	.zero		1536


//--------------------- .nv.constant0._ZN5flash44flash_bwd_dq_dk_dv_loop_seqk_parallel_kernelI23Flash_bwd_kernel_traitsILi64ELi128ELi128ELi8ELi4ELi4ELi4ELb0ELb0EN7cutlass10bfloat16_tE19Flash_kernel_traitsILi64ELi128ELi128ELi8ES3_EELb0ELb0ELb1ELb1ELb0ELb0ELb0EEEvNS_16Flash_bwd_paramsE --------------------------
	.section	.nv.constant0._ZN5flash44flash_bwd_dq_dk_dv_loop_seqk_parallel_kernelI23Flash_bwd_kernel_traitsILi64ELi128ELi128ELi8ELi4ELi4ELi4ELb0ELb0EN7cutlass10bfloat16_tE19Flash_kernel_traitsILi64ELi128ELi128ELi8ES3_EELb0ELb0ELb1ELb1ELb0ELb0ELb0EEEvNS_16Flash_bwd_paramsE,"a",@progbits
	.sectionflags	@""
	.align	4
.nv.constant0._ZN5flash44flash_bwd_dq_dk_dv_loop_seqk_parallel_kernelI23Flash_bwd_kernel_traitsILi64ELi128ELi128ELi8ELi4ELi4ELi4ELb0ELb0EN7cutlass10bfloat16_tE19Flash_kernel_traitsILi64ELi128ELi128ELi8ES3_EELb0ELb0ELb1ELb1ELb0ELb0ELb0EEEvNS_16Flash_bwd_paramsE:
	.zero		1536


//--------------------- .nv.constant0._ZN5flash27flash_bwd_convert_dq_kernelI23Flash_bwd_kernel_traitsILi64ELi64ELi128ELi8ELi2ELi4ELi4ELb1ELb0EN7cutlass10bfloat16_tE19Flash_kernel_traitsILi64ELi64ELi128ELi8ES3_EEEEvNS_16Flash_bwd_paramsEi --------------------------
	.section	.nv.constant0._ZN5flash27flash_bwd_convert_dq_kernelI23Flash_bwd_kernel_traitsILi64ELi64ELi128ELi8ELi2ELi4ELi4ELb1ELb0EN7cutlass10bfloat16_tE19Flash_kernel_traitsILi64ELi64ELi128ELi8ES3_EEEEvNS_16Flash_bwd_paramsEi,"a",@progbits
	.sectionflags	@""
	.align	4
.nv.constant0._ZN5flash27flash_bwd_convert_dq_kernelI23Flash_bwd_kernel_traitsILi64ELi64ELi128ELi8ELi2ELi4ELi4ELb1ELb0EN7cutlass10bfloat16_tE19Flash_kernel_traitsILi64ELi64ELi128ELi8ES3_EEEEvNS_16Flash_bwd_paramsEi:
	.zero		1540


//--------------------- .nv.constant0._ZN5flash44flash_bwd_dq_dk_dv_loop_seqk_parallel_kernelI23Flash_bwd_kernel_traitsILi64ELi64ELi128ELi8ELi2ELi4ELi4ELb1ELb0EN7cutlass10bfloat16_tE19Flash_kernel_traitsILi64ELi64ELi128ELi8ES3_EELb1ELb0ELb0ELb0ELb0ELb1ELb0EEEvNS_16Flash_bwd_paramsE --------------------------
	.section	.nv.constant0._ZN5flash44flash_bwd_dq_dk_dv_loop_seqk_parallel_kernelI23Flash_bwd_kernel_traitsILi64ELi64ELi128ELi8ELi2ELi4ELi4ELb1ELb0EN7cutlass10bfloat16_tE19Flash_kernel_traitsILi64ELi64ELi128ELi8ES3_EELb1ELb0ELb0ELb0ELb0ELb1ELb0EEEvNS_16Flash_bwd_paramsE,"a",@progbits
	.sectionflags	@""
	.align	4
.nv.constant0._ZN5flash44flash_bwd_dq_dk_dv_loop_seqk_parallel_kernelI23Flash_bwd_kernel_traitsILi64ELi64ELi128ELi8ELi2ELi4ELi4ELb1ELb0EN7cutlass10bfloat16_tE19Flash_kernel_traitsILi64ELi64ELi128ELi8ES3_EELb1ELb0ELb0ELb0ELb0ELb1ELb0EEEvNS_16Flash_bwd_paramsE:
	.zero		1536


//--------------------- .nv.constant0._ZN5flash44flash_bwd_dq_dk_dv_loop_seqk_parallel_kernelI23Flash_bwd_kernel_traitsILi64ELi64ELi128ELi8ELi2ELi4ELi4ELb1ELb0EN7cutlass10bfloat16_tE19Flash_kernel_traitsILi64ELi64ELi128ELi8ES3_EELb0ELb0ELb0ELb0ELb0ELb1ELb1EEEvNS_16Flash_bwd_paramsE --------------------------
	.section	.nv.constant0._ZN5flash44flash_bwd_dq_dk_dv_loop_seqk_parallel_kernelI23Flash_bwd_kernel_traitsILi64ELi64ELi128ELi8ELi2ELi4ELi4ELb1ELb0EN7cutlass10bfloat16_tE19Flash_kernel_traitsILi64ELi64ELi128ELi8ES3_EELb0ELb0ELb0ELb0ELb0ELb1ELb1EEEvNS_16Flash_bwd_paramsE,"a",@progbits
	.sectionflags	@""
	.align	4
.nv.constant0._ZN5flash44flash_bwd_dq_dk_dv_loop_seqk_parallel_kernelI23Flash_bwd_kernel_traitsILi64ELi64ELi128ELi8ELi2ELi4ELi4ELb1ELb0EN7cutlass10bfloat16_tE19Flash_kernel_traitsILi64ELi64ELi128ELi8ES3_EELb0ELb0ELb0ELb0ELb0ELb1ELb1EEEvNS_16Flash_bwd_paramsE:
	.zero		1536


//--------------------- .nv.constant0._ZN5flash44flash_bwd_dq_dk_dv_loop_seqk_parallel_kernelI23Flash_bwd_kernel_traitsILi64ELi64ELi128ELi8ELi2ELi4ELi4ELb1ELb0EN7cutlass10bfloat16_tE19Flash_kernel_traitsILi64ELi64ELi128ELi8ES3_EELb1ELb0ELb0ELb0ELb0ELb0ELb0EEEvNS_16Flash_bwd_paramsE --------------------------
	.section	.nv.constant0._ZN5flash44flash_bwd_dq_dk_dv_loop_seqk_parallel_kernelI23Flash_bwd_kernel_traitsILi64ELi64ELi128ELi8ELi2ELi4ELi4ELb1ELb0EN7cutlass10bfloat16_tE19Flash_kernel_traitsILi64ELi64ELi128ELi8ES3_EELb1ELb0ELb0ELb0ELb0ELb0ELb0EEEvNS_16Flash_bwd_paramsE,"a",@progbits
	.sectionflags	@""
	.align	4
.nv.constant0._ZN5flash44flash_bwd_dq_dk_dv_loop_seqk_parallel_kernelI23Flash_bwd_kernel_traitsILi64ELi64ELi128ELi8ELi2ELi4ELi4ELb1ELb0EN7cutlass10bfloat16_tE19Flash_kernel_traitsILi64ELi64ELi128ELi8ES3_EELb1ELb0ELb0ELb0ELb0ELb0ELb0EEEvNS_16Flash_bwd_paramsE:
	.zero		1536


//--------------------- .nv.constant0._ZN5flash44flash_bwd_dq_dk_dv_loop_seqk_parallel_kernelI23Flash_bwd_kernel_traitsILi64ELi64ELi128ELi8ELi2ELi4ELi4ELb1ELb0EN7cutlass10bfloat16_tE19Flash_kernel_traitsILi64ELi64ELi128ELi8ES3_EELb0ELb0ELb0ELb0ELb0ELb0ELb1EEEvNS_16Flash_bwd_paramsE --------------------------
	.section	.nv.constant0._ZN5flash44flash_bwd_dq_dk_dv_loop_seqk_parallel_kernelI23Flash_bwd_kernel_traitsILi64ELi64ELi128ELi8ELi2ELi4ELi4ELb1ELb0EN7cutlass10bfloat16_tE19Flash_kernel_traitsILi64ELi64ELi128ELi8ES3_EELb0ELb0ELb0ELb0ELb0ELb0ELb1EEEvNS_16Flash_bwd_paramsE,"a",@progbits
	.sectionflags	@""
	.align	4
.nv.constant0._ZN5flash44flash_bwd_dq_dk_dv_loop_seqk_parallel_kernelI23Flash_bwd_kernel_traitsILi64ELi64ELi128ELi8ELi2ELi4ELi4ELb1ELb0EN7cutlass10bfloat16_tE19Flash_kernel_traitsILi64ELi64ELi128ELi8ES3_EELb0ELb0ELb0ELb0ELb0ELb0ELb1EEEvNS_16Flash_bwd_paramsE:
	.zero		1536


//--------------------- .nv.constant0._ZN5flash44flash_bwd_dq_dk_dv_loop_seqk_parallel_kernelI23Flash_bwd_kernel_traitsILi64ELi64ELi128ELi8ELi2ELi4ELi4ELb1ELb0EN7cutlass10bfloat16_tE19Flash_kernel_traitsILi64ELi64ELi128ELi8ES3_EELb1ELb0ELb1ELb0ELb0ELb0ELb0EEEvNS_16Flash_bwd_paramsE --------------------------
	.section	.nv.constant0._ZN5flash44flash_bwd_dq_dk_dv_loop_seqk_parallel_kernelI23Flash_bwd_kernel_traitsILi64ELi64ELi128ELi8ELi2ELi4ELi4ELb1ELb0EN7cutlass10bfloat16_tE19Flash_kernel_traitsILi64ELi64ELi128ELi8ES3_EELb1ELb0ELb1ELb0ELb0ELb0ELb0EEEvNS_16Flash_bwd_paramsE,"a",@progbits
	.sectionflags	@""
	.align	4
.nv.constant0._ZN5flash44flash_bwd_dq_dk_dv_loop_seqk_parallel_kernelI23Flash_bwd_kernel_traitsILi64ELi64ELi128ELi8ELi2ELi4ELi4ELb1ELb0EN7cutlass10bfloat16_tE19Flash_kernel_traitsILi64ELi64ELi128ELi8ES3_EELb1ELb0ELb1ELb0ELb0ELb0ELb0EEEvNS_16Flash_bwd_paramsE:
	.zero		1536


//--------------------- .nv.constant0._ZN5flash44flash_bwd_dq_dk_dv_loop_seqk_parallel_kernelI23Flash_bwd_kernel_traitsILi64ELi64ELi128ELi8ELi2ELi4ELi4ELb1ELb0EN7cutlass10bfloat16_tE19Flash_kernel_traitsILi64ELi64ELi128ELi8ES3_EELb0ELb0ELb1ELb0ELb0ELb0ELb1EEEvNS_16Flash_bwd_paramsE --------------------------
	.section	.nv.constant0._ZN5flash44flash_bwd_dq_dk_dv_loop_seqk_parallel_kernelI23Flash_bwd_kernel_traitsILi64ELi64ELi128ELi8ELi2ELi4ELi4ELb1ELb0EN7cutlass10bfloat16_tE19Flash_kernel_traitsILi64ELi64ELi128ELi8ES3_EELb0ELb0ELb1ELb0ELb0ELb0ELb1EEEvNS_16Flash_bwd_paramsE,"a",@progbits
	.sectionflags	@""
	.align	4
.nv.constant0._ZN5flash44flash_bwd_dq_dk_dv_loop_seqk_parallel_kernelI23Flash_bwd_kernel_traitsILi64ELi64ELi128ELi8ELi2ELi4ELi4ELb1ELb0EN7cutlass10bfloat16_tE19Flash_kernel_traitsILi64ELi64ELi128ELi8ES3_EELb0ELb0ELb1ELb0ELb0ELb0ELb1EEEvNS_16Flash_bwd_paramsE:
	.zero		1536


//--------------------- .nv.constant0._ZN5flash44flash_bwd_dq_dk_dv_loop_seqk_parallel_kernelI23Flash_bwd_kernel_traitsILi64ELi64ELi128ELi8ELi2ELi4ELi4ELb1ELb0EN7cutlass10bfloat16_tE19Flash_kernel_traitsILi64ELi64ELi128ELi8ES3_EELb1ELb0ELb0ELb0ELb1ELb1ELb0EEEvNS_16Flash_bwd_paramsE --------------------------
	.section	.nv.constant0._ZN5flash44flash_bwd_dq_dk_dv_loop_seqk_parallel_kernelI23Flash_bwd_kernel_traitsILi64ELi64ELi128ELi8ELi2ELi4ELi4ELb1ELb0EN7cutlass10bfloat16_tE19Flash_kernel_traitsILi64ELi64ELi128ELi8ES3_EELb1ELb0ELb0ELb0ELb1ELb1ELb0EEEvNS_16Flash_bwd_paramsE,"a",@progbits
	.sectionflags	@""
	.align	4
.nv.constant0._ZN5flash44flash_bwd_dq_dk_dv_loop_seqk_parallel_kernelI23Flash_bwd_kernel_traitsILi64ELi64ELi128ELi8ELi2ELi4ELi4ELb1ELb0EN7cutlass10bfloat16_tE19Flash_kernel_traitsILi64ELi64ELi128ELi8ES3_EELb1ELb0ELb0ELb0ELb1ELb1ELb0EEEvNS_16Flash_bwd_paramsE:
	.zero		1536


//--------------------- .nv.constant0._ZN5flash44flash_bwd_dq_dk_dv_loop_seqk_parallel_kernelI23Flash_bwd_kernel_traitsILi64ELi64ELi128ELi8ELi2ELi4ELi4ELb1ELb0EN7cutlass10bfloat16_tE19Flash_kernel_traitsILi64ELi64ELi128ELi8ES3_EELb0ELb0ELb0ELb0ELb1ELb1ELb1EEEvNS_16Flash_bwd_paramsE --------------------------
	.section	.nv.constant0._ZN5flash44flash_bwd_dq_dk_dv_loop_seqk_parallel_kernelI23Flash_bwd_kernel_traitsILi64ELi64ELi128ELi8ELi2ELi4ELi4ELb1ELb0EN7cutlass10bfloat16_tE19Flash_kernel_traitsILi64ELi64ELi128ELi8ES3_EELb0ELb0ELb0ELb0ELb1ELb1ELb1EEEvNS_16Flash_bwd_paramsE,"a",@progbits
	.sectionflags	@""
	.align	4
.nv.constant0._ZN5flash44flash_bwd_dq_dk_dv_loop_seqk_parallel_kernelI23Flash_bwd_kernel_traitsILi64ELi64ELi128ELi8ELi2ELi4ELi4ELb1ELb0EN7cutlass10bfloat16_tE19Flash_kernel_traitsILi64ELi64ELi128ELi8ES3_EELb0ELb0ELb0ELb0ELb1ELb1ELb1EEEvNS_16Flash_bwd_paramsE:
	.zero		1536


//--------------------- .nv.constant0._ZN5flash44flash_bwd_dq_dk_dv_loop_seqk_parallel_kernelI23Flash_bwd_kernel_traitsILi64ELi64ELi128ELi8ELi2ELi4ELi4ELb1ELb0EN7cutlass10bfloat16_tE19Flash_kernel_traitsILi64ELi64ELi128ELi8ES3_EELb1ELb0ELb0ELb1ELb0ELb0ELb0EEEvNS_16Flash_bwd_paramsE --------------------------
	.section	.nv.constant0._ZN5flash44flash_bwd_dq_dk_dv_loop_seqk_parallel_kernelI23Flash_bwd_kernel_traitsILi64ELi64ELi128ELi8ELi2ELi4ELi4ELb1ELb0EN7cutlass10bfloat16_tE19Flash_kernel_traitsILi64ELi64ELi128ELi8ES3_EELb1ELb0ELb0ELb1ELb0ELb0ELb0EEEvNS_16Flash_bwd_paramsE,"a",@progbits
	.sectionflags	@""
	.align	4
.nv.constant0._ZN5flash44flash_bwd_dq_dk_dv_loop_seqk_parallel_kernelI23Flash_bwd_kernel_traitsILi64ELi64ELi128ELi8ELi2ELi4ELi4ELb1ELb0EN7cutlass10bfloat16_tE19Flash_kernel_traitsILi64ELi64ELi128ELi8ES3_EELb1ELb0ELb0ELb1ELb0ELb0ELb0EEEvNS_16Flash_bwd_paramsE:
	.zero		1536


//--------------------- .nv.constant0._ZN5flash44flash_bwd_dq_dk_dv_loop_seqk_parallel_kernelI23Flash_bwd_kernel_traitsILi64ELi64ELi128ELi8ELi2ELi4ELi4ELb1ELb0EN7cutlass10bfloat16_tE19Flash_kernel_traitsILi64ELi64ELi128ELi8ES3_EELb0ELb0ELb0ELb1ELb0ELb0ELb1EEEvNS_16Flash_bwd_paramsE --------------------------
	.section	.nv.constant0._ZN5flash44flash_bwd_dq_dk_dv_loop_seqk_parallel_kernelI23Flash_bwd_kernel_traitsILi64ELi64ELi128ELi8ELi2ELi4ELi4ELb1ELb0EN7cutlass10bfloat16_tE19Flash_kernel_traitsILi64ELi64ELi128ELi8ES3_EELb0ELb0ELb0ELb1ELb0ELb0ELb1EEEvNS_16Flash_bwd_paramsE,"a",@progbits
	.sectionflags	@""
	.align	4
.nv.constant0._ZN5flash44flash_bwd_dq_dk_dv_loop_seqk_parallel_kernelI23Flash_bwd_kernel_traitsILi64ELi64ELi128ELi8ELi2ELi4ELi4ELb1ELb0EN7cutlass10bfloat16_tE19Flash_kernel_traitsILi64ELi64ELi128ELi8ES3_EELb0ELb0ELb0ELb1ELb0ELb0ELb1EEEvNS_16Flash_bwd_paramsE:
	.zero		1536


//--------------------- .nv.constant0._ZN5flash44flash_bwd_dq_dk_dv_loop_seqk_parallel_kernelI23Flash_bwd_kernel_traitsILi64ELi64ELi128ELi8ELi2ELi4ELi4ELb1ELb0EN7cutlass10bfloat16_tE19Flash_kernel_traitsILi64ELi64ELi128ELi8ES3_EELb1ELb0ELb1ELb0ELb0ELb1ELb0EEEvNS_16Flash_bwd_paramsE --------------------------
	.section	.nv.constant0._ZN5flash44flash_bwd_dq_dk_dv_loop_seqk_parallel_kernelI23Flash_bwd_kernel_traitsILi64ELi64ELi128ELi8ELi2ELi4ELi4ELb1ELb0EN7cutlass10bfloat16_tE19Flash_kernel_traitsILi64ELi64ELi128ELi8ES3_EELb1ELb0ELb1ELb0ELb0ELb1ELb0EEEvNS_16Flash_bwd_paramsE,"a",@progbits
	.sectionflags	@""
	.align	4
.nv.constant0._ZN5flash44flash_bwd_dq_dk_dv_loop_seqk_parallel_kernelI23Flash_bwd_kernel_traitsILi64ELi64ELi128ELi8ELi2ELi4ELi4ELb1ELb0EN7cutlass10bfloat16_tE19Flash_kernel_traitsILi64ELi64ELi128ELi8ES3_EELb1ELb0ELb1ELb0ELb0ELb1ELb0EEEvNS_16Flash_bwd_paramsE:
	.zero		1536


//--------------------- .nv.constant0._ZN5flash44flash_bwd_dq_dk_dv_loop_seqk_parallel_kernelI23Flash_bwd_kernel_traitsILi64ELi64ELi128ELi8ELi2ELi4ELi4ELb1ELb0EN7cutlass10bfloat16_tE19Flash_kernel_traitsILi64ELi64ELi128ELi8ES3_EELb0ELb0ELb1ELb0ELb0ELb1ELb1EEEvNS_16Flash_bwd_paramsE --------------------------
	.section	.nv.constant0._ZN5flash44flash_bwd_dq_dk_dv_loop_seqk_parallel_kernelI23Flash_bwd_kernel_traitsILi64ELi64ELi128ELi8ELi2ELi4ELi4ELb1ELb0EN7cutlass10bfloat16_tE19Flash_kernel_traitsILi64ELi64ELi128ELi8ES3_EELb0ELb0ELb1ELb0ELb0ELb1ELb1EEEvNS_16Flash_bwd_paramsE,"a",@progbits
	.sectionflags	@""
	.align	4
.nv.constant0._ZN5flash44flash_bwd_dq_dk_dv_loop_seqk_parallel_kernelI23Flash_bwd_kernel_traitsILi64ELi64ELi128ELi8ELi2ELi4ELi4ELb1ELb0EN7cutlass10bfloat16_tE19Flash_kernel_traitsILi64ELi64ELi128ELi8ES3_EELb0ELb0ELb1ELb0ELb0ELb1ELb1EEEvNS_16Flash_bwd_paramsE:
	.zero		1536


//--------------------- .nv.constant0._ZN5flash44flash_bwd_dq_dk_dv_loop_seqk_parallel_kernelI23Flash_bwd_kernel_traitsILi64ELi64ELi128ELi8ELi2ELi4ELi4ELb1ELb0EN7cutlass10bfloat16_tE19Flash_kernel_traitsILi64ELi64ELi128ELi8ES3_EELb1ELb0ELb1ELb1ELb0ELb0ELb0EEEvNS_16Flash_bwd_paramsE --------------------------
	.section	.nv.constant0._ZN5flash44flash_bwd_dq_dk_dv_loop_seqk_parallel_kernelI23Flash_bwd_kernel_traitsILi64ELi64ELi128ELi8ELi2ELi4ELi4ELb1ELb0EN7cutlass10bfloat16_tE19Flash_kernel_traitsILi64ELi64ELi128ELi8ES3_EELb1ELb0ELb1ELb1ELb0ELb0ELb0EEEvNS_16Flash_bwd_paramsE,"a",@progbits
	.sectionflags	@""
	.align	4
.nv.constant0._ZN5flash44flash_bwd_dq_dk_dv_loop_seqk_parallel_kernelI23Flash_bwd_kernel_traitsILi64ELi64ELi128ELi8ELi2ELi4ELi4ELb1ELb0EN7cutlass10bfloat16_tE19Flash_kernel_traitsILi64ELi64ELi128ELi8ES3_EELb1ELb0ELb1ELb1ELb0ELb0ELb0EEEvNS_16Flash_bwd_paramsE:
	.zero		1536


//--------------------- .nv.constant0._ZN5flash44flash_bwd_dq_dk_dv_loop_seqk_parallel_kernelI23Flash_bwd_kernel_traitsILi64ELi64ELi128ELi8ELi2ELi4ELi4ELb1ELb0EN7cutlass10bfloat16_tE19Flash_kernel_traitsILi64ELi64ELi128ELi8ES3_EELb0ELb0ELb1ELb1ELb0ELb0ELb1EEEvNS_16Flash_bwd_paramsE --------------------------
	.section	.nv.constant0._ZN5flash44flash_bwd_dq_dk_dv_loop_seqk_parallel_kernelI23Flash_bwd_kernel_traitsILi64ELi64ELi128ELi8ELi2ELi4ELi4ELb1ELb0EN7cutlass10bfloat16_tE19Flash_kernel_traitsILi64ELi64ELi128ELi8ES3_EELb0ELb0ELb1ELb1ELb0ELb0ELb1EEEvNS_16Flash_bwd_paramsE,"a",@progbits
	.sectionflags	@""
	.align	4
.nv.constant0._ZN5flash44flash_bwd_dq_dk_dv_loop_seqk_parallel_kernelI23Flash_bwd_kernel_traitsILi64ELi64ELi128ELi8ELi2ELi4ELi4ELb1ELb0EN7cutlass10bfloat16_tE19Flash_kernel_traitsILi64ELi64ELi128ELi8ES3_EELb0ELb0ELb1ELb1ELb0ELb0ELb1EEEvNS_16Flash_bwd_paramsE:
	.zero		1536


//--------------------- .nv.constant0._ZN5flash25flash_bwd_dot_do_o_kernelILb0E23Flash_bwd_kernel_traitsILi64ELi64ELi128ELi8ELi2ELi4ELi4ELb1ELb0EN7cutlass10bfloat16_tE19Flash_kernel_traitsILi64ELi64ELi128ELi8ES3_EEEEvNS_16Flash_bwd_paramsE --------------------------
	.section	.nv.constant0._ZN5flash25flash_bwd_dot_do_o_kernelILb0E23Flash_bwd_kernel_traitsILi64ELi64ELi128ELi8ELi2ELi4ELi4ELb1ELb0EN7cutlass10bfloat16_tE19Flash_kernel_traitsILi64ELi64ELi128ELi8ES3_EEEEvNS_16Flash_bwd_paramsE,"a",@progbits
	.sectionflags	@""
	.align	4
.nv.constant0._ZN5flash25flash_bwd_dot_do_o_kernelILb0E23Flash_bwd_kernel_traitsILi64ELi64ELi128ELi8ELi2ELi4ELi4ELb1ELb0EN7cutlass10bfloat16_tE19Flash_kernel_traitsILi64ELi64ELi128ELi8ES3_EEEEvNS_16Flash_bwd_paramsE:
	.zero		1536


//--------------------- .nv.constant0._ZN5flash25flash_bwd_dot_do_o_kernelILb1E23Flash_bwd_kernel_traitsILi64ELi64ELi128ELi8ELi2ELi4ELi4ELb1ELb0EN7cutlass10bfloat16_tE19Flash_kernel_traitsILi64ELi64ELi128ELi8ES3_EEEEvNS_16Flash_bwd_paramsE --------------------------
	.section	.nv.constant0._ZN5flash25flash_bwd_dot_do_o_kernelILb1E23Flash_bwd_kernel_traitsILi64ELi64ELi128ELi8ELi2ELi4ELi4ELb1ELb0EN7cutlass10bfloat16_tE19Flash_kernel_traitsILi64ELi64ELi128ELi8ES3_EEEEvNS_16Flash_bwd_paramsE,"a",@progbits
	.sectionflags	@""
	.align	4
.nv.constant0._ZN5flash25flash_bwd_dot_do_o_kernelILb1E23Flash_bwd_kernel_traitsILi64ELi64ELi128ELi8ELi2ELi4ELi4ELb1ELb0EN7cutlass10bfloat16_tE19Flash_kernel_traitsILi64ELi64ELi128ELi8ES3_EEEEvNS_16Flash_bwd_paramsE:
	.zero		1536


//--------------------- .nv.constant0._ZN5flash27flash_bwd_convert_dq_kernelI23Flash_bwd_kernel_traitsILi64ELi128ELi128ELi8ELi4ELi4ELi4ELb0ELb0EN7cutlass10bfloat16_tE19Flash_kernel_traitsILi64ELi128ELi128ELi8ES3_EEEEvNS_16Flash_bwd_paramsEi --------------------------
	.section	.nv.constant0._ZN5flash27flash_bwd_convert_dq_kernelI23Flash_bwd_kernel_traitsILi64ELi128ELi128ELi8ELi4ELi4ELi4ELb0ELb0EN7cutlass10bfloat16_tE19Flash_kernel_traitsILi64ELi128ELi128ELi8ES3_EEEEvNS_16Flash_bwd_paramsEi,"a",@progbits
	.sectionflags	@""
	.align	4
.nv.constant0._ZN5flash27flash_bwd_convert_dq_kernelI23Flash_bwd_kernel_traitsILi64ELi128ELi128ELi8ELi4ELi4ELi4ELb0ELb0EN7cutlass10bfloat16_tE19Flash_kernel_traitsILi64ELi128ELi128ELi8ES3_EEEEvNS_16Flash_bwd_paramsEi:
	.zero		1540


//--------------------- .nv.constant0._ZN5flash44flash_bwd_dq_dk_dv_loop_seqk_parallel_kernelI23Flash_bwd_kernel_traitsILi64ELi128ELi128ELi8ELi4ELi4ELi4ELb0ELb0EN7cutlass10bfloat16_tE19Flash_kernel_traitsILi64ELi128ELi128ELi8ES3_EELb1ELb0ELb0ELb0ELb0ELb1ELb0EEEvNS_16Flash_bwd_paramsE --------------------------
	.section	.nv.constant0._ZN5flash44flash_bwd_dq_dk_dv_loop_seqk_parallel_kernelI23Flash_bwd_kernel_traitsILi64ELi128ELi128ELi8ELi4ELi4ELi4ELb0ELb0EN7cutlass10bfloat16_tE19Flash_kernel_traitsILi64ELi128ELi128ELi8ES3_EELb1ELb0ELb0ELb0ELb0ELb1ELb0EEEvNS_16Flash_bwd_paramsE,"a",@progbits
	.sectionflags	@""
	.align	4
.nv.constant0._ZN5flash44flash_bwd_dq_dk_dv_loop_seqk_parallel_kernelI23Flash_bwd_kernel_traitsILi64ELi128ELi128ELi8ELi4ELi4ELi4ELb0ELb0EN7cutlass10bfloat16_tE19Flash_kernel_traitsILi64ELi128ELi128ELi8ES3_EELb1ELb0ELb0ELb0ELb0ELb1ELb0EEEvNS_16Flash_bwd_paramsE:
	.zero		1536


//--------------------- .nv.constant0._ZN5flash44flash_bwd_dq_dk_dv_loop_seqk_parallel_kernelI23Flash_bwd_kernel_traitsILi64ELi128ELi128ELi8ELi4ELi4ELi4ELb0ELb0EN7cutlass10bfloat16_tE19Flash_kernel_traitsILi64ELi128ELi128ELi8ES3_EELb0ELb0ELb0ELb0ELb0ELb1ELb1EEEvNS_16Flash_bwd_paramsE --------------------------
	.section	.nv.constant0._ZN5flash44flash_bwd_dq_dk_dv_loop_seqk_parallel_kernelI23Flash_bwd_kernel_traitsILi64ELi128ELi128ELi8ELi4ELi4ELi4ELb0ELb0EN7cutlass10bfloat16_tE19Flash_kernel_traitsILi64ELi128ELi128ELi8ES3_EELb0ELb0ELb0ELb0ELb0ELb1ELb1EEEvNS_16Flash_bwd_paramsE,"a",@progbits
	.sectionflags	@""
	.align	4
.nv.constant0._ZN5flash44flash_bwd_dq_dk_dv_loop_seqk_parallel_kernelI23Flash_bwd_kernel_traitsILi64ELi128ELi128ELi8ELi4ELi4ELi4ELb0ELb0EN7cutlass10bfloat16_tE19Flash_kernel_traitsILi64ELi128ELi128ELi8ES3_EELb0ELb0ELb0ELb0ELb0ELb1ELb1EEEvNS_16Flash_bwd_paramsE:
	.zero		1536


//--------------------- .nv.constant0._ZN5flash44flash_bwd_dq_dk_dv_loop_seqk_parallel_kernelI23Flash_bwd_kernel_traitsILi64ELi128ELi128ELi8ELi4ELi4ELi4ELb0ELb0EN7cutlass10bfloat16_tE19Flash_kernel_traitsILi64ELi128ELi128ELi8ES3_EELb1ELb0ELb0ELb0ELb0ELb0ELb0EEEvNS_16Flash_bwd_paramsE --------------------------
	.section	.nv.constant0._ZN5flash44flash_bwd_dq_dk_dv_loop_seqk_parallel_kernelI23Flash_bwd_kernel_traitsILi64ELi128ELi128ELi8ELi4ELi4ELi4ELb0ELb0EN7cutlass10bfloat16_tE19Flash_kernel_traitsILi64ELi128ELi128ELi8ES3_EELb1ELb0ELb0ELb0ELb0ELb0ELb0EEEvNS_16Flash_bwd_paramsE,"a",@progbits
	.sectionflags	@""
	.align	4
.nv.constant0._ZN5flash44flash_bwd_dq_dk_dv_loop_seqk_parallel_kernelI23Flash_bwd_kernel_traitsILi64ELi128ELi128ELi8ELi4ELi4ELi4ELb0ELb0EN7cutlass10bfloat16_tE19Flash_kernel_traitsILi64ELi128ELi128ELi8ES3_EELb1ELb0ELb0ELb0ELb0ELb0ELb0EEEvNS_16Flash_bwd_paramsE:
	.zero		1536


//--------------------- .nv.constant0._ZN5flash44flash_bwd_dq_dk_dv_loop_seqk_parallel_kernelI23Flash_bwd_kernel_traitsILi64ELi128ELi128ELi8ELi4ELi4ELi4ELb0ELb0EN7cutlass10bfloat16_tE19Flash_kernel_traitsILi64ELi128ELi128ELi8ES3_EELb0ELb0ELb0ELb0ELb0ELb0ELb1EEEvNS_16Flash_bwd_paramsE --------------------------
	.section	.nv.constant0._ZN5flash44flash_bwd_dq_dk_dv_loop_seqk_parallel_kernelI23Flash_bwd_kernel_traitsILi64ELi128ELi128ELi8ELi4ELi4ELi4ELb0ELb0EN7cutlass10bfloat16_tE19Flash_kernel_traitsILi64ELi128ELi128ELi8ES3_EELb0ELb0ELb0ELb0ELb0ELb0ELb1EEEvNS_16Flash_bwd_paramsE,"a",@progbits
	.sectionflags	@""
	.align	4
.nv.constant0._ZN5flash44flash_bwd_dq_dk_dv_loop_seqk_parallel_kernelI23Flash_bwd_kernel_traitsILi64ELi128ELi128ELi8ELi4ELi4ELi4ELb0ELb0EN7cutlass10bfloat16_tE19Flash_kernel_traitsILi64ELi128ELi128ELi8ES3_EELb0ELb0ELb0ELb0ELb0ELb0ELb1EEEvNS_16Flash_bwd_paramsE:
	.zero		1536


//--------------------- .nv.constant0._ZN5flash44flash_bwd_dq_dk_dv_loop_seqk_parallel_kernelI23Flash_bwd_kernel_traitsILi64ELi128ELi128ELi8ELi4ELi4ELi4ELb0ELb0EN7cutlass10bfloat16_tE19Flash_kernel_traitsILi64ELi128ELi128ELi8ES3_EELb1ELb0ELb1ELb0ELb0ELb0ELb0EEEvNS_16Flash_bwd_paramsE --------------------------
	.section	.nv.constant0._ZN5flash44flash_bwd_dq_dk_dv_loop_seqk_parallel_kernelI23Flash_bwd_kernel_traitsILi64ELi128ELi128ELi8ELi4ELi4ELi4ELb0ELb0EN7cutlass10bfloat16_tE19Flash_kernel_traitsILi64ELi128ELi128ELi8ES3_EELb1ELb0ELb1ELb0ELb0ELb0ELb0EEEvNS_16Flash_bwd_paramsE,"a",@progbits
	.sectionflags	@""
	.align	4
.nv.constant0._ZN5flash44flash_bwd_dq_dk_dv_loop_seqk_parallel_kernelI23Flash_bwd_kernel_traitsILi64ELi128ELi128ELi8ELi4ELi4ELi4ELb0ELb0EN7cutlass10bfloat16_tE19Flash_kernel_traitsILi64ELi128ELi128ELi8ES3_EELb1ELb0ELb1ELb0ELb0ELb0ELb0EEEvNS_16Flash_bwd_paramsE:
	.zero		1536


//--------------------- .nv.constant0._ZN5flash44flash_bwd_dq_dk_dv_loop_seqk_parallel_kernelI23Flash_bwd_kernel_traitsILi64ELi128ELi128ELi8ELi4ELi4ELi4ELb0ELb0EN7cutlass10bfloat16_tE19Flash_kernel_traitsILi64ELi128ELi128ELi8ES3_EELb0ELb0ELb1ELb0ELb0ELb0ELb1EEEvNS_16Flash_bwd_paramsE --------------------------
	.section	.nv.constant0._ZN5flash44flash_bwd_dq_dk_dv_loop_seqk_parallel_kernelI23Flash_bwd_kernel_traitsILi64ELi128ELi128ELi8ELi4ELi4ELi4ELb0ELb0EN7cutlass10bfloat16_tE19Flash_kernel_traitsILi64ELi128ELi128ELi8ES3_EELb0ELb0ELb1ELb0ELb0ELb0ELb1EEEvNS_16Flash_bwd_paramsE,"a",@progbits
	.sectionflags	@""
	.align	4
.nv.constant0._ZN5flash44flash_bwd_dq_dk_dv_loop_seqk_parallel_kernelI23Flash_bwd_kernel_traitsILi64ELi128ELi128ELi8ELi4ELi4ELi4ELb0ELb0EN7cutlass10bfloat16_tE19Flash_kernel_traitsILi64ELi128ELi128ELi8ES3_EELb0ELb0ELb1ELb0ELb0ELb0ELb1EEEvNS_16Flash_bwd_paramsE:
	.zero		1536


//--------------------- .nv.constant0._ZN5flash44flash_bwd_dq_dk_dv_loop_seqk_parallel_kernelI23Flash_bwd_kernel_traitsILi64ELi128ELi128ELi8ELi4ELi4ELi4ELb0ELb0EN7cutlass10bfloat16_tE19Flash_kernel_traitsILi64ELi128ELi128ELi8ES3_EELb1ELb0ELb0ELb0ELb1ELb1ELb0EEEvNS_16Flash_bwd_paramsE --------------------------
	.section	.nv.constant0._ZN5flash44flash_bwd_dq_dk_dv_loop_seqk_parallel_kernelI23Flash_bwd_kernel_traitsILi64ELi128ELi128ELi8ELi4ELi4ELi4ELb0ELb0EN7cutlass10bfloat16_tE19Flash_kernel_traitsILi64ELi128ELi128ELi8ES3_EELb1ELb0ELb0ELb0ELb1ELb1ELb0EEEvNS_16Flash_bwd_paramsE,"a",@progbits
	.sectionflags	@""
	.align	4
.nv.constant0._ZN5flash44flash_bwd_dq_dk_dv_loop_seqk_parallel_kernelI23Flash_bwd_kernel_traitsILi64ELi128ELi128ELi8ELi4ELi4ELi4ELb0ELb0EN7cutlass10bfloat16_tE19Flash_kernel_traitsILi64ELi128ELi128ELi8ES3_EELb1ELb0ELb0ELb0ELb1ELb1ELb0EEEvNS_16Flash_bwd_paramsE:
	.zero		1536


//--------------------- .nv.constant0._ZN5flash44flash_bwd_dq_dk_dv_loop_seqk_parallel_kernelI23Flash_bwd_kernel_traitsILi64ELi128ELi128ELi8ELi4ELi4ELi4ELb0ELb0EN7cutlass10bfloat16_tE19Flash_kernel_traitsILi64ELi128ELi128ELi8ES3_EELb0ELb0ELb0ELb0ELb1ELb1ELb1EEEvNS_16Flash_bwd_paramsE --------------------------
	.section	.nv.constant0._ZN5flash44flash_bwd_dq_dk_dv_loop_seqk_parallel_kernelI23Flash_bwd_kernel_traitsILi64ELi128ELi128ELi8ELi4ELi4ELi4ELb0ELb0EN7cutlass10bfloat16_tE19Flash_kernel_traitsILi64ELi128ELi128ELi8ES3_EELb0ELb0ELb0ELb0ELb1ELb1ELb1EEEvNS_16Flash_bwd_paramsE,"a",@progbits
	.sectionflags	@""
	.align	4
.nv.constant0._ZN5flash44flash_bwd_dq_dk_dv_loop_seqk_parallel_kernelI23Flash_bwd_kernel_traitsILi64ELi128ELi128ELi8ELi4ELi4ELi4ELb0ELb0EN7cutlass10bfloat16_tE19Flash_kernel_traitsILi64ELi128ELi128ELi8ES3_EELb0ELb0ELb0ELb0ELb1ELb1ELb1EEEvNS_16Flash_bwd_paramsE:
	.zero		1536


//--------------------- .nv.constant0._ZN5flash44flash_bwd_dq_dk_dv_loop_seqk_parallel_kernelI23Flash_bwd_kernel_traitsILi64ELi128ELi128ELi8ELi4ELi4ELi4ELb0ELb0EN7cutlass10bfloat16_tE19Flash_kernel_traitsILi64ELi128ELi128ELi8ES3_EELb1ELb0ELb0ELb1ELb0ELb0ELb0EEEvNS_16Flash_bwd_paramsE --------------------------
	.section	.nv.constant0._ZN5flash44flash_bwd_dq_dk_dv_loop_seqk_parallel_kernelI23Flash_bwd_kernel_traitsILi64ELi128ELi128ELi8ELi4ELi4ELi4ELb0ELb0EN7cutlass10bfloat16_tE19Flash_kernel_traitsILi64ELi128ELi128ELi8ES3_EELb1ELb0ELb0ELb1ELb0ELb0ELb0EEEvNS_16Flash_bwd_paramsE,"a",@progbits
	.sectionflags	@""
	.align	4
.nv.constant0._ZN5flash44flash_bwd_dq_dk_dv_loop_seqk_parallel_kernelI23Flash_bwd_kernel_traitsILi64ELi128ELi128ELi8ELi4ELi4ELi4ELb0ELb0EN7cutlass10bfloat16_tE19Flash_kernel_traitsILi64ELi128ELi128ELi8ES3_EELb1ELb0ELb0ELb1ELb0ELb0ELb0EEEvNS_16Flash_bwd_paramsE:
	.zero		1536


//--------------------- .nv.constant0._ZN5flash44flash_bwd_dq_dk_dv_loop_seqk_parallel_kernelI23Flash_bwd_kernel_traitsILi64ELi128ELi128ELi8ELi4ELi4ELi4ELb0ELb0EN7cutlass10bfloat16_tE19Flash_kernel_traitsILi64ELi128ELi128ELi8ES3_EELb0ELb0ELb0ELb1ELb0ELb0ELb1EEEvNS_16Flash_bwd_paramsE --------------------------
	.section	.nv.constant0._ZN5flash44flash_bwd_dq_dk_dv_loop_seqk_parallel_kernelI23Flash_bwd_kernel_traitsILi64ELi128ELi128ELi8ELi4ELi4ELi4ELb0ELb0EN7cutlass10bfloat16_tE19Flash_kernel_traitsILi64ELi128ELi128ELi8ES3_EELb0ELb0ELb0ELb1ELb0ELb0ELb1EEEvNS_16Flash_bwd_paramsE,"a",@progbits
	.sectionflags	@""
	.align	4
.nv.constant0._ZN5flash44flash_bwd_dq_dk_dv_loop_seqk_parallel_kernelI23Flash_bwd_kernel_traitsILi64ELi128ELi128ELi8ELi4ELi4ELi4ELb0ELb0EN7cutlass10bfloat16_tE19Flash_kernel_traitsILi64ELi128ELi128ELi8ES3_EELb0ELb0ELb0ELb1ELb0ELb0ELb1EEEvNS_16Flash_bwd_paramsE:
	.zero		1536


//--------------------- .nv.constant0._ZN5flash44flash_bwd_dq_dk_dv_loop_seqk_parallel_kernelI23Flash_bwd_kernel_traitsILi64ELi128ELi128ELi8ELi4ELi4ELi4ELb0ELb0EN7cutlass10bfloat16_tE19Flash_kernel_traitsILi64ELi128ELi128ELi8ES3_EELb1ELb0ELb1ELb0ELb0ELb1ELb0EEEvNS_16Flash_bwd_paramsE --------------------------
	.section	.nv.constant0._ZN5flash44flash_bwd_dq_dk_dv_loop_seqk_parallel_kernelI23Flash_bwd_kernel_traitsILi64ELi128ELi128ELi8ELi4ELi4ELi4ELb0ELb0EN7cutlass10bfloat16_tE19Flash_kernel_traitsILi64ELi128ELi128ELi8ES3_EELb1ELb0ELb1ELb0ELb0ELb1ELb0EEEvNS_16Flash_bwd_paramsE,"a",@progbits
	.sectionflags	@""
	.align	4
.nv.constant0._ZN5flash44flash_bwd_dq_dk_dv_loop_seqk_parallel_kernelI23Flash_bwd_kernel_traitsILi64ELi128ELi128ELi8ELi4ELi4ELi4ELb0ELb0EN7cutlass10bfloat16_tE19Flash_kernel_traitsILi64ELi128ELi128ELi8ES3_EELb1ELb0ELb1ELb0ELb0ELb1ELb0EEEvNS_16Flash_bwd_paramsE:
	.zero		1536


//--------------------- .nv.constant0._ZN5flash44flash_bwd_dq_dk_dv_loop_seqk_parallel_kernelI23Flash_bwd_kernel_traitsILi64ELi128ELi128ELi8ELi4ELi4ELi4ELb0ELb0EN7cutlass10bfloat16_tE19Flash_kernel_traitsILi64ELi128ELi128ELi8ES3_EELb0ELb0ELb1ELb0ELb0ELb1ELb1EEEvNS_16Flash_bwd_paramsE --------------------------
	.section	.nv.constant0._ZN5flash44flash_bwd_dq_dk_dv_loop_seqk_parallel_kernelI23Flash_bwd_kernel_traitsILi64ELi128ELi128ELi8ELi4ELi4ELi4ELb0ELb0EN7cutlass10bfloat16_tE19Flash_kernel_traitsILi64ELi128ELi128ELi8ES3_EELb0ELb0ELb1ELb0ELb0ELb1ELb1EEEvNS_16Flash_bwd_paramsE,"a",@progbits
	.sectionflags	@""
	.align	4
.nv.constant0._ZN5flash44flash_bwd_dq_dk_dv_loop_seqk_parallel_kernelI23Flash_bwd_kernel_traitsILi64ELi128ELi128ELi8ELi4ELi4ELi4ELb0ELb0EN7cutlass10bfloat16_tE19Flash_kernel_traitsILi64ELi128ELi128ELi8ES3_EELb0ELb0ELb1ELb0ELb0ELb1ELb1EEEvNS_16Flash_bwd_paramsE:
	.zero		1536


//--------------------- .nv.constant0._ZN5flash44flash_bwd_dq_dk_dv_loop_seqk_parallel_kernelI23Flash_bwd_kernel_traitsILi64ELi128ELi128ELi8ELi4ELi4ELi4ELb0ELb0EN7cutlass10bfloat16_tE19Flash_kernel_traitsILi64ELi128ELi128ELi8ES3_EELb1ELb0ELb1ELb1ELb0ELb0ELb0EEEvNS_16Flash_bwd_paramsE --------------------------
	.section	.nv.constant0._ZN5flash44flash_bwd_dq_dk_dv_loop_seqk_parallel_kernelI23Flash_bwd_kernel_traitsILi64ELi128ELi128ELi8ELi4ELi4ELi4ELb0ELb0EN7cutlass10bfloat16_tE19Flash_kernel_traitsILi64ELi128ELi128ELi8ES3_EELb1ELb0ELb1ELb1ELb0ELb0ELb0EEEvNS_16Flash_bwd_paramsE,"a",@progbits
	.sectionflags	@""
	.align	4
.nv.constant0._ZN5flash44flash_bwd_dq_dk_dv_loop_seqk_parallel_kernelI23Flash_bwd_kernel_traitsILi64ELi128ELi128ELi8ELi4ELi4ELi4ELb0ELb0EN7cutlass10bfloat16_tE19Flash_kernel_traitsILi64ELi128ELi128ELi8ES3_EELb1ELb0ELb1ELb1ELb0ELb0ELb0EEEvNS_16Flash_bwd_paramsE:
	.zero		1536


//--------------------- .nv.constant0._ZN5flash44flash_bwd_dq_dk_dv_loop_seqk_parallel_kernelI23Flash_bwd_kernel_traitsILi64ELi128ELi128ELi8ELi4ELi4ELi4ELb0ELb0EN7cutlass10bfloat16_tE19Flash_kernel_traitsILi64ELi128ELi128ELi8ES3_EELb0ELb0ELb1ELb1ELb0ELb0ELb1EEEvNS_16Flash_bwd_paramsE --------------------------
	.section	.nv.constant0._ZN5flash44flash_bwd_dq_dk_dv_loop_seqk_parallel_kernelI23Flash_bwd_kernel_traitsILi64ELi128ELi128ELi8ELi4ELi4ELi4ELb0ELb0EN7cutlass10bfloat16_tE19Flash_kernel_traitsILi64ELi128ELi128ELi8ES3_EELb0ELb0ELb1ELb1ELb0ELb0ELb1EEEvNS_16Flash_bwd_paramsE,"a",@progbits
	.sectionflags	@""
	.align	4
.nv.constant0._ZN5flash44flash_bwd_dq_dk_dv_loop_seqk_parallel_kernelI23Flash_bwd_kernel_traitsILi64ELi128ELi128ELi8ELi4ELi4ELi4ELb0ELb0EN7cutlass10bfloat16_tE19Flash_kernel_traitsILi64ELi128ELi128ELi8ES3_EELb0ELb0ELb1ELb1ELb0ELb0ELb1EEEvNS_16Flash_bwd_paramsE:
	.zero		1536


//--------------------- .nv.constant0._ZN5flash25flash_bwd_dot_do_o_kernelILb0E23Flash_bwd_kernel_traitsILi64ELi128ELi128ELi8ELi4ELi4ELi4ELb0ELb0EN7cutlass10bfloat16_tE19Flash_kernel_traitsILi64ELi128ELi128ELi8ES3_EEEEvNS_16Flash_bwd_paramsE --------------------------
	.section	.nv.constant0._ZN5flash25flash_bwd_dot_do_o_kernelILb0E23Flash_bwd_kernel_traitsILi64ELi128ELi128ELi8ELi4ELi4ELi4ELb0ELb0EN7cutlass10bfloat16_tE19Flash_kernel_traitsILi64ELi128ELi128ELi8ES3_EEEEvNS_16Flash_bwd_paramsE,"a",@progbits
	.sectionflags	@""
	.align	4
.nv.constant0._ZN5flash25flash_bwd_dot_do_o_kernelILb0E23Flash_bwd_kernel_traitsILi64ELi128ELi128ELi8ELi4ELi4ELi4ELb0ELb0EN7cutlass10bfloat16_tE19Flash_kernel_traitsILi64ELi128ELi128ELi8ES3_EEEEvNS_16Flash_bwd_paramsE:
	.zero		1536


//--------------------- .nv.constant0._ZN5flash25flash_bwd_dot_do_o_kernelILb1E23Flash_bwd_kernel_traitsILi64ELi128ELi128ELi8ELi4ELi4ELi4ELb0ELb0EN7cutlass10bfloat16_tE19Flash_kernel_traitsILi64ELi128ELi128ELi8ES3_EEEEvNS_16Flash_bwd_paramsE --------------------------
	.section	.nv.constant0._ZN5flash25flash_bwd_dot_do_o_kernelILb1E23Flash_bwd_kernel_traitsILi64ELi128ELi128ELi8ELi4ELi4ELi4ELb0ELb0EN7cutlass10bfloat16_tE19Flash_kernel_traitsILi64ELi128ELi128ELi8ES3_EEEEvNS_16Flash_bwd_paramsE,"a",@progbits
	.sectionflags	@""
	.align	4
.nv.constant0._ZN5flash25flash_bwd_dot_do_o_kernelILb1E23Flash_bwd_kernel_traitsILi64ELi128ELi128ELi8ELi4ELi4ELi4ELb0ELb0EN7cutlass10bfloat16_tE19Flash_kernel_traitsILi64ELi128ELi128ELi8ES3_EEEEvNS_16Flash_bwd_paramsE:
	.zero		1536


//--------------------- SYMBOLS --------------------------

	.type		.nv.reservedSmem.offset0,@object
	.size		.nv.reservedSmem.offset0,0x4
	.type		.nv.reservedSmem.cap,@object
	.size		.nv.reservedSmem.cap,0x4
